// Copyright (c) 2024, Jay Shah, Ganesh Bikshandi, Ying Zhang, Vijay Thakkar, Pradeep Ramani, Tri Dao.
// Splitting the different template instantiations to different files to speed up compilation.
// This file is auto-generated. See "generate_kernels.py"

#include "flash_fwd_hdim192_128_e4m3_split_softcap_sm90.cu"

// ===== COMPILED SASS (sm_90a) =====

	.target	sm_90a

	.elftype	@"ET_EXEC"


//--------------------- .note.nv.tkinfo           --------------------------
	.section	.note.nv.tkinfo,"",@"SHT_NOTE"
	.sectionflags	@"SHF_NOTE_NV_TKINFO"
	.tkinfo
        /*0018*/ 	.word	0x00000002
        /*0030*/ 	.string	""
        /*0030*/ 	.string	"ptxas"
        /*0030*/ 	.string	"Cuda compilation tools, release 13.0, V13.0.88"
        /*0030*/ 	.string	"Build cuda_13.0.r13.0/compiler.36424714_0"
        /*0030*/ 	.string	"-arch sm_90a -m 64 "



//--------------------- .note.nv.cuinfo           --------------------------
	.section	.note.nv.cuinfo,"",@"SHT_NOTE"
	.sectionflags	@"SHF_NOTE_NV_CUINFO"
        /*0018*/ 	.short	0x0002
        /*001a*/ 	.short	0x005a
        /*001c*/ 	.short	0x0082
	.zero		2


//--------------------- .nv.info                  --------------------------
	.section	.nv.info,"",@"SHT_CUDA_INFO"
	.align	4


	//----- nvinfo : EIATTR_REGCOUNT
	.align		4
        /*0000*/ 	.byte	0x04, 0x2f
        /*0002*/ 	.short	(.L_27 - .L_26)
	.align		4
.L_26:
        /*0004*/ 	.word	index@(_ZN7cutlass13device_kernelIN5flash11enable_sm90INS1_16FlashAttnFwdSm90INS1_25CollectiveMainloopFwdSm90ILi2EN4cute5tupleIJNS5_1CILi1EEES8_S8_EEENS6_IJNS7_ILi128EEENS7_ILi160EEENS7_ILi192EEEEEELi128ENS_12float_e4m3_tEfNS_4arch4Sm90ELb1ELb0ELb1ELb1ELb0ELb1ELb0ELb1ELb1ELb1ELb1ELb0EEENS1_21CollectiveEpilogueFwdINS6_IJSA_SA_SB_EEES9_NS_10bfloat16_tESG_Li256ELb1ELb1ELb1ELb1EEENS1_36VarlenDynamicPersistentTileSchedulerILi128ELi160ELi256ELi128ELb1ELb1ELb1ELb1ELb1ELb1EEEEEEEEEvNT_6ParamsE)
        /*0008*/ 	.word	0x000000a8


	//----- nvinfo : EIATTR_FRAME_SIZE
	.align		4
.L_27:
        /*000c*/ 	.byte	0x04, 0x11
        /*000e*/ 	.short	(.L_29 - .L_28)
	.align		4
.L_28:
        /*0010*/ 	.word	index@(_ZN7cutlass13device_kernelIN5flash11enable_sm90INS1_16FlashAttnFwdSm90INS1_25CollectiveMainloopFwdSm90ILi2EN4cute5tupleIJNS5_1CILi1EEES8_S8_EEENS6_IJNS7_ILi128EEENS7_ILi160EEENS7_ILi192EEEEEELi128ENS_12float_e4m3_tEfNS_4arch4Sm90ELb1ELb0ELb1ELb1ELb0ELb1ELb0ELb1ELb1ELb1ELb1ELb0EEENS1_21CollectiveEpilogueFwdINS6_IJSA_SA_SB_EEES9_NS_10bfloat16_tESG_Li256ELb1ELb1ELb1ELb1EEENS1_36VarlenDynamicPersistentTileSchedulerILi128ELi160ELi256ELi128ELb1ELb1ELb1ELb1ELb1ELb1EEEEEEEEEvNT_6ParamsE)
        /*0014*/ 	.word	0x00000078


	//----- nvinfo : EIATTR_REGCOUNT
	.align		4
.L_29:
        /*0018*/ 	.byte	0x04, 0x2f
        /*001a*/ 	.short	(.L_31 - .L_30)
	.align		4
.L_30:
        /*001c*/ 	.word	index@(_ZN7cutlass13device_kernelIN5flash11enable_sm90INS1_16FlashAttnFwdSm90INS1_25CollectiveMainloopFwdSm90ILi2EN4cute5tupleIJNS5_1CILi1EEES8_S8_EEENS6_IJNS7_ILi128EEENS7_ILi160EEENS7_ILi192EEEEEELi128ENS_12float_e4m3_tEfNS_4arch4Sm90ELb1ELb0ELb1ELb1ELb0ELb0ELb0ELb1ELb1ELb1ELb1ELb0EEENS1_21CollectiveEpilogueFwdINS6_IJSA_SA_SB_EEES9_NS_10bfloat16_tESG_Li256ELb1ELb1ELb1ELb1EEENS1_36VarlenDynamicPersistentTileSchedulerILi128ELi160ELi256ELi128ELb1ELb1ELb1ELb1ELb1ELb1EEEEEEEEEvNT_6ParamsE)
        /*0020*/ 	.word	0x000000a8


	//----- nvinfo : EIATTR_FRAME_SIZE
	.align		4
.L_31:
        /*0024*/ 	.byte	0x04, 0x11
        /*0026*/ 	.short	(.L_33 - .L_32)
	.align		4
.L_32:
        /*0028*/ 	.word	index@(_ZN7cutlass13device_kernelIN5flash11enable_sm90INS1_16FlashAttnFwdSm90INS1_25CollectiveMainloopFwdSm90ILi2EN4cute5tupleIJNS5_1CILi1EEES8_S8_EEENS6_IJNS7_ILi128EEENS7_ILi160EEENS7_ILi192EEEEEELi128ENS_12float_e4m3_tEfNS_4arch4Sm90ELb1ELb0ELb1ELb1ELb0ELb0ELb0ELb1ELb1ELb1ELb1ELb0EEENS1_21CollectiveEpilogueFwdINS6_IJSA_SA_SB_EEES9_NS_10bfloat16_tESG_Li256ELb1ELb1ELb1ELb1EEENS1_36VarlenDynamicPersistentTileSchedulerILi128ELi160ELi256ELi128ELb1ELb1ELb1ELb1ELb1ELb1EEEEEEEEEvNT_6ParamsE)
        /*002c*/ 	.word	0x00000038


	//----- nvinfo : EIATTR_REGCOUNT
	.align		4
.L_33:
        /*0030*/ 	.byte	0x04, 0x2f
        /*0032*/ 	.short	(.L_35 - .L_34)
	.align		4
.L_34:
        /*0034*/ 	.word	index@(_ZN7cutlass13device_kernelIN5flash11enable_sm90INS1_16FlashAttnFwdSm90INS1_25CollectiveMainloopFwdSm90ILi2EN4cute5tupleIJNS5_1CILi1EEES8_S8_EEENS6_IJNS7_ILi128EEENS7_ILi160EEENS7_ILi192EEEEEELi128ENS_12float_e4m3_tEfNS_4arch4Sm90ELb1ELb0ELb1ELb0ELb0ELb0ELb0ELb1ELb1ELb1ELb1ELb0EEENS1_21CollectiveEpilogueFwdINS6_IJSA_SA_SB_EEES9_NS_10bfloat16_tESG_Li256ELb0ELb1ELb1ELb1EEENS1_19SingleTileSchedulerILb0ELb1ELb1ELi128EEEEEEEEEvNT_6ParamsE)
        /*0038*/ 	.word	0x000000a8


	//----- nvinfo : EIATTR_FRAME_SIZE
	.align		4
.L_35:
        /*003c*/ 	.byte	0x04, 0x11
        /*003e*/ 	.short	(.L_37 - .L_36)
	.align		4
.L_36:
        /*0040*/ 	.word	index@(_ZN7cutlass13device_kernelIN5flash11enable_sm90INS1_16FlashAttnFwdSm90INS1_25CollectiveMainloopFwdSm90ILi2EN4cute5tupleIJNS5_1CILi1EEES8_S8_EEENS6_IJNS7_ILi128EEENS7_ILi160EEENS7_ILi192EEEEEELi128ENS_12float_e4m3_tEfNS_4arch4Sm90ELb1ELb0ELb1ELb0ELb0ELb0ELb0ELb1ELb1ELb1ELb1ELb0EEENS1_21CollectiveEpilogueFwdINS6_IJSA_SA_SB_EEES9_NS_10bfloat16_tESG_Li256ELb0ELb1ELb1ELb1EEENS1_19SingleTileSchedulerILb0ELb1ELb1ELi128EEEEEEEEEvNT_6ParamsE)
        /*0044*/ 	.word	0x00000028


	//----- nvinfo : EIATTR_REGCOUNT
	.align		4
.L_37:
        /*0048*/ 	.byte	0x04, 0x2f
        /*004a*/ 	.short	(.L_39 - .L_38)
	.align		4
.L_38:
        /*004c*/ 	.word	index@(_ZN7cutlass13device_kernelIN5flash11enable_sm90INS1_16FlashAttnFwdSm90INS1_25CollectiveMainloopFwdSm90ILi2EN4cute5tupleIJNS5_1CILi1EEES8_S8_EEENS6_IJNS7_ILi128EEESA_NS7_ILi192EEEEEELi128ENS_12float_e4m3_tEfNS_4arch4Sm90ELb0ELb1ELb1ELb1ELb0ELb1ELb0ELb1ELb1ELb1ELb1ELb0EEENS1_21CollectiveEpilogueFwdINS6_IJSA_SA_SA_EEES9_NS_10bfloat16_tESF_Li256ELb1ELb1ELb1ELb1EEENS1_36VarlenDynamicPersistentTileSchedulerILi128ELi128ELi256ELi128ELb1ELb1ELb1ELb1ELb0ELb1EEEEEEEEEvNT_6ParamsE)
        /*0050*/ 	.word	0x000000a8


	//----- nvinfo : EIATTR_FRAME_SIZE
	.align		4
.L_39:
        /*0054*/ 	.byte	0x04, 0x11
        /*0056*/ 	.short	(.L_41 - .L_40)
	.align		4
.L_40:
        /*0058*/ 	.word	index@(_ZN7cutlass13device_kernelIN5flash11enable_sm90INS1_16FlashAttnFwdSm90INS1_25CollectiveMainloopFwdSm90ILi2EN4cute5tupleIJNS5_1CILi1EEES8_S8_EEENS6_IJNS7_ILi128EEESA_NS7_ILi192EEEEEELi128ENS_12float_e4m3_tEfNS_4arch4Sm90ELb0ELb1ELb1ELb1ELb0ELb1ELb0ELb1ELb1ELb1ELb1ELb0EEENS1_21CollectiveEpilogueFwdINS6_IJSA_SA_SA_EEES9_NS_10bfloat16_tESF_Li256ELb1ELb1ELb1ELb1EEENS1_36VarlenDynamicPersistentTileSchedulerILi128ELi128ELi256ELi128ELb1ELb1ELb1ELb1ELb0ELb1EEEEEEEEEvNT_6ParamsE)
        /*005c*/ 	.word	0x00000060


	//----- nvinfo : EIATTR_REGCOUNT
	.align		4
.L_41:
        /*0060*/ 	.byte	0x04, 0x2f
        /*0062*/ 	.short	(.L_43 - .L_42)
	.align		4
.L_42:
        /*0064*/ 	.word	index@(_ZN7cutlass13device_kernelIN5flash11enable_sm90INS1_16FlashAttnFwdSm90INS1_25CollectiveMainloopFwdSm90ILi2EN4cute5tupleIJNS5_1CILi1EEES8_S8_EEENS6_IJNS7_ILi128EEESA_NS7_ILi192EEEEEELi128ENS_12float_e4m3_tEfNS_4arch4Sm90ELb0ELb1ELb1ELb1ELb0ELb0ELb0ELb1ELb1ELb1ELb1ELb0EEENS1_21CollectiveEpilogueFwdINS6_IJSA_SA_SA_EEES9_NS_10bfloat16_tESF_Li256ELb1ELb1ELb1ELb1EEENS1_36VarlenDynamicPersistentTileSchedulerILi128ELi128ELi256ELi128ELb1ELb1ELb1ELb1ELb0ELb1EEEEEEEEEvNT_6ParamsE)
        /*0068*/ 	.word	0x000000a8


	//----- nvinfo : EIATTR_FRAME_SIZE
	.align		4
.L_43:
        /*006c*/ 	.byte	0x04, 0x11
        /*006e*/ 	.short	(.L_45 - .L_44)
	.align		4
.L_44:
        /*0070*/ 	.word	index@(_ZN7cutlass13device_kernelIN5flash11enable_sm90INS1_16FlashAttnFwdSm90INS1_25CollectiveMainloopFwdSm90ILi2EN4cute5tupleIJNS5_1CILi1EEES8_S8_EEENS6_IJNS7_ILi128EEESA_NS7_ILi192EEEEEELi128ENS_12float_e4m3_tEfNS_4arch4Sm90ELb0ELb1ELb1ELb1ELb0ELb0ELb0ELb1ELb1ELb1ELb1ELb0EEENS1_21CollectiveEpilogueFwdINS6_IJSA_SA_SA_EEES9_NS_10bfloat16_tESF_Li256ELb1ELb1ELb1ELb1EEENS1_36VarlenDynamicPersistentTileSchedulerILi128ELi128ELi256ELi128ELb1ELb1ELb1ELb1ELb0ELb1EEEEEEEEEvNT_6ParamsE)
        /*0074*/ 	.word	0x00000040


	//----- nvinfo : EIATTR_REGCOUNT
	.align		4
.L_45:
        /*0078*/ 	.byte	0x04, 0x2f
        /*007a*/ 	.short	(.L_47 - .L_46)
	.align		4
.L_46:
        /*007c*/ 	.word	index@(_ZN7cutlass13device_kernelIN5flash11enable_sm90INS1_16FlashAttnFwdSm90INS1_25CollectiveMainloopFwdSm90ILi2EN4cute5tupleIJNS5_1CILi1EEES8_S8_EEENS6_IJNS7_ILi128EEESA_NS7_ILi192EEEEEELi128ENS_12float_e4m3_tEfNS_4arch4Sm90ELb0ELb1ELb1ELb0ELb0ELb0ELb0ELb1ELb1ELb1ELb1ELb0EEENS1_21CollectiveEpilogueFwdINS6_IJSA_SA_SA_EEES9_NS_10bfloat16_tESF_Li256ELb0ELb1ELb1ELb1EEENS1_19SingleTileSchedulerILb0ELb1ELb1ELi128EEEEEEEEEvNT_6ParamsE)
        /*0080*/ 	.word	0x000000a8


	//----- nvinfo : EIATTR_FRAME_SIZE
	.align		4
.L_47:
        /*0084*/ 	.byte	0x04, 0x11
        /*0086*/ 	.short	(.L_49 - .L_48)
	.align		4
.L_48:
        /*0088*/ 	.word	index@(_ZN7cutlass13device_kernelIN5flash11enable_sm90INS1_16FlashAttnFwdSm90INS1_25CollectiveMainloopFwdSm90ILi2EN4cute5tupleIJNS5_1CILi1EEES8_S8_EEENS6_IJNS7_ILi128EEESA_NS7_ILi192EEEEEELi128ENS_12float_e4m3_tEfNS_4arch4Sm90ELb0ELb1ELb1ELb0ELb0ELb0ELb0ELb1ELb1ELb1ELb1ELb0EEENS1_21CollectiveEpilogueFwdINS6_IJSA_SA_SA_EEES9_NS_10bfloat16_tESF_Li256ELb0ELb1ELb1ELb1EEENS1_19SingleTileSchedulerILb0ELb1ELb1ELi128EEEEEEEEEvNT_6ParamsE)
        /*008c*/ 	.word	0x00000030


	//----- nvinfo : EIATTR_REGCOUNT
	.align		4
.L_49:
        /*0090*/ 	.byte	0x04, 0x2f
        /*0092*/ 	.short	(.L_51 - .L_50)
	.align		4
.L_50:
        /*0094*/ 	.word	index@(_ZN7cutlass13device_kernelIN5flash11enable_sm90INS1_16FlashAttnFwdSm90INS1_25CollectiveMainloopFwdSm90ILi2EN4cute5tupleIJNS5_1CILi1EEES8_S8_EEENS6_IJNS7_ILi128EEENS7_ILi160EEENS7_ILi192EEEEEELi128ENS_12float_e4m3_tEfNS_4arch4Sm90ELb0ELb0ELb1ELb1ELb0ELb1ELb0ELb1ELb1ELb1ELb1ELb0EEENS1_21CollectiveEpilogueFwdINS6_IJSA_SA_SB_EEES9_NS_10bfloat16_tESG_Li256ELb1ELb1ELb1ELb1EEENS1_36VarlenDynamicPersistentTileSchedulerILi128ELi160ELi256ELi128ELb1ELb1ELb1ELb0ELb1ELb1EEEEEEEEEvNT_6ParamsE)
        /*0098*/ 	.word	0x000000a8


	//----- nvinfo : EIATTR_FRAME_SIZE
	.align		4
.L_51:
        /*009c*/ 	.byte	0x04, 0x11
        /*009e*/ 	.short	(.L_53 - .L_52)
	.align		4
.L_52:
        /*00a0*/ 	.word	index@(_ZN7cutlass13device_kernelIN5flash11enable_sm90INS1_16FlashAttnFwdSm90INS1_25CollectiveMainloopFwdSm90ILi2EN4cute5tupleIJNS5_1CILi1EEES8_S8_EEENS6_IJNS7_ILi128EEENS7_ILi160EEENS7_ILi192EEEEEELi128ENS_12float_e4m3_tEfNS_4arch4Sm90ELb0ELb0ELb1ELb1ELb0ELb1ELb0ELb1ELb1ELb1ELb1ELb0EEENS1_21CollectiveEpilogueFwdINS6_IJSA_SA_SB_EEES9_NS_10bfloat16_tESG_Li256ELb1ELb1ELb1ELb1EEENS1_36VarlenDynamicPersistentTileSchedulerILi128ELi160ELi256ELi128ELb1ELb1ELb1ELb0ELb1ELb1EEEEEEEEEvNT_6ParamsE)
        /*00a4*/ 	.word	0x00000070


	//----- nvinfo : EIATTR_REGCOUNT
	.align		4
.L_53:
        /*00a8*/ 	.byte	0x04, 0x2f
        /*00aa*/ 	.short	(.L_55 - .L_54)
	.align		4
.L_54:
        /*00ac*/ 	.word	index@(_ZN7cutlass13device_kernelIN5flash11enable_sm90INS1_16FlashAttnFwdSm90INS1_25CollectiveMainloopFwdSm90ILi2EN4cute5tupleIJNS5_1CILi1EEES8_S8_EEENS6_IJNS7_ILi128EEENS7_ILi160EEENS7_ILi192EEEEEELi128ENS_12float_e4m3_tEfNS_4arch4Sm90ELb0ELb0ELb1ELb1ELb0ELb0ELb0ELb1ELb1ELb1ELb1ELb0EEENS1_21CollectiveEpilogueFwdINS6_IJSA_SA_SB_EEES9_NS_10bfloat16_tESG_Li256ELb1ELb1ELb1ELb1EEENS1_36VarlenDynamicPersistentTileSchedulerILi128ELi160ELi256ELi128ELb1ELb1ELb1ELb0ELb1ELb1EEEEEEEEEvNT_6ParamsE)
        /*00b0*/ 	.word	0x000000a8


	//----- nvinfo : EIATTR_FRAME_SIZE
	.align		4
.L_55:
        /*00b4*/ 	.byte	0x04, 0x11
        /*00b6*/ 	.short	(.L_57 - .L_56)
	.align		4
.L_56:
        /*00b8*/ 	.word	index@(_ZN7cutlass13device_kernelIN5flash11enable_sm90INS1_16FlashAttnFwdSm90INS1_25CollectiveMainloopFwdSm90ILi2EN4cute5tupleIJNS5_1CILi1EEES8_S8_EEENS6_IJNS7_ILi128EEENS7_ILi160EEENS7_ILi192EEEEEELi128ENS_12float_e4m3_tEfNS_4arch4Sm90ELb0ELb0ELb1ELb1ELb0ELb0ELb0ELb1ELb1ELb1ELb1ELb0EEENS1_21CollectiveEpilogueFwdINS6_IJSA_SA_SB_EEES9_NS_10bfloat16_tESG_Li256ELb1ELb1ELb1ELb1EEENS1_36VarlenDynamicPersistentTileSchedulerILi128ELi160ELi256ELi128ELb1ELb1ELb1ELb0ELb1ELb1EEEEEEEEEvNT_6ParamsE)
        /*00bc*/ 	.word	0x00000038


	//----- nvinfo : EIATTR_REGCOUNT
	.align		4
.L_57:
        /*00c0*/ 	.byte	0x04, 0x2f
        /*00c2*/ 	.short	(.L_59 - .L_58)
	.align		4
.L_58:
        /*00c4*/ 	.word	index@(_ZN7cutlass13device_kernelIN5flash11enable_sm90INS1_16FlashAttnFwdSm90INS1_25CollectiveMainloopFwdSm90ILi2EN4cute5tupleIJNS5_1CILi1EEES8_S8_EEENS6_IJNS7_ILi128EEENS7_ILi160EEENS7_ILi192EEEEEELi128ENS_12float_e4m3_tEfNS_4arch4Sm90ELb0ELb0ELb1ELb0ELb0ELb0ELb0ELb1ELb1ELb1ELb1ELb0EEENS1_21CollectiveEpilogueFwdINS6_IJSA_SA_SB_EEES9_NS_10bfloat16_tESG_Li256ELb0ELb1ELb1ELb1EEENS1_19SingleTileSchedulerILb0ELb1ELb1ELi128EEEEEEEEEvNT_6ParamsE)
        /*00c8*/ 	.word	0x000000a8


	//----- nvinfo : EIATTR_FRAME_SIZE
	.align		4
.L_59:
        /*00cc*/ 	.byte	0x04, 0x11
        /*00ce*/ 	.short	(.L_61 - .L_60)
	.align		4
.L_60:
        /*00d0*/ 	.word	index@(_ZN7cutlass13device_kernelIN5flash11enable_sm90INS1_16FlashAttnFwdSm90INS1_25CollectiveMainloopFwdSm90ILi2EN4cute5tupleIJNS5_1CILi1EEES8_S8_EEENS6_IJNS7_ILi128EEENS7_ILi160EEENS7_ILi192EEEEEELi128ENS_12float_e4m3_tEfNS_4arch4Sm90ELb0ELb0ELb1ELb0ELb0ELb0ELb0ELb1ELb1ELb1ELb1ELb0EEENS1_21CollectiveEpilogueFwdINS6_IJSA_SA_SB_EEES9_NS_10bfloat16_tESG_Li256ELb0ELb1ELb1ELb1EEENS1_19SingleTileSchedulerILb0ELb1ELb1ELi128EEEEEEEEEvNT_6ParamsE)
        /*00d4*/ 	.word	0x00000028


	//----- nvinfo : EIATTR_MIN_STACK_SIZE
	.align		4
.L_61:
        /*00d8*/ 	.byte	0x04, 0x12
        /*00da*/ 	.short	(.L_63 - .L_62)
	.align		4
.L_62:
        /*00dc*/ 	.word	index@(_ZN7cutlass13device_kernelIN5flash11enable_sm90INS1_16FlashAttnFwdSm90INS1_25CollectiveMainloopFwdSm90ILi2EN4cute5tupleIJNS5_1CILi1EEES8_S8_EEENS6_IJNS7_ILi128EEENS7_ILi160EEENS7_ILi192EEEEEELi128ENS_12float_e4m3_tEfNS_4arch4Sm90ELb0ELb0ELb1ELb0ELb0ELb0ELb0ELb1ELb1ELb1ELb1ELb0EEENS1_21CollectiveEpilogueFwdINS6_IJSA_SA_SB_EEES9_NS_10bfloat16_tESG_Li256ELb0ELb1ELb1ELb1EEENS1_19SingleTileSchedulerILb0ELb1ELb1ELi128EEEEEEEEEvNT_6ParamsE)
        /*00e0*/ 	.word	0x00000028


	//----- nvinfo : EIATTR_MIN_STACK_SIZE
	.align		4
.L_63:
        /*00e4*/ 	.byte	0x04, 0x12
        /*00e6*/ 	.short	(.L_65 - .L_64)
	.align		4
.L_64:
        /*00e8*/ 	.word	index@(_ZN7cutlass13device_kernelIN5flash11enable_sm90INS1_16FlashAttnFwdSm90INS1_25CollectiveMainloopFwdSm90ILi2EN4cute5tupleIJNS5_1CILi1EEES8_S8_EEENS6_IJNS7_ILi128EEENS7_ILi160EEENS7_ILi192EEEEEELi128ENS_12float_e4m3_tEfNS_4arch4Sm90ELb0ELb0ELb1ELb1ELb0ELb0ELb0ELb1ELb1ELb1ELb1ELb0EEENS1_21CollectiveEpilogueFwdINS6_IJSA_SA_SB_EEES9_NS_10bfloat16_tESG_Li256ELb1ELb1ELb1ELb1EEENS1_36VarlenDynamicPersistentTileSchedulerILi128ELi160ELi256ELi128ELb1ELb1ELb1ELb0ELb1ELb1EEEEEEEEEvNT_6ParamsE)
        /*00ec*/ 	.word	0x00000038


	//----- nvinfo : EIATTR_MIN_STACK_SIZE
	.align		4
.L_65:
        /*00f0*/ 	.byte	0x04, 0x12
        /*00f2*/ 	.short	(.L_67 - .L_66)
	.align		4
.L_66:
        /*00f4*/ 	.word	index@(_ZN7cutlass13device_kernelIN5flash11enable_sm90INS1_16FlashAttnFwdSm90INS1_25CollectiveMainloopFwdSm90ILi2EN4cute5tupleIJNS5_1CILi1EEES8_S8_EEENS6_IJNS7_ILi128EEENS7_ILi160EEENS7_ILi192EEEEEELi128ENS_12float_e4m3_tEfNS_4arch4Sm90ELb0ELb0ELb1ELb1ELb0ELb1ELb0ELb1ELb1ELb1ELb1ELb0EEENS1_21CollectiveEpilogueFwdINS6_IJSA_SA_SB_EEES9_NS_10bfloat16_tESG_Li256ELb1ELb1ELb1ELb1EEENS1_36VarlenDynamicPersistentTileSchedulerILi128ELi160ELi256ELi128ELb1ELb1ELb1ELb0ELb1ELb1EEEEEEEEEvNT_6ParamsE)
        /*00f8*/ 	.word	0x00000070


	//----- nvinfo : EIATTR_MIN_STACK_SIZE
	.align		4
.L_67:
        /*00fc*/ 	.byte	0x04, 0x12
        /*00fe*/ 	.short	(.L_69 - .L_68)
	.align		4
.L_68:
        /*0100*/ 	.word	index@(_ZN7cutlass13device_kernelIN5flash11enable_sm90INS1_16FlashAttnFwdSm90INS1_25CollectiveMainloopFwdSm90ILi2EN4cute5tupleIJNS5_1CILi1EEES8_S8_EEENS6_IJNS7_ILi128EEESA_NS7_ILi192EEEEEELi128ENS_12float_e4m3_tEfNS_4arch4Sm90ELb0ELb1ELb1ELb0ELb0ELb0ELb0ELb1ELb1ELb1ELb1ELb0EEENS1_21CollectiveEpilogueFwdINS6_IJSA_SA_SA_EEES9_NS_10bfloat16_tESF_Li256ELb0ELb1ELb1ELb1EEENS1_19SingleTileSchedulerILb0ELb1ELb1ELi128EEEEEEEEEvNT_6ParamsE)
        /*0104*/ 	.word	0x00000030


	//----- nvinfo : EIATTR_MIN_STACK_SIZE
	.align		4
.L_69:
        /*0108*/ 	.byte	0x04, 0x12
        /*010a*/ 	.short	(.L_71 - .L_70)
	.align		4
.L_70:
        /*010c*/ 	.word	index@(_ZN7cutlass13device_kernelIN5flash11enable_sm90INS1_16FlashAttnFwdSm90INS1_25CollectiveMainloopFwdSm90ILi2EN4cute5tupleIJNS5_1CILi1EEES8_S8_EEENS6_IJNS7_ILi128EEESA_NS7_ILi192EEEEEELi128ENS_12float_e4m3_tEfNS_4arch4Sm90ELb0ELb1ELb1ELb1ELb0ELb0ELb0ELb1ELb1ELb1ELb1ELb0EEENS1_21CollectiveEpilogueFwdINS6_IJSA_SA_SA_EEES9_NS_10bfloat16_tESF_Li256ELb1ELb1ELb1ELb1EEENS1_36VarlenDynamicPersistentTileSchedulerILi128ELi128ELi256ELi128ELb1ELb1ELb1ELb1ELb0ELb1EEEEEEEEEvNT_6ParamsE)
        /*0110*/ 	.word	0x00000040


	//----- nvinfo : EIATTR_MIN_STACK_SIZE
	.align		4
.L_71:
        /*0114*/ 	.byte	0x04, 0x12
        /*0116*/ 	.short	(.L_73 - .L_72)
	.align		4
.L_72:
        /*0118*/ 	.word	index@(_ZN7cutlass13device_kernelIN5flash11enable_sm90INS1_16FlashAttnFwdSm90INS1_25CollectiveMainloopFwdSm90ILi2EN4cute5tupleIJNS5_1CILi1EEES8_S8_EEENS6_IJNS7_ILi128EEESA_NS7_ILi192EEEEEELi128ENS_12float_e4m3_tEfNS_4arch4Sm90ELb0ELb1ELb1ELb1ELb0ELb1ELb0ELb1ELb1ELb1ELb1ELb0EEENS1_21CollectiveEpilogueFwdINS6_IJSA_SA_SA_EEES9_NS_10bfloat16_tESF_Li256ELb1ELb1ELb1ELb1EEENS1_36VarlenDynamicPersistentTileSchedulerILi128ELi128ELi256ELi128ELb1ELb1ELb1ELb1ELb0ELb1EEEEEEEEEvNT_6ParamsE)
        /*011c*/ 	.word	0x00000060


	//----- nvinfo : EIATTR_MIN_STACK_SIZE
	.align		4
.L_73:
        /*0120*/ 	.byte	0x04, 0x12
        /*0122*/ 	.short	(.L_75 - .L_74)
	.align		4
.L_74:
        /*0124*/ 	.word	index@(_ZN7cutlass13device_kernelIN5flash11enable_sm90INS1_16FlashAttnFwdSm90INS1_25CollectiveMainloopFwdSm90ILi2EN4cute5tupleIJNS5_1CILi1EEES8_S8_EEENS6_IJNS7_ILi128EEENS7_ILi160EEENS7_ILi192EEEEEELi128ENS_12float_e4m3_tEfNS_4arch4Sm90ELb1ELb0ELb1ELb0ELb0ELb0ELb0ELb1ELb1ELb1ELb1ELb0EEENS1_21CollectiveEpilogueFwdINS6_IJSA_SA_SB_EEES9_NS_10bfloat16_tESG_Li256ELb0ELb1ELb1ELb1EEENS1_19SingleTileSchedulerILb0ELb1ELb1ELi128EEEEEEEEEvNT_6ParamsE)
        /*0128*/ 	.word	0x00000028


	//----- nvinfo : EIATTR_MIN_STACK_SIZE
	.align		4
.L_75:
        /*012c*/ 	.byte	0x04, 0x12
        /*012e*/ 	.short	(.L_77 - .L_76)
	.align		4
.L_76:
        /*0130*/ 	.word	index@(_ZN7cutlass13device_kernelIN5flash11enable_sm90INS1_16FlashAttnFwdSm90INS1_25CollectiveMainloopFwdSm90ILi2EN4cute5tupleIJNS5_1CILi1EEES8_S8_EEENS6_IJNS7_ILi128EEENS7_ILi160EEENS7_ILi192EEEEEELi128ENS_12float_e4m3_tEfNS_4arch4Sm90ELb1ELb0ELb1ELb1ELb0ELb0ELb0ELb1ELb1ELb1ELb1ELb0EEENS1_21CollectiveEpilogueFwdINS6_IJSA_SA_SB_EEES9_NS_10bfloat16_tESG_Li256ELb1ELb1ELb1ELb1EEENS1_36VarlenDynamicPersistentTileSchedulerILi128ELi160ELi256ELi128ELb1ELb1ELb1ELb1ELb1ELb1EEEEEEEEEvNT_6ParamsE)
        /*0134*/ 	.word	0x00000038


	//----- nvinfo : EIATTR_MIN_STACK_SIZE
	.align		4
.L_77:
        /*0138*/ 	.byte	0x04, 0x12
        /*013a*/ 	.short	(.L_79 - .L_78)
	.align		4
.L_78:
        /*013c*/ 	.word	index@(_ZN7cutlass13device_kernelIN5flash11enable_sm90INS1_16FlashAttnFwdSm90INS1_25CollectiveMainloopFwdSm90ILi2EN4cute5tupleIJNS5_1CILi1EEES8_S8_EEENS6_IJNS7_ILi128EEENS7_ILi160EEENS7_ILi192EEEEEELi128ENS_12float_e4m3_tEfNS_4arch4Sm90ELb1ELb0ELb1ELb1ELb0ELb1ELb0ELb1ELb1ELb1ELb1ELb0EEENS1_21CollectiveEpilogueFwdINS6_IJSA_SA_SB_EEES9_NS_10bfloat16_tESG_Li256ELb1ELb1ELb1ELb1EEENS1_36VarlenDynamicPersistentTileSchedulerILi128ELi160ELi256ELi128ELb1ELb1ELb1ELb1ELb1ELb1EEEEEEEEEvNT_6ParamsE)
        /*0140*/ 	.word	0x00000078
.L_79:


//--------------------- .nv.compat                --------------------------
	.section	.nv.compat,"",@"SHT_CUDA_COMPAT_INFO"
	.align	4
        /*0000*/ 	.byte	0x02, 0x09, 0x01, 0x00, 0x02, 0x02, 0x04, 0x00, 0x02, 0x05, 0x05, 0x00, 0x03, 0x07, 0x01, 0x01
        /*0010*/ 	.byte	0x02, 0x03, 0x01, 0x00, 0x02, 0x06, 0x01, 0x00, 0x04, 0x0b, 0x08, 0x00, 0x00, 0x00, 0x00, 0x00
        /*0020*/ 	.byte	0x00, 0x00, 0x00, 0x00


//--------------------- .nv.info._ZN7cutlass13device_kernelIN5flash11enable_sm90INS1_16FlashAttnFwdSm90INS1_25CollectiveMainloopFwdSm90ILi2EN4cute5tupleIJNS5_1CILi1EEES8_S8_EEENS6_IJNS7_ILi128EEENS7_ILi160EEENS7_ILi192EEEEEELi128ENS_12float_e4m3_tEfNS_4arch4Sm90ELb0ELb0ELb1ELb0ELb0ELb0ELb0ELb1ELb1ELb1ELb1ELb0EEENS1_21CollectiveEpilogueFwdINS6_IJSA_SA_SB_EEES9_NS_10bfloat16_tESG_Li256ELb0ELb1ELb1ELb1EEENS1_19SingleTileSchedulerILb0ELb1ELb1ELi128EEEEEEEEEvNT_6ParamsE --------------------------
	.section	.nv.info._ZN7cutlass13device_kernelIN5flash11enable_sm90INS1_16FlashAttnFwdSm90INS1_25CollectiveMainloopFwdSm90ILi2EN4cute5tupleIJNS5_1CILi1EEES8_S8_EEENS6_IJNS7_ILi128EEENS7_ILi160EEENS7_ILi192EEEEEELi128ENS_12float_e4m3_tEfNS_4arch4Sm90ELb0ELb0ELb1ELb0ELb0ELb0ELb0ELb1ELb1ELb1ELb1ELb0EEENS1_21CollectiveEpilogueFwdINS6_IJSA_SA_SB_EEES9_NS_10bfloat16_tESG_Li256ELb0ELb1ELb1ELb1EEENS1_19SingleTileSchedulerILb0ELb1ELb1ELi128EEEEEEEEEvNT_6ParamsE,"",@"SHT_CUDA_INFO"
	.sectionflags	@""
	.align	4


	//----- nvinfo : EIATTR_CUDA_API_VERSION
	.align		4
        /*0000*/ 	.byte	0x04, 0x37
        /*0002*/ 	.short	(.L_81 - .L_80)
.L_80:
        /*0004*/ 	.word	0x00000082


	//----- nvinfo : EIATTR_KPARAM_INFO
	.align		4
.L_81:
        /*0008*/ 	.byte	0x04, 0x17
        /*000a*/ 	.short	(.L_83 - .L_82)
.L_82:
        /*000c*/ 	.word	0x00000000
        /*0010*/ 	.short	0x0000
        /*0012*/ 	.short	0x0070
        /*0014*/ 	.byte	0x00, 0xf0, 0x01, 0x28


	//----- nvinfo : EIATTR_SPARSE_MMA_MASK
	.align		4
.L_83:
        /*0018*/ 	.byte	0x03, 0x50
        /*001a*/ 	.short	0x0000


	//----- nvinfo : EIATTR_MAXREG_COUNT
	.align		4
        /*001c*/ 	.byte	0x03, 0x1b
        /*001e*/ 	.short	0x00a8


	//----- nvinfo : EIATTR_NUM_BARRIERS
	.align		4
        /*0020*/ 	.byte	0x02, 0x4c
        /*0022*/ 	.byte	0x10
	.zero		1


	//----- nvinfo : EIATTR_EXTERNS
	.align		4
        /*0024*/ 	.byte	0x04, 0x0f
        /*0026*/ 	.short	(.L_85 - .L_84)


	//   ....[0]....
	.align		4
.L_84:
        /*0028*/ 	.word	index@(__assertfail)


	//----- nvinfo : EIATTR_ANNOTATIONS
	.align		4
.L_85:
        /*002c*/ 	.byte	0x04, 0x55
        /*002e*/ 	.short	(.L_87 - .L_86)


	//   ....[0]....
.L_86:
        /*0030*/ 	.word	0x00000001
        /*0034*/ 	.byte	0x40, 0x09, 0x00, 0x00, 0x01, 0x00, 0x00, 0x00, 0xb0, 0x12, 0x00, 0x00, 0x01, 0x00, 0x00, 0x00
        /* <DEDUP_REMOVED lines=13> */
        /*0114*/ 	.byte	0xc0, 0xec, 0x00, 0x00


	//----- nvinfo : EIATTR_MERCURY_ISA_VERSION
	.align		4
.L_87:
        /*0118*/ 	.byte	0x03, 0x5f
        /*011a*/ 	.short	0x0101


	//----- nvinfo : EIATTR_INT_WARP_WIDE_INSTR_OFFSETS
	.align		4
        /*011c*/ 	.byte	0x04, 0x31
        /*011e*/ 	.short	(.L_89 - .L_88)


	//   ....[0]....
.L_88:
        /*0120*/ 	.word	0x00000120


	//   ....[1]....
        /*0124*/ 	.word	0x000001c0


	//   ....[2]....
        /*0128*/ 	.word	0x00000230


	//----- nvinfo : EIATTR_COOP_GROUP_MASK_REGIDS
	.align		4
.L_89:
        /*012c*/ 	.byte	0x04, 0x29
        /*012e*/ 	.short	(.L_91 - .L_90)


	//   ....[0]....
.L_90:
        /*0130*/ 	.word	0xffffffff


	//   ....[1]....
        /*0134*/ 	.word	0xffffffff


	//   ....[2]....
        /*0138*/ 	.word	0xffffffff


	//   ....[3]....
        /*013c*/ 	.word	0xffffffff


	//   ....[4]....
        /*0140*/ 	.word	0xffffffff


	//   ....[5]....
        /*0144*/ 	.word	0xffffffff


	//   ....[6]....
        /*0148*/ 	.word	0xffffffff


	//   ....[7]....
        /*014c*/ 	.word	0xffffffff


	//   ....[8]....
        /*0150*/ 	.word	0xffffffff


	//   ....[9]....
        /*0154*/ 	.word	0xffffffff


	//   ....[10]....
        /*0158*/ 	.word	0xffffffff


	//   ....[11]....
        /*015c*/ 	.word	0xffffffff


	//   ....[12]....
        /*0160*/ 	.word	0xffffffff


	//   ....[13]....
        /*0164*/ 	.word	0xffffffff


	//   ....[14]....
        /*0168*/ 	.word	0xffffffff


	//   ....[15]....
        /*016c*/ 	.word	0xffffffff


	//   ....[16]....
        /*0170*/ 	.word	0xffffffff


	//   ....[17]....
        /*0174*/ 	.word	0xffffffff


	//   ....[18]....
        /*0178*/ 	.word	0xffffffff


	//   ....[19]....
        /*017c*/ 	.word	0xffffffff


	//   ....[20]....
        /*0180*/ 	.word	0xffffffff


	//   ....[21]....
        /*0184*/ 	.word	0xffffffff


	//   ....[22]....
        /*0188*/ 	.word	0xffffffff


	//   ....[23]....
        /*018c*/ 	.word	0xffffffff


	//   ....[24]....
        /*0190*/ 	.word	0xffffffff


	//   ....[25]....
        /*0194*/ 	.word	0xffffffff


	//   ....[26]....
        /*0198*/ 	.word	0xffffffff


	//   ....[27]....
        /*019c*/ 	.word	0xffffffff


	//   ....[28]....
        /*01a0*/ 	.word	0xffffffff


	//   ....[29]....
        /*01a4*/ 	.word	0xffffffff


	//   ....[30]....
        /*01a8*/ 	.word	0xffffffff


	//   ....[31]....
        /*01ac*/ 	.word	0xffffffff


	//   ....[32]....
        /*01b0*/ 	.word	0xffffffff


	//   ....[33]....
        /*01b4*/ 	.word	0xffffffff


	//   ....[34]....
        /*01b8*/ 	.word	0xffffffff


	//   ....[35]....
        /*01bc*/ 	.word	0xffffffff


	//   ....[36]....
        /*01c0*/ 	.word	0xffffffff


	//   ....[37]....
        /*01c4*/ 	.word	0xffffffff


	//   ....[38]....
        /*01c8*/ 	.word	0xffffffff


	//   ....[39]....
        /*01cc*/ 	.word	0xffffffff


	//   ....[40]....
        /*01d0*/ 	.word	0xffffffff


	//   ....[41]....
        /*01d4*/ 	.word	0xffffffff


	//   ....[42]....
        /*01d8*/ 	.word	0xffffffff


	//   ....[43]....
        /*01dc*/ 	.word	0xffffffff


	//   ....[44]....
        /*01e0*/ 	.word	0xffffffff


	//   ....[45]....
        /*01e4*/ 	.word	0xffffffff


	//   ....[46]....
        /*01e8*/ 	.word	0xffffffff


	//   ....[47]....
        /*01ec*/ 	.word	0xffffffff


	//   ....[48]....
        /*01f0*/ 	.word	0xffffffff


	//   ....[49]....
        /*01f4*/ 	.word	0xffffffff


	//   ....[50]....
        /*01f8*/ 	.word	0xffffffff


	//   ....[51]....
        /*01fc*/ 	.word	0xffffffff


	//   ....[52]....
        /*0200*/ 	.word	0xffffffff


	//   ....[53]....
        /*0204*/ 	.word	0xffffffff


	//   ....[54]....
        /*0208*/ 	.word	0xffffffff


	//   ....[55]....
        /*020c*/ 	.word	0xffffffff


	//   ....[56]....
        /*0210*/ 	.word	0xffffffff


	//   ....[57]....
        /*0214*/ 	.word	0xffffffff


	//   ....[58]....
        /*0218*/ 	.word	0xffffffff


	//   ....[59]....
        /*021c*/ 	.word	0xffffffff


	//   ....[60]....
        /*0220*/ 	.word	0xffffffff


	//   ....[61]....
        /*0224*/ 	.word	0xffffffff


	//   ....[62]....
        /*0228*/ 	.word	0xffffffff


	//   ....[63]....
        /*022c*/ 	.word	0xffffffff


	//   ....[64]....
        /*0230*/ 	.word	0xffffffff


	//   ....[65]....
        /*0234*/ 	.word	0xffffffff


	//   ....[66]....
        /*0238*/ 	.word	0xffffffff


	//   ....[67]....
        /*023c*/ 	.word	0xffffffff


	//   ....[68]....
        /*0240*/ 	.word	0xffffffff


	//   ....[69]....
        /*0244*/ 	.word	0xffffffff


	//   ....[70]....
        /*0248*/ 	.word	0xffffffff


	//   ....[71]....
        /*024c*/ 	.word	0xffffffff


	//   ....[72]....
        /*0250*/ 	.word	0xffffffff


	//   ....[73]....
        /*0254*/ 	.word	0xffffffff


	//   ....[74]....
        /*0258*/ 	.word	0xffffffff


	//   ....[75]....
        /*025c*/ 	.word	0xffffffff


	//   ....[76]....
        /*0260*/ 	.word	0xffffffff


	//   ....[77]....
        /*0264*/ 	.word	0xffffffff


	//   ....[78]....
        /*0268*/ 	.word	0xffffffff


	//   ....[79]....
        /*026c*/ 	.word	0xffffffff


	//   ....[80]....
        /*0270*/ 	.word	0xffffffff


	//   ....[81]....
        /*0274*/ 	.word	0xffffffff


	//   ....[82]....
        /*0278*/ 	.word	0xffffffff


	//   ....[83]....
        /*027c*/ 	.word	0xffffffff


	//   ....[84]....
        /*0280*/ 	.word	0xffffffff


	//   ....[85]....
        /*0284*/ 	.word	0xffffffff


	//   ....[86]....
        /*0288*/ 	.word	0xffffffff


	//   ....[87]....
        /*028c*/ 	.word	0xffffffff


	//   ....[88]....
        /*0290*/ 	.word	0xffffffff


	//   ....[89]....
        /*0294*/ 	.word	0xffffffff


	//   ....[90]....
        /*0298*/ 	.word	0xffffffff


	//   ....[91]....
        /*029c*/ 	.word	0xffffffff


	//   ....[92]....
        /*02a0*/ 	.word	0xffffffff


	//   ....[93]....
        /*02a4*/ 	.word	0xffffffff


	//   ....[94]....
        /*02a8*/ 	.word	0xffffffff


	//   ....[95]....
        /*02ac*/ 	.word	0xffffffff


	//   ....[96]....
        /*02b0*/ 	.word	0xffffffff


	//   ....[97]....
        /*02b4*/ 	.word	0xffffffff


	//   ....[98]....
        /*02b8*/ 	.word	0xffffffff


	//   ....[99]....
        /*02bc*/ 	.word	0xffffffff


	//   ....[100]....
        /*02c0*/ 	.word	0xffffffff


	//   ....[101]....
        /*02c4*/ 	.word	0xffffffff


	//   ....[102]....
        /*02c8*/ 	.word	0xffffffff


	//   ....[103]....
        /*02cc*/ 	.word	0x0500000f


	//   ....[104]....
        /*02d0*/ 	.word	0x0500000f


	//   ....[105]....
        /*02d4*/ 	.word	0x0500000f


	//   ....[106]....
        /*02d8*/ 	.word	0x0500000f


	//   ....[107]....
        /*02dc*/ 	.word	0x0500000f


	//   ....[108]....
        /*02e0*/ 	.word	0x0500000f


	//   ....[109]....
        /*02e4*/ 	.word	0x0500000f


	//   ....[110]....
        /*02e8*/ 	.word	0x0500000f


	//   ....[111]....
        /*02ec*/ 	.word	0x0500000f


	//----- nvinfo : EIATTR_COOP_GROUP_INSTR_OFFSETS
	.align		4
.L_91:
        /*02f0*/ 	.byte	0x04, 0x28
        /*02f2*/ 	.short	(.L_93 - .L_92)


	//   ....[0]....
.L_92:
        /*02f4*/ 	.word	0x00000060


	//   ....[1]....
        /*02f8*/ 	.word	0x00000130


	//   ....[2]....
        /*02fc*/ 	.word	0x000001e0


	//   ....[3]....
        /*0300*/ 	.word	0x000003a0


	//   ....[4]....
        /*0304*/ 	.word	0x00000500


	//   ....[5]....
        /*0308*/ 	.word	0x00000620


	//   ....[6]....
        /*030c*/ 	.word	0x00000780


	//   ....[7]....
        /*0310*/ 	.word	0x000010d0


	//   ....[8]....
        /*0314*/ 	.word	0x000037f0


	//   ....[9]....
        /*0318*/ 	.word	0x00003890


	//   ....[10]....
        /*031c*/ 	.word	0x00003bf0


	//   ....[11]....
        /*0320*/ 	.word	0x00003d10


	//   ....[12]....
        /*0324*/ 	.word	0x00007190


	//   ....[13]....
        /*0328*/ 	.word	0x000071c0


	//   ....[14]....
        /*032c*/ 	.word	0x000071f0


	//   ....[15]....
        /*0330*/ 	.word	0x00007200


	//   ....[16]....
        /*0334*/ 	.word	0x00008d00


	//   ....[17]....
        /*0338*/ 	.word	0x00008d10


	//   ....[18]....
        /*033c*/ 	.word	0x00008d90


	//   ....[19]....
        /*0340*/ 	.word	0x00008da0


	//   ....[20]....
        /*0344*/ 	.word	0x00009bd0


	//   ....[21]....
        /*0348*/ 	.word	0x00009be0


	//   ....[22]....
        /*034c*/ 	.word	0x00009bf0


	//   ....[23]....
        /*0350*/ 	.word	0x00009c10


	//   ....[24]....
        /*0354*/ 	.word	0x00009c20


	//   ....[25]....
        /*0358*/ 	.word	0x00009c30


	//   ....[26]....
        /*035c*/ 	.word	0x00009c40


	//   ....[27]....
        /*0360*/ 	.word	0x00009c50


	//   ....[28]....
        /*0364*/ 	.word	0x00009c60


	//   ....[29]....
        /*0368*/ 	.word	0x00009c70


	//   ....[30]....
        /*036c*/ 	.word	0x00009c80


	//   ....[31]....
        /*0370*/ 	.word	0x00009c90


	//   ....[32]....
        /*0374*/ 	.word	0x00009cb0


	//   ....[33]....
        /*0378*/ 	.word	0x00009cd0


	//   ....[34]....
        /*037c*/ 	.word	0x00009ce0


	//   ....[35]....
        /*0380*/ 	.word	0x00009cf0


	//   ....[36]....
        /*0384*/ 	.word	0x00009d00


	//   ....[37]....
        /*0388*/ 	.word	0x00009d10


	//   ....[38]....
        /*038c*/ 	.word	0x00009d20


	//   ....[39]....
        /*0390*/ 	.word	0x00009d30


	//   ....[40]....
        /*0394*/ 	.word	0x00009d40


	//   ....[41]....
        /*0398*/ 	.word	0x00009d50


	//   ....[42]....
        /*039c*/ 	.word	0x00009d60


	//   ....[43]....
        /*03a0*/ 	.word	0x00009d70


	//   ....[44]....
        /*03a4*/ 	.word	0x00009d80


	//   ....[45]....
        /*03a8*/ 	.word	0x00009d90


	//   ....[46]....
        /*03ac*/ 	.word	0x00009da0


	//   ....[47]....
        /*03b0*/ 	.word	0x00009db0


	//   ....[48]....
        /*03b4*/ 	.word	0x00009dc0


	//   ....[49]....
        /*03b8*/ 	.word	0x00009dd0


	//   ....[50]....
        /*03bc*/ 	.word	0x00009de0


	//   ....[51]....
        /*03c0*/ 	.word	0x00009df0


	//   ....[52]....
        /*03c4*/ 	.word	0x00009e10


	//   ....[53]....
        /*03c8*/ 	.word	0x00009e20


	//   ....[54]....
        /*03cc*/ 	.word	0x00009e30


	//   ....[55]....
        /*03d0*/ 	.word	0x00009e40


	//   ....[56]....
        /*03d4*/ 	.word	0x00009e50


	//   ....[57]....
        /*03d8*/ 	.word	0x00009e60


	//   ....[58]....
        /*03dc*/ 	.word	0x00009e90


	//   ....[59]....
        /*03e0*/ 	.word	0x00009ea0


	//   ....[60]....
        /*03e4*/ 	.word	0x00009eb0


	//   ....[61]....
        /*03e8*/ 	.word	0x00009ed0


	//   ....[62]....
        /*03ec*/ 	.word	0x00009f10


	//   ....[63]....
        /*03f0*/ 	.word	0x00009f20


	//   ....[64]....
        /*03f4*/ 	.word	0x00009f30


	//   ....[65]....
        /*03f8*/ 	.word	0x00009f40


	//   ....[66]....
        /*03fc*/ 	.word	0x00009f50


	//   ....[67]....
        /*0400*/ 	.word	0x00009f60


	//   ....[68]....
        /*0404*/ 	.word	0x00009f70


	//   ....[69]....
        /*0408*/ 	.word	0x00009f80


	//   ....[70]....
        /*040c*/ 	.word	0x00009fb0


	//   ....[71]....
        /*0410*/ 	.word	0x00009fe0


	//   ....[72]....
        /*0414*/ 	.word	0x0000a020


	//   ....[73]....
        /*0418*/ 	.word	0x0000a050


	//   ....[74]....
        /*041c*/ 	.word	0x0000a080


	//   ....[75]....
        /*0420*/ 	.word	0x0000a0b0


	//   ....[76]....
        /*0424*/ 	.word	0x0000a0d0


	//   ....[77]....
        /*0428*/ 	.word	0x0000a0e0


	//   ....[78]....
        /*042c*/ 	.word	0x0000a0f0


	//   ....[79]....
        /*0430*/ 	.word	0x0000a120


	//   ....[80]....
        /*0434*/ 	.word	0x0000a140


	//   ....[81]....
        /*0438*/ 	.word	0x0000a150


	//   ....[82]....
        /*043c*/ 	.word	0x0000a160


	//   ....[83]....
        /*0440*/ 	.word	0x0000a170


	//   ....[84]....
        /*0444*/ 	.word	0x0000a590


	//   ....[85]....
        /*0448*/ 	.word	0x0000a5e0


	//   ....[86]....
        /*044c*/ 	.word	0x0000a620


	//   ....[87]....
        /*0450*/ 	.word	0x0000a660


	//   ....[88]....
        /*0454*/ 	.word	0x0000a6b0


	//   ....[89]....
        /*0458*/ 	.word	0x0000a6e0


	//   ....[90]....
        /*045c*/ 	.word	0x0000ada0


	//   ....[91]....
        /*0460*/ 	.word	0x0000add0


	//   ....[92]....
        /*0464*/ 	.word	0x0000b900


	//   ....[93]....
        /*0468*/ 	.word	0x0000c600


	//   ....[94]....
        /*046c*/ 	.word	0x0000d120


	//   ....[95]....
        /*0470*/ 	.word	0x0000d150


	//   ....[96]....
        /*0474*/ 	.word	0x0000d180


	//   ....[97]....
        /*0478*/ 	.word	0x0000d250


	//   ....[98]....
        /*047c*/ 	.word	0x0000d280


	//   ....[99]....
        /*0480*/ 	.word	0x0000d310


	//   ....[100]....
        /*0484*/ 	.word	0x0000d340


	//   ....[101]....
        /*0488*/ 	.word	0x0000d350


	//   ....[102]....
        /*048c*/ 	.word	0x0000ec70


	//   ....[103]....
        /*0490*/ 	.word	0x0000f160


	//   ....[104]....
        /*0494*/ 	.word	0x0000f330


	//   ....[105]....
        /*0498*/ 	.word	0x0000f390


	//   ....[106]....
        /*049c*/ 	.word	0x0000f490


	//   ....[107]....
        /*04a0*/ 	.word	0x0000f560


	//   ....[108]....
        /*04a4*/ 	.word	0x0000f5d0


	//   ....[109]....
        /*04a8*/ 	.word	0x0000f6d0


	//   ....[110]....
        /*04ac*/ 	.word	0x0000f740


	//   ....[111]....
        /*04b0*/ 	.word	0x0000f830


	//----- nvinfo : EIATTR_REG_RECONFIG
	.align		4
.L_93:
        /*04b4*/ 	.byte	0x01, 0x54
	.zero		2


	//----- nvinfo : EIATTR_SYSCALL_OFFSETS
	.align		4
        /*04b8*/ 	.byte	0x04, 0x46
        /*04ba*/ 	.short	(.L_95 - .L_94)


	//   ....[0]....
.L_94:
        /*04bc*/ 	.word	0x00001290


	//   ....[1]....
        /*04c0*/ 	.word	0x0000bf70


	//   ....[2]....
        /*04c4*/ 	.word	0x0000c0b0


	//   ....[3]....
        /*04c8*/ 	.word	0x0000c1f0


	//   ....[4]....
        /*04cc*/ 	.word	0x0000c310


	//   ....[5]....
        /*04d0*/ 	.word	0x0000cd40


	//----- nvinfo : EIATTR_MBARRIER_INSTR_OFFSETS
	.align		4
.L_95:
        /*04d4*/ 	.byte	0x04, 0x39
        /*04d6*/ 	.short	(.L_97 - .L_96)


	//   ....[0]....
.L_96:
        /*04d8*/ 	.word	0x00000250
        /*04dc*/ 	.word	0x000000ff
        /*04e0*/ 	.word	0x00029800
        /*04e4*/ 	.short	0x0100
        /*04e6*/ 	.byte	0x08
	.zero		1


	//   ....[1]....
        /*04e8*/ 	.word	0x00000260
        /*04ec*/ 	.word	0x000000ff
        /*04f0*/ 	.word	0x00029820
        /*04f4*/ 	.short	0x0100
        /*04f6*/ 	.byte	0x08
	.zero		1


	//   ....[2]....
        /*04f8*/ 	.word	0x00000350
        /*04fc*/ 	.word	0x000000ff
        /*0500*/ 	.word	0x00029830
        /*0504*/ 	.short	0x0100
        /*0506*/ 	.byte	0x08
	.zero		1


	//   ....[3]....
        /*0508*/ 	.word	0x00000360
        /*050c*/ 	.word	0x000000ff
        /*0510*/ 	.word	0x00029840
        /*0514*/ 	.short	0x0100
        /*0516*/ 	.byte	0x08
	.zero		1


	//   ....[4]....
        /*0518*/ 	.word	0x00000370
        /*051c*/ 	.word	0x000000ff
        /*0520*/ 	.word	0x00029838
        /*0524*/ 	.short	0x0100
        /*0526*/ 	.byte	0x08
	.zero		1


	//   ....[5]....
        /*0528*/ 	.word	0x00000380
        /*052c*/ 	.word	0x000000ff
        /*0530*/ 	.word	0x00029848
        /*0534*/ 	.short	0x0100
        /*0536*/ 	.byte	0x08
	.zero		1


	//   ....[6]....
        /*0538*/ 	.word	0x000004b0
        /*053c*/ 	.word	0x000000ff
        /*0540*/ 	.word	0x00029850
        /*0544*/ 	.short	0x0100
        /*0546*/ 	.byte	0x08
	.zero		1


	//   ....[7]....
        /*0548*/ 	.word	0x000004c0
        /*054c*/ 	.word	0x000000ff
        /*0550*/ 	.word	0x00029860
        /*0554*/ 	.short	0x0100
        /*0556*/ 	.byte	0x08
	.zero		1


	//   ....[8]....
        /*0558*/ 	.word	0x000004d0
        /*055c*/ 	.word	0x000000ff
        /*0560*/ 	.word	0x00029858
        /*0564*/ 	.short	0x0100
        /*0566*/ 	.byte	0x08
	.zero		1


	//   ....[9]....
        /*0568*/ 	.word	0x000004e0
        /*056c*/ 	.word	0x000000ff
        /*0570*/ 	.word	0x00029868
        /*0574*/ 	.short	0x0100
        /*0576*/ 	.byte	0x08
	.zero		1


	//   ....[10]....
        /*0578*/ 	.word	0x000005d0
        /*057c*/ 	.word	0x000000ff
        /*0580*/ 	.word	0x00029870
        /*0584*/ 	.short	0x0100
        /*0586*/ 	.byte	0x06
	.zero		1


	//   ....[11]....
        /*0588*/ 	.word	0x000005e0
        /*058c*/ 	.word	0x000000ff
        /*0590*/ 	.word	0x00029880
        /*0594*/ 	.short	0x0100
        /*0596*/ 	.byte	0x06
	.zero		1


	//   ....[12]....
        /*0598*/ 	.word	0x000005f0
        /*059c*/ 	.word	0x000000ff
        /*05a0*/ 	.word	0x00029878
        /*05a4*/ 	.short	0x0100
        /*05a6*/ 	.byte	0x06
	.zero		1


	//   ....[13]....
        /*05a8*/ 	.word	0x00000600
        /*05ac*/ 	.word	0x000000ff
        /*05b0*/ 	.word	0x00029888
        /*05b4*/ 	.short	0x0100
        /*05b6*/ 	.byte	0x06
	.zero		1


	//   ....[14]....
        /*05b8*/ 	.word	0x00000730
        /*05bc*/ 	.word	0x000000ff
        /*05c0*/ 	.word	0x00029890
        /*05c4*/ 	.short	0x0100
        /*05c6*/ 	.byte	0x08
	.zero		1


	//   ....[15]....
        /*05c8*/ 	.word	0x00000740
        /*05cc*/ 	.word	0x000000ff
        /*05d0*/ 	.word	0x000298a0
        /*05d4*/ 	.short	0x0100
        /*05d6*/ 	.byte	0x08
	.zero		1


	//   ....[16]....
        /*05d8*/ 	.word	0x00000750
        /*05dc*/ 	.word	0x000000ff
        /*05e0*/ 	.word	0x00029898
        /*05e4*/ 	.short	0x0100
        /*05e6*/ 	.byte	0x08
	.zero		1


	//   ....[17]....
        /*05e8*/ 	.word	0x00000760
        /*05ec*/ 	.word	0x000000ff
        /*05f0*/ 	.word	0x000298a8
        /*05f4*/ 	.short	0x0100
        /*05f6*/ 	.byte	0x08
	.zero		1


	//   ....[18]....
        /*05f8*/ 	.word	0x00000890
        /*05fc*/ 	.word	0x000000ff
        /*0600*/ 	.word	0x000298b0
        /*0604*/ 	.short	0x0100
        /*0606*/ 	.byte	0x08
	.zero		1


	//   ....[19]....
        /*0608*/ 	.word	0x000008a0
        /*060c*/ 	.word	0x000000ff
        /*0610*/ 	.word	0x000298c0
        /*0614*/ 	.short	0x0100
        /*0616*/ 	.byte	0x08
	.zero		1


	//   ....[20]....
        /*0618*/ 	.word	0x000008b0
        /*061c*/ 	.word	0x000000ff
        /*0620*/ 	.word	0x000298b8
        /*0624*/ 	.short	0x0100
        /*0626*/ 	.byte	0x08
	.zero		1


	//   ....[21]....
        /*0628*/ 	.word	0x000008c0
        /*062c*/ 	.word	0x000000ff
        /*0630*/ 	.word	0x000298c8
        /*0634*/ 	.short	0x0100
        /*0636*/ 	.byte	0x08
	.zero		1


	//   ....[22]....
        /*0638*/ 	.word	0x00001510
        /*063c*/ 	.word	0x000000ff
        /*0640*/ 	.word	0x00029800
        /*0644*/ 	.short	0x010a
        /*0646*/ 	.byte	0x28
	.zero		1


	//   ....[23]....
        /*0648*/ 	.word	0x00001590
        /*064c*/ 	.word	0x000000ff
        /*0650*/ 	.word	0x00029830
        /*0654*/ 	.short	0x010a
        /*0656*/ 	.byte	0x28
	.zero		1


	//   ....[24]....
        /*0658*/ 	.word	0x00001610
        /*065c*/ 	.word	0x000000ff
        /*0660*/ 	.word	0x00029830
        /*0664*/ 	.short	0x010a
        /*0666*/ 	.byte	0x28
	.zero		1


	//   ....[25]....
        /*0668*/ 	.word	0x000042c0
        /*066c*/ 	.word	0x0000000f
        /*0670*/ 	.word	0x00000000
        /*0674*/ 	.short	0x0101
        /*0676*/ 	.byte	0x3f
	.zero		1


	//   ....[26]....
        /*0678*/ 	.word	0x00005370
        /*067c*/ 	.word	0x000000ff
        /*0680*/ 	.word	0x00029830
        /*0684*/ 	.short	0x010a
        /*0686*/ 	.byte	0x04
	.zero		1


	//   ....[27]....
        /*0688*/ 	.word	0x000053b0
        /*068c*/ 	.word	0x000000ff
        /*0690*/ 	.word	0x00029830
        /*0694*/ 	.short	0x010a
        /*0696*/ 	.byte	0x04
	.zero		1


	//   ....[28]....
        /*0698*/ 	.word	0x00006060
        /*069c*/ 	.word	0x000000ff
        /*06a0*/ 	.word	0x00029850
        /*06a4*/ 	.short	0x010a
        /*06a6*/ 	.byte	0x04
	.zero		1


	//   ....[29]....
        /*06a8*/ 	.word	0x000060a0
        /*06ac*/ 	.word	0x000000ff
        /*06b0*/ 	.word	0x00029850
        /*06b4*/ 	.short	0x010a
        /*06b6*/ 	.byte	0x04
	.zero		1


	//   ....[30]....
        /*06b8*/ 	.word	0x00008160
        /*06bc*/ 	.word	0x00000003
        /*06c0*/ 	.word	0x00000000
        /*06c4*/ 	.short	0x0101
        /*06c6*/ 	.byte	0x3f
	.zero		1


	//   ....[31]....
        /*06c8*/ 	.word	0x00008370
        /*06cc*/ 	.word	0x000000ff
        /*06d0*/ 	.word	0x00000000
        /*06d4*/ 	.short	0x0101
        /*06d6*/ 	.byte	0x04
	.zero		1


	//   ....[32]....
        /*06d8*/ 	.word	0x00008a10
        /*06dc*/ 	.word	0x000000ff
        /*06e0*/ 	.word	0x00029850
        /*06e4*/ 	.short	0x010a
        /*06e6*/ 	.byte	0x05
	.zero		1


	//   ....[33]....
        /*06e8*/ 	.word	0x00008a50
        /*06ec*/ 	.word	0x000000ff
        /*06f0*/ 	.word	0x00029850
        /*06f4*/ 	.short	0x010a
        /*06f6*/ 	.byte	0x05
	.zero		1


	//   ....[34]....
        /*06f8*/ 	.word	0x00009060
        /*06fc*/ 	.word	0x000000ff
        /*0700*/ 	.word	0x00000000
        /*0704*/ 	.short	0x0101
        /*0706*/ 	.byte	0x04
	.zero		1


	//   ....[35]....
        /*0708*/ 	.word	0x0000a6d0
        /*070c*/ 	.word	0x000000ff
        /*0710*/ 	.word	0x00000000
        /*0714*/ 	.short	0x0101
        /*0716*/ 	.byte	0x04
	.zero		1


	//   ....[36]....
        /*0718*/ 	.word	0x0000c830
        /*071c*/ 	.word	0x000000ff
        /*0720*/ 	.word	0x00029880
        /*0724*/ 	.short	0x010a
        /*0726*/ 	.byte	0x28
	.zero		1


	//   ....[37]....
        /*0728*/ 	.word	0x0000c980
        /*072c*/ 	.word	0x000000ff
        /*0730*/ 	.word	0x00029840
        /*0734*/ 	.short	0x010a
        /*0736*/ 	.byte	0x28
	.zero		1


	//   ....[38]....
        /*0738*/ 	.word	0x0000d4b0
        /*073c*/ 	.word	0x000000ff
        /*0740*/ 	.word	0x00029800
        /*0744*/ 	.short	0x0107
        /*0746*/ 	.byte	0x28
	.zero		1


	//   ....[39]....
        /*0748*/ 	.word	0x0000d520
        /*074c*/ 	.word	0x000000ff
        /*0750*/ 	.word	0x00029800
        /*0754*/ 	.short	0x0101
        /*0756*/ 	.byte	0x28
	.zero		1


	//   ....[40]....
        /*0758*/ 	.word	0x0000d540
        /*075c*/ 	.word	0x000000ff
        /*0760*/ 	.word	0x00029820
        /*0764*/ 	.short	0x010a
        /*0766*/ 	.byte	0x28
	.zero		1


	//   ....[41]....
        /*0768*/ 	.word	0x0000d820
        /*076c*/ 	.word	0x00000006
        /*0770*/ 	.word	0x00029880
        /*0774*/ 	.short	0x010a
        /*0776*/ 	.byte	0x3f
	.zero		1


	//   ....[42]....
        /*0778*/ 	.word	0x0000da50
        /*077c*/ 	.word	0x00000006
        /*0780*/ 	.word	0x00029840
        /*0784*/ 	.short	0x010a
        /*0786*/ 	.byte	0x3f
	.zero		1


	//   ....[43]....
        /*0788*/ 	.word	0x0000dea0
        /*078c*/ 	.word	0x00000012
        /*0790*/ 	.word	0x00029870
        /*0794*/ 	.short	0x010a
        /*0796*/ 	.byte	0x3f
	.zero		1


	//   ....[44]....
        /*0798*/ 	.word	0x0000df00
        /*079c*/ 	.word	0x00000012
        /*07a0*/ 	.word	0x00029860
        /*07a4*/ 	.short	0x010a
        /*07a6*/ 	.byte	0x3f
	.zero		1


	//   ....[45]....
        /*07a8*/ 	.word	0x0000e400
        /*07ac*/ 	.word	0x00000012
        /*07b0*/ 	.word	0x00029850
        /*07b4*/ 	.short	0x0101
        /*07b6*/ 	.byte	0x3f
	.zero		1


	//   ....[46]....
        /*07b8*/ 	.word	0x0000e470
        /*07bc*/ 	.word	0x00000000
        /*07c0*/ 	.word	0x00000000
        /*07c4*/ 	.short	0x0101
        /*07c6*/ 	.byte	0x3f
	.zero		1


	//   ....[47]....
        /*07c8*/ 	.word	0x0000e590
        /*07cc*/ 	.word	0x00000003
        /*07d0*/ 	.word	0x00029870
        /*07d4*/ 	.short	0x010a
        /*07d6*/ 	.byte	0x3f
	.zero		1


	//   ....[48]....
        /*07d8*/ 	.word	0x0000e620
        /*07dc*/ 	.word	0x00000003
        /*07e0*/ 	.word	0x00029860
        /*07e4*/ 	.short	0x010a
        /*07e6*/ 	.byte	0x3f
	.zero		1


	//   ....[49]....
        /*07e8*/ 	.word	0x0000eb10
        /*07ec*/ 	.word	0x00000003
        /*07f0*/ 	.word	0x00029850
        /*07f4*/ 	.short	0x0101
        /*07f6*/ 	.byte	0x3f
	.zero		1


	//   ....[50]....
        /*07f8*/ 	.word	0x0000eb80
        /*07fc*/ 	.word	0x00000000
        /*0800*/ 	.word	0x00000000
        /*0804*/ 	.short	0x0101
        /*0806*/ 	.byte	0x3f
	.zero		1


	//   ....[51]....
        /*0808*/ 	.word	0x0000ec20
        /*080c*/ 	.word	0x00000009
        /*0810*/ 	.word	0x00029820
        /*0814*/ 	.short	0x010a
        /*0816*/ 	.byte	0x3f
	.zero		1


	//   ....[52]....
        /*0818*/ 	.word	0x0000ed60
        /*081c*/ 	.word	0x00000005
        /*0820*/ 	.word	0x00000000
        /*0824*/ 	.short	0x010a
        /*0826*/ 	.byte	0x3f
	.zero		1


	//   ....[53]....
        /*0828*/ 	.word	0x0000edd0
        /*082c*/ 	.word	0x00000007
        /*0830*/ 	.word	0x00000000
        /*0834*/ 	.short	0x010a
        /*0836*/ 	.byte	0x3f
	.zero		1


	//   ....[54]....
        /*0838*/ 	.word	0x0000ee20
        /*083c*/ 	.word	0x00000005
        /*0840*/ 	.word	0x00029860
        /*0844*/ 	.short	0x010a
        /*0846*/ 	.byte	0x3f
	.zero		1


	//   ....[55]....
        /*0848*/ 	.word	0x0000ee70
        /*084c*/ 	.word	0x00000003
        /*0850*/ 	.word	0x00029860
        /*0854*/ 	.short	0x010a
        /*0856*/ 	.byte	0x3f
	.zero		1


	//   ....[56]....
        /*0858*/ 	.word	0x0000eeb0
        /*085c*/ 	.word	0x00000005
        /*0860*/ 	.word	0x00029880
        /*0864*/ 	.short	0x010a
        /*0866*/ 	.byte	0x3f
	.zero		1


	//   ....[57]....
        /*0868*/ 	.word	0x0000eed0
        /*086c*/ 	.word	0x00000003
        /*0870*/ 	.word	0x00029880
        /*0874*/ 	.short	0x010a
        /*0876*/ 	.byte	0x3f
	.zero		1


	//   ....[58]....
        /*0878*/ 	.word	0x0000ef40
        /*087c*/ 	.word	0x00000004
        /*0880*/ 	.word	0x00029800
        /*0884*/ 	.short	0x010a
        /*0886*/ 	.byte	0x3f
	.zero		1


	//   ....[59]....
        /*0888*/ 	.word	0x0000efa0
        /*088c*/ 	.word	0x00000004
        /*0890*/ 	.word	0x00029830
        /*0894*/ 	.short	0x010a
        /*0896*/ 	.byte	0x3f
	.zero		1


	//   ....[60]....
        /*0898*/ 	.word	0x0000f000
        /*089c*/ 	.word	0x0000000d
        /*08a0*/ 	.word	0x00029830
        /*08a4*/ 	.short	0x010a
        /*08a6*/ 	.byte	0x3f
	.zero		1


	//   ....[61]....
        /*08a8*/ 	.word	0x0000f060
        /*08ac*/ 	.word	0x0000000c
        /*08b0*/ 	.word	0x00029850
        /*08b4*/ 	.short	0x010a
        /*08b6*/ 	.byte	0x3f
	.zero		1


	//   ....[62]....
        /*08b8*/ 	.word	0x0000f0c0
        /*08bc*/ 	.word	0x00000005
        /*08c0*/ 	.word	0x00029850
        /*08c4*/ 	.short	0x010a
        /*08c6*/ 	.byte	0x3f
	.zero		1


	//   ....[63]....
        /*08c8*/ 	.word	0x0000f220
        /*08cc*/ 	.word	0x00000003
        /*08d0*/ 	.word	0x00029880
        /*08d4*/ 	.short	0x010a
        /*08d6*/ 	.byte	0x3f
	.zero		1


	//   ....[64]....
        /*08d8*/ 	.word	0x0000f280
        /*08dc*/ 	.word	0x00000003
        /*08e0*/ 	.word	0x00029840
        /*08e4*/ 	.short	0x010a
        /*08e6*/ 	.byte	0x3f
	.zero		1


	//   ....[65]....
        /*08e8*/ 	.word	0x0000f870
        /*08ec*/ 	.word	0x00000003
        /*08f0*/ 	.word	0x00029820
        /*08f4*/ 	.short	0x010a
        /*08f6*/ 	.byte	0x3f
	.zero		1


	//   ....[66]....
        /*08f8*/ 	.word	0x0000f8c0
        /*08fc*/ 	.word	0x00000006
        /*0900*/ 	.word	0x00029880
        /*0904*/ 	.short	0x010a
        /*0906*/ 	.byte	0x3f
	.zero		1


	//   ....[67]....
        /*0908*/ 	.word	0x0000f910
        /*090c*/ 	.word	0x00000006
        /*0910*/ 	.word	0x00029840
        /*0914*/ 	.short	0x010a
        /*0916*/ 	.byte	0x3f
	.zero		1


	//   ....[68]....
        /*0918*/ 	.word	0x0000f960
        /*091c*/ 	.word	0x00000012
        /*0920*/ 	.word	0x00029870
        /*0924*/ 	.short	0x010a
        /*0926*/ 	.byte	0x3f
	.zero		1


	//   ....[69]....
        /*0928*/ 	.word	0x0000f9b0
        /*092c*/ 	.word	0x00000012
        /*0930*/ 	.word	0x00029860
        /*0934*/ 	.short	0x010a
        /*0936*/ 	.byte	0x3f
	.zero		1


	//   ....[70]....
        /*0938*/ 	.word	0x0000fa00
        /*093c*/ 	.word	0x00000003
        /*0940*/ 	.word	0x00029870
        /*0944*/ 	.short	0x010a
        /*0946*/ 	.byte	0x3f
	.zero		1


	//   ....[71]....
        /*0948*/ 	.word	0x0000fa50
        /*094c*/ 	.word	0x00000003
        /*0950*/ 	.word	0x00029860
        /*0954*/ 	.short	0x010a
        /*0956*/ 	.byte	0x3f
	.zero		1


	//   ....[72]....
        /*0958*/ 	.word	0x0000faa0
        /*095c*/ 	.word	0x00000009
        /*0960*/ 	.word	0x00029820
        /*0964*/ 	.short	0x010a
        /*0966*/ 	.byte	0x3f
	.zero		1


	//   ....[73]....
        /*0968*/ 	.word	0x0000faf0
        /*096c*/ 	.word	0x00000005
        /*0970*/ 	.word	0x00000000
        /*0974*/ 	.short	0x010a
        /*0976*/ 	.byte	0x3f
	.zero		1


	//   ....[74]....
        /*0978*/ 	.word	0x0000fb40
        /*097c*/ 	.word	0x00000007
        /*0980*/ 	.word	0x00000000
        /*0984*/ 	.short	0x010a
        /*0986*/ 	.byte	0x3f
	.zero		1


	//   ....[75]....
        /*0988*/ 	.word	0x0000fb90
        /*098c*/ 	.word	0x00000005
        /*0990*/ 	.word	0x00029860
        /*0994*/ 	.short	0x010a
        /*0996*/ 	.byte	0x3f
	.zero		1


	//   ....[76]....
        /*0998*/ 	.word	0x0000fbe0
        /*099c*/ 	.word	0x00000003
        /*09a0*/ 	.word	0x00029860
        /*09a4*/ 	.short	0x010a
        /*09a6*/ 	.byte	0x3f
	.zero		1


	//   ....[77]....
        /*09a8*/ 	.word	0x0000fc30
        /*09ac*/ 	.word	0x00000005
        /*09b0*/ 	.word	0x00029880
        /*09b4*/ 	.short	0x010a
        /*09b6*/ 	.byte	0x3f
	.zero		1


	//----- nvinfo : EIATTR_NUM_MBARRIERS
	.align		4
.L_97:
        /*09b8*/ 	.byte	0x03, 0x38
        /*09ba*/ 	.short	0x0016


	//----- nvinfo : EIATTR_EXIT_INSTR_OFFSETS
	.align		4
        /*09bc*/ 	.byte	0x04, 0x1c
        /*09be*/ 	.short	(.L_99 - .L_98)


	//   ....[0]....
.L_98:
        /*09c0*/ 	.word	0x0000ef20


	//----- nvinfo : EIATTR_MAX_THREADS
	.align		4
.L_99:
        /*09c4*/ 	.byte	0x04, 0x05
        /*09c6*/ 	.short	(.L_101 - .L_100)
.L_100:
        /*09c8*/ 	.word	0x00000180
        /*09cc*/ 	.word	0x00000001
        /*09d0*/ 	.word	0x00000001


	//----- nvinfo : EIATTR_CRS_STACK_SIZE
	.align		4
.L_101:
        /*09d4*/ 	.byte	0x04, 0x1e
        /*09d6*/ 	.short	(.L_103 - .L_102)
.L_102:
        /*09d8*/ 	.word	0x00000000


	//----- nvinfo : EIATTR_CBANK_PARAM_SIZE
	.align		4
.L_103:
        /*09dc*/ 	.byte	0x03, 0x19
        /*09de*/ 	.short	0x0a70


	//----- nvinfo : EIATTR_PARAM_CBANK
	.align		4
        /*09e0*/ 	.byte	0x04, 0x0a
        /*09e2*/ 	.short	(.L_105 - .L_104)
	.align		4
.L_104:
        /*09e4*/ 	.word	index@(.nv.constant0._ZN7cutlass13device_kernelIN5flash11enable_sm90INS1_16FlashAttnFwdSm90INS1_25CollectiveMainloopFwdSm90ILi2EN4cute5tupleIJNS5_1CILi1EEES8_S8_EEENS6_IJNS7_ILi128EEENS7_ILi160EEENS7_ILi192EEEEEELi128ENS_12float_e4m3_tEfNS_4arch4Sm90ELb0ELb0ELb1ELb0ELb0ELb0ELb0ELb1ELb1ELb1ELb1ELb0EEENS1_21CollectiveEpilogueFwdINS6_IJSA_SA_SB_EEES9_NS_10bfloat16_tESG_Li256ELb0ELb1ELb1ELb1EEENS1_19SingleTileSchedulerILb0ELb1ELb1ELi128EEEEEEEEEvNT_6ParamsE)
        /*09e8*/ 	.short	0x0210
        /*09ea*/ 	.short	0x0a70


	//----- nvinfo : EIATTR_SW_WAR
	.align		4
.L_105:
        /*09ec*/ 	.byte	0x04, 0x36
        /*09ee*/ 	.short	(.L_107 - .L_106)
.L_106:
        /*09f0*/ 	.word	0x00000008
.L_107:


//--------------------- .nv.info._ZN7cutlass13device_kernelIN5flash11enable_sm90INS1_16FlashAttnFwdSm90INS1_25CollectiveMainloopFwdSm90ILi2EN4cute5tupleIJNS5_1CILi1EEES8_S8_EEENS6_IJNS7_ILi128EEENS7_ILi160EEENS7_ILi192EEEEEELi128ENS_12float_e4m3_tEfNS_4arch4Sm90ELb0ELb0ELb1ELb1ELb0ELb0ELb0ELb1ELb1ELb1ELb1ELb0EEENS1_21CollectiveEpilogueFwdINS6_IJSA_SA_SB_EEES9_NS_10bfloat16_tESG_Li256ELb1ELb1ELb1ELb1EEENS1_36VarlenDynamicPersistentTileSchedulerILi128ELi160ELi256ELi128ELb1ELb1ELb1ELb0ELb1ELb1EEEEEEEEEvNT_6ParamsE --------------------------
	.section	.nv.info._ZN7cutlass13device_kernelIN5flash11enable_sm90INS1_16FlashAttnFwdSm90INS1_25CollectiveMainloopFwdSm90ILi2EN4cute5tupleIJNS5_1CILi1EEES8_S8_EEENS6_IJNS7_ILi128EEENS7_ILi160EEENS7_ILi192EEEEEELi128ENS_12float_e4m3_tEfNS_4arch4Sm90ELb0ELb0ELb1ELb1ELb0ELb0ELb0ELb1ELb1ELb1ELb1ELb0EEENS1_21CollectiveEpilogueFwdINS6_IJSA_SA_SB_EEES9_NS_10bfloat16_tESG_Li256ELb1ELb1ELb1ELb1EEENS1_36VarlenDynamicPersistentTileSchedulerILi128ELi160ELi256ELi128ELb1ELb1ELb1ELb0ELb1ELb1EEEEEEEEEvNT_6ParamsE,"",@"SHT_CUDA_INFO"
	.sectionflags	@""
	.align	4


	//----- nvinfo : EIATTR_CUDA_API_VERSION
	.align		4
        /*0000*/ 	.byte	0x04, 0x37
        /*0002*/ 	.short	(.L_109 - .L_108)
.L_108:
        /*0004*/ 	.word	0x00000082


	//----- nvinfo : EIATTR_KPARAM_INFO
	.align		4
.L_109:
        /*0008*/ 	.byte	0x04, 0x17
        /*000a*/ 	.short	(.L_111 - .L_110)
.L_110:
        /*000c*/ 	.word	0x00000000
        /*0010*/ 	.short	0x0000
        /*0012*/ 	.short	0x0070
        /*0014*/ 	.byte	0x00, 0xf0, 0x01, 0x2a


	//----- nvinfo : EIATTR_SPARSE_MMA_MASK
	.align		4
.L_111:
        /*0018*/ 	.byte	0x03, 0x50
        /*001a*/ 	.short	0x0000


	//----- nvinfo : EIATTR_MAXREG_COUNT
	.align		4
        /*001c*/ 	.byte	0x03, 0x1b
        /*001e*/ 	.short	0x00a8


	//----- nvinfo : EIATTR_NUM_BARRIERS
	.align		4
        /*0020*/ 	.byte	0x02, 0x4c
        /*0022*/ 	.byte	0x10
	.zero		1


	//----- nvinfo : EIATTR_EXTERNS
	.align		4
        /*0024*/ 	.byte	0x04, 0x0f
        /*0026*/ 	.short	(.L_113 - .L_112)


	//   ....[0]....
	.align		4
.L_112:
        /*0028*/ 	.word	index@(__assertfail)


	//----- nvinfo : EIATTR_ANNOTATIONS
	.align		4
.L_113:
        /*002c*/ 	.byte	0x04, 0x55
        /*002e*/ 	.short	(.L_115 - .L_114)


	//   ....[0]....
.L_114:
        /* <DEDUP_REMOVED lines=40> */


	//----- nvinfo : EIATTR_MERCURY_ISA_VERSION
	.align		4
.L_115:
        /*0298*/ 	.byte	0x03, 0x5f
        /*029a*/ 	.short	0x0101


	//----- nvinfo : EIATTR_UNUSED_LOAD_BYTE_OFFSET
	.align		4
        /*029c*/ 	.byte	0x04, 0x44
        /*029e*/ 	.short	(.L_117 - .L_116)


	//   ....[0]....
.L_116:
        /*02a0*/ 	.word	0x00000a40
        /*02a4*/ 	.word	0x0000fff0


	//   ....[1]....
        /*02a8*/ 	.word	0x00009df0
        /*02ac*/ 	.word	0x0000fff0


	//----- nvinfo : EIATTR_INT_WARP_WIDE_INSTR_OFFSETS
	.align		4
.L_117:
        /*02b0*/ 	.byte	0x04, 0x31
        /*02b2*/ 	.short	(.L_119 - .L_118)


	//   ....[0]....
.L_118:
        /*02b4*/ 	.word	0x00000130


	//   ....[1]....
        /*02b8*/ 	.word	0x00000170


	//   ....[2]....
        /*02bc*/ 	.word	0x000001e0


	//   ....[3]....
        /*02c0*/ 	.word	0x0000f160


	//   ....[4]....
        /*02c4*/ 	.word	0x0000f1f0


	//   ....[5]....
        /*02c8*/ 	.word	0x00011aa0


	//   ....[6]....
        /*02cc*/ 	.word	0x00011b30


	//----- nvinfo : EIATTR_COOP_GROUP_MASK_REGIDS
	.align		4
.L_119:
        /*02d0*/ 	.byte	0x04, 0x29
        /*02d2*/ 	.short	(.L_121 - .L_120)


	//   ....[0]....
.L_120:
        /*02d4*/ 	.word	0xffffffff


	//   ....[1]....
        /*02d8*/ 	.word	0xffffffff


	//   ....[2]....
        /*02dc*/ 	.word	0xffffffff


	//   ....[3]....
        /*02e0*/ 	.word	0xffffffff


	//   ....[4]....
        /*02e4*/ 	.word	0xffffffff


	//   ....[5]....
        /*02e8*/ 	.word	0xffffffff


	//   ....[6]....
        /*02ec*/ 	.word	0xffffffff


	//   ....[7]....
        /*02f0*/ 	.word	0xffffffff


	//   ....[8]....
        /*02f4*/ 	.word	0xffffffff


	//   ....[9]....
        /*02f8*/ 	.word	0xffffffff


	//   ....[10]....
        /*02fc*/ 	.word	0xffffffff


	//   ....[11]....
        /*0300*/ 	.word	0xffffffff


	//   ....[12]....
        /*0304*/ 	.word	0xffffffff


	//   ....[13]....
        /*0308*/ 	.word	0xffffffff


	//   ....[14]....
        /*030c*/ 	.word	0xffffffff


	//   ....[15]....
        /*0310*/ 	.word	0xffffffff


	//   ....[16]....
        /*0314*/ 	.word	0xffffffff


	//   ....[17]....
        /*0318*/ 	.word	0xffffffff


	//   ....[18]....
        /*031c*/ 	.word	0xffffffff


	//   ....[19]....
        /*0320*/ 	.word	0xffffffff


	//   ....[20]....
        /*0324*/ 	.word	0xffffffff


	//   ....[21]....
        /*0328*/ 	.word	0xffffffff


	//   ....[22]....
        /*032c*/ 	.word	0xffffffff


	//   ....[23]....
        /*0330*/ 	.word	0xffffffff


	//   ....[24]....
        /*0334*/ 	.word	0xffffffff


	//   ....[25]....
        /*0338*/ 	.word	0xffffffff


	//   ....[26]....
        /*033c*/ 	.word	0xffffffff


	//   ....[27]....
        /*0340*/ 	.word	0xffffffff


	//   ....[28]....
        /*0344*/ 	.word	0xffffffff


	//   ....[29]....
        /*0348*/ 	.word	0xffffffff


	//   ....[30]....
        /*034c*/ 	.word	0xffffffff


	//   ....[31]....
        /*0350*/ 	.word	0xffffffff


	//   ....[32]....
        /*0354*/ 	.word	0xffffffff


	//   ....[33]....
        /*0358*/ 	.word	0xffffffff


	//   ....[34]....
        /*035c*/ 	.word	0xffffffff


	//   ....[35]....
        /*0360*/ 	.word	0xffffffff


	//   ....[36]....
        /*0364*/ 	.word	0xffffffff


	//   ....[37]....
        /*0368*/ 	.word	0xffffffff


	//   ....[38]....
        /*036c*/ 	.word	0xffffffff


	//   ....[39]....
        /*0370*/ 	.word	0xffffffff


	//   ....[40]....
        /*0374*/ 	.word	0xffffffff


	//   ....[41]....
        /*0378*/ 	.word	0xffffffff


	//   ....[42]....
        /*037c*/ 	.word	0xffffffff


	//   ....[43]....
        /*0380*/ 	.word	0xffffffff


	//   ....[44]....
        /*0384*/ 	.word	0xffffffff


	//   ....[45]....
        /*0388*/ 	.word	0xffffffff


	//   ....[46]....
        /*038c*/ 	.word	0xffffffff


	//   ....[47]....
        /*0390*/ 	.word	0xffffffff


	//   ....[48]....
        /*0394*/ 	.word	0xffffffff


	//   ....[49]....
        /*0398*/ 	.word	0xffffffff


	//   ....[50]....
        /*039c*/ 	.word	0xffffffff


	//   ....[51]....
        /*03a0*/ 	.word	0xffffffff


	//   ....[52]....
        /*03a4*/ 	.word	0xffffffff


	//   ....[53]....
        /*03a8*/ 	.word	0xffffffff


	//   ....[54]....
        /*03ac*/ 	.word	0xffffffff


	//   ....[55]....
        /*03b0*/ 	.word	0xffffffff


	//   ....[56]....
        /*03b4*/ 	.word	0xffffffff


	//   ....[57]....
        /*03b8*/ 	.word	0xffffffff


	//   ....[58]....
        /*03bc*/ 	.word	0xffffffff


	//   ....[59]....
        /*03c0*/ 	.word	0xffffffff


	//   ....[60]....
        /*03c4*/ 	.word	0xffffffff


	//   ....[61]....
        /*03c8*/ 	.word	0xffffffff


	//   ....[62]....
        /*03cc*/ 	.word	0xffffffff


	//   ....[63]....
        /*03d0*/ 	.word	0xffffffff


	//   ....[64]....
        /*03d4*/ 	.word	0xffffffff


	//   ....[65]....
        /*03d8*/ 	.word	0xffffffff


	//   ....[66]....
        /*03dc*/ 	.word	0xffffffff


	//   ....[67]....
        /*03e0*/ 	.word	0xffffffff


	//   ....[68]....
        /*03e4*/ 	.word	0xffffffff


	//   ....[69]....
        /*03e8*/ 	.word	0xffffffff


	//   ....[70]....
        /*03ec*/ 	.word	0xffffffff


	//   ....[71]....
        /*03f0*/ 	.word	0xffffffff


	//   ....[72]....
        /*03f4*/ 	.word	0xffffffff


	//   ....[73]....
        /*03f8*/ 	.word	0xffffffff


	//   ....[74]....
        /*03fc*/ 	.word	0xffffffff


	//   ....[75]....
        /*0400*/ 	.word	0xffffffff


	//   ....[76]....
        /*0404*/ 	.word	0xffffffff


	//   ....[77]....
        /*0408*/ 	.word	0xffffffff


	//   ....[78]....
        /*040c*/ 	.word	0xffffffff


	//   ....[79]....
        /*0410*/ 	.word	0xffffffff


	//   ....[80]....
        /*0414*/ 	.word	0xffffffff


	//   ....[81]....
        /*0418*/ 	.word	0xffffffff


	//   ....[82]....
        /*041c*/ 	.word	0xffffffff


	//   ....[83]....
        /*0420*/ 	.word	0xffffffff


	//   ....[84]....
        /*0424*/ 	.word	0xffffffff


	//   ....[85]....
        /*0428*/ 	.word	0xffffffff


	//   ....[86]....
        /*042c*/ 	.word	0xffffffff


	//   ....[87]....
        /*0430*/ 	.word	0xffffffff


	//   ....[88]....
        /*0434*/ 	.word	0xffffffff


	//   ....[89]....
        /*0438*/ 	.word	0xffffffff


	//   ....[90]....
        /*043c*/ 	.word	0xffffffff


	//   ....[91]....
        /*0440*/ 	.word	0xffffffff


	//   ....[92]....
        /*0444*/ 	.word	0xffffffff


	//   ....[93]....
        /*0448*/ 	.word	0xffffffff


	//   ....[94]....
        /*044c*/ 	.word	0xffffffff


	//   ....[95]....
        /*0450*/ 	.word	0xffffffff


	//   ....[96]....
        /*0454*/ 	.word	0xffffffff


	//   ....[97]....
        /*0458*/ 	.word	0xffffffff


	//   ....[98]....
        /*045c*/ 	.word	0xffffffff


	//   ....[99]....
        /*0460*/ 	.word	0xffffffff


	//   ....[100]....
        /*0464*/ 	.word	0xffffffff


	//   ....[101]....
        /*0468*/ 	.word	0xffffffff


	//   ....[102]....
        /*046c*/ 	.word	0xffffffff


	//   ....[103]....
        /*0470*/ 	.word	0xffffffff


	//   ....[104]....
        /*0474*/ 	.word	0xffffffff


	//   ....[105]....
        /*0478*/ 	.word	0xffffffff


	//   ....[106]....
        /*047c*/ 	.word	0xffffffff


	//   ....[107]....
        /*0480*/ 	.word	0xffffffff


	//   ....[108]....
        /*0484*/ 	.word	0xffffffff


	//   ....[109]....
        /*0488*/ 	.word	0xffffffff


	//   ....[110]....
        /*048c*/ 	.word	0xffffffff


	//   ....[111]....
        /*0490*/ 	.word	0xffffffff


	//   ....[112]....
        /*0494*/ 	.word	0xffffffff


	//   ....[113]....
        /*0498*/ 	.word	0xffffffff


	//   ....[114]....
        /*049c*/ 	.word	0xffffffff


	//   ....[115]....
        /*04a0*/ 	.word	0xffffffff


	//   ....[116]....
        /*04a4*/ 	.word	0xffffffff


	//   ....[117]....
        /*04a8*/ 	.word	0xffffffff


	//   ....[118]....
        /*04ac*/ 	.word	0xffffffff


	//   ....[119]....
        /*04b0*/ 	.word	0xffffffff


	//   ....[120]....
        /*04b4*/ 	.word	0xffffffff


	//   ....[121]....
        /*04b8*/ 	.word	0xffffffff


	//   ....[122]....
        /*04bc*/ 	.word	0xffffffff


	//   ....[123]....
        /*04c0*/ 	.word	0xffffffff


	//   ....[124]....
        /*04c4*/ 	.word	0xffffffff


	//   ....[125]....
        /*04c8*/ 	.word	0xffffffff


	//   ....[126]....
        /*04cc*/ 	.word	0xffffffff


	//   ....[127]....
        /*04d0*/ 	.word	0xffffffff


	//   ....[128]....
        /*04d4*/ 	.word	0xffffffff


	//   ....[129]....
        /*04d8*/ 	.word	0xffffffff


	//   ....[130]....
        /*04dc*/ 	.word	0xffffffff


	//   ....[131]....
        /*04e0*/ 	.word	0xffffffff


	//   ....[132]....
        /*04e4*/ 	.word	0xffffffff


	//   ....[133]....
        /*04e8*/ 	.word	0xffffffff


	//   ....[134]....
        /*04ec*/ 	.word	0xffffffff


	//   ....[135]....
        /*04f0*/ 	.word	0xffffffff


	//   ....[136]....
        /*04f4*/ 	.word	0xffffffff


	//   ....[137]....
        /*04f8*/ 	.word	0xffffffff


	//   ....[138]....
        /*04fc*/ 	.word	0xffffffff


	//   ....[139]....
        /*0500*/ 	.word	0xffffffff


	//   ....[140]....
        /*0504*/ 	.word	0xffffffff


	//   ....[141]....
        /*0508*/ 	.word	0xffffffff


	//   ....[142]....
        /*050c*/ 	.word	0xffffffff


	//   ....[143]....
        /*0510*/ 	.word	0xffffffff


	//   ....[144]....
        /*0514*/ 	.word	0xffffffff


	//   ....[145]....
        /*0518*/ 	.word	0xffffffff


	//   ....[146]....
        /*051c*/ 	.word	0xffffffff


	//   ....[147]....
        /*0520*/ 	.word	0xffffffff


	//   ....[148]....
        /*0524*/ 	.word	0xffffffff


	//   ....[149]....
        /*0528*/ 	.word	0xffffffff


	//   ....[150]....
        /*052c*/ 	.word	0xffffffff


	//   ....[151]....
        /*0530*/ 	.word	0xffffffff


	//   ....[152]....
        /*0534*/ 	.word	0xffffffff


	//   ....[153]....
        /*0538*/ 	.word	0x0500000f


	//   ....[154]....
        /*053c*/ 	.word	0x0500000f


	//   ....[155]....
        /*0540*/ 	.word	0x0500000f


	//   ....[156]....
        /*0544*/ 	.word	0x0500000f


	//   ....[157]....
        /*0548*/ 	.word	0x0500000f


	//   ....[158]....
        /*054c*/ 	.word	0x0500000f


	//   ....[159]....
        /*0550*/ 	.word	0x0500000f


	//   ....[160]....
        /*0554*/ 	.word	0x0500000f


	//   ....[161]....
        /*0558*/ 	.word	0x0500000f


	//   ....[162]....
        /*055c*/ 	.word	0x0500000f


	//----- nvinfo : EIATTR_COOP_GROUP_INSTR_OFFSETS
	.align		4
.L_121:
        /*0560*/ 	.byte	0x04, 0x28
        /*0562*/ 	.short	(.L_123 - .L_122)


	//   ....[0]....
.L_122:
        /*0564*/ 	.word	0x00000070


	//   ....[1]....
        /*0568*/ 	.word	0x00000140


	//   ....[2]....
        /*056c*/ 	.word	0x00000190


	//   ....[3]....
        /*0570*/ 	.word	0x000003c0


	//   ....[4]....
        /*0574*/ 	.word	0x00000520


	//   ....[5]....
        /*0578*/ 	.word	0x00000640


	//   ....[6]....
        /*057c*/ 	.word	0x000007a0


	//   ....[7]....
        /*0580*/ 	.word	0x00001910


	//   ....[8]....
        /*0584*/ 	.word	0x00003ed0


	//   ....[9]....
        /*0588*/ 	.word	0x00003f10


	//   ....[10]....
        /*058c*/ 	.word	0x00004650


	//   ....[11]....
        /*0590*/ 	.word	0x000046b0


	//   ....[12]....
        /*0594*/ 	.word	0x00007840


	//   ....[13]....
        /*0598*/ 	.word	0x00007880


	//   ....[14]....
        /*059c*/ 	.word	0x000078a0


	//   ....[15]....
        /*05a0*/ 	.word	0x000078d0


	//   ....[16]....
        /*05a4*/ 	.word	0x00009630


	//   ....[17]....
        /*05a8*/ 	.word	0x00009640


	//   ....[18]....
        /*05ac*/ 	.word	0x000096c0


	//   ....[19]....
        /*05b0*/ 	.word	0x000096d0


	//   ....[20]....
        /*05b4*/ 	.word	0x0000a660


	//   ....[21]....
        /*05b8*/ 	.word	0x0000a670


	//   ....[22]....
        /*05bc*/ 	.word	0x0000a680


	//   ....[23]....
        /*05c0*/ 	.word	0x0000a690


	//   ....[24]....
        /*05c4*/ 	.word	0x0000a6a0


	//   ....[25]....
        /*05c8*/ 	.word	0x0000a6b0


	//   ....[26]....
        /*05cc*/ 	.word	0x0000a6c0


	//   ....[27]....
        /*05d0*/ 	.word	0x0000a6d0


	//   ....[28]....
        /*05d4*/ 	.word	0x0000a6e0


	//   ....[29]....
        /*05d8*/ 	.word	0x0000a6f0


	//   ....[30]....
        /*05dc*/ 	.word	0x0000a700


	//   ....[31]....
        /*05e0*/ 	.word	0x0000a730


	//   ....[32]....
        /*05e4*/ 	.word	0x0000a760


	//   ....[33]....
        /*05e8*/ 	.word	0x0000a770


	//   ....[34]....
        /*05ec*/ 	.word	0x0000a780


	//   ....[35]....
        /*05f0*/ 	.word	0x0000a790


	//   ....[36]....
        /*05f4*/ 	.word	0x0000a7a0


	//   ....[37]....
        /*05f8*/ 	.word	0x0000a7b0


	//   ....[38]....
        /*05fc*/ 	.word	0x0000a7c0


	//   ....[39]....
        /*0600*/ 	.word	0x0000a7e0


	//   ....[40]....
        /*0604*/ 	.word	0x0000a810


	//   ....[41]....
        /*0608*/ 	.word	0x0000a820


	//   ....[42]....
        /*060c*/ 	.word	0x0000a840


	//   ....[43]....
        /*0610*/ 	.word	0x0000a860


	//   ....[44]....
        /*0614*/ 	.word	0x0000a870


	//   ....[45]....
        /*0618*/ 	.word	0x0000a880


	//   ....[46]....
        /*061c*/ 	.word	0x0000a890


	//   ....[47]....
        /*0620*/ 	.word	0x0000a8b0


	//   ....[48]....
        /*0624*/ 	.word	0x0000a8c0


	//   ....[49]....
        /*0628*/ 	.word	0x0000a8e0


	//   ....[50]....
        /*062c*/ 	.word	0x0000a910


	//   ....[51]....
        /*0630*/ 	.word	0x0000a920


	//   ....[52]....
        /*0634*/ 	.word	0x0000a930


	//   ....[53]....
        /*0638*/ 	.word	0x0000a940


	//   ....[54]....
        /*063c*/ 	.word	0x0000a950


	//   ....[55]....
        /*0640*/ 	.word	0x0000a960


	//   ....[56]....
        /*0644*/ 	.word	0x0000a970


	//   ....[57]....
        /*0648*/ 	.word	0x0000a980


	//   ....[58]....
        /*064c*/ 	.word	0x0000a990


	//   ....[59]....
        /*0650*/ 	.word	0x0000a9b0


	//   ....[60]....
        /*0654*/ 	.word	0x0000a9d0


	//   ....[61]....
        /*0658*/ 	.word	0x0000aa00


	//   ....[62]....
        /*065c*/ 	.word	0x0000aa10


	//   ....[63]....
        /*0660*/ 	.word	0x0000aa30


	//   ....[64]....
        /*0664*/ 	.word	0x0000aa40


	//   ....[65]....
        /*0668*/ 	.word	0x0000aa60


	//   ....[66]....
        /*066c*/ 	.word	0x0000aa80


	//   ....[67]....
        /*0670*/ 	.word	0x0000aaa0


	//   ....[68]....
        /*0674*/ 	.word	0x0000aab0


	//   ....[69]....
        /*0678*/ 	.word	0x0000aae0


	//   ....[70]....
        /*067c*/ 	.word	0x0000ab10


	//   ....[71]....
        /*0680*/ 	.word	0x0000ab30


	//   ....[72]....
        /*0684*/ 	.word	0x0000ab40


	//   ....[73]....
        /*0688*/ 	.word	0x0000ab50


	//   ....[74]....
        /*068c*/ 	.word	0x0000ab60


	//   ....[75]....
        /*0690*/ 	.word	0x0000ab70


	//   ....[76]....
        /*0694*/ 	.word	0x0000ab80


	//   ....[77]....
        /*0698*/ 	.word	0x0000aba0


	//   ....[78]....
        /*069c*/ 	.word	0x0000abd0


	//   ....[79]....
        /*06a0*/ 	.word	0x0000ac00


	//   ....[80]....
        /*06a4*/ 	.word	0x0000ac30


	//   ....[81]....
        /*06a8*/ 	.word	0x0000ac60


	//   ....[82]....
        /*06ac*/ 	.word	0x0000ac90


	//   ....[83]....
        /*06b0*/ 	.word	0x0000acc0


	//   ....[84]....
        /*06b4*/ 	.word	0x0000b5b0


	//   ....[85]....
        /*06b8*/ 	.word	0x0000b5f0


	//   ....[86]....
        /*06bc*/ 	.word	0x0000b610


	//   ....[87]....
        /*06c0*/ 	.word	0x0000b630


	//   ....[88]....
        /*06c4*/ 	.word	0x0000bd20


	//   ....[89]....
        /*06c8*/ 	.word	0x0000bd40


	//   ....[90]....
        /*06cc*/ 	.word	0x0000be10


	//   ....[91]....
        /*06d0*/ 	.word	0x0000be30


	//   ....[92]....
        /*06d4*/ 	.word	0x0000bef0


	//   ....[93]....
        /*06d8*/ 	.word	0x0000bf10


	//   ....[94]....
        /*06dc*/ 	.word	0x0000bfe0


	//   ....[95]....
        /*06e0*/ 	.word	0x0000c000


	//   ....[96]....
        /*06e4*/ 	.word	0x0000c3d0


	//   ....[97]....
        /*06e8*/ 	.word	0x0000c3e0


	//   ....[98]....
        /*06ec*/ 	.word	0x0000c820


	//   ....[99]....
        /*06f0*/ 	.word	0x0000c830


	//   ....[100]....
        /*06f4*/ 	.word	0x0000d530


	//   ....[101]....
        /*06f8*/ 	.word	0x0000d560


	//   ....[102]....
        /*06fc*/ 	.word	0x0000d630


	//   ....[103]....
        /*0700*/ 	.word	0x0000d650


	//   ....[104]....
        /*0704*/ 	.word	0x0000d710


	//   ....[105]....
        /*0708*/ 	.word	0x0000d730


	//   ....[106]....
        /*070c*/ 	.word	0x0000d800


	//   ....[107]....
        /*0710*/ 	.word	0x0000d820


	//   ....[108]....
        /*0714*/ 	.word	0x0000d970


	//   ....[109]....
        /*0718*/ 	.word	0x0000dbb0


	//   ....[110]....
        /*071c*/ 	.word	0x0000dbe0


	//   ....[111]....
        /*0720*/ 	.word	0x0000dc20


	//   ....[112]....
        /*0724*/ 	.word	0x0000dc50


	//   ....[113]....
        /*0728*/ 	.word	0x0000dc80


	//   ....[114]....
        /*072c*/ 	.word	0x0000dcc0


	//   ....[115]....
        /*0730*/ 	.word	0x0000de50


	//   ....[116]....
        /*0734*/ 	.word	0x0000de80


	//   ....[117]....
        /*0738*/ 	.word	0x0000deb0


	//   ....[118]....
        /*073c*/ 	.word	0x0000dee0


	//   ....[119]....
        /*0740*/ 	.word	0x0000df10


	//   ....[120]....
        /*0744*/ 	.word	0x0000df50


	//   ....[121]....
        /*0748*/ 	.word	0x0000dfe0


	//   ....[122]....
        /*074c*/ 	.word	0x0000e030


	//   ....[123]....
        /*0750*/ 	.word	0x0000e040


	//   ....[124]....
        /*0754*/ 	.word	0x0000e0d0


	//   ....[125]....
        /*0758*/ 	.word	0x0000f910


	//   ....[126]....
        /*075c*/ 	.word	0x00010600


	//   ....[127]....
        /*0760*/ 	.word	0x00010620


	//   ....[128]....
        /*0764*/ 	.word	0x00010660


	//   ....[129]....
        /*0768*/ 	.word	0x000106d0


	//   ....[130]....
        /*076c*/ 	.word	0x00010760


	//   ....[131]....
        /*0770*/ 	.word	0x00010770


	//   ....[132]....
        /*0774*/ 	.word	0x00010780


	//   ....[133]....
        /*0778*/ 	.word	0x00010790


	//   ....[134]....
        /*077c*/ 	.word	0x00012480


	//   ....[135]....
        /*0780*/ 	.word	0x000124b0


	//   ....[136]....
        /*0784*/ 	.word	0x000124e0


	//   ....[137]....
        /*0788*/ 	.word	0x00012510


	//   ....[138]....
        /*078c*/ 	.word	0x00012540


	//   ....[139]....
        /*0790*/ 	.word	0x00012570


	//   ....[140]....
        /*0794*/ 	.word	0x000125a0


	//   ....[141]....
        /*0798*/ 	.word	0x000125e0


	//   ....[142]....
        /*079c*/ 	.word	0x00012740


	//   ....[143]....
        /*07a0*/ 	.word	0x00012770


	//   ....[144]....
        /*07a4*/ 	.word	0x000127a0


	//   ....[145]....
        /*07a8*/ 	.word	0x000127d0


	//   ....[146]....
        /*07ac*/ 	.word	0x00012800


	//   ....[147]....
        /*07b0*/ 	.word	0x00012840


	//   ....[148]....
        /*07b4*/ 	.word	0x000128c0


	//   ....[149]....
        /*07b8*/ 	.word	0x00012900


	//   ....[150]....
        /*07bc*/ 	.word	0x00012910


	//   ....[151]....
        /*07c0*/ 	.word	0x00012950


	//   ....[152]....
        /*07c4*/ 	.word	0x00012fd0


	//   ....[153]....
        /*07c8*/ 	.word	0x000134d0


	//   ....[154]....
        /*07cc*/ 	.word	0x000136b0


	//   ....[155]....
        /*07d0*/ 	.word	0x00013710


	//   ....[156]....
        /*07d4*/ 	.word	0x00013790


	//   ....[157]....
        /*07d8*/ 	.word	0x00013840


	//   ....[158]....
        /*07dc*/ 	.word	0x00013900


	//   ....[159]....
        /*07e0*/ 	.word	0x00013a00


	//   ....[160]....
        /*07e4*/ 	.word	0x00013a60


	//   ....[161]....
        /*07e8*/ 	.word	0x00013b40


	//   ....[162]....
        /*07ec*/ 	.word	0x00013e90


	//----- nvinfo : EIATTR_REG_RECONFIG
	.align		4
.L_123:
        /*07f0*/ 	.byte	0x01, 0x54
	.zero		2


	//----- nvinfo : EIATTR_SYSCALL_OFFSETS
	.align		4
        /*07f4*/ 	.byte	0x04, 0x46
        /*07f6*/ 	.short	(.L_125 - .L_124)


	//   ....[0]....
.L_124:
        /*07f8*/ 	.word	0x00001af0


	//   ....[1]....
        /*07fc*/ 	.word	0x0000f360


	//   ....[2]....
        /*0800*/ 	.word	0x0000f4f0


	//   ....[3]....
        /*0804*/ 	.word	0x0000f640


	//   ....[4]....
        /*0808*/ 	.word	0x0000f780


	//   ....[5]....
        /*080c*/ 	.word	0x000101d0


	//----- nvinfo : EIATTR_MBARRIER_INSTR_OFFSETS
	.align		4
.L_125:
        /*0810*/ 	.byte	0x04, 0x39
        /*0812*/ 	.short	(.L_127 - .L_126)


	//   ....[0]....
.L_126:
        /*0814*/ 	.word	0x00000270
        /*0818*/ 	.word	0x000000ff
        /*081c*/ 	.word	0x00029800
        /*0820*/ 	.short	0x0100
        /*0822*/ 	.byte	0x08
	.zero		1


	//   ....[1]....
        /*0824*/ 	.word	0x00000280
        /*0828*/ 	.word	0x000000ff
        /*082c*/ 	.word	0x00029820
        /*0830*/ 	.short	0x0100
        /*0832*/ 	.byte	0x08
	.zero		1


	//   ....[2]....
        /*0834*/ 	.word	0x00000370
        /*0838*/ 	.word	0x000000ff
        /*083c*/ 	.word	0x00029830
        /*0840*/ 	.short	0x0100
        /*0842*/ 	.byte	0x08
	.zero		1


	//   ....[3]....
        /*0844*/ 	.word	0x00000380
        /*0848*/ 	.word	0x000000ff
        /*084c*/ 	.word	0x00029840
        /*0850*/ 	.short	0x0100
        /*0852*/ 	.byte	0x08
	.zero		1


	//   ....[4]....
        /*0854*/ 	.word	0x00000390
        /*0858*/ 	.word	0x000000ff
        /*085c*/ 	.word	0x00029838
        /*0860*/ 	.short	0x0100
        /*0862*/ 	.byte	0x08
	.zero		1


	//   ....[5]....
        /*0864*/ 	.word	0x000003a0
        /*0868*/ 	.word	0x000000ff
        /*086c*/ 	.word	0x00029848
        /*0870*/ 	.short	0x0100
        /*0872*/ 	.byte	0x08
	.zero		1


	//   ....[6]....
        /*0874*/ 	.word	0x000004d0
        /*0878*/ 	.word	0x000000ff
        /*087c*/ 	.word	0x00029850
        /*0880*/ 	.short	0x0100
        /*0882*/ 	.byte	0x08
	.zero		1


	//   ....[7]....
        /*0884*/ 	.word	0x000004e0
        /*0888*/ 	.word	0x000000ff
        /*088c*/ 	.word	0x00029860
        /*0890*/ 	.short	0x0100
        /*0892*/ 	.byte	0x08
	.zero		1


	//   ....[8]....
        /*0894*/ 	.word	0x000004f0
        /*0898*/ 	.word	0x000000ff
        /*089c*/ 	.word	0x00029858
        /*08a0*/ 	.short	0x0100
        /*08a2*/ 	.byte	0x08
	.zero		1


	//   ....[9]....
        /*08a4*/ 	.word	0x00000500
        /*08a8*/ 	.word	0x000000ff
        /*08ac*/ 	.word	0x00029868
        /*08b0*/ 	.short	0x0100
        /*08b2*/ 	.byte	0x08
	.zero		1


	//   ....[10]....
        /*08b4*/ 	.word	0x000005f0
        /*08b8*/ 	.word	0x000000ff
        /*08bc*/ 	.word	0x00029870
        /*08c0*/ 	.short	0x0100
        /*08c2*/ 	.byte	0x06
	.zero		1


	//   ....[11]....
        /*08c4*/ 	.word	0x00000600
        /*08c8*/ 	.word	0x000000ff
        /*08cc*/ 	.word	0x00029880
        /*08d0*/ 	.short	0x0100
        /*08d2*/ 	.byte	0x06
	.zero		1


	//   ....[12]....
        /*08d4*/ 	.word	0x00000610
        /*08d8*/ 	.word	0x000000ff
        /*08dc*/ 	.word	0x00029878
        /*08e0*/ 	.short	0x0100
        /*08e2*/ 	.byte	0x06
	.zero		1


	//   ....[13]....
        /*08e4*/ 	.word	0x00000620
        /*08e8*/ 	.word	0x000000ff
        /*08ec*/ 	.word	0x00029888
        /*08f0*/ 	.short	0x0100
        /*08f2*/ 	.byte	0x06
	.zero		1


	//   ....[14]....
        /*08f4*/ 	.word	0x00000750
        /*08f8*/ 	.word	0x000000ff
        /*08fc*/ 	.word	0x00029890
        /*0900*/ 	.short	0x0100
        /*0902*/ 	.byte	0x08
	.zero		1


	//   ....[15]....
        /*0904*/ 	.word	0x00000760
        /*0908*/ 	.word	0x000000ff
        /*090c*/ 	.word	0x000298a0
        /*0910*/ 	.short	0x0100
        /*0912*/ 	.byte	0x08
	.zero		1


	//   ....[16]....
        /*0914*/ 	.word	0x00000770
        /*0918*/ 	.word	0x000000ff
        /*091c*/ 	.word	0x00029898
        /*0920*/ 	.short	0x0100
        /*0922*/ 	.byte	0x08
	.zero		1


	//   ....[17]....
        /*0924*/ 	.word	0x00000780
        /*0928*/ 	.word	0x000000ff
        /*092c*/ 	.word	0x000298a8
        /*0930*/ 	.short	0x0100
        /*0932*/ 	.byte	0x08
	.zero		1


	//   ....[18]....
        /*0934*/ 	.word	0x000008b0
        /*0938*/ 	.word	0x000000ff
        /*093c*/ 	.word	0x000298b0
        /*0940*/ 	.short	0x0100
        /*0942*/ 	.byte	0x08
	.zero		1


	//   ....[19]....
        /*0944*/ 	.word	0x000008c0
        /*0948*/ 	.word	0x000000ff
        /*094c*/ 	.word	0x000298c0
        /*0950*/ 	.short	0x0100
        /*0952*/ 	.byte	0x08
	.zero		1


	//   ....[20]....
        /*0954*/ 	.word	0x000008d0
        /*0958*/ 	.word	0x000000ff
        /*095c*/ 	.word	0x000298b8
        /*0960*/ 	.short	0x0100
        /*0962*/ 	.byte	0x08
	.zero		1


	//   ....[21]....
        /*0964*/ 	.word	0x000008e0
        /*0968*/ 	.word	0x000000ff
        /*096c*/ 	.word	0x000298c8
        /*0970*/ 	.short	0x0100
        /*0972*/ 	.byte	0x08
	.zero		1


	//   ....[22]....
        /*0974*/ 	.word	0x00001d80
        /*0978*/ 	.word	0x00000004
        /*097c*/ 	.word	0x00029800
        /*0980*/ 	.short	0x010a
        /*0982*/ 	.byte	0x3f
	.zero		1


	//   ....[23]....
        /*0984*/ 	.word	0x00001e40
        /*0988*/ 	.word	0x00000006
        /*098c*/ 	.word	0x00029830
        /*0990*/ 	.short	0x010a
        /*0992*/ 	.byte	0x3f
	.zero		1


	//   ....[24]....
        /*0994*/ 	.word	0x00001eb0
        /*0998*/ 	.word	0x00000006
        /*099c*/ 	.word	0x00029830
        /*09a0*/ 	.short	0x010a
        /*09a2*/ 	.byte	0x3f
	.zero		1


	//   ....[25]....
        /*09a4*/ 	.word	0x00004ad0
        /*09a8*/ 	.word	0x0000001a
        /*09ac*/ 	.word	0x00000000
        /*09b0*/ 	.short	0x0101
        /*09b2*/ 	.byte	0x3f
	.zero		1


	//   ....[26]....
        /*09b4*/ 	.word	0x00005be0
        /*09b8*/ 	.word	0x000000ff
        /*09bc*/ 	.word	0x00029830
        /*09c0*/ 	.short	0x010a
        /*09c2*/ 	.byte	0x06
	.zero		1


	//   ....[27]....
        /*09c4*/ 	.word	0x00005c20
        /*09c8*/ 	.word	0x000000ff
        /*09cc*/ 	.word	0x00029830
        /*09d0*/ 	.short	0x010a
        /*09d2*/ 	.byte	0x06
	.zero		1


	//   ....[28]....
        /*09d4*/ 	.word	0x00006890
        /*09d8*/ 	.word	0x000000ff
        /*09dc*/ 	.word	0x00029850
        /*09e0*/ 	.short	0x010a
        /*09e2*/ 	.byte	0x06
	.zero		1


	//   ....[29]....
        /*09e4*/ 	.word	0x000068d0
        /*09e8*/ 	.word	0x000000ff
        /*09ec*/ 	.word	0x00029850
        /*09f0*/ 	.short	0x010a
        /*09f2*/ 	.byte	0x06
	.zero		1


	//   ....[30]....
        /*09f4*/ 	.word	0x00008a80
        /*09f8*/ 	.word	0x00000007
        /*09fc*/ 	.word	0x00000000
        /*0a00*/ 	.short	0x0101
        /*0a02*/ 	.byte	0x3f
	.zero		1


	//   ....[31]....
        /*0a04*/ 	.word	0x00008c80
        /*0a08*/ 	.word	0x0000000a
        /*0a0c*/ 	.word	0x00000000
        /*0a10*/ 	.short	0x0101
        /*0a12*/ 	.byte	0x3f
	.zero		1


	//   ....[32]....
        /*0a14*/ 	.word	0x000092e0
        /*0a18*/ 	.word	0x00000015
        /*0a1c*/ 	.word	0x00029850
        /*0a20*/ 	.short	0x010a
        /*0a22*/ 	.byte	0x3f
	.zero		1


	//   ....[33]....
        /*0a24*/ 	.word	0x00009370
        /*0a28*/ 	.word	0x00000015
        /*0a2c*/ 	.word	0x00029850
        /*0a30*/ 	.short	0x010a
        /*0a32*/ 	.byte	0x3f
	.zero		1


	//   ....[34]....
        /*0a34*/ 	.word	0x00009970
        /*0a38*/ 	.word	0x00000004
        /*0a3c*/ 	.word	0x00000000
        /*0a40*/ 	.short	0x0101
        /*0a42*/ 	.byte	0x3f
	.zero		1


	//   ....[35]....
        /*0a44*/ 	.word	0x0000bd10
        /*0a48*/ 	.word	0x00000020
        /*0a4c*/ 	.word	0x00000000
        /*0a50*/ 	.short	0x0101
        /*0a52*/ 	.byte	0x3f
	.zero		1


	//   ....[36]....
        /*0a54*/ 	.word	0x0000c1c0
        /*0a58*/ 	.word	0x00000020
        /*0a5c*/ 	.word	0x00000000
        /*0a60*/ 	.short	0x0101
        /*0a62*/ 	.byte	0x3f
	.zero		1


	//   ....[37]....
        /*0a64*/ 	.word	0x0000fb80
        /*0a68*/ 	.word	0x00000002
        /*0a6c*/ 	.word	0x00029880
        /*0a70*/ 	.short	0x010a
        /*0a72*/ 	.byte	0x3f
	.zero		1


	//   ....[38]....
        /*0a74*/ 	.word	0x0000fd10
        /*0a78*/ 	.word	0x00000002
        /*0a7c*/ 	.word	0x00029840
        /*0a80*/ 	.short	0x010a
        /*0a82*/ 	.byte	0x3f
	.zero		1


	//   ....[39]....
        /*0a84*/ 	.word	0x000108d0
        /*0a88*/ 	.word	0x00000011
        /*0a8c*/ 	.word	0x00029800
        /*0a90*/ 	.short	0x0107
        /*0a92*/ 	.byte	0x3f
	.zero		1


	//   ....[40]....
        /*0a94*/ 	.word	0x000109d0
        /*0a98*/ 	.word	0x00000011
        /*0a9c*/ 	.word	0x00029800
        /*0aa0*/ 	.short	0x0101
        /*0aa2*/ 	.byte	0x3f
	.zero		1


	//   ....[41]....
        /*0aa4*/ 	.word	0x000109f0
        /*0aa8*/ 	.word	0x00000011
        /*0aac*/ 	.word	0x00029820
        /*0ab0*/ 	.short	0x010a
        /*0ab2*/ 	.byte	0x3f
	.zero		1


	//   ....[42]....
        /*0ab4*/ 	.word	0x00010d10
        /*0ab8*/ 	.word	0x00000005
        /*0abc*/ 	.word	0x00029880
        /*0ac0*/ 	.short	0x010a
        /*0ac2*/ 	.byte	0x3f
	.zero		1


	//   ....[43]....
        /*0ac4*/ 	.word	0x00010f40
        /*0ac8*/ 	.word	0x00000005
        /*0acc*/ 	.word	0x00029840
        /*0ad0*/ 	.short	0x010a
        /*0ad2*/ 	.byte	0x3f
	.zero		1


	//   ....[44]....
        /*0ad4*/ 	.word	0x00011400
        /*0ad8*/ 	.word	0x00000013
        /*0adc*/ 	.word	0x00029870
        /*0ae0*/ 	.short	0x010a
        /*0ae2*/ 	.byte	0x3f
	.zero		1


	//   ....[45]....
        /*0ae4*/ 	.word	0x00011470
        /*0ae8*/ 	.word	0x00000013
        /*0aec*/ 	.word	0x00029860
        /*0af0*/ 	.short	0x010a
        /*0af2*/ 	.byte	0x3f
	.zero		1


	//   ....[46]....
        /*0af4*/ 	.word	0x00011970
        /*0af8*/ 	.word	0x00000013
        /*0afc*/ 	.word	0x00029850
        /*0b00*/ 	.short	0x0101
        /*0b02*/ 	.byte	0x3f
	.zero		1


	//   ....[47]....
        /*0b04*/ 	.word	0x000119e0
        /*0b08*/ 	.word	0x00000013
        /*0b0c*/ 	.word	0x00000000
        /*0b10*/ 	.short	0x0101
        /*0b12*/ 	.byte	0x3f
	.zero		1


	//   ....[48]....
        /*0b14*/ 	.word	0x00011c20
        /*0b18*/ 	.word	0x00000010
        /*0b1c*/ 	.word	0x00029870
        /*0b20*/ 	.short	0x010a
        /*0b22*/ 	.byte	0x3f
	.zero		1


	//   ....[49]....
        /*0b24*/ 	.word	0x00011c90
        /*0b28*/ 	.word	0x00000010
        /*0b2c*/ 	.word	0x00029860
        /*0b30*/ 	.short	0x010a
        /*0b32*/ 	.byte	0x3f
	.zero		1


	//   ....[50]....
        /*0b34*/ 	.word	0x000121a0
        /*0b38*/ 	.word	0x00000010
        /*0b3c*/ 	.word	0x00029850
        /*0b40*/ 	.short	0x0101
        /*0b42*/ 	.byte	0x3f
	.zero		1


	//   ....[51]....
        /*0b44*/ 	.word	0x000121f0
        /*0b48*/ 	.word	0x00000010
        /*0b4c*/ 	.word	0x00000000
        /*0b50*/ 	.short	0x0101
        /*0b52*/ 	.byte	0x3f
	.zero		1


	//   ....[52]....
        /*0b54*/ 	.word	0x00012f50
        /*0b58*/ 	.word	0x00000003
        /*0b5c*/ 	.word	0x00029820
        /*0b60*/ 	.short	0x010a
        /*0b62*/ 	.byte	0x3f
	.zero		1


	//   ....[53]....
        /*0b64*/ 	.word	0x00013120
        /*0b68*/ 	.word	0x00000007
        /*0b6c*/ 	.word	0x00000000
        /*0b70*/ 	.short	0x010a
        /*0b72*/ 	.byte	0x3f
	.zero		1


	//   ....[54]....
        /*0b74*/ 	.word	0x00013170
        /*0b78*/ 	.word	0x00000005
        /*0b7c*/ 	.word	0x00000000
        /*0b80*/ 	.short	0x010a
        /*0b82*/ 	.byte	0x3f
	.zero		1


	//   ....[55]....
        /*0b84*/ 	.word	0x000131c0
        /*0b88*/ 	.word	0x00000005
        /*0b8c*/ 	.word	0x00029860
        /*0b90*/ 	.short	0x010a
        /*0b92*/ 	.byte	0x3f
	.zero		1


	//   ....[56]....
        /*0b94*/ 	.word	0x00013210
        /*0b98*/ 	.word	0x00000003
        /*0b9c*/ 	.word	0x00029860
        /*0ba0*/ 	.short	0x010a
        /*0ba2*/ 	.byte	0x3f
	.zero		1


	//   ....[57]....
        /*0ba4*/ 	.word	0x00013250
        /*0ba8*/ 	.word	0x00000005
        /*0bac*/ 	.word	0x00029880
        /*0bb0*/ 	.short	0x010a
        /*0bb2*/ 	.byte	0x3f
	.zero		1


	//   ....[58]....
        /*0bb4*/ 	.word	0x00013270
        /*0bb8*/ 	.word	0x00000003
        /*0bbc*/ 	.word	0x00029880
        /*0bc0*/ 	.short	0x010a
        /*0bc2*/ 	.byte	0x3f
	.zero		1


	//   ....[59]....
        /*0bc4*/ 	.word	0x000132d0
        /*0bc8*/ 	.word	0x00000004
        /*0bcc*/ 	.word	0x00029800
        /*0bd0*/ 	.short	0x010a
        /*0bd2*/ 	.byte	0x3f
	.zero		1


	//   ....[60]....
        /*0bd4*/ 	.word	0x00013320
        /*0bd8*/ 	.word	0x00000006
        /*0bdc*/ 	.word	0x00029830
        /*0be0*/ 	.short	0x010a
        /*0be2*/ 	.byte	0x3f
	.zero		1


	//   ....[61]....
        /*0be4*/ 	.word	0x00013380
        /*0be8*/ 	.word	0x00000005
        /*0bec*/ 	.word	0x00029830
        /*0bf0*/ 	.short	0x010a
        /*0bf2*/ 	.byte	0x3f
	.zero		1


	//   ....[62]....
        /*0bf4*/ 	.word	0x000133e0
        /*0bf8*/ 	.word	0x00000005
        /*0bfc*/ 	.word	0x00029850
        /*0c00*/ 	.short	0x010a
        /*0c02*/ 	.byte	0x3f
	.zero		1


	//   ....[63]....
        /*0c04*/ 	.word	0x00013430
        /*0c08*/ 	.word	0x00000015
        /*0c0c*/ 	.word	0x00029850
        /*0c10*/ 	.short	0x010a
        /*0c12*/ 	.byte	0x3f
	.zero		1


	//   ....[64]....
        /*0c14*/ 	.word	0x00013580
        /*0c18*/ 	.word	0x00000002
        /*0c1c*/ 	.word	0x00029880
        /*0c20*/ 	.short	0x010a
        /*0c22*/ 	.byte	0x3f
	.zero		1


	//   ....[65]....
        /*0c24*/ 	.word	0x000135d0
        /*0c28*/ 	.word	0x00000002
        /*0c2c*/ 	.word	0x00029840
        /*0c30*/ 	.short	0x010a
        /*0c32*/ 	.byte	0x3f
	.zero		1


	//   ....[66]....
        /*0c34*/ 	.word	0x00013b80
        /*0c38*/ 	.word	0x00000011
        /*0c3c*/ 	.word	0x00029820
        /*0c40*/ 	.short	0x010a
        /*0c42*/ 	.byte	0x3f
	.zero		1


	//   ....[67]....
        /*0c44*/ 	.word	0x00013bd0
        /*0c48*/ 	.word	0x00000005
        /*0c4c*/ 	.word	0x00029880
        /*0c50*/ 	.short	0x010a
        /*0c52*/ 	.byte	0x3f
	.zero		1


	//   ....[68]....
        /*0c54*/ 	.word	0x00013c20
        /*0c58*/ 	.word	0x00000005
        /*0c5c*/ 	.word	0x00029840
        /*0c60*/ 	.short	0x010a
        /*0c62*/ 	.byte	0x3f
	.zero		1


	//   ....[69]....
        /*0c64*/ 	.word	0x00013c70
        /*0c68*/ 	.word	0x00000013
        /*0c6c*/ 	.word	0x00029870
        /*0c70*/ 	.short	0x010a
        /*0c72*/ 	.byte	0x3f
	.zero		1


	//   ....[70]....
        /*0c74*/ 	.word	0x00013cc0
        /*0c78*/ 	.word	0x00000013
        /*0c7c*/ 	.word	0x00029860
        /*0c80*/ 	.short	0x010a
        /*0c82*/ 	.byte	0x3f
	.zero		1


	//   ....[71]....
        /*0c84*/ 	.word	0x00013d10
        /*0c88*/ 	.word	0x00000010
        /*0c8c*/ 	.word	0x00029870
        /*0c90*/ 	.short	0x010a
        /*0c92*/ 	.byte	0x3f
	.zero		1


	//   ....[72]....
        /*0c94*/ 	.word	0x00013d60
        /*0c98*/ 	.word	0x00000010
        /*0c9c*/ 	.word	0x00029860
        /*0ca0*/ 	.short	0x010a
        /*0ca2*/ 	.byte	0x3f
	.zero		1


	//   ....[73]....
        /*0ca4*/ 	.word	0x00013db0
        /*0ca8*/ 	.word	0x00000003
        /*0cac*/ 	.word	0x00029820
        /*0cb0*/ 	.short	0x010a
        /*0cb2*/ 	.byte	0x3f
	.zero		1


	//   ....[74]....
        /*0cb4*/ 	.word	0x00013f50
        /*0cb8*/ 	.word	0x00000007
        /*0cbc*/ 	.word	0x00000000
        /*0cc0*/ 	.short	0x010a
        /*0cc2*/ 	.byte	0x3f
	.zero		1


	//   ....[75]....
        /*0cc4*/ 	.word	0x00013fa0
        /*0cc8*/ 	.word	0x00000005
        /*0ccc*/ 	.word	0x00000000
        /*0cd0*/ 	.short	0x010a
        /*0cd2*/ 	.byte	0x3f
	.zero		1


	//   ....[76]....
        /*0cd4*/ 	.word	0x00013ff0
        /*0cd8*/ 	.word	0x00000005
        /*0cdc*/ 	.word	0x00029860
        /*0ce0*/ 	.short	0x010a
        /*0ce2*/ 	.byte	0x3f
	.zero		1


	//   ....[77]....
        /*0ce4*/ 	.word	0x00014040
        /*0ce8*/ 	.word	0x00000003
        /*0cec*/ 	.word	0x00029860
        /*0cf0*/ 	.short	0x010a
        /*0cf2*/ 	.byte	0x3f
	.zero		1


	//   ....[78]....
        /*0cf4*/ 	.word	0x00014090
        /*0cf8*/ 	.word	0x00000005
        /*0cfc*/ 	.word	0x00029880
        /*0d00*/ 	.short	0x010a
        /*0d02*/ 	.byte	0x3f
	.zero		1


	//----- nvinfo : EIATTR_NUM_MBARRIERS
	.align		4
.L_127:
        /*0d04*/ 	.byte	0x03, 0x38
        /*0d06*/ 	.short	0x0016


	//----- nvinfo : EIATTR_EXIT_INSTR_OFFSETS
	.align		4
        /*0d08*/ 	.byte	0x04, 0x1c
        /*0d0a*/ 	.short	(.L_129 - .L_128)


	//   ....[0]....
.L_128:
        /*0d0c*/ 	.word	0x00000a80


	//   ....[1]....
        /*0d10*/ 	.word	0x0000d910


	//   ....[2]....
        /*0d14*/ 	.word	0x000132c0


	//----- nvinfo : EIATTR_MAX_THREADS
	.align		4
.L_129:
        /*0d18*/ 	.byte	0x04, 0x05
        /*0d1a*/ 	.short	(.L_131 - .L_130)
.L_130:
        /*0d1c*/ 	.word	0x00000180
        /*0d20*/ 	.word	0x00000001
        /*0d24*/ 	.word	0x00000001


	//----- nvinfo : EIATTR_CRS_STACK_SIZE
	.align		4
.L_131:
        /*0d28*/ 	.byte	0x04, 0x1e
        /*0d2a*/ 	.short	(.L_133 - .L_132)
.L_132:
        /*0d2c*/ 	.word	0x00000000


	//----- nvinfo : EIATTR_CBANK_PARAM_SIZE
	.align		4
.L_133:
        /*0d30*/ 	.byte	0x03, 0x19
        /*0d32*/ 	.short	0x0af0


	//----- nvinfo : EIATTR_PARAM_CBANK
	.align		4
        /*0d34*/ 	.byte	0x04, 0x0a
        /*0d36*/ 	.short	(.L_135 - .L_134)
	.align		4
.L_134:
        /*0d38*/ 	.word	index@(.nv.constant0._ZN7cutlass13device_kernelIN5flash11enable_sm90INS1_16FlashAttnFwdSm90INS1_25CollectiveMainloopFwdSm90ILi2EN4cute5tupleIJNS5_1CILi1EEES8_S8_EEENS6_IJNS7_ILi128EEENS7_ILi160EEENS7_ILi192EEEEEELi128ENS_12float_e4m3_tEfNS_4arch4Sm90ELb0ELb0ELb1ELb1ELb0ELb0ELb0ELb1ELb1ELb1ELb1ELb0EEENS1_21CollectiveEpilogueFwdINS6_IJSA_SA_SB_EEES9_NS_10bfloat16_tESG_Li256ELb1ELb1ELb1ELb1EEENS1_36VarlenDynamicPersistentTileSchedulerILi128ELi160ELi256ELi128ELb1ELb1ELb1ELb0ELb1ELb1EEEEEEEEEvNT_6ParamsE)
        /*0d3c*/ 	.short	0x0210
        /*0d3e*/ 	.short	0x0af0


	//----- nvinfo : EIATTR_SW_WAR
	.align		4
.L_135:
        /*0d40*/ 	.byte	0x04, 0x36
        /*0d42*/ 	.short	(.L_137 - .L_136)
.L_136:
        /*0d44*/ 	.word	0x00000008
.L_137:


//--------------------- .nv.info._ZN7cutlass13device_kernelIN5flash11enable_sm90INS1_16FlashAttnFwdSm90INS1_25CollectiveMainloopFwdSm90ILi2EN4cute5tupleIJNS5_1CILi1EEES8_S8_EEENS6_IJNS7_ILi128EEENS7_ILi160EEENS7_ILi192EEEEEELi128ENS_12float_e4m3_tEfNS_4arch4Sm90ELb0ELb0ELb1ELb1ELb0ELb1ELb0ELb1ELb1ELb1ELb1ELb0EEENS1_21CollectiveEpilogueFwdINS6_IJSA_SA_SB_EEES9_NS_10bfloat16_tESG_Li256ELb1ELb1ELb1ELb1EEENS1_36VarlenDynamicPersistentTileSchedulerILi128ELi160ELi256ELi128ELb1ELb1ELb1ELb0ELb1ELb1EEEEEEEEEvNT_6ParamsE --------------------------
	.section	.nv.info._ZN7cutlass13device_kernelIN5flash11enable_sm90INS1_16FlashAttnFwdSm90INS1_25CollectiveMainloopFwdSm90ILi2EN4cute5tupleIJNS5_1CILi1EEES8_S8_EEENS6_IJNS7_ILi128EEENS7_ILi160EEENS7_ILi192EEEEEELi128ENS_12float_e4m3_tEfNS_4arch4Sm90ELb0ELb0ELb1ELb1ELb0ELb1ELb0ELb1ELb1ELb1ELb1ELb0EEENS1_21CollectiveEpilogueFwdINS6_IJSA_SA_SB_EEES9_NS_10bfloat16_tESG_Li256ELb1ELb1ELb1ELb1EEENS1_36VarlenDynamicPersistentTileSchedulerILi128ELi160ELi256ELi128ELb1ELb1ELb1ELb0ELb1ELb1EEEEEEEEEvNT_6ParamsE,"",@"SHT_CUDA_INFO"
	.sectionflags	@""
	.align	4


	//----- nvinfo : EIATTR_CUDA_API_VERSION
	.align		4
        /*0000*/ 	.byte	0x04, 0x37
        /*0002*/ 	.short	(.L_139 - .L_138)
.L_138:
        /*0004*/ 	.word	0x00000082


	//----- nvinfo : EIATTR_KPARAM_INFO
	.align		4
.L_139:
        /*0008*/ 	.byte	0x04, 0x17
        /*000a*/ 	.short	(.L_141 - .L_140)
.L_140:
        /*000c*/ 	.word	0x00000000
        /*0010*/ 	.short	0x0000
        /*0012*/ 	.short	0x0070
        /*0014*/ 	.byte	0x00, 0xf0, 0x01, 0x2a


	//----- nvinfo : EIATTR_SPARSE_MMA_MASK
	.align		4
.L_141:
        /*0018*/ 	.byte	0x03, 0x50
        /*001a*/ 	.short	0x0000


	//----- nvinfo : EIATTR_MAXREG_COUNT
	.align		4
        /*001c*/ 	.byte	0x03, 0x1b
        /*001e*/ 	.short	0x00a8


	//----- nvinfo : EIATTR_NUM_BARRIERS
	.align		4
        /*0020*/ 	.byte	0x02, 0x4c
        /*0022*/ 	.byte	0x10
	.zero		1


	//----- nvinfo : EIATTR_EXTERNS
	.align		4
        /*0024*/ 	.byte	0x04, 0x0f
        /*0026*/ 	.short	(.L_143 - .L_142)


	//   ....[0]....
	.align		4
.L_142:
        /*0028*/ 	.word	index@(__assertfail)


	//----- nvinfo : EIATTR_ANNOTATIONS
	.align		4
.L_143:
        /*002c*/ 	.byte	0x04, 0x55
        /*002e*/ 	.short	(.L_145 - .L_144)


	//   ....[0]....
.L_144:
        /* <DEDUP_REMOVED lines=81> */
        /*0534*/ 	.byte	0x60, 0xed, 0x02, 0x00, 0x01, 0x00, 0x00, 0x00, 0x00, 0xee, 0x02, 0x00


	//----- nvinfo : EIATTR_MERCURY_ISA_VERSION
	.align		4
.L_145:
        /*0540*/ 	.byte	0x03, 0x5f
        /*0542*/ 	.short	0x0101


	//----- nvinfo : EIATTR_UNUSED_LOAD_BYTE_OFFSET
	.align		4
        /*0544*/ 	.byte	0x04, 0x44
        /*0546*/ 	.short	(.L_147 - .L_146)


	//   ....[0]....
.L_146:
        /*0548*/ 	.word	0x00000ae0
        /*054c*/ 	.word	0x0000fff0


	//   ....[1]....
        /*0550*/ 	.word	0x0001ff50
        /*0554*/ 	.word	0x0000fff0


	//----- nvinfo : EIATTR_INT_WARP_WIDE_INSTR_OFFSETS
	.align		4
.L_147:
        /*0558*/ 	.byte	0x04, 0x31
        /*055a*/ 	.short	(.L_149 - .L_148)


	//   ....[0]....
.L_148:
        /*055c*/ 	.word	0x00000190


	//   ....[1]....
        /*0560*/ 	.word	0x000001d0


	//   ....[2]....
        /*0564*/ 	.word	0x00000240


	//   ....[3]....
        /*0568*/ 	.word	0x00026d50


	//   ....[4]....
        /*056c*/ 	.word	0x00026db0


	//   ....[5]....
        /*0570*/ 	.word	0x00029750


	//   ....[6]....
        /*0574*/ 	.word	0x000297b0


	//----- nvinfo : EIATTR_COOP_GROUP_MASK_REGIDS
	.align		4
.L_149:
        /*0578*/ 	.byte	0x04, 0x29
        /*057a*/ 	.short	(.L_151 - .L_150)


	//   ....[0]....
.L_150:
        /*057c*/ 	.word	0xffffffff


	//   ....[1]....
        /*0580*/ 	.word	0xffffffff


	//   ....[2]....
        /*0584*/ 	.word	0xffffffff


	//   ....[3]....
        /*0588*/ 	.word	0xffffffff


	//   ....[4]....
        /*058c*/ 	.word	0xffffffff


	//   ....[5]....
        /*0590*/ 	.word	0xffffffff


	//   ....[6]....
        /*0594*/ 	.word	0xffffffff


	//   ....[7]....
        /*0598*/ 	.word	0xffffffff


	//   ....[8]....
        /*059c*/ 	.word	0xffffffff


	//   ....[9]....
        /*05a0*/ 	.word	0xffffffff


	//   ....[10]....
        /*05a4*/ 	.word	0xffffffff


	//   ....[11]....
        /*05a8*/ 	.word	0xffffffff


	//   ....[12]....
        /*05ac*/ 	.word	0xffffffff


	//   ....[13]....
        /*05b0*/ 	.word	0xffffffff


	//   ....[14]....
        /*05b4*/ 	.word	0xffffffff


	//   ....[15]....
        /*05b8*/ 	.word	0xffffffff


	//   ....[16]....
        /*05bc*/ 	.word	0xffffffff


	//   ....[17]....
        /*05c0*/ 	.word	0xffffffff


	//   ....[18]....
        /*05c4*/ 	.word	0xffffffff


	//   ....[19]....
        /*05c8*/ 	.word	0xffffffff


	//   ....[20]....
        /*05cc*/ 	.word	0xffffffff


	//   ....[21]....
        /*05d0*/ 	.word	0xffffffff


	//   ....[22]....
        /*05d4*/ 	.word	0xffffffff


	//   ....[23]....
        /*05d8*/ 	.word	0xffffffff


	//   ....[24]....
        /*05dc*/ 	.word	0xffffffff


	//   ....[25]....
        /*05e0*/ 	.word	0xffffffff


	//   ....[26]....
        /*05e4*/ 	.word	0xffffffff


	//   ....[27]....
        /*05e8*/ 	.word	0xffffffff


	//   ....[28]....
        /*05ec*/ 	.word	0xffffffff


	//   ....[29]....
        /*05f0*/ 	.word	0xffffffff


	//   ....[30]....
        /*05f4*/ 	.word	0xffffffff


	//   ....[31]....
        /*05f8*/ 	.word	0xffffffff


	//   ....[32]....
        /*05fc*/ 	.word	0xffffffff


	//   ....[33]....
        /*0600*/ 	.word	0xffffffff


	//   ....[34]....
        /*0604*/ 	.word	0xffffffff


	//   ....[35]....
        /*0608*/ 	.word	0xffffffff


	//   ....[36]....
        /*060c*/ 	.word	0xffffffff


	//   ....[37]....
        /*0610*/ 	.word	0xffffffff


	//   ....[38]....
        /*0614*/ 	.word	0xffffffff


	//   ....[39]....
        /*0618*/ 	.word	0xffffffff


	//   ....[40]....
        /*061c*/ 	.word	0xffffffff


	//   ....[41]....
        /*0620*/ 	.word	0xffffffff


	//   ....[42]....
        /*0624*/ 	.word	0xffffffff


	//   ....[43]....
        /*0628*/ 	.word	0xffffffff


	//   ....[44]....
        /*062c*/ 	.word	0xffffffff


	//   ....[45]....
        /*0630*/ 	.word	0xffffffff


	//   ....[46]....
        /*0634*/ 	.word	0xffffffff


	//   ....[47]....
        /*0638*/ 	.word	0xffffffff


	//   ....[48]....
        /*063c*/ 	.word	0xffffffff


	//   ....[49]....
        /*0640*/ 	.word	0xffffffff


	//   ....[50]....
        /*0644*/ 	.word	0xffffffff


	//   ....[51]....
        /*0648*/ 	.word	0xffffffff


	//   ....[52]....
        /*064c*/ 	.word	0xffffffff


	//   ....[53]....
        /*0650*/ 	.word	0xffffffff


	//   ....[54]....
        /*0654*/ 	.word	0xffffffff


	//   ....[55]....
        /*0658*/ 	.word	0xffffffff


	//   ....[56]....
        /*065c*/ 	.word	0xffffffff


	//   ....[57]....
        /*0660*/ 	.word	0xffffffff


	//   ....[58]....
        /*0664*/ 	.word	0xffffffff


	//   ....[59]....
        /*0668*/ 	.word	0xffffffff


	//   ....[60]....
        /*066c*/ 	.word	0xffffffff


	//   ....[61]....
        /*0670*/ 	.word	0xffffffff


	//   ....[62]....
        /*0674*/ 	.word	0xffffffff


	//   ....[63]....
        /*0678*/ 	.word	0xffffffff


	//   ....[64]....
        /*067c*/ 	.word	0xffffffff


	//   ....[65]....
        /*0680*/ 	.word	0xffffffff


	//   ....[66]....
        /*0684*/ 	.word	0xffffffff


	//   ....[67]....
        /*0688*/ 	.word	0xffffffff


	//   ....[68]....
        /*068c*/ 	.word	0xffffffff


	//   ....[69]....
        /*0690*/ 	.word	0xffffffff


	//   ....[70]....
        /*0694*/ 	.word	0xffffffff


	//   ....[71]....
        /*0698*/ 	.word	0xffffffff


	//   ....[72]....
        /*069c*/ 	.word	0xffffffff


	//   ....[73]....
        /*06a0*/ 	.word	0xffffffff


	//   ....[74]....
        /*06a4*/ 	.word	0xffffffff


	//   ....[75]....
        /*06a8*/ 	.word	0xffffffff


	//   ....[76]....
        /*06ac*/ 	.word	0xffffffff


	//   ....[77]....
        /*06b0*/ 	.word	0xffffffff


	//   ....[78]....
        /*06b4*/ 	.word	0xffffffff


	//   ....[79]....
        /*06b8*/ 	.word	0xffffffff


	//   ....[80]....
        /*06bc*/ 	.word	0xffffffff


	//   ....[81]....
        /*06c0*/ 	.word	0xffffffff


	//   ....[82]....
        /*06c4*/ 	.word	0xffffffff


	//   ....[83]....
        /*06c8*/ 	.word	0xffffffff


	//   ....[84]....
        /*06cc*/ 	.word	0xffffffff


	//   ....[85]....
        /*06d0*/ 	.word	0xffffffff


	//   ....[86]....
        /*06d4*/ 	.word	0xffffffff


	//   ....[87]....
        /*06d8*/ 	.word	0xffffffff


	//   ....[88]....
        /*06dc*/ 	.word	0xffffffff


	//   ....[89]....
        /*06e0*/ 	.word	0xffffffff


	//   ....[90]....
        /*06e4*/ 	.word	0xffffffff


	//   ....[91]....
        /*06e8*/ 	.word	0xffffffff


	//   ....[92]....
        /*06ec*/ 	.word	0xffffffff


	//   ....[93]....
        /*06f0*/ 	.word	0xffffffff


	//   ....[94]....
        /*06f4*/ 	.word	0xffffffff


	//   ....[95]....
        /*06f8*/ 	.word	0xffffffff


	//   ....[96]....
        /*06fc*/ 	.word	0xffffffff


	//   ....[97]....
        /*0700*/ 	.word	0xffffffff


	//   ....[98]....
        /*0704*/ 	.word	0xffffffff


	//   ....[99]....
        /*0708*/ 	.word	0xffffffff


	//   ....[100]....
        /*070c*/ 	.word	0xffffffff


	//   ....[101]....
        /*0710*/ 	.word	0xffffffff


	//   ....[102]....
        /*0714*/ 	.word	0xffffffff


	//   ....[103]....
        /*0718*/ 	.word	0xffffffff


	//   ....[104]....
        /*071c*/ 	.word	0xffffffff


	//   ....[105]....
        /*0720*/ 	.word	0xffffffff


	//   ....[106]....
        /*0724*/ 	.word	0xffffffff


	//   ....[107]....
        /*0728*/ 	.word	0xffffffff


	//   ....[108]....
        /*072c*/ 	.word	0xffffffff


	//   ....[109]....
        /*0730*/ 	.word	0xffffffff


	//   ....[110]....
        /*0734*/ 	.word	0xffffffff


	//   ....[111]....
        /*0738*/ 	.word	0xffffffff


	//   ....[112]....
        /*073c*/ 	.word	0xffffffff


	//   ....[113]....
        /*0740*/ 	.word	0xffffffff


	//   ....[114]....
        /*0744*/ 	.word	0xffffffff


	//   ....[115]....
        /*0748*/ 	.word	0xffffffff


	//   ....[116]....
        /*074c*/ 	.word	0xffffffff


	//   ....[117]....
        /*0750*/ 	.word	0xffffffff


	//   ....[118]....
        /*0754*/ 	.word	0xffffffff


	//   ....[119]....
        /*0758*/ 	.word	0xffffffff


	//   ....[120]....
        /*075c*/ 	.word	0xffffffff


	//   ....[121]....
        /*0760*/ 	.word	0xffffffff


	//   ....[122]....
        /*0764*/ 	.word	0xffffffff


	//   ....[123]....
        /*0768*/ 	.word	0xffffffff


	//   ....[124]....
        /*076c*/ 	.word	0xffffffff


	//   ....[125]....
        /*0770*/ 	.word	0xffffffff


	//   ....[126]....
        /*0774*/ 	.word	0xffffffff


	//   ....[127]....
        /*0778*/ 	.word	0xffffffff


	//   ....[128]....
        /*077c*/ 	.word	0xffffffff


	//   ....[129]....
        /*0780*/ 	.word	0xffffffff


	//   ....[130]....
        /*0784*/ 	.word	0xffffffff


	//   ....[131]....
        /*0788*/ 	.word	0xffffffff


	//   ....[132]....
        /*078c*/ 	.word	0xffffffff


	//   ....[133]....
        /*0790*/ 	.word	0xffffffff


	//   ....[134]....
        /*0794*/ 	.word	0xffffffff


	//   ....[135]....
        /*0798*/ 	.word	0xffffffff


	//   ....[136]....
        /*079c*/ 	.word	0xffffffff


	//   ....[137]....
        /*07a0*/ 	.word	0xffffffff


	//   ....[138]....
        /*07a4*/ 	.word	0xffffffff


	//   ....[139]....
        /*07a8*/ 	.word	0xffffffff


	//   ....[140]....
        /*07ac*/ 	.word	0xffffffff


	//   ....[141]....
        /*07b0*/ 	.word	0xffffffff


	//   ....[142]....
        /*07b4*/ 	.word	0xffffffff


	//   ....[143]....
        /*07b8*/ 	.word	0xffffffff


	//   ....[144]....
        /*07bc*/ 	.word	0xffffffff


	//   ....[145]....
        /*07c0*/ 	.word	0xffffffff


	//   ....[146]....
        /*07c4*/ 	.word	0xffffffff


	//   ....[147]....
        /*07c8*/ 	.word	0xffffffff


	//   ....[148]....
        /*07cc*/ 	.word	0xffffffff


	//   ....[149]....
        /*07d0*/ 	.word	0xffffffff


	//   ....[150]....
        /*07d4*/ 	.word	0xffffffff


	//   ....[151]....
        /*07d8*/ 	.word	0xffffffff


	//   ....[152]....
        /*07dc*/ 	.word	0xffffffff


	//   ....[153]....
        /*07e0*/ 	.word	0xffffffff


	//   ....[154]....
        /*07e4*/ 	.word	0xffffffff


	//   ....[155]....
        /*07e8*/ 	.word	0xffffffff


	//   ....[156]....
        /*07ec*/ 	.word	0xffffffff


	//   ....[157]....
        /*07f0*/ 	.word	0xffffffff


	//   ....[158]....
        /*07f4*/ 	.word	0xffffffff


	//   ....[159]....
        /*07f8*/ 	.word	0xffffffff


	//   ....[160]....
        /*07fc*/ 	.word	0xffffffff


	//   ....[161]....
        /*0800*/ 	.word	0xffffffff


	//   ....[162]....
        /*0804*/ 	.word	0x0500000f


	//   ....[163]....
        /*0808*/ 	.word	0x0500000f


	//   ....[164]....
        /*080c*/ 	.word	0x0500000f


	//   ....[165]....
        /*0810*/ 	.word	0x0500000f


	//   ....[166]....
        /*0814*/ 	.word	0x0500000f


	//   ....[167]....
        /*0818*/ 	.word	0x0500000f


	//   ....[168]....
        /*081c*/ 	.word	0x0500000f


	//   ....[169]....
        /*0820*/ 	.word	0x0500000f


	//   ....[170]....
        /*0824*/ 	.word	0x0500000f


	//   ....[171]....
        /*0828*/ 	.word	0x0500000f


	//   ....[172]....
        /*082c*/ 	.word	0x0500000f


	//   ....[173]....
        /*0830*/ 	.word	0x0500000f


	//   ....[174]....
        /*0834*/ 	.word	0x0500000f


	//   ....[175]....
        /*0838*/ 	.word	0x0500000f


	//   ....[176]....
        /*083c*/ 	.word	0x0500000f


	//   ....[177]....
        /*0840*/ 	.word	0x0500000f


	//   ....[178]....
        /*0844*/ 	.word	0x0500000f


	//   ....[179]....
        /*0848*/ 	.word	0x0500000f


	//   ....[180]....
        /*084c*/ 	.word	0x0500000f


	//   ....[181]....
        /*0850*/ 	.word	0x0500000f


	//   ....[182]....
        /*0854*/ 	.word	0x0500000f


	//   ....[183]....
        /*0858*/ 	.word	0x0500000f


	//   ....[184]....
        /*085c*/ 	.word	0x0500000f


	//   ....[185]....
        /*0860*/ 	.word	0x0500000f


	//   ....[186]....
        /*0864*/ 	.word	0x0500000f


	//   ....[187]....
        /*0868*/ 	.word	0x0500000f


	//   ....[188]....
        /*086c*/ 	.word	0x0500000f


	//   ....[189]....
        /*0870*/ 	.word	0x0500000f


	//   ....[190]....
        /*0874*/ 	.word	0x0500000f


	//   ....[191]....
        /*0878*/ 	.word	0x0500000f


	//   ....[192]....
        /*087c*/ 	.word	0x0500000f


	//   ....[193]....
        /*0880*/ 	.word	0x0500000f


	//   ....[194]....
        /*0884*/ 	.word	0x0500000f


	//   ....[195]....
        /*0888*/ 	.word	0x0500000f


	//   ....[196]....
        /*088c*/ 	.word	0x0500000f


	//   ....[197]....
        /*0890*/ 	.word	0x0500000f


	//   ....[198]....
        /*0894*/ 	.word	0x0500000f


	//   ....[199]....
        /*0898*/ 	.word	0x0500000f


	//   ....[200]....
        /*089c*/ 	.word	0x0500000f


	//   ....[201]....
        /*08a0*/ 	.word	0x0500000f


	//   ....[202]....
        /*08a4*/ 	.word	0x0500000f


	//   ....[203]....
        /*08a8*/ 	.word	0x0500000f


	//   ....[204]....
        /*08ac*/ 	.word	0x0500000f


	//   ....[205]....
        /*08b0*/ 	.word	0x0500000f


	//   ....[206]....
        /*08b4*/ 	.word	0x0500000f


	//   ....[207]....
        /*08b8*/ 	.word	0x0500000f


	//   ....[208]....
        /*08bc*/ 	.word	0x0500000f


	//   ....[209]....
        /*08c0*/ 	.word	0x0500000f


	//   ....[210]....
        /*08c4*/ 	.word	0x0500000f


	//   ....[211]....
        /*08c8*/ 	.word	0x0500000f


	//   ....[212]....
        /*08cc*/ 	.word	0x0500000f


	//   ....[213]....
        /*08d0*/ 	.word	0x0500000f


	//   ....[214]....
        /*08d4*/ 	.word	0x0500000f


	//   ....[215]....
        /*08d8*/ 	.word	0x0500000f


	//   ....[216]....
        /*08dc*/ 	.word	0x0500000f


	//   ....[217]....
        /*08e0*/ 	.word	0x0500000f


	//   ....[218]....
        /*08e4*/ 	.word	0x0500000f


	//   ....[219]....
        /*08e8*/ 	.word	0x0500000f


	//   ....[220]....
        /*08ec*/ 	.word	0x0500000f


	//   ....[221]....
        /*08f0*/ 	.word	0x0500000f


	//   ....[222]....
        /*08f4*/ 	.word	0x0500000f


	//   ....[223]....
        /*08f8*/ 	.word	0x0500000f


	//   ....[224]....
        /*08fc*/ 	.word	0x0500000f


	//   ....[225]....
        /*0900*/ 	.word	0x0500000f


	//   ....[226]....
        /*0904*/ 	.word	0x0500000f


	//   ....[227]....
        /*0908*/ 	.word	0x0500000f


	//   ....[228]....
        /*090c*/ 	.word	0x0500000f


	//   ....[229]....
        /*0910*/ 	.word	0x0500000f


	//   ....[230]....
        /*0914*/ 	.word	0x0500000f


	//   ....[231]....
        /*0918*/ 	.word	0x0500000f


	//   ....[232]....
        /*091c*/ 	.word	0x0500000f


	//   ....[233]....
        /*0920*/ 	.word	0x0500000f


	//   ....[234]....
        /*0924*/ 	.word	0x0500000f


	//   ....[235]....
        /*0928*/ 	.word	0x0500000f


	//   ....[236]....
        /*092c*/ 	.word	0x0500000f


	//   ....[237]....
        /*0930*/ 	.word	0x0500000f


	//   ....[238]....
        /*0934*/ 	.word	0x0500000f


	//   ....[239]....
        /*0938*/ 	.word	0x0500000f


	//   ....[240]....
        /*093c*/ 	.word	0x0500000f


	//   ....[241]....
        /*0940*/ 	.word	0x0500000f


	//   ....[242]....
        /*0944*/ 	.word	0x0500000f


	//   ....[243]....
        /*0948*/ 	.word	0x0500000f


	//   ....[244]....
        /*094c*/ 	.word	0x0500000f


	//   ....[245]....
        /*0950*/ 	.word	0x0500000f


	//   ....[246]....
        /*0954*/ 	.word	0x0500000f


	//   ....[247]....
        /*0958*/ 	.word	0x0500000f


	//   ....[248]....
        /*095c*/ 	.word	0x0500000f


	//   ....[249]....
        /*0960*/ 	.word	0x0500000f


	//   ....[250]....
        /*0964*/ 	.word	0x0500000f


	//   ....[251]....
        /*0968*/ 	.word	0x0500000f


	//   ....[252]....
        /*096c*/ 	.word	0x0500000f


	//   ....[253]....
        /*0970*/ 	.word	0x0500000f


	//   ....[254]....
        /*0974*/ 	.word	0x0500000f


	//   ....[255]....
        /*0978*/ 	.word	0x0500000f


	//   ....[0]....
        /*097c*/ 	.word	0x0500000f


	//   ....[1]....
        /*0980*/ 	.word	0x0500000f


	//   ....[2]....
        /*0984*/ 	.word	0x0500000f


	//   ....[3]....
        /*0988*/ 	.word	0x0500000f


	//   ....[4]....
        /*098c*/ 	.word	0x0500000f


	//   ....[5]....
        /*0990*/ 	.word	0x0500000f


	//   ....[6]....
        /*0994*/ 	.word	0x0500000f


	//   ....[7]....
        /*0998*/ 	.word	0x0500000f


	//   ....[8]....
        /*099c*/ 	.word	0x0500000f


	//   ....[9]....
        /*09a0*/ 	.word	0x0500000f


	//   ....[10]....
        /*09a4*/ 	.word	0x0500000f


	//   ....[11]....
        /*09a8*/ 	.word	0x0500000f


	//   ....[12]....
        /*09ac*/ 	.word	0x0500000f


	//   ....[13]....
        /*09b0*/ 	.word	0x0500000f


	//   ....[14]....
        /*09b4*/ 	.word	0x0500000f


	//   ....[15]....
        /*09b8*/ 	.word	0x0500000f


	//   ....[16]....
        /*09bc*/ 	.word	0x0500000f


	//   ....[17]....
        /*09c0*/ 	.word	0x0500000f


	//   ....[18]....
        /*09c4*/ 	.word	0x0500000f


	//   ....[19]....
        /*09c8*/ 	.word	0x0500000f


	//   ....[20]....
        /*09cc*/ 	.word	0x0500000f


	//   ....[21]....
        /*09d0*/ 	.word	0x0500000f


	//   ....[22]....
        /*09d4*/ 	.word	0x0500000f


	//   ....[23]....
        /*09d8*/ 	.word	0x0500000f


	//   ....[24]....
        /*09dc*/ 	.word	0x0500000f


	//   ....[25]....
        /*09e0*/ 	.word	0x0500000f


	//   ....[26]....
        /*09e4*/ 	.word	0x0500000f


	//   ....[27]....
        /*09e8*/ 	.word	0x0500000f


	//----- nvinfo : EIATTR_COOP_GROUP_INSTR_OFFSETS
	.align		4
.L_151:
        /*09ec*/ 	.byte	0x04, 0x28
        /*09ee*/ 	.short	(.L_153 - .L_152)


	//   ....[0]....
.L_152:
        /*09f0*/ 	.word	0x00000070


	//   ....[1]....
        /*09f4*/ 	.word	0x000001a0


	//   ....[2]....
        /*09f8*/ 	.word	0x000001f0


	//   ....[3]....
        /*09fc*/ 	.word	0x00000420


	//   ....[4]....
        /*0a00*/ 	.word	0x00000580


	//   ....[5]....
        /*0a04*/ 	.word	0x000006a0


	//   ....[6]....
        /*0a08*/ 	.word	0x00000800


	//   ....[7]....
        /*0a0c*/ 	.word	0x000105a0


	//   ....[8]....
        /*0a10*/ 	.word	0x00010cf0


	//   ....[9]....
        /*0a14*/ 	.word	0x00010d00


	//   ....[10]....
        /*0a18*/ 	.word	0x00010d10


	//   ....[11]....
        /*0a1c*/ 	.word	0x00010d20


	//   ....[12]....
        /*0a20*/ 	.word	0x000141a0


	//   ....[13]....
        /*0a24*/ 	.word	0x000141b0


	//   ....[14]....
        /*0a28*/ 	.word	0x000141c0


	//   ....[15]....
        /*0a2c*/ 	.word	0x000141d0


	//   ....[16]....
        /*0a30*/ 	.word	0x00019d70


	//   ....[17]....
        /*0a34*/ 	.word	0x00019e10


	//   ....[18]....
        /*0a38*/ 	.word	0x0001a110


	//   ....[19]....
        /*0a3c*/ 	.word	0x0001a260


	//   ....[20]....
        /*0a40*/ 	.word	0x0001db90


	//   ....[21]....
        /*0a44*/ 	.word	0x0001dbb0


	//   ....[22]....
        /*0a48*/ 	.word	0x0001dbe0


	//   ....[23]....
        /*0a4c*/ 	.word	0x0001dc20


	//   ....[24]....
        /*0a50*/ 	.word	0x0001f780


	//   ....[25]....
        /*0a54*/ 	.word	0x0001f7e0


	//   ....[26]....
        /*0a58*/ 	.word	0x0001f800


	//   ....[27]....
        /*0a5c*/ 	.word	0x0001f820


	//   ....[28]....
        /*0a60*/ 	.word	0x000203d0


	//   ....[29]....
        /*0a64*/ 	.word	0x00020460


	//   ....[30]....
        /*0a68*/ 	.word	0x00020490


	//   ....[31]....
        /*0a6c*/ 	.word	0x000204c0


	//   ....[32]....
        /*0a70*/ 	.word	0x000204f0


	//   ....[33]....
        /*0a74*/ 	.word	0x00020520


	//   ....[34]....
        /*0a78*/ 	.word	0x00020550


	//   ....[35]....
        /*0a7c*/ 	.word	0x00020580


	//   ....[36]....
        /*0a80*/ 	.word	0x000205b0


	//   ....[37]....
        /*0a84*/ 	.word	0x000205e0


	//   ....[38]....
        /*0a88*/ 	.word	0x00020610


	//   ....[39]....
        /*0a8c*/ 	.word	0x00020640


	//   ....[40]....
        /*0a90*/ 	.word	0x00020670


	//   ....[41]....
        /*0a94*/ 	.word	0x000206a0


	//   ....[42]....
        /*0a98*/ 	.word	0x000206d0


	//   ....[43]....
        /*0a9c*/ 	.word	0x00020700


	//   ....[44]....
        /*0aa0*/ 	.word	0x00020730


	//   ....[45]....
        /*0aa4*/ 	.word	0x00020760


	//   ....[46]....
        /*0aa8*/ 	.word	0x00020790


	//   ....[47]....
        /*0aac*/ 	.word	0x000207c0


	//   ....[48]....
        /*0ab0*/ 	.word	0x000207f0


	//   ....[49]....
        /*0ab4*/ 	.word	0x00020820


	//   ....[50]....
        /*0ab8*/ 	.word	0x00020850


	//   ....[51]....
        /*0abc*/ 	.word	0x00020880


	//   ....[52]....
        /*0ac0*/ 	.word	0x000208b0


	//   ....[53]....
        /*0ac4*/ 	.word	0x000208e0


	//   ....[54]....
        /*0ac8*/ 	.word	0x00020910


	//   ....[55]....
        /*0acc*/ 	.word	0x00020940


	//   ....[56]....
        /*0ad0*/ 	.word	0x00020970


	//   ....[57]....
        /*0ad4*/ 	.word	0x000209a0


	//   ....[58]....
        /*0ad8*/ 	.word	0x000209d0


	//   ....[59]....
        /*0adc*/ 	.word	0x00020a00


	//   ....[60]....
        /*0ae0*/ 	.word	0x00020a30


	//   ....[61]....
        /*0ae4*/ 	.word	0x00020a60


	//   ....[62]....
        /*0ae8*/ 	.word	0x00020a90


	//   ....[63]....
        /*0aec*/ 	.word	0x00020ac0


	//   ....[64]....
        /*0af0*/ 	.word	0x00020ad0


	//   ....[65]....
        /*0af4*/ 	.word	0x00020ae0


	//   ....[66]....
        /*0af8*/ 	.word	0x00020af0


	//   ....[67]....
        /*0afc*/ 	.word	0x00020b00


	//   ....[68]....
        /*0b00*/ 	.word	0x00020b10


	//   ....[69]....
        /*0b04*/ 	.word	0x00020b20


	//   ....[70]....
        /*0b08*/ 	.word	0x00020b30


	//   ....[71]....
        /*0b0c*/ 	.word	0x00020b40


	//   ....[72]....
        /*0b10*/ 	.word	0x00020b50


	//   ....[73]....
        /*0b14*/ 	.word	0x00020b70


	//   ....[74]....
        /*0b18*/ 	.word	0x00020b90


	//   ....[75]....
        /*0b1c*/ 	.word	0x00020ba0


	//   ....[76]....
        /*0b20*/ 	.word	0x00020bb0


	//   ....[77]....
        /*0b24*/ 	.word	0x00020be0


	//   ....[78]....
        /*0b28*/ 	.word	0x00020c10


	//   ....[79]....
        /*0b2c*/ 	.word	0x00020c40


	//   ....[80]....
        /*0b30*/ 	.word	0x00020c60


	//   ....[81]....
        /*0b34*/ 	.word	0x00020c90


	//   ....[82]....
        /*0b38*/ 	.word	0x00020cc0


	//   ....[83]....
        /*0b3c*/ 	.word	0x00020cf0


	//   ....[84]....
        /*0b40*/ 	.word	0x00020d20


	//   ....[85]....
        /*0b44*/ 	.word	0x00020d50


	//   ....[86]....
        /*0b48*/ 	.word	0x00020d80


	//   ....[87]....
        /*0b4c*/ 	.word	0x00020dc0


	//   ....[88]....
        /*0b50*/ 	.word	0x00020df0


	//   ....[89]....
        /*0b54*/ 	.word	0x00020e20


	//   ....[90]....
        /*0b58*/ 	.word	0x00020e50


	//   ....[91]....
        /*0b5c*/ 	.word	0x00020e80


	//   ....[92]....
        /*0b60*/ 	.word	0x000216c0


	//   ....[93]....
        /*0b64*/ 	.word	0x000216e0


	//   ....[94]....
        /*0b68*/ 	.word	0x00021700


	//   ....[95]....
        /*0b6c*/ 	.word	0x00021720


	//   ....[96]....
        /*0b70*/ 	.word	0x00021dc0


	//   ....[97]....
        /*0b74*/ 	.word	0x00021dd0


	//   ....[98]....
        /*0b78*/ 	.word	0x00021f00


	//   ....[99]....
        /*0b7c*/ 	.word	0x00021f10


	//   ....[100]....
        /*0b80*/ 	.word	0x00022040


	//   ....[101]....
        /*0b84*/ 	.word	0x00022050


	//   ....[102]....
        /*0b88*/ 	.word	0x00022180


	//   ....[103]....
        /*0b8c*/ 	.word	0x00022190


	//   ....[104]....
        /*0b90*/ 	.word	0x00022580


	//   ....[105]....
        /*0b94*/ 	.word	0x00022590


	//   ....[106]....
        /*0b98*/ 	.word	0x00022d00


	//   ....[107]....
        /*0b9c*/ 	.word	0x00022d10


	//   ....[108]....
        /*0ba0*/ 	.word	0x00023b30


	//   ....[109]....
        /*0ba4*/ 	.word	0x00023b40


	//   ....[110]....
        /*0ba8*/ 	.word	0x00023c80


	//   ....[111]....
        /*0bac*/ 	.word	0x00023c90


	//   ....[112]....
        /*0bb0*/ 	.word	0x00023dc0


	//   ....[113]....
        /*0bb4*/ 	.word	0x00023dd0


	//   ....[114]....
        /*0bb8*/ 	.word	0x00023f00


	//   ....[115]....
        /*0bbc*/ 	.word	0x00023f10


	//   ....[116]....
        /*0bc0*/ 	.word	0x000240a0


	//   ....[117]....
        /*0bc4*/ 	.word	0x000242e0


	//   ....[118]....
        /*0bc8*/ 	.word	0x00024310


	//   ....[119]....
        /*0bcc*/ 	.word	0x00024340


	//   ....[120]....
        /*0bd0*/ 	.word	0x00024370


	//   ....[121]....
        /*0bd4*/ 	.word	0x000243a0


	//   ....[122]....
        /*0bd8*/ 	.word	0x000243d0


	//   ....[123]....
        /*0bdc*/ 	.word	0x00024570


	//   ....[124]....
        /*0be0*/ 	.word	0x000245a0


	//   ....[125]....
        /*0be4*/ 	.word	0x000245d0


	//   ....[126]....
        /*0be8*/ 	.word	0x00024600


	//   ....[127]....
        /*0bec*/ 	.word	0x00024630


	//   ....[128]....
        /*0bf0*/ 	.word	0x00024660


	//   ....[129]....
        /*0bf4*/ 	.word	0x000246e0


	//   ....[130]....
        /*0bf8*/ 	.word	0x00024720


	//   ....[131]....
        /*0bfc*/ 	.word	0x00024730


	//   ....[132]....
        /*0c00*/ 	.word	0x000247e0


	//   ....[133]....
        /*0c04*/ 	.word	0x000259b0


	//   ....[134]....
        /*0c08*/ 	.word	0x000274f0


	//   ....[135]....
        /*0c0c*/ 	.word	0x00028220


	//   ....[136]....
        /*0c10*/ 	.word	0x00028260


	//   ....[137]....
        /*0c14*/ 	.word	0x000282b0


	//   ....[138]....
        /*0c18*/ 	.word	0x00028330


	//   ....[139]....
        /*0c1c*/ 	.word	0x000283c0


	//   ....[140]....
        /*0c20*/ 	.word	0x000283d0


	//   ....[141]....
        /*0c24*/ 	.word	0x00028420


	//   ....[142]....
        /*0c28*/ 	.word	0x00028460


	//   ....[143]....
        /*0c2c*/ 	.word	0x0002a160


	//   ....[144]....
        /*0c30*/ 	.word	0x0002a190


	//   ....[145]....
        /*0c34*/ 	.word	0x0002a1f0


	//   ....[146]....
        /*0c38*/ 	.word	0x0002a220


	//   ....[147]....
        /*0c3c*/ 	.word	0x0002a250


	//   ....[148]....
        /*0c40*/ 	.word	0x0002a280


	//   ....[149]....
        /*0c44*/ 	.word	0x0002a2b0


	//   ....[150]....
        /*0c48*/ 	.word	0x0002a2e0


	//   ....[151]....
        /*0c4c*/ 	.word	0x0002a4b0


	//   ....[152]....
        /*0c50*/ 	.word	0x0002a4e0


	//   ....[153]....
        /*0c54*/ 	.word	0x0002a510


	//   ....[154]....
        /*0c58*/ 	.word	0x0002a540


	//   ....[155]....
        /*0c5c*/ 	.word	0x0002a570


	//   ....[156]....
        /*0c60*/ 	.word	0x0002a5a0


	//   ....[157]....
        /*0c64*/ 	.word	0x0002a660


	//   ....[158]....
        /*0c68*/ 	.word	0x0002a680


	//   ....[159]....
        /*0c6c*/ 	.word	0x0002a690


	//   ....[160]....
        /*0c70*/ 	.word	0x0002a6f0


	//   ....[161]....
        /*0c74*/ 	.word	0x0002ae10


	//   ....[162]....
        /*0c78*/ 	.word	0x0002b2f0


	//   ....[163]....
        /*0c7c*/ 	.word	0x0002b3a0


	//   ....[164]....
        /*0c80*/ 	.word	0x0002b430


	//   ....[165]....
        /*0c84*/ 	.word	0x0002b480


	//   ....[166]....
        /*0c88*/ 	.word	0x0002b4d0


	//   ....[167]....
        /*0c8c*/ 	.word	0x0002b5b0


	//   ....[168]....
        /*0c90*/ 	.word	0x0002b640


	//   ....[169]....
        /*0c94*/ 	.word	0x0002b690


	//   ....[170]....
        /*0c98*/ 	.word	0x0002b6e0


	//   ....[171]....
        /*0c9c*/ 	.word	0x0002b940


	//   ....[172]....
        /*0ca0*/ 	.word	0x0002ba50


	//   ....[173]....
        /*0ca4*/ 	.word	0x0002bb70


	//   ....[174]....
        /*0ca8*/ 	.word	0x0002bc90


	//   ....[175]....
        /*0cac*/ 	.word	0x0002bdb0


	//   ....[176]....
        /*0cb0*/ 	.word	0x0002beb0


	//   ....[177]....
        /*0cb4*/ 	.word	0x0002bf10


	//   ....[178]....
        /*0cb8*/ 	.word	0x0002bf60


	//   ....[179]....
        /*0cbc*/ 	.word	0x0002bfe0


	//   ....[180]....
        /*0cc0*/ 	.word	0x0002c030


	//   ....[181]....
        /*0cc4*/ 	.word	0x0002c0b0


	//   ....[182]....
        /*0cc8*/ 	.word	0x0002c100


	//   ....[183]....
        /*0ccc*/ 	.word	0x0002c180


	//   ....[184]....
        /*0cd0*/ 	.word	0x0002c1f0


	//   ....[185]....
        /*0cd4*/ 	.word	0x0002c250


	//   ....[186]....
        /*0cd8*/ 	.word	0x0002c2a0


	//   ....[187]....
        /*0cdc*/ 	.word	0x0002c320


	//   ....[188]....
        /*0ce0*/ 	.word	0x0002c390


	//   ....[189]....
        /*0ce4*/ 	.word	0x0002c3f0


	//   ....[190]....
        /*0ce8*/ 	.word	0x0002c440


	//   ....[191]....
        /*0cec*/ 	.word	0x0002c4c0


	//   ....[192]....
        /*0cf0*/ 	.word	0x0002c510


	//   ....[193]....
        /*0cf4*/ 	.word	0x0002c570


	//   ....[194]....
        /*0cf8*/ 	.word	0x0002c5c0


	//   ....[195]....
        /*0cfc*/ 	.word	0x0002c620


	//   ....[196]....
        /*0d00*/ 	.word	0x0002c690


	//   ....[197]....
        /*0d04*/ 	.word	0x0002c6f0


	//   ....[198]....
        /*0d08*/ 	.word	0x0002c740


	//   ....[199]....
        /*0d0c*/ 	.word	0x0002c7a0


	//   ....[200]....
        /*0d10*/ 	.word	0x0002c7f0


	//   ....[201]....
        /*0d14*/ 	.word	0x0002c850


	//   ....[202]....
        /*0d18*/ 	.word	0x0002c8c0


	//   ....[203]....
        /*0d1c*/ 	.word	0x0002c940


	//   ....[204]....
        /*0d20*/ 	.word	0x0002c9b0


	//   ....[205]....
        /*0d24*/ 	.word	0x0002ca30


	//   ....[206]....
        /*0d28*/ 	.word	0x0002caa0


	//   ....[207]....
        /*0d2c*/ 	.word	0x0002cb20


	//   ....[208]....
        /*0d30*/ 	.word	0x0002cb80


	//   ....[209]....
        /*0d34*/ 	.word	0x0002cc00


	//   ....[210]....
        /*0d38*/ 	.word	0x0002cc50


	//   ....[211]....
        /*0d3c*/ 	.word	0x0002ccd0


	//   ....[212]....
        /*0d40*/ 	.word	0x0002cd30


	//   ....[213]....
        /*0d44*/ 	.word	0x0002cd90


	//   ....[214]....
        /*0d48*/ 	.word	0x0002cdf0


	//   ....[215]....
        /*0d4c*/ 	.word	0x0002ce60


	//   ....[216]....
        /*0d50*/ 	.word	0x0002cef0


	//   ....[217]....
        /*0d54*/ 	.word	0x0002cf50


	//   ....[218]....
        /*0d58*/ 	.word	0x0002cfa0


	//   ....[219]....
        /*0d5c*/ 	.word	0x0002d020


	//   ....[220]....
        /*0d60*/ 	.word	0x0002d090


	//   ....[221]....
        /*0d64*/ 	.word	0x0002d0f0


	//   ....[222]....
        /*0d68*/ 	.word	0x0002d140


	//   ....[223]....
        /*0d6c*/ 	.word	0x0002d1c0


	//   ....[224]....
        /*0d70*/ 	.word	0x0002d230


	//   ....[225]....
        /*0d74*/ 	.word	0x0002d290


	//   ....[226]....
        /*0d78*/ 	.word	0x0002d2e0


	//   ....[227]....
        /*0d7c*/ 	.word	0x0002d360


	//   ....[228]....
        /*0d80*/ 	.word	0x0002d3d0


	//   ....[229]....
        /*0d84*/ 	.word	0x0002d440


	//   ....[230]....
        /*0d88*/ 	.word	0x0002d490


	//   ....[231]....
        /*0d8c*/ 	.word	0x0002d510


	//   ....[232]....
        /*0d90*/ 	.word	0x0002d580


	//   ....[233]....
        /*0d94*/ 	.word	0x0002d5e0


	//   ....[234]....
        /*0d98*/ 	.word	0x0002d630


	//   ....[235]....
        /*0d9c*/ 	.word	0x0002d6b0


	//   ....[236]....
        /*0da0*/ 	.word	0x0002d700


	//   ....[237]....
        /*0da4*/ 	.word	0x0002d790


	//   ....[238]....
        /*0da8*/ 	.word	0x0002d820


	//   ....[239]....
        /*0dac*/ 	.word	0x0002d8b0


	//   ....[240]....
        /*0db0*/ 	.word	0x0002d940


	//   ....[241]....
        /*0db4*/ 	.word	0x0002d9d0


	//   ....[242]....
        /*0db8*/ 	.word	0x0002da60


	//   ....[243]....
        /*0dbc*/ 	.word	0x0002dae0


	//   ....[244]....
        /*0dc0*/ 	.word	0x0002db30


	//   ....[245]....
        /*0dc4*/ 	.word	0x0002dbc0


	//   ....[246]....
        /*0dc8*/ 	.word	0x0002dc50


	//   ....[247]....
        /*0dcc*/ 	.word	0x0002dcd0


	//   ....[248]....
        /*0dd0*/ 	.word	0x0002dd20


	//   ....[249]....
        /*0dd4*/ 	.word	0x0002ddb0


	//   ....[250]....
        /*0dd8*/ 	.word	0x0002de40


	//   ....[251]....
        /*0ddc*/ 	.word	0x0002ded0


	//   ....[252]....
        /*0de0*/ 	.word	0x0002df60


	//   ....[253]....
        /*0de4*/ 	.word	0x0002dff0


	//   ....[254]....
        /*0de8*/ 	.word	0x0002e080


	//   ....[255]....
        /*0dec*/ 	.word	0x0002e140


	//   ....[0]....
        /*0df0*/ 	.word	0x0002e420


	//   ....[1]....
        /*0df4*/ 	.word	0x0002e640


	//   ....[2]....
        /*0df8*/ 	.word	0x0002e690


	//   ....[3]....
        /*0dfc*/ 	.word	0x0002e6f0


	//   ....[4]....
        /*0e00*/ 	.word	0x0002e800


	//   ....[5]....
        /*0e04*/ 	.word	0x0002e860


	//   ....[6]....
        /*0e08*/ 	.word	0x0002e970


	//   ....[7]....
        /*0e0c*/ 	.word	0x0002e9d0


	//   ....[8]....
        /*0e10*/ 	.word	0x0002eab0


	//   ....[9]....
        /*0e14*/ 	.word	0x0002edd0


	//   ....[10]....
        /*0e18*/ 	.word	0x0002ee70


	//   ....[11]....
        /*0e1c*/ 	.word	0x0002f010


	//   ....[12]....
        /*0e20*/ 	.word	0x0002f090


	//   ....[13]....
        /*0e24*/ 	.word	0x0002f110


	//   ....[14]....
        /*0e28*/ 	.word	0x0002f190


	//   ....[15]....
        /*0e2c*/ 	.word	0x0002f210


	//   ....[16]....
        /*0e30*/ 	.word	0x0002f2a0


	//   ....[17]....
        /*0e34*/ 	.word	0x0002f340


	//   ....[18]....
        /*0e38*/ 	.word	0x0002f3f0


	//   ....[19]....
        /*0e3c*/ 	.word	0x0002f470


	//   ....[20]....
        /*0e40*/ 	.word	0x0002f4f0


	//   ....[21]....
        /*0e44*/ 	.word	0x0002f570


	//   ....[22]....
        /*0e48*/ 	.word	0x0002f600


	//   ....[23]....
        /*0e4c*/ 	.word	0x0002f680


	//   ....[24]....
        /*0e50*/ 	.word	0x0002f720


	//   ....[25]....
        /*0e54*/ 	.word	0x0002f770


	//   ....[26]....
        /*0e58*/ 	.word	0x0002f800


	//   ....[27]....
        /*0e5c*/ 	.word	0x0002f930


	//----- nvinfo : EIATTR_REG_RECONFIG
	.align		4
.L_153:
        /*0e60*/ 	.byte	0x01, 0x54
	.zero		2


	//----- nvinfo : EIATTR_SYSCALL_OFFSETS
	.align		4
        /*0e64*/ 	.byte	0x04, 0x46
        /*0e66*/ 	.short	(.L_155 - .L_154)


	//   ....[0]....
.L_154:
        /*0e68*/ 	.word	0x000020a0


	//   ....[1]....
        /*0e6c*/ 	.word	0x000021f0


	//   ....[2]....
        /*0e70*/ 	.word	0x00010730


	//   ....[3]....
        /*0e74*/ 	.word	0x00010c70


	//   ....[4]....
        /*0e78*/ 	.word	0x00026f50


	//   ....[5]....
        /*0e7c*/ 	.word	0x000270e0


	//   ....[6]....
        /*0e80*/ 	.word	0x00027230


	//   ....[7]....
        /*0e84*/ 	.word	0x00027370


	//   ....[8]....
        /*0e88*/ 	.word	0x00027e10


	//----- nvinfo : EIATTR_MBARRIER_INSTR_OFFSETS
	.align		4
.L_155:
        /*0e8c*/ 	.byte	0x04, 0x39
        /*0e8e*/ 	.short	(.L_157 - .L_156)


	//   ....[0]....
.L_156:
        /*0e90*/ 	.word	0x000002d0
        /*0e94*/ 	.word	0x000000ff
        /*0e98*/ 	.word	0x00029800
        /*0e9c*/ 	.short	0x0100
        /*0e9e*/ 	.byte	0x08
	.zero		1


	//   ....[1]....
        /*0ea0*/ 	.word	0x000002e0
        /*0ea4*/ 	.word	0x000000ff
        /*0ea8*/ 	.word	0x00029820
        /*0eac*/ 	.short	0x0100
        /*0eae*/ 	.byte	0x08
	.zero		1


	//   ....[2]....
        /*0eb0*/ 	.word	0x000003d0
        /*0eb4*/ 	.word	0x000000ff
        /*0eb8*/ 	.word	0x00029830
        /*0ebc*/ 	.short	0x0100
        /*0ebe*/ 	.byte	0x08
	.zero		1


	//   ....[3]....
        /*0ec0*/ 	.word	0x000003e0
        /*0ec4*/ 	.word	0x000000ff
        /*0ec8*/ 	.word	0x00029840
        /*0ecc*/ 	.short	0x0100
        /*0ece*/ 	.byte	0x08
	.zero		1


	//   ....[4]....
        /*0ed0*/ 	.word	0x000003f0
        /*0ed4*/ 	.word	0x000000ff
        /*0ed8*/ 	.word	0x00029838
        /*0edc*/ 	.short	0x0100
        /*0ede*/ 	.byte	0x08
	.zero		1


	//   ....[5]....
        /*0ee0*/ 	.word	0x00000400
        /*0ee4*/ 	.word	0x000000ff
        /*0ee8*/ 	.word	0x00029848
        /*0eec*/ 	.short	0x0100
        /*0eee*/ 	.byte	0x08
	.zero		1


	//   ....[6]....
        /*0ef0*/ 	.word	0x00000530
        /*0ef4*/ 	.word	0x000000ff
        /*0ef8*/ 	.word	0x00029850
        /*0efc*/ 	.short	0x0100
        /*0efe*/ 	.byte	0x08
	.zero		1


	//   ....[7]....
        /*0f00*/ 	.word	0x00000540
        /*0f04*/ 	.word	0x000000ff
        /*0f08*/ 	.word	0x00029860
        /*0f0c*/ 	.short	0x0100
        /*0f0e*/ 	.byte	0x08
	.zero		1


	//   ....[8]....
        /*0f10*/ 	.word	0x00000550
        /*0f14*/ 	.word	0x000000ff
        /*0f18*/ 	.word	0x00029858
        /*0f1c*/ 	.short	0x0100
        /*0f1e*/ 	.byte	0x08
	.zero		1


	//   ....[9]....
        /*0f20*/ 	.word	0x00000560
        /*0f24*/ 	.word	0x000000ff
        /*0f28*/ 	.word	0x00029868
        /*0f2c*/ 	.short	0x0100
        /*0f2e*/ 	.byte	0x08
	.zero		1


	//   ....[10]....
        /*0f30*/ 	.word	0x00000650
        /*0f34*/ 	.word	0x000000ff
        /*0f38*/ 	.word	0x00029870
        /*0f3c*/ 	.short	0x0100
        /*0f3e*/ 	.byte	0x06
	.zero		1


	//   ....[11]....
        /*0f40*/ 	.word	0x00000660
        /*0f44*/ 	.word	0x000000ff
        /*0f48*/ 	.word	0x00029880
        /*0f4c*/ 	.short	0x0100
        /*0f4e*/ 	.byte	0x06
	.zero		1


	//   ....[12]....
        /*0f50*/ 	.word	0x00000670
        /*0f54*/ 	.word	0x000000ff
        /*0f58*/ 	.word	0x00029878
        /*0f5c*/ 	.short	0x0100
        /*0f5e*/ 	.byte	0x06
	.zero		1


	//   ....[13]....
        /*0f60*/ 	.word	0x00000680
        /*0f64*/ 	.word	0x000000ff
        /*0f68*/ 	.word	0x00029888
        /*0f6c*/ 	.short	0x0100
        /*0f6e*/ 	.byte	0x06
	.zero		1


	//   ....[14]....
        /*0f70*/ 	.word	0x000007b0
        /*0f74*/ 	.word	0x000000ff
        /*0f78*/ 	.word	0x00029890
        /*0f7c*/ 	.short	0x0100
        /*0f7e*/ 	.byte	0x08
	.zero		1


	//   ....[15]....
        /*0f80*/ 	.word	0x000007c0
        /*0f84*/ 	.word	0x000000ff
        /*0f88*/ 	.word	0x000298a0
        /*0f8c*/ 	.short	0x0100
        /*0f8e*/ 	.byte	0x08
	.zero		1


	//   ....[16]....
        /*0f90*/ 	.word	0x000007d0
        /*0f94*/ 	.word	0x000000ff
        /*0f98*/ 	.word	0x00029898
        /*0f9c*/ 	.short	0x0100
        /*0f9e*/ 	.byte	0x08
	.zero		1


	//   ....[17]....
        /*0fa0*/ 	.word	0x000007e0
        /*0fa4*/ 	.word	0x000000ff
        /*0fa8*/ 	.word	0x000298a8
        /*0fac*/ 	.short	0x0100
        /*0fae*/ 	.byte	0x08
	.zero		1


	//   ....[18]....
        /*0fb0*/ 	.word	0x00000910
        /*0fb4*/ 	.word	0x000000ff
        /*0fb8*/ 	.word	0x000298b0
        /*0fbc*/ 	.short	0x0100
        /*0fbe*/ 	.byte	0x08
	.zero		1


	//   ....[19]....
        /*0fc0*/ 	.word	0x00000920
        /*0fc4*/ 	.word	0x000000ff
        /*0fc8*/ 	.word	0x000298c0
        /*0fcc*/ 	.short	0x0100
        /*0fce*/ 	.byte	0x08
	.zero		1


	//   ....[20]....
        /*0fd0*/ 	.word	0x00000930
        /*0fd4*/ 	.word	0x000000ff
        /*0fd8*/ 	.word	0x000298b8
        /*0fdc*/ 	.short	0x0100
        /*0fde*/ 	.byte	0x08
	.zero		1


	//   ....[21]....
        /*0fe0*/ 	.word	0x00000940
        /*0fe4*/ 	.word	0x000000ff
        /*0fe8*/ 	.word	0x000298c8
        /*0fec*/ 	.short	0x0100
        /*0fee*/ 	.byte	0x08
	.zero		1


	//   ....[22]....
        /*0ff0*/ 	.word	0x00003940
        /*0ff4*/ 	.word	0x00000061
        /*0ff8*/ 	.word	0x00029890
        /*0ffc*/ 	.short	0x010a
        /*0ffe*/ 	.byte	0x3f
	.zero		1


	//   ....[23]....
        /*1000*/ 	.word	0x000096f0
        /*1004*/ 	.word	0x00000061
        /*1008*/ 	.word	0x00029890
        /*100c*/ 	.short	0x010a
        /*100e*/ 	.byte	0x3f
	.zero		1


	//   ....[24]....
        /*1010*/ 	.word	0x0000f630
        /*1014*/ 	.word	0x00000061
        /*1018*/ 	.word	0x00029890
        /*101c*/ 	.short	0x010a
        /*101e*/ 	.byte	0x3f
	.zero		1


	//   ....[25]....
        /*1020*/ 	.word	0x0000fa00
        /*1024*/ 	.word	0x00000028
        /*1028*/ 	.word	0x00000000
        /*102c*/ 	.short	0x0101
        /*102e*/ 	.byte	0x3f
	.zero		1


	//   ....[26]....
        /*1030*/ 	.word	0x0000fa40
        /*1034*/ 	.word	0x00000061
        /*1038*/ 	.word	0x000298b0
        /*103c*/ 	.short	0x010a
        /*103e*/ 	.byte	0x3f
	.zero		1


	//   ....[27]....
        /*1040*/ 	.word	0x0000fee0
        /*1044*/ 	.word	0x00000061
        /*1048*/ 	.word	0x00000000
        /*104c*/ 	.short	0x0101
        /*104e*/ 	.byte	0x3f
	.zero		1


	//   ....[28]....
        /*1050*/ 	.word	0x000109d0
        /*1054*/ 	.word	0x00000010
        /*1058*/ 	.word	0x00029800
        /*105c*/ 	.short	0x010a
        /*105e*/ 	.byte	0x3f
	.zero		1


	//   ....[29]....
        /*1060*/ 	.word	0x00010a20
        /*1064*/ 	.word	0x00000010
        /*1068*/ 	.word	0x00029800
        /*106c*/ 	.short	0x010a
        /*106e*/ 	.byte	0x3f
	.zero		1


	//   ....[30]....
        /*1070*/ 	.word	0x000112b0
        /*1074*/ 	.word	0x00000010
        /*1078*/ 	.word	0x00029800
        /*107c*/ 	.short	0x010a
        /*107e*/ 	.byte	0x3f
	.zero		1


	//   ....[31]....
        /*1080*/ 	.word	0x00014630
        /*1084*/ 	.word	0x00000010
        /*1088*/ 	.word	0x00029800
        /*108c*/ 	.short	0x010a
        /*108e*/ 	.byte	0x3f
	.zero		1


	//   ....[32]....
        /*1090*/ 	.word	0x00017760
        /*1094*/ 	.word	0x00000003
        /*1098*/ 	.word	0x00029830
        /*109c*/ 	.short	0x010a
        /*109e*/ 	.byte	0x3f
	.zero		1


	//   ....[33]....
        /*10a0*/ 	.word	0x000177e0
        /*10a4*/ 	.word	0x00000003
        /*10a8*/ 	.word	0x00029830
        /*10ac*/ 	.short	0x010a
        /*10ae*/ 	.byte	0x3f
	.zero		1


	//   ....[34]....
        /*10b0*/ 	.word	0x0001a4c0
        /*10b4*/ 	.word	0x00000037
        /*10b8*/ 	.word	0x00000000
        /*10bc*/ 	.short	0x0101
        /*10be*/ 	.byte	0x3f
	.zero		1


	//   ....[35]....
        /*10c0*/ 	.word	0x0001b880
        /*10c4*/ 	.word	0x0000000b
        /*10c8*/ 	.word	0x00029830
        /*10cc*/ 	.short	0x010a
        /*10ce*/ 	.byte	0x3f
	.zero		1


	//   ....[36]....
        /*10d0*/ 	.word	0x0001b8d0
        /*10d4*/ 	.word	0x0000000b
        /*10d8*/ 	.word	0x00029830
        /*10dc*/ 	.short	0x010a
        /*10de*/ 	.byte	0x3f
	.zero		1


	//   ....[37]....
        /*10e0*/ 	.word	0x0001c9d0
        /*10e4*/ 	.word	0x0000000b
        /*10e8*/ 	.word	0x00029850
        /*10ec*/ 	.short	0x010a
        /*10ee*/ 	.byte	0x3f
	.zero		1


	//   ....[38]....
        /*10f0*/ 	.word	0x0001ca10
        /*10f4*/ 	.word	0x0000000b
        /*10f8*/ 	.word	0x00029850
        /*10fc*/ 	.short	0x010a
        /*10fe*/ 	.byte	0x3f
	.zero		1


	//   ....[39]....
        /*1100*/ 	.word	0x0001e380
        /*1104*/ 	.word	0x000000a4
        /*1108*/ 	.word	0x00000000
        /*110c*/ 	.short	0x0101
        /*110e*/ 	.byte	0x3f
	.zero		1


	//   ....[40]....
        /*1110*/ 	.word	0x0001ed80
        /*1114*/ 	.word	0x00000009
        /*1118*/ 	.word	0x00000000
        /*111c*/ 	.short	0x0101
        /*111e*/ 	.byte	0x3f
	.zero		1


	//   ....[41]....
        /*1120*/ 	.word	0x0001f440
        /*1124*/ 	.word	0x0000000d
        /*1128*/ 	.word	0x00029850
        /*112c*/ 	.short	0x010a
        /*112e*/ 	.byte	0x3f
	.zero		1


	//   ....[42]....
        /*1130*/ 	.word	0x0001f4c0
        /*1134*/ 	.word	0x0000000d
        /*1138*/ 	.word	0x00029850
        /*113c*/ 	.short	0x010a
        /*113e*/ 	.byte	0x3f
	.zero		1


	//   ....[43]....
        /*1140*/ 	.word	0x0001fac0
        /*1144*/ 	.word	0x00000002
        /*1148*/ 	.word	0x00000000
        /*114c*/ 	.short	0x0101
        /*114e*/ 	.byte	0x3f
	.zero		1


	//   ....[44]....
        /*1150*/ 	.word	0x00021cd0
        /*1154*/ 	.word	0x00000000
        /*1158*/ 	.word	0x00000000
        /*115c*/ 	.short	0x0101
        /*115e*/ 	.byte	0x3f
	.zero		1


	//   ....[45]....
        /*1160*/ 	.word	0x00022480
        /*1164*/ 	.word	0x00000008
        /*1168*/ 	.word	0x00000000
        /*116c*/ 	.short	0x0101
        /*116e*/ 	.byte	0x3f
	.zero		1


	//   ....[46]....
        /*1170*/ 	.word	0x00025a90
        /*1174*/ 	.word	0x00000012
        /*1178*/ 	.word	0x00029820
        /*117c*/ 	.short	0x010a
        /*117e*/ 	.byte	0x3f
	.zero		1


	//   ....[47]....
        /*1180*/ 	.word	0x00025b60
        /*1184*/ 	.word	0x00000007
        /*1188*/ 	.word	0x000298a0
        /*118c*/ 	.short	0x010a
        /*118e*/ 	.byte	0x3f
	.zero		1


	//   ....[48]....
        /*1190*/ 	.word	0x00025f80
        /*1194*/ 	.word	0x00000007
        /*1198*/ 	.word	0x000298c0
        /*119c*/ 	.short	0x010a
        /*119e*/ 	.byte	0x3f
	.zero		1


	//   ....[49]....
        /*11a0*/ 	.word	0x00026350
        /*11a4*/ 	.word	0x00000008
        /*11a8*/ 	.word	0x000298a0
        /*11ac*/ 	.short	0x010a
        /*11ae*/ 	.byte	0x3f
	.zero		1


	//   ....[50]....
        /*11b0*/ 	.word	0x00026760
        /*11b4*/ 	.word	0x00000008
        /*11b8*/ 	.word	0x000298c0
        /*11bc*/ 	.short	0x010a
        /*11be*/ 	.byte	0x3f
	.zero		1


	//   ....[51]....
        /*11c0*/ 	.word	0x00027770
        /*11c4*/ 	.word	0x00000002
        /*11c8*/ 	.word	0x00029880
        /*11cc*/ 	.short	0x010a
        /*11ce*/ 	.byte	0x3f
	.zero		1


	//   ....[52]....
        /*11d0*/ 	.word	0x00027910
        /*11d4*/ 	.word	0x00000002
        /*11d8*/ 	.word	0x00029840
        /*11dc*/ 	.short	0x010a
        /*11de*/ 	.byte	0x3f
	.zero		1


	//   ....[53]....
        /*11e0*/ 	.word	0x00028540
        /*11e4*/ 	.word	0x00000012
        /*11e8*/ 	.word	0x00029800
        /*11ec*/ 	.short	0x0107
        /*11ee*/ 	.byte	0x3f
	.zero		1


	//   ....[54]....
        /*11f0*/ 	.word	0x00028640
        /*11f4*/ 	.word	0x00000012
        /*11f8*/ 	.word	0x00029800
        /*11fc*/ 	.short	0x0101
        /*11fe*/ 	.byte	0x3f
	.zero		1


	//   ....[55]....
        /*1200*/ 	.word	0x00028660
        /*1204*/ 	.word	0x00000012
        /*1208*/ 	.word	0x00029820
        /*120c*/ 	.short	0x010a
        /*120e*/ 	.byte	0x3f
	.zero		1


	//   ....[56]....
        /*1210*/ 	.word	0x00028990
        /*1214*/ 	.word	0x00000005
        /*1218*/ 	.word	0x00029880
        /*121c*/ 	.short	0x010a
        /*121e*/ 	.byte	0x3f
	.zero		1


	//   ....[57]....
        /*1220*/ 	.word	0x00028bc0
        /*1224*/ 	.word	0x00000005
        /*1228*/ 	.word	0x00029840
        /*122c*/ 	.short	0x010a
        /*122e*/ 	.byte	0x3f
	.zero		1


	//   ....[58]....
        /*1230*/ 	.word	0x00029080
        /*1234*/ 	.word	0x00000014
        /*1238*/ 	.word	0x00029870
        /*123c*/ 	.short	0x010a
        /*123e*/ 	.byte	0x3f
	.zero		1


	//   ....[59]....
        /*1240*/ 	.word	0x000290f0
        /*1244*/ 	.word	0x00000014
        /*1248*/ 	.word	0x00029860
        /*124c*/ 	.short	0x010a
        /*124e*/ 	.byte	0x3f
	.zero		1


	//   ....[60]....
        /*1250*/ 	.word	0x00029620
        /*1254*/ 	.word	0x00000014
        /*1258*/ 	.word	0x00029850
        /*125c*/ 	.short	0x0101
        /*125e*/ 	.byte	0x3f
	.zero		1


	//   ....[61]....
        /*1260*/ 	.word	0x000296a0
        /*1264*/ 	.word	0x00000014
        /*1268*/ 	.word	0x00000000
        /*126c*/ 	.short	0x0101
        /*126e*/ 	.byte	0x3f
	.zero		1


	//   ....[62]....
        /*1270*/ 	.word	0x000298d0
        /*1274*/ 	.word	0x00000010
        /*1278*/ 	.word	0x00029870
        /*127c*/ 	.short	0x010a
        /*127e*/ 	.byte	0x3f
	.zero		1


	//   ....[63]....
        /*1280*/ 	.word	0x00029940
        /*1284*/ 	.word	0x00000010
        /*1288*/ 	.word	0x00029860
        /*128c*/ 	.short	0x010a
        /*128e*/ 	.byte	0x3f
	.zero		1


	//   ....[64]....
        /*1290*/ 	.word	0x00029e80
        /*1294*/ 	.word	0x00000010
        /*1298*/ 	.word	0x00029850
        /*129c*/ 	.short	0x0101
        /*129e*/ 	.byte	0x3f
	.zero		1


	//   ....[65]....
        /*12a0*/ 	.word	0x00029ed0
        /*12a4*/ 	.word	0x00000010
        /*12a8*/ 	.word	0x00000000
        /*12ac*/ 	.short	0x0101
        /*12ae*/ 	.byte	0x3f
	.zero		1


	//   ....[66]....
        /*12b0*/ 	.word	0x0002ad90
        /*12b4*/ 	.word	0x00000000
        /*12b8*/ 	.word	0x00029820
        /*12bc*/ 	.short	0x010a
        /*12be*/ 	.byte	0x3f
	.zero		1


	//   ....[67]....
        /*12c0*/ 	.word	0x0002af70
        /*12c4*/ 	.word	0x00000006
        /*12c8*/ 	.word	0x00000000
        /*12cc*/ 	.short	0x010a
        /*12ce*/ 	.byte	0x3f
	.zero		1


	//   ....[68]....
        /*12d0*/ 	.word	0x0002afa0
        /*12d4*/ 	.word	0x00000007
        /*12d8*/ 	.word	0x00000000
        /*12dc*/ 	.short	0x010a
        /*12de*/ 	.byte	0x3f
	.zero		1


	//   ....[69]....
        /*12e0*/ 	.word	0x0002aff0
        /*12e4*/ 	.word	0x00000004
        /*12e8*/ 	.word	0x00029860
        /*12ec*/ 	.short	0x010a
        /*12ee*/ 	.byte	0x3f
	.zero		1


	//   ....[70]....
        /*12f0*/ 	.word	0x0002b040
        /*12f4*/ 	.word	0x00000003
        /*12f8*/ 	.word	0x00029860
        /*12fc*/ 	.short	0x010a
        /*12fe*/ 	.byte	0x3f
	.zero		1


	//   ....[71]....
        /*1300*/ 	.word	0x0002b080
        /*1304*/ 	.word	0x00000004
        /*1308*/ 	.word	0x00029880
        /*130c*/ 	.short	0x010a
        /*130e*/ 	.byte	0x3f
	.zero		1


	//   ....[72]....
        /*1310*/ 	.word	0x0002b0a0
        /*1314*/ 	.word	0x00000003
        /*1318*/ 	.word	0x00029880
        /*131c*/ 	.short	0x010a
        /*131e*/ 	.byte	0x3f
	.zero		1


	//   ....[73]....
        /*1320*/ 	.word	0x0002b100
        /*1324*/ 	.word	0x00000061
        /*1328*/ 	.word	0x00029890
        /*132c*/ 	.short	0x010a
        /*132e*/ 	.byte	0x3f
	.zero		1


	//   ....[74]....
        /*1330*/ 	.word	0x0002b150
        /*1334*/ 	.word	0x00000061
        /*1338*/ 	.word	0x00029890
        /*133c*/ 	.short	0x010a
        /*133e*/ 	.byte	0x3f
	.zero		1


	//   ....[75]....
        /*1340*/ 	.word	0x0002b1a0
        /*1344*/ 	.word	0x00000061
        /*1348*/ 	.word	0x00029890
        /*134c*/ 	.short	0x010a
        /*134e*/ 	.byte	0x3f
	.zero		1


	//   ....[76]....
        /*1350*/ 	.word	0x0002b1f0
        /*1354*/ 	.word	0x00000061
        /*1358*/ 	.word	0x000298b0
        /*135c*/ 	.short	0x010a
        /*135e*/ 	.byte	0x3f
	.zero		1


	//   ....[77]....
        /*1360*/ 	.word	0x0002b500
        /*1364*/ 	.word	0x00000010
        /*1368*/ 	.word	0x00029800
        /*136c*/ 	.short	0x010a
        /*136e*/ 	.byte	0x3f
	.zero		1


	//   ....[78]....
        /*1370*/ 	.word	0x0002b720
        /*1374*/ 	.word	0x00000010
        /*1378*/ 	.word	0x00029800
        /*137c*/ 	.short	0x010a
        /*137e*/ 	.byte	0x3f
	.zero		1


	//   ....[79]....
        /*1380*/ 	.word	0x0002b770
        /*1384*/ 	.word	0x00000003
        /*1388*/ 	.word	0x00029830
        /*138c*/ 	.short	0x010a
        /*138e*/ 	.byte	0x3f
	.zero		1


	//   ....[80]....
        /*1390*/ 	.word	0x0002b7c0
        /*1394*/ 	.word	0x0000000b
        /*1398*/ 	.word	0x00029830
        /*139c*/ 	.short	0x010a
        /*139e*/ 	.byte	0x3f
	.zero		1


	//   ....[81]....
        /*13a0*/ 	.word	0x0002b810
        /*13a4*/ 	.word	0x0000000b
        /*13a8*/ 	.word	0x00029850
        /*13ac*/ 	.short	0x010a
        /*13ae*/ 	.byte	0x3f
	.zero		1


	//   ....[82]....
        /*13b0*/ 	.word	0x0002b860
        /*13b4*/ 	.word	0x0000000d
        /*13b8*/ 	.word	0x00029850
        /*13bc*/ 	.short	0x010a
        /*13be*/ 	.byte	0x3f
	.zero		1


	//   ....[83]....
        /*13c0*/ 	.word	0x0002e200
        /*13c4*/ 	.word	0x00000012
        /*13c8*/ 	.word	0x00029820
        /*13cc*/ 	.short	0x010a
        /*13ce*/ 	.byte	0x3f
	.zero		1


	//   ....[84]....
        /*13d0*/ 	.word	0x0002e250
        /*13d4*/ 	.word	0x00000007
        /*13d8*/ 	.word	0x000298a0
        /*13dc*/ 	.short	0x010a
        /*13de*/ 	.byte	0x3f
	.zero		1


	//   ....[85]....
        /*13e0*/ 	.word	0x0002e2a0
        /*13e4*/ 	.word	0x00000007
        /*13e8*/ 	.word	0x000298c0
        /*13ec*/ 	.short	0x010a
        /*13ee*/ 	.byte	0x3f
	.zero		1


	//   ....[86]....
        /*13f0*/ 	.word	0x0002e2f0
        /*13f4*/ 	.word	0x00000008
        /*13f8*/ 	.word	0x000298a0
        /*13fc*/ 	.short	0x010a
        /*13fe*/ 	.byte	0x3f
	.zero		1


	//   ....[87]....
        /*1400*/ 	.word	0x0002e340
        /*1404*/ 	.word	0x00000008
        /*1408*/ 	.word	0x000298c0
        /*140c*/ 	.short	0x010a
        /*140e*/ 	.byte	0x3f
	.zero		1


	//   ....[88]....
        /*1410*/ 	.word	0x0002e4e0
        /*1414*/ 	.word	0x00000002
        /*1418*/ 	.word	0x00029880
        /*141c*/ 	.short	0x010a
        /*141e*/ 	.byte	0x3f
	.zero		1


	//   ....[89]....
        /*1420*/ 	.word	0x0002e530
        /*1424*/ 	.word	0x00000002
        /*1428*/ 	.word	0x00029840
        /*142c*/ 	.short	0x010a
        /*142e*/ 	.byte	0x3f
	.zero		1


	//   ....[90]....
        /*1430*/ 	.word	0x0002eb30
        /*1434*/ 	.word	0x00000012
        /*1438*/ 	.word	0x00029820
        /*143c*/ 	.short	0x010a
        /*143e*/ 	.byte	0x3f
	.zero		1


	//   ....[91]....
        /*1440*/ 	.word	0x0002eb80
        /*1444*/ 	.word	0x00000005
        /*1448*/ 	.word	0x00029880
        /*144c*/ 	.short	0x010a
        /*144e*/ 	.byte	0x3f
	.zero		1


	//   ....[92]....
        /*1450*/ 	.word	0x0002ebd0
        /*1454*/ 	.word	0x00000005
        /*1458*/ 	.word	0x00029840
        /*145c*/ 	.short	0x010a
        /*145e*/ 	.byte	0x3f
	.zero		1


	//   ....[93]....
        /*1460*/ 	.word	0x0002ec20
        /*1464*/ 	.word	0x00000014
        /*1468*/ 	.word	0x00029870
        /*146c*/ 	.short	0x010a
        /*146e*/ 	.byte	0x3f
	.zero		1


	//   ....[94]....
        /*1470*/ 	.word	0x0002ec70
        /*1474*/ 	.word	0x00000014
        /*1478*/ 	.word	0x00029860
        /*147c*/ 	.short	0x010a
        /*147e*/ 	.byte	0x3f
	.zero		1


	//   ....[95]....
        /*1480*/ 	.word	0x0002ecc0
        /*1484*/ 	.word	0x00000010
        /*1488*/ 	.word	0x00029870
        /*148c*/ 	.short	0x010a
        /*148e*/ 	.byte	0x3f
	.zero		1


	//   ....[96]....
        /*1490*/ 	.word	0x0002ed10
        /*1494*/ 	.word	0x00000010
        /*1498*/ 	.word	0x00029860
        /*149c*/ 	.short	0x010a
        /*149e*/ 	.byte	0x3f
	.zero		1


	//   ....[97]....
        /*14a0*/ 	.word	0x0002f850
        /*14a4*/ 	.word	0x00000000
        /*14a8*/ 	.word	0x00029820
        /*14ac*/ 	.short	0x010a
        /*14ae*/ 	.byte	0x3f
	.zero		1


	//   ....[98]....
        /*14b0*/ 	.word	0x0002f9f0
        /*14b4*/ 	.word	0x00000006
        /*14b8*/ 	.word	0x00000000
        /*14bc*/ 	.short	0x010a
        /*14be*/ 	.byte	0x3f
	.zero		1


	//   ....[99]....
        /*14c0*/ 	.word	0x0002fa40
        /*14c4*/ 	.word	0x00000007
        /*14c8*/ 	.word	0x00000000
        /*14cc*/ 	.short	0x010a
        /*14ce*/ 	.byte	0x3f
	.zero		1


	//   ....[100]....
        /*14d0*/ 	.word	0x0002fa90
        /*14d4*/ 	.word	0x00000004
        /*14d8*/ 	.word	0x00029860
        /*14dc*/ 	.short	0x010a
        /*14de*/ 	.byte	0x3f
	.zero		1


	//   ....[101]....
        /*14e0*/ 	.word	0x0002fae0
        /*14e4*/ 	.word	0x00000003
        /*14e8*/ 	.word	0x00029860
        /*14ec*/ 	.short	0x010a
        /*14ee*/ 	.byte	0x3f
	.zero		1


	//   ....[102]....
        /*14f0*/ 	.word	0x0002fb30
        /*14f4*/ 	.word	0x00000004
        /*14f8*/ 	.word	0x00029880
        /*14fc*/ 	.short	0x010a
        /*14fe*/ 	.byte	0x3f
	.zero		1


	//----- nvinfo : EIATTR_NUM_MBARRIERS
	.align		4
.L_157:
        /*1500*/ 	.byte	0x03, 0x38
        /*1502*/ 	.short	0x0016


	//----- nvinfo : EIATTR_EXIT_INSTR_OFFSETS
	.align		4
        /*1504*/ 	.byte	0x04, 0x1c
        /*1506*/ 	.short	(.L_159 - .L_158)


	//   ....[0]....
.L_158:
        /*1508*/ 	.word	0x0002b0f0


	//----- nvinfo : EIATTR_MAX_THREADS
	.align		4
.L_159:
        /*150c*/ 	.byte	0x04, 0x05
        /*150e*/ 	.short	(.L_161 - .L_160)
.L_160:
        /*1510*/ 	.word	0x00000180
        /*1514*/ 	.word	0x00000001
        /*1518*/ 	.word	0x00000001


	//----- nvinfo : EIATTR_CRS_STACK_SIZE
	.align		4
.L_161:
        /*151c*/ 	.byte	0x04, 0x1e
        /*151e*/ 	.short	(.L_163 - .L_162)
.L_162:
        /*1520*/ 	.word	0x00000000


	//----- nvinfo : EIATTR_CBANK_PARAM_SIZE
	.align		4
.L_163:
        /*1524*/ 	.byte	0x03, 0x19
        /*1526*/ 	.short	0x0af0


	//----- nvinfo : EIATTR_PARAM_CBANK
	.align		4
        /*1528*/ 	.byte	0x04, 0x0a
        /*152a*/ 	.short	(.L_165 - .L_164)
	.align		4
.L_164:
        /*152c*/ 	.word	index@(.nv.constant0._ZN7cutlass13device_kernelIN5flash11enable_sm90INS1_16FlashAttnFwdSm90INS1_25CollectiveMainloopFwdSm90ILi2EN4cute5tupleIJNS5_1CILi1EEES8_S8_EEENS6_IJNS7_ILi128EEENS7_ILi160EEENS7_ILi192EEEEEELi128ENS_12float_e4m3_tEfNS_4arch4Sm90ELb0ELb0ELb1ELb1ELb0ELb1ELb0ELb1ELb1ELb1ELb1ELb0EEENS1_21CollectiveEpilogueFwdINS6_IJSA_SA_SB_EEES9_NS_10bfloat16_tESG_Li256ELb1ELb1ELb1ELb1EEENS1_36VarlenDynamicPersistentTileSchedulerILi128ELi160ELi256ELi128ELb1ELb1ELb1ELb0ELb1ELb1EEEEEEEEEvNT_6ParamsE)
        /*1530*/ 	.short	0x0210
        /*1532*/ 	.short	0x0af0


	//----- nvinfo : EIATTR_SW_WAR
	.align		4
.L_165:
        /*1534*/ 	.byte	0x04, 0x36
        /*1536*/ 	.short	(.L_167 - .L_166)
.L_166:
        /*1538*/ 	.word	0x00000008
.L_167:


//--------------------- .nv.info._ZN7cutlass13device_kernelIN5flash11enable_sm90INS1_16FlashAttnFwdSm90INS1_25CollectiveMainloopFwdSm90ILi2EN4cute5tupleIJNS5_1CILi1EEES8_S8_EEENS6_IJNS7_ILi128EEESA_NS7_ILi192EEEEEELi128ENS_12float_e4m3_tEfNS_4arch4Sm90ELb0ELb1ELb1ELb0ELb0ELb0ELb0ELb1ELb1ELb1ELb1ELb0EEENS1_21CollectiveEpilogueFwdINS6_IJSA_SA_SA_EEES9_NS_10bfloat16_tESF_Li256ELb0ELb1ELb1ELb1EEENS1_19SingleTileSchedulerILb0ELb1ELb1ELi128EEEEEEEEEvNT_6ParamsE --------------------------
	.section	.nv.info._ZN7cutlass13device_kernelIN5flash11enable_sm90INS1_16FlashAttnFwdSm90INS1_25CollectiveMainloopFwdSm90ILi2EN4cute5tupleIJNS5_1CILi1EEES8_S8_EEENS6_IJNS7_ILi128EEESA_NS7_ILi192EEEEEELi128ENS_12float_e4m3_tEfNS_4arch4Sm90ELb0ELb1ELb1ELb0ELb0ELb0ELb0ELb1ELb1ELb1ELb1ELb0EEENS1_21CollectiveEpilogueFwdINS6_IJSA_SA_SA_EEES9_NS_10bfloat16_tESF_Li256ELb0ELb1ELb1ELb1EEENS1_19SingleTileSchedulerILb0ELb1ELb1ELi128EEEEEEEEEvNT_6ParamsE,"",@"SHT_CUDA_INFO"
	.sectionflags	@""
	.align	4


	//----- nvinfo : EIATTR_CUDA_API_VERSION
	.align		4
        /*0000*/ 	.byte	0x04, 0x37
        /*0002*/ 	.short	(.L_169 - .L_168)
.L_168:
        /*0004*/ 	.word	0x00000082


	//----- nvinfo : EIATTR_KPARAM_INFO
	.align		4
.L_169:
        /*0008*/ 	.byte	0x04, 0x17
        /*000a*/ 	.short	(.L_171 - .L_170)
.L_170:
        /*000c*/ 	.word	0x00000000
        /*0010*/ 	.short	0x0000
        /*0012*/ 	.short	0x0070
        /*0014*/ 	.byte	0x00, 0xf0, 0x01, 0x28


	//----- nvinfo : EIATTR_SPARSE_MMA_MASK
	.align		4
.L_171:
        /*0018*/ 	.byte	0x03, 0x50
        /*001a*/ 	.short	0x0000


	//----- nvinfo : EIATTR_MAXREG_COUNT
	.align		4
        /*001c*/ 	.byte	0x03, 0x1b
        /*001e*/ 	.short	0x00a8


	//----- nvinfo : EIATTR_NUM_BARRIERS
	.align		4
        /*0020*/ 	.byte	0x02, 0x4c
        /*0022*/ 	.byte	0x10
	.zero		1


	//----- nvinfo : EIATTR_EXTERNS
	.align		4
        /*0024*/ 	.byte	0x04, 0x0f
        /*0026*/ 	.short	(.L_173 - .L_172)


	//   ....[0]....
	.align		4
.L_172:
        /*0028*/ 	.word	index@(__assertfail)


	//----- nvinfo : EIATTR_ANNOTATIONS
	.align		4
.L_173:
        /*002c*/ 	.byte	0x04, 0x55
        /*002e*/ 	.short	(.L_175 - .L_174)


	//   ....[0]....
.L_174:
        /* <DEDUP_REMOVED lines=18> */


	//----- nvinfo : EIATTR_MERCURY_ISA_VERSION
	.align		4
.L_175:
        /*0140*/ 	.byte	0x03, 0x5f
        /*0142*/ 	.short	0x0101


	//----- nvinfo : EIATTR_INT_WARP_WIDE_INSTR_OFFSETS
	.align		4
        /*0144*/ 	.byte	0x04, 0x31
        /*0146*/ 	.short	(.L_177 - .L_176)


	//   ....[0]....
.L_176:
        /*0148*/ 	.word	0x00000120


	//   ....[1]....
        /*014c*/ 	.word	0x000001c0


	//   ....[2]....
        /*0150*/ 	.word	0x00000230


	//----- nvinfo : EIATTR_COOP_GROUP_MASK_REGIDS
	.align		4
.L_177:
        /*0154*/ 	.byte	0x04, 0x29
        /*0156*/ 	.short	(.L_179 - .L_178)


	//   ....[0]....
.L_178:
        /*0158*/ 	.word	0xffffffff


	//   ....[1]....
        /*015c*/ 	.word	0xffffffff


	//   ....[2]....
        /*0160*/ 	.word	0xffffffff


	//   ....[3]....
        /*0164*/ 	.word	0xffffffff


	//   ....[4]....
        /*0168*/ 	.word	0xffffffff


	//   ....[5]....
        /*016c*/ 	.word	0xffffffff


	//   ....[6]....
        /*0170*/ 	.word	0xffffffff


	//   ....[7]....
        /*0174*/ 	.word	0xffffffff


	//   ....[8]....
        /*0178*/ 	.word	0xffffffff


	//   ....[9]....
        /*017c*/ 	.word	0xffffffff


	//   ....[10]....
        /*0180*/ 	.word	0xffffffff


	//   ....[11]....
        /*0184*/ 	.word	0xffffffff


	//   ....[12]....
        /*0188*/ 	.word	0xffffffff


	//   ....[13]....
        /*018c*/ 	.word	0xffffffff


	//   ....[14]....
        /*0190*/ 	.word	0xffffffff


	//   ....[15]....
        /*0194*/ 	.word	0xffffffff


	//   ....[16]....
        /*0198*/ 	.word	0xffffffff


	//   ....[17]....
        /*019c*/ 	.word	0xffffffff


	//   ....[18]....
        /*01a0*/ 	.word	0xffffffff


	//   ....[19]....
        /*01a4*/ 	.word	0xffffffff


	//   ....[20]....
        /*01a8*/ 	.word	0xffffffff


	//   ....[21]....
        /*01ac*/ 	.word	0xffffffff


	//   ....[22]....
        /*01b0*/ 	.word	0xffffffff


	//   ....[23]....
        /*01b4*/ 	.word	0xffffffff


	//   ....[24]....
        /*01b8*/ 	.word	0xffffffff


	//   ....[25]....
        /*01bc*/ 	.word	0xffffffff


	//   ....[26]....
        /*01c0*/ 	.word	0xffffffff


	//   ....[27]....
        /*01c4*/ 	.word	0xffffffff


	//   ....[28]....
        /*01c8*/ 	.word	0xffffffff


	//   ....[29]....
        /*01cc*/ 	.word	0xffffffff


	//   ....[30]....
        /*01d0*/ 	.word	0xffffffff


	//   ....[31]....
        /*01d4*/ 	.word	0xffffffff


	//   ....[32]....
        /*01d8*/ 	.word	0xffffffff


	//   ....[33]....
        /*01dc*/ 	.word	0xffffffff


	//   ....[34]....
        /*01e0*/ 	.word	0xffffffff


	//   ....[35]....
        /*01e4*/ 	.word	0xffffffff


	//   ....[36]....
        /*01e8*/ 	.word	0xffffffff


	//   ....[37]....
        /*01ec*/ 	.word	0xffffffff


	//   ....[38]....
        /*01f0*/ 	.word	0xffffffff


	//   ....[39]....
        /*01f4*/ 	.word	0xffffffff


	//   ....[40]....
        /*01f8*/ 	.word	0xffffffff


	//   ....[41]....
        /*01fc*/ 	.word	0xffffffff


	//   ....[42]....
        /*0200*/ 	.word	0xffffffff


	//   ....[43]....
        /*0204*/ 	.word	0xffffffff


	//   ....[44]....
        /*0208*/ 	.word	0xffffffff


	//   ....[45]....
        /*020c*/ 	.word	0xffffffff


	//   ....[46]....
        /*0210*/ 	.word	0xffffffff


	//   ....[47]....
        /*0214*/ 	.word	0xffffffff


	//   ....[48]....
        /*0218*/ 	.word	0xffffffff


	//   ....[49]....
        /*021c*/ 	.word	0xffffffff


	//   ....[50]....
        /*0220*/ 	.word	0xffffffff


	//   ....[51]....
        /*0224*/ 	.word	0xffffffff


	//   ....[52]....
        /*0228*/ 	.word	0xffffffff


	//   ....[53]....
        /*022c*/ 	.word	0xffffffff


	//   ....[54]....
        /*0230*/ 	.word	0xffffffff


	//   ....[55]....
        /*0234*/ 	.word	0xffffffff


	//   ....[56]....
        /*0238*/ 	.word	0xffffffff


	//   ....[57]....
        /*023c*/ 	.word	0xffffffff


	//   ....[58]....
        /*0240*/ 	.word	0xffffffff


	//   ....[59]....
        /*0244*/ 	.word	0xffffffff


	//   ....[60]....
        /*0248*/ 	.word	0xffffffff


	//   ....[61]....
        /*024c*/ 	.word	0xffffffff


	//   ....[62]....
        /*0250*/ 	.word	0xffffffff


	//   ....[63]....
        /*0254*/ 	.word	0xffffffff


	//   ....[64]....
        /*0258*/ 	.word	0xffffffff


	//   ....[65]....
        /*025c*/ 	.word	0xffffffff


	//   ....[66]....
        /*0260*/ 	.word	0xffffffff


	//   ....[67]....
        /*0264*/ 	.word	0xffffffff


	//   ....[68]....
        /*0268*/ 	.word	0xffffffff


	//   ....[69]....
        /*026c*/ 	.word	0xffffffff


	//   ....[70]....
        /*0270*/ 	.word	0xffffffff


	//   ....[71]....
        /*0274*/ 	.word	0xffffffff


	//   ....[72]....
        /*0278*/ 	.word	0xffffffff


	//   ....[73]....
        /*027c*/ 	.word	0xffffffff


	//   ....[74]....
        /*0280*/ 	.word	0xffffffff


	//   ....[75]....
        /*0284*/ 	.word	0xffffffff


	//   ....[76]....
        /*0288*/ 	.word	0xffffffff


	//   ....[77]....
        /*028c*/ 	.word	0xffffffff


	//   ....[78]....
        /*0290*/ 	.word	0xffffffff


	//   ....[79]....
        /*0294*/ 	.word	0xffffffff


	//   ....[80]....
        /*0298*/ 	.word	0xffffffff


	//   ....[81]....
        /*029c*/ 	.word	0xffffffff


	//   ....[82]....
        /*02a0*/ 	.word	0xffffffff


	//   ....[83]....
        /*02a4*/ 	.word	0xffffffff


	//   ....[84]....
        /*02a8*/ 	.word	0xffffffff


	//   ....[85]....
        /*02ac*/ 	.word	0xffffffff


	//   ....[86]....
        /*02b0*/ 	.word	0xffffffff


	//   ....[87]....
        /*02b4*/ 	.word	0xffffffff


	//   ....[88]....
        /*02b8*/ 	.word	0xffffffff


	//   ....[89]....
        /*02bc*/ 	.word	0xffffffff


	//   ....[90]....
        /*02c0*/ 	.word	0xffffffff


	//   ....[91]....
        /*02c4*/ 	.word	0xffffffff


	//   ....[92]....
        /*02c8*/ 	.word	0xffffffff


	//   ....[93]....
        /*02cc*/ 	.word	0xffffffff


	//   ....[94]....
        /*02d0*/ 	.word	0xffffffff


	//   ....[95]....
        /*02d4*/ 	.word	0xffffffff


	//   ....[96]....
        /*02d8*/ 	.word	0xffffffff


	//   ....[97]....
        /*02dc*/ 	.word	0xffffffff


	//   ....[98]....
        /*02e0*/ 	.word	0xffffffff


	//   ....[99]....
        /*02e4*/ 	.word	0xffffffff


	//   ....[100]....
        /*02e8*/ 	.word	0xffffffff


	//   ....[101]....
        /*02ec*/ 	.word	0xffffffff


	//   ....[102]....
        /*02f0*/ 	.word	0xffffffff


	//   ....[103]....
        /*02f4*/ 	.word	0xffffffff


	//   ....[104]....
        /*02f8*/ 	.word	0xffffffff


	//   ....[105]....
        /*02fc*/ 	.word	0xffffffff


	//   ....[106]....
        /*0300*/ 	.word	0xffffffff


	//   ....[107]....
        /*0304*/ 	.word	0xffffffff


	//   ....[108]....
        /*0308*/ 	.word	0xffffffff


	//   ....[109]....
        /*030c*/ 	.word	0xffffffff


	//   ....[110]....
        /*0310*/ 	.word	0xffffffff


	//   ....[111]....
        /*0314*/ 	.word	0xffffffff


	//   ....[112]....
        /*0318*/ 	.word	0xffffffff


	//   ....[113]....
        /*031c*/ 	.word	0xffffffff


	//   ....[114]....
        /*0320*/ 	.word	0xffffffff


	//   ....[115]....
        /*0324*/ 	.word	0xffffffff


	//   ....[116]....
        /*0328*/ 	.word	0xffffffff


	//   ....[117]....
        /*032c*/ 	.word	0x0500000f


	//   ....[118]....
        /*0330*/ 	.word	0x0500000f


	//   ....[119]....
        /*0334*/ 	.word	0x0500000f


	//   ....[120]....
        /*0338*/ 	.word	0x0500000f


	//   ....[121]....
        /*033c*/ 	.word	0x0500000f


	//   ....[122]....
        /*0340*/ 	.word	0x0500000f


	//   ....[123]....
        /*0344*/ 	.word	0x0500000f


	//   ....[124]....
        /*0348*/ 	.word	0x0500000f


	//   ....[125]....
        /*034c*/ 	.word	0x0500000f


	//----- nvinfo : EIATTR_COOP_GROUP_INSTR_OFFSETS
	.align		4
.L_179:
        /*0350*/ 	.byte	0x04, 0x28
        /*0352*/ 	.short	(.L_181 - .L_180)


	//   ....[0]....
.L_180:
        /*0354*/ 	.word	0x00000060


	//   ....[1]....
        /*0358*/ 	.word	0x00000130


	//   ....[2]....
        /*035c*/ 	.word	0x000001e0


	//   ....[3]....
        /*0360*/ 	.word	0x000003a0


	//   ....[4]....
        /*0364*/ 	.word	0x00000500


	//   ....[5]....
        /*0368*/ 	.word	0x00000620


	//   ....[6]....
        /*036c*/ 	.word	0x00000780


	//   ....[7]....
        /*0370*/ 	.word	0x000014b0


	//   ....[8]....
        /*0374*/ 	.word	0x000021c0


	//   ....[9]....
        /*0378*/ 	.word	0x000033c0


	//   ....[10]....
        /*037c*/ 	.word	0x00003ac0


	//   ....[11]....
        /*0380*/ 	.word	0x00003b70


	//   ....[12]....
        /*0384*/ 	.word	0x000044c0


	//   ....[13]....
        /*0388*/ 	.word	0x00004530


	//   ....[14]....
        /*038c*/ 	.word	0x000061f0


	//   ....[15]....
        /*0390*/ 	.word	0x00006880


	//   ....[16]....
        /*0394*/ 	.word	0x000072c0


	//   ....[17]....
        /*0398*/ 	.word	0x00007370


	//   ....[18]....
        /*039c*/ 	.word	0x00007c30


	//   ....[19]....
        /*03a0*/ 	.word	0x00007cc0


	//   ....[20]....
        /*03a4*/ 	.word	0x0000a120


	//   ....[21]....
        /*03a8*/ 	.word	0x0000a150


	//   ....[22]....
        /*03ac*/ 	.word	0x0000a170


	//   ....[23]....
        /*03b0*/ 	.word	0x0000a190


	//   ....[24]....
        /*03b4*/ 	.word	0x0000c3a0


	//   ....[25]....
        /*03b8*/ 	.word	0x0000cb90


	//   ....[26]....
        /*03bc*/ 	.word	0x0000d280


	//   ....[27]....
        /*03c0*/ 	.word	0x0000d380


	//   ....[28]....
        /*03c4*/ 	.word	0x0000dc00


	//   ....[29]....
        /*03c8*/ 	.word	0x0000dc70


	//   ....[30]....
        /*03cc*/ 	.word	0x0000ef80


	//   ....[31]....
        /*03d0*/ 	.word	0x0000ef90


	//   ....[32]....
        /*03d4*/ 	.word	0x0000f010


	//   ....[33]....
        /*03d8*/ 	.word	0x0000f020


	//   ....[34]....
        /*03dc*/ 	.word	0x0000feb0


	//   ....[35]....
        /*03e0*/ 	.word	0x0000fec0


	//   ....[36]....
        /*03e4*/ 	.word	0x0000fed0


	//   ....[37]....
        /*03e8*/ 	.word	0x0000fef0


	//   ....[38]....
        /*03ec*/ 	.word	0x0000ff00


	//   ....[39]....
        /*03f0*/ 	.word	0x0000ff10


	//   ....[40]....
        /*03f4*/ 	.word	0x0000ff20


	//   ....[41]....
        /*03f8*/ 	.word	0x0000ff30


	//   ....[42]....
        /*03fc*/ 	.word	0x0000ff40


	//   ....[43]....
        /*0400*/ 	.word	0x0000ff50


	//   ....[44]....
        /*0404*/ 	.word	0x0000ff60


	//   ....[45]....
        /*0408*/ 	.word	0x0000ff70


	//   ....[46]....
        /*040c*/ 	.word	0x0000ff80


	//   ....[47]....
        /*0410*/ 	.word	0x0000ff90


	//   ....[48]....
        /*0414*/ 	.word	0x0000ffa0


	//   ....[49]....
        /*0418*/ 	.word	0x0000ffb0


	//   ....[50]....
        /*041c*/ 	.word	0x0000ffc0


	//   ....[51]....
        /*0420*/ 	.word	0x0000ffd0


	//   ....[52]....
        /*0424*/ 	.word	0x0000ffe0


	//   ....[53]....
        /*0428*/ 	.word	0x0000fff0


	//   ....[54]....
        /*042c*/ 	.word	0x00010000


	//   ....[55]....
        /*0430*/ 	.word	0x00010010


	//   ....[56]....
        /*0434*/ 	.word	0x00010020


	//   ....[57]....
        /*0438*/ 	.word	0x00010030


	//   ....[58]....
        /*043c*/ 	.word	0x00010040


	//   ....[59]....
        /*0440*/ 	.word	0x00010060


	//   ....[60]....
        /*0444*/ 	.word	0x00010070


	//   ....[61]....
        /*0448*/ 	.word	0x00010080


	//   ....[62]....
        /*044c*/ 	.word	0x00010090


	//   ....[63]....
        /*0450*/ 	.word	0x000100a0


	//   ....[64]....
        /*0454*/ 	.word	0x000100b0


	//   ....[65]....
        /*0458*/ 	.word	0x000100d0


	//   ....[66]....
        /*045c*/ 	.word	0x000100e0


	//   ....[67]....
        /*0460*/ 	.word	0x000100f0


	//   ....[68]....
        /*0464*/ 	.word	0x00010100


	//   ....[69]....
        /*0468*/ 	.word	0x00010120


	//   ....[70]....
        /*046c*/ 	.word	0x00010150


	//   ....[71]....
        /*0470*/ 	.word	0x00010170


	//   ....[72]....
        /*0474*/ 	.word	0x00010180


	//   ....[73]....
        /*0478*/ 	.word	0x00010190


	//   ....[74]....
        /*047c*/ 	.word	0x000101a0


	//   ....[75]....
        /*0480*/ 	.word	0x000101b0


	//   ....[76]....
        /*0484*/ 	.word	0x000101c0


	//   ....[77]....
        /*0488*/ 	.word	0x000101d0


	//   ....[78]....
        /*048c*/ 	.word	0x000101e0


	//   ....[79]....
        /*0490*/ 	.word	0x000101f0


	//   ....[80]....
        /*0494*/ 	.word	0x00010200


	//   ....[81]....
        /*0498*/ 	.word	0x00010220


	//   ....[82]....
        /*049c*/ 	.word	0x00010250


	//   ....[83]....
        /*04a0*/ 	.word	0x00010280


	//   ....[84]....
        /*04a4*/ 	.word	0x000102b0


	//   ....[85]....
        /*04a8*/ 	.word	0x000102e0


	//   ....[86]....
        /*04ac*/ 	.word	0x00010310


	//   ....[87]....
        /*04b0*/ 	.word	0x00010350


	//   ....[88]....
        /*04b4*/ 	.word	0x00010390


	//   ....[89]....
        /*04b8*/ 	.word	0x000103b0


	//   ....[90]....
        /*04bc*/ 	.word	0x000103c0


	//   ....[91]....
        /*04c0*/ 	.word	0x000103d0


	//   ....[92]....
        /*04c4*/ 	.word	0x000103e0


	//   ....[93]....
        /*04c8*/ 	.word	0x000103f0


	//   ....[94]....
        /*04cc*/ 	.word	0x00010400


	//   ....[95]....
        /*04d0*/ 	.word	0x00010410


	//   ....[96]....
        /*04d4*/ 	.word	0x00010420


	//   ....[97]....
        /*04d8*/ 	.word	0x00010430


	//   ....[98]....
        /*04dc*/ 	.word	0x00010800


	//   ....[99]....
        /*04e0*/ 	.word	0x00010850


	//   ....[100]....
        /*04e4*/ 	.word	0x00010890


	//   ....[101]....
        /*04e8*/ 	.word	0x000108d0


	//   ....[102]....
        /*04ec*/ 	.word	0x00010910


	//   ....[103]....
        /*04f0*/ 	.word	0x00010950


	//   ....[104]....
        /*04f4*/ 	.word	0x00011020


	//   ....[105]....
        /*04f8*/ 	.word	0x00011050


	//   ....[106]....
        /*04fc*/ 	.word	0x00011b70


	//   ....[107]....
        /*0500*/ 	.word	0x00012cc0


	//   ....[108]....
        /*0504*/ 	.word	0x000137e0


	//   ....[109]....
        /*0508*/ 	.word	0x00013810


	//   ....[110]....
        /*050c*/ 	.word	0x00013840


	//   ....[111]....
        /*0510*/ 	.word	0x00013910


	//   ....[112]....
        /*0514*/ 	.word	0x00013930


	//   ....[113]....
        /*0518*/ 	.word	0x000139d0


	//   ....[114]....
        /*051c*/ 	.word	0x000139f0


	//   ....[115]....
        /*0520*/ 	.word	0x00013a00


	//   ....[116]....
        /*0524*/ 	.word	0x000152b0


	//   ....[117]....
        /*0528*/ 	.word	0x00015920


	//   ....[118]....
        /*052c*/ 	.word	0x00015af0


	//   ....[119]....
        /*0530*/ 	.word	0x00015b40


	//   ....[120]....
        /*0534*/ 	.word	0x00015bf0


	//   ....[121]....
        /*0538*/ 	.word	0x00015d10


	//   ....[122]....
        /*053c*/ 	.word	0x00015d80


	//   ....[123]....
        /*0540*/ 	.word	0x00015e90


	//   ....[124]....
        /*0544*/ 	.word	0x00015f00


	//   ....[125]....
        /*0548*/ 	.word	0x00016000


	//----- nvinfo : EIATTR_REG_RECONFIG
	.align		4
.L_181:
        /*054c*/ 	.byte	0x01, 0x54
	.zero		2


	//----- nvinfo : EIATTR_SYSCALL_OFFSETS
	.align		4
        /*0550*/ 	.byte	0x04, 0x46
        /*0552*/ 	.short	(.L_183 - .L_182)


	//   ....[0]....
.L_182:
        /*0554*/ 	.word	0x00001670


	//   ....[1]....
        /*0558*/ 	.word	0x00012650


	//   ....[2]....
        /*055c*/ 	.word	0x00012790


	//   ....[3]....
        /*0560*/ 	.word	0x000128d0


	//   ....[4]....
        /*0564*/ 	.word	0x000129f0


	//   ....[5]....
        /*0568*/ 	.word	0x00013400


	//----- nvinfo : EIATTR_MBARRIER_INSTR_OFFSETS
	.align		4
.L_183:
        /*056c*/ 	.byte	0x04, 0x39
        /*056e*/ 	.short	(.L_185 - .L_184)


	//   ....[0]....
.L_184:
        /*0570*/ 	.word	0x00000250
        /*0574*/ 	.word	0x000000ff
        /*0578*/ 	.word	0x00022800
        /*057c*/ 	.short	0x0100
        /*057e*/ 	.byte	0x08
	.zero		1


	//   ....[1]....
        /*0580*/ 	.word	0x00000260
        /*0584*/ 	.word	0x000000ff
        /*0588*/ 	.word	0x00022820
        /*058c*/ 	.short	0x0100
        /*058e*/ 	.byte	0x08
	.zero		1


	//   ....[2]....
        /*0590*/ 	.word	0x00000350
        /*0594*/ 	.word	0x000000ff
        /*0598*/ 	.word	0x00022830
        /*059c*/ 	.short	0x0100
        /*059e*/ 	.byte	0x08
	.zero		1


	//   ....[3]....
        /*05a0*/ 	.word	0x00000360
        /*05a4*/ 	.word	0x000000ff
        /*05a8*/ 	.word	0x00022840
        /*05ac*/ 	.short	0x0100
        /*05ae*/ 	.byte	0x08
	.zero		1


	//   ....[4]....
        /*05b0*/ 	.word	0x00000370
        /*05b4*/ 	.word	0x000000ff
        /*05b8*/ 	.word	0x00022838
        /*05bc*/ 	.short	0x0100
        /*05be*/ 	.byte	0x08
	.zero		1


	//   ....[5]....
        /*05c0*/ 	.word	0x00000380
        /*05c4*/ 	.word	0x000000ff
        /*05c8*/ 	.word	0x00022848
        /*05cc*/ 	.short	0x0100
        /*05ce*/ 	.byte	0x08
	.zero		1


	//   ....[6]....
        /*05d0*/ 	.word	0x000004b0
        /*05d4*/ 	.word	0x000000ff
        /*05d8*/ 	.word	0x00022850
        /*05dc*/ 	.short	0x0100
        /*05de*/ 	.byte	0x08
	.zero		1


	//   ....[7]....
        /*05e0*/ 	.word	0x000004c0
        /*05e4*/ 	.word	0x000000ff
        /*05e8*/ 	.word	0x00022860
        /*05ec*/ 	.short	0x0100
        /*05ee*/ 	.byte	0x08
	.zero		1


	//   ....[8]....
        /*05f0*/ 	.word	0x000004d0
        /*05f4*/ 	.word	0x000000ff
        /*05f8*/ 	.word	0x00022858
        /*05fc*/ 	.short	0x0100
        /*05fe*/ 	.byte	0x08
	.zero		1


	//   ....[9]....
        /*0600*/ 	.word	0x000004e0
        /*0604*/ 	.word	0x000000ff
        /*0608*/ 	.word	0x00022868
        /*060c*/ 	.short	0x0100
        /*060e*/ 	.byte	0x08
	.zero		1


	//   ....[10]....
        /*0610*/ 	.word	0x000005d0
        /*0614*/ 	.word	0x000000ff
        /*0618*/ 	.word	0x00022870
        /*061c*/ 	.short	0x0100
        /*061e*/ 	.byte	0x06
	.zero		1


	//   ....[11]....
        /*0620*/ 	.word	0x000005e0
        /*0624*/ 	.word	0x000000ff
        /*0628*/ 	.word	0x00022880
        /*062c*/ 	.short	0x0100
        /*062e*/ 	.byte	0x06
	.zero		1


	//   ....[12]....
        /*0630*/ 	.word	0x000005f0
        /*0634*/ 	.word	0x000000ff
        /*0638*/ 	.word	0x00022878
        /*063c*/ 	.short	0x0100
        /*063e*/ 	.byte	0x06
	.zero		1


	//   ....[13]....
        /*0640*/ 	.word	0x00000600
        /*0644*/ 	.word	0x000000ff
        /*0648*/ 	.word	0x00022888
        /*064c*/ 	.short	0x0100
        /*064e*/ 	.byte	0x06
	.zero		1


	//   ....[14]....
        /*0650*/ 	.word	0x00000730
        /*0654*/ 	.word	0x000000ff
        /*0658*/ 	.word	0x00022890
        /*065c*/ 	.short	0x0100
        /*065e*/ 	.byte	0x08
	.zero		1


	//   ....[15]....
        /*0660*/ 	.word	0x00000740
        /*0664*/ 	.word	0x000000ff
        /*0668*/ 	.word	0x000228a0
        /*066c*/ 	.short	0x0100
        /*066e*/ 	.byte	0x08
	.zero		1


	//   ....[16]....
        /*0670*/ 	.word	0x00000750
        /*0674*/ 	.word	0x000000ff
        /*0678*/ 	.word	0x00022898
        /*067c*/ 	.short	0x0100
        /*067e*/ 	.byte	0x08
	.zero		1


	//   ....[17]....
        /*0680*/ 	.word	0x00000760
        /*0684*/ 	.word	0x000000ff
        /*0688*/ 	.word	0x000228a8
        /*068c*/ 	.short	0x0100
        /*068e*/ 	.byte	0x08
	.zero		1


	//   ....[18]....
        /*0690*/ 	.word	0x00000890
        /*0694*/ 	.word	0x000000ff
        /*0698*/ 	.word	0x000228b0
        /*069c*/ 	.short	0x0100
        /*069e*/ 	.byte	0x08
	.zero		1


	//   ....[19]....
        /*06a0*/ 	.word	0x000008a0
        /*06a4*/ 	.word	0x000000ff
        /*06a8*/ 	.word	0x000228c0
        /*06ac*/ 	.short	0x0100
        /*06ae*/ 	.byte	0x08
	.zero		1


	//   ....[20]....
        /*06b0*/ 	.word	0x000008b0
        /*06b4*/ 	.word	0x000000ff
        /*06b8*/ 	.word	0x000228b8
        /*06bc*/ 	.short	0x0100
        /*06be*/ 	.byte	0x08
	.zero		1


	//   ....[21]....
        /*06c0*/ 	.word	0x000008c0
        /*06c4*/ 	.word	0x000000ff
        /*06c8*/ 	.word	0x000228c8
        /*06cc*/ 	.short	0x0100
        /*06ce*/ 	.byte	0x08
	.zero		1


	//   ....[22]....
        /*06d0*/ 	.word	0x000018f0
        /*06d4*/ 	.word	0x000000ff
        /*06d8*/ 	.word	0x00022800
        /*06dc*/ 	.short	0x010a
        /*06de*/ 	.byte	0x24
	.zero		1


	//   ....[23]....
        /*06e0*/ 	.word	0x00001970
        /*06e4*/ 	.word	0x000000ff
        /*06e8*/ 	.word	0x00022830
        /*06ec*/ 	.short	0x010a
        /*06ee*/ 	.byte	0x24
	.zero		1


	//   ....[24]....
        /*06f0*/ 	.word	0x00001a00
        /*06f4*/ 	.word	0x000000ff
        /*06f8*/ 	.word	0x00022830
        /*06fc*/ 	.short	0x010a
        /*06fe*/ 	.byte	0x24
	.zero		1


	//   ....[25]....
        /*0700*/ 	.word	0x00002260
        /*0704*/ 	.word	0x0000000d
        /*0708*/ 	.word	0x00000000
        /*070c*/ 	.short	0x0101
        /*070e*/ 	.byte	0x3f
	.zero		1


	//   ....[26]....
        /*0710*/ 	.word	0x00005740
        /*0714*/ 	.word	0x000000ff
        /*0718*/ 	.word	0x00022830
        /*071c*/ 	.short	0x010a
        /*071e*/ 	.byte	0x0a
	.zero		1


	//   ....[27]....
        /*0720*/ 	.word	0x00005780
        /*0724*/ 	.word	0x000000ff
        /*0728*/ 	.word	0x00022830
        /*072c*/ 	.short	0x010a
        /*072e*/ 	.byte	0x0a
	.zero		1


	//   ....[28]....
        /*0730*/ 	.word	0x00005a10
        /*0734*/ 	.word	0x000000ff
        /*0738*/ 	.word	0x00022850
        /*073c*/ 	.short	0x010a
        /*073e*/ 	.byte	0x0a
	.zero		1


	//   ....[29]....
        /*0740*/ 	.word	0x00005a50
        /*0744*/ 	.word	0x000000ff
        /*0748*/ 	.word	0x00022850
        /*074c*/ 	.short	0x010a
        /*074e*/ 	.byte	0x0a
	.zero		1


	//   ....[30]....
        /*0750*/ 	.word	0x000064f0
        /*0754*/ 	.word	0x00000037
        /*0758*/ 	.word	0x00000000
        /*075c*/ 	.short	0x0101
        /*075e*/ 	.byte	0x3f
	.zero		1


	//   ....[31]....
        /*0760*/ 	.word	0x00008750
        /*0764*/ 	.word	0x000000ff
        /*0768*/ 	.word	0x00000000
        /*076c*/ 	.short	0x0101
        /*076e*/ 	.byte	0x05
	.zero		1


	//   ....[32]....
        /*0770*/ 	.word	0x00009060
        /*0774*/ 	.word	0x000000ff
        /*0778*/ 	.word	0x00022830
        /*077c*/ 	.short	0x010a
        /*077e*/ 	.byte	0x05
	.zero		1


	//   ....[33]....
        /*0780*/ 	.word	0x000090a0
        /*0784*/ 	.word	0x000000ff
        /*0788*/ 	.word	0x00022830
        /*078c*/ 	.short	0x010a
        /*078e*/ 	.byte	0x05
	.zero		1


	//   ....[34]....
        /*0790*/ 	.word	0x00009360
        /*0794*/ 	.word	0x000000ff
        /*0798*/ 	.word	0x00022850
        /*079c*/ 	.short	0x010a
        /*079e*/ 	.byte	0x0a
	.zero		1


	//   ....[35]....
        /*07a0*/ 	.word	0x000093a0
        /*07a4*/ 	.word	0x000000ff
        /*07a8*/ 	.word	0x00022850
        /*07ac*/ 	.short	0x010a
        /*07ae*/ 	.byte	0x0a
	.zero		1


	//   ....[36]....
        /*07b0*/ 	.word	0x0000ad30
        /*07b4*/ 	.word	0x00000004
        /*07b8*/ 	.word	0x00000000
        /*07bc*/ 	.short	0x0101
        /*07be*/ 	.byte	0x3f
	.zero		1


	//   ....[37]....
        /*07c0*/ 	.word	0x0000b000
        /*07c4*/ 	.word	0x000000ff
        /*07c8*/ 	.word	0x00000000
        /*07cc*/ 	.short	0x0101
        /*07ce*/ 	.byte	0x04
	.zero		1


	//   ....[38]....
        /*07d0*/ 	.word	0x0000b720
        /*07d4*/ 	.word	0x000000ff
        /*07d8*/ 	.word	0x00022830
        /*07dc*/ 	.short	0x010a
        /*07de*/ 	.byte	0x0a
	.zero		1


	//   ....[39]....
        /*07e0*/ 	.word	0x0000b760
        /*07e4*/ 	.word	0x000000ff
        /*07e8*/ 	.word	0x00022830
        /*07ec*/ 	.short	0x010a
        /*07ee*/ 	.byte	0x0a
	.zero		1


	//   ....[40]....
        /*07f0*/ 	.word	0x0000b9e0
        /*07f4*/ 	.word	0x000000ff
        /*07f8*/ 	.word	0x00022850
        /*07fc*/ 	.short	0x010a
        /*07fe*/ 	.byte	0x0a
	.zero		1


	//   ....[41]....
        /*0800*/ 	.word	0x0000ba20
        /*0804*/ 	.word	0x000000ff
        /*0808*/ 	.word	0x00022850
        /*080c*/ 	.short	0x010a
        /*080e*/ 	.byte	0x0a
	.zero		1


	//   ....[42]....
        /*0810*/ 	.word	0x0000c4b0
        /*0814*/ 	.word	0x00000037
        /*0818*/ 	.word	0x00000000
        /*081c*/ 	.short	0x0101
        /*081e*/ 	.byte	0x3f
	.zero		1


	//   ....[43]....
        /*0820*/ 	.word	0x0000e710
        /*0824*/ 	.word	0x000000ff
        /*0828*/ 	.word	0x00000000
        /*082c*/ 	.short	0x0101
        /*082e*/ 	.byte	0x05
	.zero		1


	//   ....[44]....
        /*0830*/ 	.word	0x0000ecf0
        /*0834*/ 	.word	0x000000ff
        /*0838*/ 	.word	0x00022850
        /*083c*/ 	.short	0x010a
        /*083e*/ 	.byte	0x05
	.zero		1


	//   ....[45]....
        /*0840*/ 	.word	0x0000ed30
        /*0844*/ 	.word	0x000000ff
        /*0848*/ 	.word	0x00022850
        /*084c*/ 	.short	0x010a
        /*084e*/ 	.byte	0x05
	.zero		1


	//   ....[46]....
        /*0850*/ 	.word	0x0000f2e0
        /*0854*/ 	.word	0x000000ff
        /*0858*/ 	.word	0x00000000
        /*085c*/ 	.short	0x0101
        /*085e*/ 	.byte	0x04
	.zero		1


	//   ....[47]....
        /*0860*/ 	.word	0x00010930
        /*0864*/ 	.word	0x000000ff
        /*0868*/ 	.word	0x00000000
        /*086c*/ 	.short	0x0101
        /*086e*/ 	.byte	0x04
	.zero		1


	//   ....[48]....
        /*0870*/ 	.word	0x00012ef0
        /*0874*/ 	.word	0x000000ff
        /*0878*/ 	.word	0x00022880
        /*087c*/ 	.short	0x010a
        /*087e*/ 	.byte	0x26
	.zero		1


	//   ....[49]....
        /*0880*/ 	.word	0x00013040
        /*0884*/ 	.word	0x000000ff
        /*0888*/ 	.word	0x00022840
        /*088c*/ 	.short	0x010a
        /*088e*/ 	.byte	0x26
	.zero		1


	//   ....[50]....
        /*0890*/ 	.word	0x00013b70
        /*0894*/ 	.word	0x000000ff
        /*0898*/ 	.word	0x00022800
        /*089c*/ 	.short	0x0107
        /*089e*/ 	.byte	0x26
	.zero		1


	//   ....[51]....
        /*08a0*/ 	.word	0x00013be0
        /*08a4*/ 	.word	0x000000ff
        /*08a8*/ 	.word	0x00022800
        /*08ac*/ 	.short	0x0101
        /*08ae*/ 	.byte	0x26
	.zero		1


	//   ....[52]....
        /*08b0*/ 	.word	0x00013c00
        /*08b4*/ 	.word	0x000000ff
        /*08b8*/ 	.word	0x00022820
        /*08bc*/ 	.short	0x010a
        /*08be*/ 	.byte	0x26
	.zero		1


	//   ....[53]....
        /*08c0*/ 	.word	0x00013ef0
        /*08c4*/ 	.word	0x00000004
        /*08c8*/ 	.word	0x00022880
        /*08cc*/ 	.short	0x010a
        /*08ce*/ 	.byte	0x3f
	.zero		1


	//   ....[54]....
        /*08d0*/ 	.word	0x00014120
        /*08d4*/ 	.word	0x00000004
        /*08d8*/ 	.word	0x00022840
        /*08dc*/ 	.short	0x010a
        /*08de*/ 	.byte	0x3f
	.zero		1


	//   ....[55]....
        /*08e0*/ 	.word	0x00014570
        /*08e4*/ 	.word	0x00000013
        /*08e8*/ 	.word	0x00022870
        /*08ec*/ 	.short	0x010a
        /*08ee*/ 	.byte	0x3f
	.zero		1


	//   ....[56]....
        /*08f0*/ 	.word	0x000145e0
        /*08f4*/ 	.word	0x00000013
        /*08f8*/ 	.word	0x00022860
        /*08fc*/ 	.short	0x010a
        /*08fe*/ 	.byte	0x3f
	.zero		1


	//   ....[57]....
        /*0900*/ 	.word	0x00014ad0
        /*0904*/ 	.word	0x00000013
        /*0908*/ 	.word	0x00022850
        /*090c*/ 	.short	0x0101
        /*090e*/ 	.byte	0x3f
	.zero		1


	//   ....[58]....
        /*0910*/ 	.word	0x00014b40
        /*0914*/ 	.word	0x00000013
        /*0918*/ 	.word	0x00000000
        /*091c*/ 	.short	0x0101
        /*091e*/ 	.byte	0x3f
	.zero		1


	//   ....[59]....
        /*0920*/ 	.word	0x00014c60
        /*0924*/ 	.word	0x00000010
        /*0928*/ 	.word	0x00022870
        /*092c*/ 	.short	0x010a
        /*092e*/ 	.byte	0x3f
	.zero		1


	//   ....[60]....
        /*0930*/ 	.word	0x00014cd0
        /*0934*/ 	.word	0x00000010
        /*0938*/ 	.word	0x00022860
        /*093c*/ 	.short	0x010a
        /*093e*/ 	.byte	0x3f
	.zero		1


	//   ....[61]....
        /*0940*/ 	.word	0x00015150
        /*0944*/ 	.word	0x00000010
        /*0948*/ 	.word	0x00022850
        /*094c*/ 	.short	0x0101
        /*094e*/ 	.byte	0x3f
	.zero		1


	//   ....[62]....
        /*0950*/ 	.word	0x000151c0
        /*0954*/ 	.word	0x00000000
        /*0958*/ 	.word	0x00000000
        /*095c*/ 	.short	0x0101
        /*095e*/ 	.byte	0x3f
	.zero		1


	//   ....[63]....
        /*0960*/ 	.word	0x00015260
        /*0964*/ 	.word	0x00000009
        /*0968*/ 	.word	0x00022820
        /*096c*/ 	.short	0x010a
        /*096e*/ 	.byte	0x3f
	.zero		1


	//   ....[64]....
        /*0970*/ 	.word	0x000153a0
        /*0974*/ 	.word	0x00000005
        /*0978*/ 	.word	0x00000000
        /*097c*/ 	.short	0x010a
        /*097e*/ 	.byte	0x3f
	.zero		1


	//   ....[65]....
        /*0980*/ 	.word	0x00015410
        /*0984*/ 	.word	0x00000007
        /*0988*/ 	.word	0x00000000
        /*098c*/ 	.short	0x010a
        /*098e*/ 	.byte	0x3f
	.zero		1


	//   ....[66]....
        /*0990*/ 	.word	0x00015460
        /*0994*/ 	.word	0x00000005
        /*0998*/ 	.word	0x00022860
        /*099c*/ 	.short	0x010a
        /*099e*/ 	.byte	0x3f
	.zero		1


	//   ....[67]....
        /*09a0*/ 	.word	0x000154b0
        /*09a4*/ 	.word	0x00000003
        /*09a8*/ 	.word	0x00022860
        /*09ac*/ 	.short	0x010a
        /*09ae*/ 	.byte	0x3f
	.zero		1


	//   ....[68]....
        /*09b0*/ 	.word	0x000154f0
        /*09b4*/ 	.word	0x00000005
        /*09b8*/ 	.word	0x00022880
        /*09bc*/ 	.short	0x010a
        /*09be*/ 	.byte	0x3f
	.zero		1


	//   ....[69]....
        /*09c0*/ 	.word	0x00015510
        /*09c4*/ 	.word	0x00000003
        /*09c8*/ 	.word	0x00022880
        /*09cc*/ 	.short	0x010a
        /*09ce*/ 	.byte	0x3f
	.zero		1


	//   ....[70]....
        /*09d0*/ 	.word	0x00015580
        /*09d4*/ 	.word	0x00000002
        /*09d8*/ 	.word	0x00022800
        /*09dc*/ 	.short	0x010a
        /*09de*/ 	.byte	0x3f
	.zero		1


	//   ....[71]....
        /*09e0*/ 	.word	0x000155e0
        /*09e4*/ 	.word	0x00000002
        /*09e8*/ 	.word	0x00022830
        /*09ec*/ 	.short	0x010a
        /*09ee*/ 	.byte	0x3f
	.zero		1


	//   ....[72]....
        /*09f0*/ 	.word	0x00015640
        /*09f4*/ 	.word	0x00000014
        /*09f8*/ 	.word	0x00022830
        /*09fc*/ 	.short	0x010a
        /*09fe*/ 	.byte	0x3f
	.zero		1


	//   ....[73]....
        /*0a00*/ 	.word	0x000156a0
        /*0a04*/ 	.word	0x0000000e
        /*0a08*/ 	.word	0x00022850
        /*0a0c*/ 	.short	0x010a
        /*0a0e*/ 	.byte	0x3f
	.zero		1


	//   ....[74]....
        /*0a10*/ 	.word	0x00015700
        /*0a14*/ 	.word	0x0000000b
        /*0a18*/ 	.word	0x00022830
        /*0a1c*/ 	.short	0x010a
        /*0a1e*/ 	.byte	0x3f
	.zero		1


	//   ....[75]....
        /*0a20*/ 	.word	0x00015760
        /*0a24*/ 	.word	0x0000000b
        /*0a28*/ 	.word	0x00022850
        /*0a2c*/ 	.short	0x010a
        /*0a2e*/ 	.byte	0x3f
	.zero		1


	//   ....[76]....
        /*0a30*/ 	.word	0x000157c0
        /*0a34*/ 	.word	0x0000000b
        /*0a38*/ 	.word	0x00022830
        /*0a3c*/ 	.short	0x010a
        /*0a3e*/ 	.byte	0x3f
	.zero		1


	//   ....[77]....
        /*0a40*/ 	.word	0x00015820
        /*0a44*/ 	.word	0x0000000b
        /*0a48*/ 	.word	0x00022850
        /*0a4c*/ 	.short	0x010a
        /*0a4e*/ 	.byte	0x3f
	.zero		1


	//   ....[78]....
        /*0a50*/ 	.word	0x00015880
        /*0a54*/ 	.word	0x00000003
        /*0a58*/ 	.word	0x00022850
        /*0a5c*/ 	.short	0x010a
        /*0a5e*/ 	.byte	0x3f
	.zero		1


	//   ....[79]....
        /*0a60*/ 	.word	0x000159e0
        /*0a64*/ 	.word	0x00000003
        /*0a68*/ 	.word	0x00022880
        /*0a6c*/ 	.short	0x010a
        /*0a6e*/ 	.byte	0x3f
	.zero		1


	//   ....[80]....
        /*0a70*/ 	.word	0x00015a40
        /*0a74*/ 	.word	0x00000003
        /*0a78*/ 	.word	0x00022840
        /*0a7c*/ 	.short	0x010a
        /*0a7e*/ 	.byte	0x3f
	.zero		1


	//   ....[81]....
        /*0a80*/ 	.word	0x00016040
        /*0a84*/ 	.word	0x00000003
        /*0a88*/ 	.word	0x00022820
        /*0a8c*/ 	.short	0x010a
        /*0a8e*/ 	.byte	0x3f
	.zero		1


	//   ....[82]....
        /*0a90*/ 	.word	0x00016090
        /*0a94*/ 	.word	0x00000004
        /*0a98*/ 	.word	0x00022880
        /*0a9c*/ 	.short	0x010a
        /*0a9e*/ 	.byte	0x3f
	.zero		1


	//   ....[83]....
        /*0aa0*/ 	.word	0x000160e0
        /*0aa4*/ 	.word	0x00000004
        /*0aa8*/ 	.word	0x00022840
        /*0aac*/ 	.short	0x010a
        /*0aae*/ 	.byte	0x3f
	.zero		1


	//   ....[84]....
        /*0ab0*/ 	.word	0x00016130
        /*0ab4*/ 	.word	0x00000013
        /*0ab8*/ 	.word	0x00022870
        /*0abc*/ 	.short	0x010a
        /*0abe*/ 	.byte	0x3f
	.zero		1


	//   ....[85]....
        /*0ac0*/ 	.word	0x00016180
        /*0ac4*/ 	.word	0x00000013
        /*0ac8*/ 	.word	0x00022860
        /*0acc*/ 	.short	0x010a
        /*0ace*/ 	.byte	0x3f
	.zero		1


	//   ....[86]....
        /*0ad0*/ 	.word	0x000161d0
        /*0ad4*/ 	.word	0x00000010
        /*0ad8*/ 	.word	0x00022870
        /*0adc*/ 	.short	0x010a
        /*0ade*/ 	.byte	0x3f
	.zero		1


	//   ....[87]....
        /*0ae0*/ 	.word	0x00016220
        /*0ae4*/ 	.word	0x00000010
        /*0ae8*/ 	.word	0x00022860
        /*0aec*/ 	.short	0x010a
        /*0aee*/ 	.byte	0x3f
	.zero		1


	//   ....[88]....
        /*0af0*/ 	.word	0x00016270
        /*0af4*/ 	.word	0x00000009
        /*0af8*/ 	.word	0x00022820
        /*0afc*/ 	.short	0x010a
        /*0afe*/ 	.byte	0x3f
	.zero		1


	//   ....[89]....
        /*0b00*/ 	.word	0x000162c0
        /*0b04*/ 	.word	0x00000005
        /*0b08*/ 	.word	0x00000000
        /*0b0c*/ 	.short	0x010a
        /*0b0e*/ 	.byte	0x3f
	.zero		1


	//   ....[90]....
        /*0b10*/ 	.word	0x00016310
        /*0b14*/ 	.word	0x00000007
        /*0b18*/ 	.word	0x00000000
        /*0b1c*/ 	.short	0x010a
        /*0b1e*/ 	.byte	0x3f
	.zero		1


	//   ....[91]....
        /*0b20*/ 	.word	0x00016360
        /*0b24*/ 	.word	0x00000005
        /*0b28*/ 	.word	0x00022860
        /*0b2c*/ 	.short	0x010a
        /*0b2e*/ 	.byte	0x3f
	.zero		1


	//   ....[92]....
        /*0b30*/ 	.word	0x000163b0
        /*0b34*/ 	.word	0x00000003
        /*0b38*/ 	.word	0x00022860
        /*0b3c*/ 	.short	0x010a
        /*0b3e*/ 	.byte	0x3f
	.zero		1


	//   ....[93]....
        /*0b40*/ 	.word	0x00016400
        /*0b44*/ 	.word	0x00000005
        /*0b48*/ 	.word	0x00022880
        /*0b4c*/ 	.short	0x010a
        /*0b4e*/ 	.byte	0x3f
	.zero		1


	//----- nvinfo : EIATTR_NUM_MBARRIERS
	.align		4
.L_185:
        /*0b50*/ 	.byte	0x03, 0x38
        /*0b52*/ 	.short	0x0016


	//----- nvinfo : EIATTR_EXIT_INSTR_OFFSETS
	.align		4
        /*0b54*/ 	.byte	0x04, 0x1c
        /*0b56*/ 	.short	(.L_187 - .L_186)


	//   ....[0]....
.L_186:
        /*0b58*/ 	.word	0x00015560


	//----- nvinfo : EIATTR_MAX_THREADS
	.align		4
.L_187:
        /*0b5c*/ 	.byte	0x04, 0x05
        /*0b5e*/ 	.short	(.L_189 - .L_188)
.L_188:
        /*0b60*/ 	.word	0x00000180
        /*0b64*/ 	.word	0x00000001
        /*0b68*/ 	.word	0x00000001


	//----- nvinfo : EIATTR_CRS_STACK_SIZE
	.align		4
.L_189:
        /*0b6c*/ 	.byte	0x04, 0x1e
        /*0b6e*/ 	.short	(.L_191 - .L_190)
.L_190:
        /*0b70*/ 	.word	0x00000000


	//----- nvinfo : EIATTR_CBANK_PARAM_SIZE
	.align		4
.L_191:
        /*0b74*/ 	.byte	0x03, 0x19
        /*0b76*/ 	.short	0x0a70


	//----- nvinfo : EIATTR_PARAM_CBANK
	.align		4
        /*0b78*/ 	.byte	0x04, 0x0a
        /*0b7a*/ 	.short	(.L_193 - .L_192)
	.align		4
.L_192:
        /*0b7c*/ 	.word	index@(.nv.constant0._ZN7cutlass13device_kernelIN5flash11enable_sm90INS1_16FlashAttnFwdSm90INS1_25CollectiveMainloopFwdSm90ILi2EN4cute5tupleIJNS5_1CILi1EEES8_S8_EEENS6_IJNS7_ILi128EEESA_NS7_ILi192EEEEEELi128ENS_12float_e4m3_tEfNS_4arch4Sm90ELb0ELb1ELb1ELb0ELb0ELb0ELb0ELb1ELb1ELb1ELb1ELb0EEENS1_21CollectiveEpilogueFwdINS6_IJSA_SA_SA_EEES9_NS_10bfloat16_tESF_Li256ELb0ELb1ELb1ELb1EEENS1_19SingleTileSchedulerILb0ELb1ELb1ELi128EEEEEEEEEvNT_6ParamsE)
        /*0b80*/ 	.short	0x0210
        /*0b82*/ 	.short	0x0a70


	//----- nvinfo : EIATTR_SW_WAR
	.align		4
.L_193:
        /*0b84*/ 	.byte	0x04, 0x36
        /*0b86*/ 	.short	(.L_195 - .L_194)
.L_194:
        /*0b88*/ 	.word	0x00000008
.L_195:


//--------------------- .nv.info._ZN7cutlass13device_kernelIN5flash11enable_sm90INS1_16FlashAttnFwdSm90INS1_25CollectiveMainloopFwdSm90ILi2EN4cute5tupleIJNS5_1CILi1EEES8_S8_EEENS6_IJNS7_ILi128EEESA_NS7_ILi192EEEEEELi128ENS_12float_e4m3_tEfNS_4arch4Sm90ELb0ELb1ELb1ELb1ELb0ELb0ELb0ELb1ELb1ELb1ELb1ELb0EEENS1_21CollectiveEpilogueFwdINS6_IJSA_SA_SA_EEES9_NS_10bfloat16_tESF_Li256ELb1ELb1ELb1ELb1EEENS1_36VarlenDynamicPersistentTileSchedulerILi128ELi128ELi256ELi128ELb1ELb1ELb1ELb1ELb0ELb1EEEEEEEEEvNT_6ParamsE --------------------------
	.section	.nv.info._ZN7cutlass13device_kernelIN5flash11enable_sm90INS1_16FlashAttnFwdSm90INS1_25CollectiveMainloopFwdSm90ILi2EN4cute5tupleIJNS5_1CILi1EEES8_S8_EEENS6_IJNS7_ILi128EEESA_NS7_ILi192EEEEEELi128ENS_12float_e4m3_tEfNS_4arch4Sm90ELb0ELb1ELb1ELb1ELb0ELb0ELb0ELb1ELb1ELb1ELb1ELb0EEENS1_21CollectiveEpilogueFwdINS6_IJSA_SA_SA_EEES9_NS_10bfloat16_tESF_Li256ELb1ELb1ELb1ELb1EEENS1_36VarlenDynamicPersistentTileSchedulerILi128ELi128ELi256ELi128ELb1ELb1ELb1ELb1ELb0ELb1EEEEEEEEEvNT_6ParamsE,"",@"SHT_CUDA_INFO"
	.sectionflags	@""
	.align	4


	//----- nvinfo : EIATTR_CUDA_API_VERSION
	.align		4
        /*0000*/ 	.byte	0x04, 0x37
        /*0002*/ 	.short	(.L_197 - .L_196)
.L_196:
        /*0004*/ 	.word	0x00000082


	//----- nvinfo : EIATTR_KPARAM_INFO
	.align		4
.L_197:
        /*0008*/ 	.byte	0x04, 0x17
        /*000a*/ 	.short	(.L_199 - .L_198)
.L_198:
        /*000c*/ 	.word	0x00000000
        /*0010*/ 	.short	0x0000
        /*0012*/ 	.short	0x0070
        /*0014*/ 	.byte	0x00, 0xf0, 0x01, 0x2a


	//----- nvinfo : EIATTR_SPARSE_MMA_MASK
	.align		4
.L_199:
        /*0018*/ 	.byte	0x03, 0x50
        /*001a*/ 	.short	0x0000


	//----- nvinfo : EIATTR_MAXREG_COUNT
	.align		4
        /*001c*/ 	.byte	0x03, 0x1b
        /*001e*/ 	.short	0x00a8


	//----- nvinfo : EIATTR_NUM_BARRIERS
	.align		4
        /*0020*/ 	.byte	0x02, 0x4c
        /*0022*/ 	.byte	0x10
	.zero		1


	//----- nvinfo : EIATTR_EXTERNS
	.align		4
        /*0024*/ 	.byte	0x04, 0x0f
        /*0026*/ 	.short	(.L_201 - .L_200)


	//   ....[0]....
	.align		4
.L_200:
        /*0028*/ 	.word	index@(__assertfail)


	//----- nvinfo : EIATTR_ANNOTATIONS
	.align		4
.L_201:
        /*002c*/ 	.byte	0x04, 0x55
        /*002e*/ 	.short	(.L_203 - .L_202)


	//   ....[0]....
.L_202:
        /* <DEDUP_REMOVED lines=44> */


	//----- nvinfo : EIATTR_MERCURY_ISA_VERSION
	.align		4
.L_203:
        /*02e0*/ 	.byte	0x03, 0x5f
        /*02e2*/ 	.short	0x0101


	//----- nvinfo : EIATTR_UNUSED_LOAD_BYTE_OFFSET
	.align		4
        /*02e4*/ 	.byte	0x04, 0x44
        /*02e6*/ 	.short	(.L_205 - .L_204)


	//   ....[0]....
.L_204:
        /*02e8*/ 	.word	0x00000a40
        /*02ec*/ 	.word	0x0000fff0


	//   ....[1]....
        /*02f0*/ 	.word	0x00010250
        /*02f4*/ 	.word	0x0000fff0


	//----- nvinfo : EIATTR_INT_WARP_WIDE_INSTR_OFFSETS
	.align		4
.L_205:
        /*02f8*/ 	.byte	0x04, 0x31
        /*02fa*/ 	.short	(.L_207 - .L_206)


	//   ....[0]....
.L_206:
        /*02fc*/ 	.word	0x00000130


	//   ....[1]....
        /*0300*/ 	.word	0x00000170


	//   ....[2]....
        /*0304*/ 	.word	0x000001e0


	//   ....[3]....
        /*0308*/ 	.word	0x00015d70


	//   ....[4]....
        /*030c*/ 	.word	0x00015e00


	//   ....[5]....
        /*0310*/ 	.word	0x00018720


	//   ....[6]....
        /*0314*/ 	.word	0x000187b0


	//----- nvinfo : EIATTR_COOP_GROUP_MASK_REGIDS
	.align		4
.L_207:
        /*0318*/ 	.byte	0x04, 0x29
        /*031a*/ 	.short	(.L_209 - .L_208)


	//   ....[0]....
.L_208:
        /*031c*/ 	.word	0xffffffff


	//   ....[1]....
        /*0320*/ 	.word	0xffffffff


	//   ....[2]....
        /*0324*/ 	.word	0xffffffff


	//   ....[3]....
        /*0328*/ 	.word	0xffffffff


	//   ....[4]....
        /*032c*/ 	.word	0xffffffff


	//   ....[5]....
        /*0330*/ 	.word	0xffffffff


	//   ....[6]....
        /*0334*/ 	.word	0xffffffff


	//   ....[7]....
        /*0338*/ 	.word	0xffffffff


	//   ....[8]....
        /*033c*/ 	.word	0xffffffff


	//   ....[9]....
        /*0340*/ 	.word	0xffffffff


	//   ....[10]....
        /*0344*/ 	.word	0xffffffff


	//   ....[11]....
        /*0348*/ 	.word	0xffffffff


	//   ....[12]....
        /*034c*/ 	.word	0xffffffff


	//   ....[13]....
        /*0350*/ 	.word	0xffffffff


	//   ....[14]....
        /*0354*/ 	.word	0xffffffff


	//   ....[15]....
        /*0358*/ 	.word	0xffffffff


	//   ....[16]....
        /*035c*/ 	.word	0xffffffff


	//   ....[17]....
        /*0360*/ 	.word	0xffffffff


	//   ....[18]....
        /*0364*/ 	.word	0xffffffff


	//   ....[19]....
        /*0368*/ 	.word	0xffffffff


	//   ....[20]....
        /*036c*/ 	.word	0xffffffff


	//   ....[21]....
        /*0370*/ 	.word	0xffffffff


	//   ....[22]....
        /*0374*/ 	.word	0xffffffff


	//   ....[23]....
        /*0378*/ 	.word	0xffffffff


	//   ....[24]....
        /*037c*/ 	.word	0xffffffff


	//   ....[25]....
        /*0380*/ 	.word	0xffffffff


	//   ....[26]....
        /*0384*/ 	.word	0xffffffff


	//   ....[27]....
        /*0388*/ 	.word	0xffffffff


	//   ....[28]....
        /*038c*/ 	.word	0xffffffff


	//   ....[29]....
        /*0390*/ 	.word	0xffffffff


	//   ....[30]....
        /*0394*/ 	.word	0xffffffff


	//   ....[31]....
        /*0398*/ 	.word	0xffffffff


	//   ....[32]....
        /*039c*/ 	.word	0xffffffff


	//   ....[33]....
        /*03a0*/ 	.word	0xffffffff


	//   ....[34]....
        /*03a4*/ 	.word	0xffffffff


	//   ....[35]....
        /*03a8*/ 	.word	0xffffffff


	//   ....[36]....
        /*03ac*/ 	.word	0xffffffff


	//   ....[37]....
        /*03b0*/ 	.word	0xffffffff


	//   ....[38]....
        /*03b4*/ 	.word	0xffffffff


	//   ....[39]....
        /*03b8*/ 	.word	0xffffffff


	//   ....[40]....
        /*03bc*/ 	.word	0xffffffff


	//   ....[41]....
        /*03c0*/ 	.word	0xffffffff


	//   ....[42]....
        /*03c4*/ 	.word	0xffffffff


	//   ....[43]....
        /*03c8*/ 	.word	0xffffffff


	//   ....[44]....
        /*03cc*/ 	.word	0xffffffff


	//   ....[45]....
        /*03d0*/ 	.word	0xffffffff


	//   ....[46]....
        /*03d4*/ 	.word	0xffffffff


	//   ....[47]....
        /*03d8*/ 	.word	0xffffffff


	//   ....[48]....
        /*03dc*/ 	.word	0xffffffff


	//   ....[49]....
        /*03e0*/ 	.word	0xffffffff


	//   ....[50]....
        /*03e4*/ 	.word	0xffffffff


	//   ....[51]....
        /*03e8*/ 	.word	0xffffffff


	//   ....[52]....
        /*03ec*/ 	.word	0xffffffff


	//   ....[53]....
        /*03f0*/ 	.word	0xffffffff


	//   ....[54]....
        /*03f4*/ 	.word	0xffffffff


	//   ....[55]....
        /*03f8*/ 	.word	0xffffffff


	//   ....[56]....
        /*03fc*/ 	.word	0xffffffff


	//   ....[57]....
        /*0400*/ 	.word	0xffffffff


	//   ....[58]....
        /*0404*/ 	.word	0xffffffff


	//   ....[59]....
        /*0408*/ 	.word	0xffffffff


	//   ....[60]....
        /*040c*/ 	.word	0xffffffff


	//   ....[61]....
        /*0410*/ 	.word	0xffffffff


	//   ....[62]....
        /*0414*/ 	.word	0xffffffff


	//   ....[63]....
        /*0418*/ 	.word	0xffffffff


	//   ....[64]....
        /*041c*/ 	.word	0xffffffff


	//   ....[65]....
        /*0420*/ 	.word	0xffffffff


	//   ....[66]....
        /*0424*/ 	.word	0xffffffff


	//   ....[67]....
        /*0428*/ 	.word	0xffffffff


	//   ....[68]....
        /*042c*/ 	.word	0xffffffff


	//   ....[69]....
        /*0430*/ 	.word	0xffffffff


	//   ....[70]....
        /*0434*/ 	.word	0xffffffff


	//   ....[71]....
        /*0438*/ 	.word	0xffffffff


	//   ....[72]....
        /*043c*/ 	.word	0xffffffff


	//   ....[73]....
        /*0440*/ 	.word	0xffffffff


	//   ....[74]....
        /*0444*/ 	.word	0xffffffff


	//   ....[75]....
        /*0448*/ 	.word	0xffffffff


	//   ....[76]....
        /*044c*/ 	.word	0xffffffff


	//   ....[77]....
        /*0450*/ 	.word	0xffffffff


	//   ....[78]....
        /*0454*/ 	.word	0xffffffff


	//   ....[79]....
        /*0458*/ 	.word	0xffffffff


	//   ....[80]....
        /*045c*/ 	.word	0xffffffff


	//   ....[81]....
        /*0460*/ 	.word	0xffffffff


	//   ....[82]....
        /*0464*/ 	.word	0xffffffff


	//   ....[83]....
        /*0468*/ 	.word	0xffffffff


	//   ....[84]....
        /*046c*/ 	.word	0xffffffff


	//   ....[85]....
        /*0470*/ 	.word	0xffffffff


	//   ....[86]....
        /*0474*/ 	.word	0xffffffff


	//   ....[87]....
        /*0478*/ 	.word	0xffffffff


	//   ....[88]....
        /*047c*/ 	.word	0xffffffff


	//   ....[89]....
        /*0480*/ 	.word	0xffffffff


	//   ....[90]....
        /*0484*/ 	.word	0xffffffff


	//   ....[91]....
        /*0488*/ 	.word	0xffffffff


	//   ....[92]....
        /*048c*/ 	.word	0xffffffff


	//   ....[93]....
        /*0490*/ 	.word	0xffffffff


	//   ....[94]....
        /*0494*/ 	.word	0xffffffff


	//   ....[95]....
        /*0498*/ 	.word	0xffffffff


	//   ....[96]....
        /*049c*/ 	.word	0xffffffff


	//   ....[97]....
        /*04a0*/ 	.word	0xffffffff


	//   ....[98]....
        /*04a4*/ 	.word	0xffffffff


	//   ....[99]....
        /*04a8*/ 	.word	0xffffffff


	//   ....[100]....
        /*04ac*/ 	.word	0xffffffff


	//   ....[101]....
        /*04b0*/ 	.word	0xffffffff


	//   ....[102]....
        /*04b4*/ 	.word	0xffffffff


	//   ....[103]....
        /*04b8*/ 	.word	0xffffffff


	//   ....[104]....
        /*04bc*/ 	.word	0xffffffff


	//   ....[105]....
        /*04c0*/ 	.word	0xffffffff


	//   ....[106]....
        /*04c4*/ 	.word	0xffffffff


	//   ....[107]....
        /*04c8*/ 	.word	0xffffffff


	//   ....[108]....
        /*04cc*/ 	.word	0xffffffff


	//   ....[109]....
        /*04d0*/ 	.word	0xffffffff


	//   ....[110]....
        /*04d4*/ 	.word	0xffffffff


	//   ....[111]....
        /*04d8*/ 	.word	0xffffffff


	//   ....[112]....
        /*04dc*/ 	.word	0xffffffff


	//   ....[113]....
        /*04e0*/ 	.word	0xffffffff


	//   ....[114]....
        /*04e4*/ 	.word	0xffffffff


	//   ....[115]....
        /*04e8*/ 	.word	0xffffffff


	//   ....[116]....
        /*04ec*/ 	.word	0xffffffff


	//   ....[117]....
        /*04f0*/ 	.word	0xffffffff


	//   ....[118]....
        /*04f4*/ 	.word	0xffffffff


	//   ....[119]....
        /*04f8*/ 	.word	0xffffffff


	//   ....[120]....
        /*04fc*/ 	.word	0xffffffff


	//   ....[121]....
        /*0500*/ 	.word	0xffffffff


	//   ....[122]....
        /*0504*/ 	.word	0xffffffff


	//   ....[123]....
        /*0508*/ 	.word	0xffffffff


	//   ....[124]....
        /*050c*/ 	.word	0xffffffff


	//   ....[125]....
        /*0510*/ 	.word	0xffffffff


	//   ....[126]....
        /*0514*/ 	.word	0xffffffff


	//   ....[127]....
        /*0518*/ 	.word	0xffffffff


	//   ....[128]....
        /*051c*/ 	.word	0xffffffff


	//   ....[129]....
        /*0520*/ 	.word	0xffffffff


	//   ....[130]....
        /*0524*/ 	.word	0xffffffff


	//   ....[131]....
        /*0528*/ 	.word	0xffffffff


	//   ....[132]....
        /*052c*/ 	.word	0xffffffff


	//   ....[133]....
        /*0530*/ 	.word	0xffffffff


	//   ....[134]....
        /*0534*/ 	.word	0xffffffff


	//   ....[135]....
        /*0538*/ 	.word	0xffffffff


	//   ....[136]....
        /*053c*/ 	.word	0xffffffff


	//   ....[137]....
        /*0540*/ 	.word	0xffffffff


	//   ....[138]....
        /*0544*/ 	.word	0xffffffff


	//   ....[139]....
        /*0548*/ 	.word	0xffffffff


	//   ....[140]....
        /*054c*/ 	.word	0xffffffff


	//   ....[141]....
        /*0550*/ 	.word	0xffffffff


	//   ....[142]....
        /*0554*/ 	.word	0xffffffff


	//   ....[143]....
        /*0558*/ 	.word	0xffffffff


	//   ....[144]....
        /*055c*/ 	.word	0xffffffff


	//   ....[145]....
        /*0560*/ 	.word	0xffffffff


	//   ....[146]....
        /*0564*/ 	.word	0xffffffff


	//   ....[147]....
        /*0568*/ 	.word	0xffffffff


	//   ....[148]....
        /*056c*/ 	.word	0xffffffff


	//   ....[149]....
        /*0570*/ 	.word	0xffffffff


	//   ....[150]....
        /*0574*/ 	.word	0xffffffff


	//   ....[151]....
        /*0578*/ 	.word	0xffffffff


	//   ....[152]....
        /*057c*/ 	.word	0xffffffff


	//   ....[153]....
        /*0580*/ 	.word	0xffffffff


	//   ....[154]....
        /*0584*/ 	.word	0xffffffff


	//   ....[155]....
        /*0588*/ 	.word	0xffffffff


	//   ....[156]....
        /*058c*/ 	.word	0xffffffff


	//   ....[157]....
        /*0590*/ 	.word	0xffffffff


	//   ....[158]....
        /*0594*/ 	.word	0xffffffff


	//   ....[159]....
        /*0598*/ 	.word	0xffffffff


	//   ....[160]....
        /*059c*/ 	.word	0xffffffff


	//   ....[161]....
        /*05a0*/ 	.word	0xffffffff


	//   ....[162]....
        /*05a4*/ 	.word	0xffffffff


	//   ....[163]....
        /*05a8*/ 	.word	0xffffffff


	//   ....[164]....
        /*05ac*/ 	.word	0xffffffff


	//   ....[165]....
        /*05b0*/ 	.word	0xffffffff


	//   ....[166]....
        /*05b4*/ 	.word	0xffffffff


	//   ....[167]....
        /*05b8*/ 	.word	0x0500000f


	//   ....[168]....
        /*05bc*/ 	.word	0x0500000f


	//   ....[169]....
        /*05c0*/ 	.word	0x0500000f


	//   ....[170]....
        /*05c4*/ 	.word	0x0500000f


	//   ....[171]....
        /*05c8*/ 	.word	0x0500000f


	//   ....[172]....
        /*05cc*/ 	.word	0x0500000f


	//   ....[173]....
        /*05d0*/ 	.word	0x0500000f


	//   ....[174]....
        /*05d4*/ 	.word	0x0500000f


	//   ....[175]....
        /*05d8*/ 	.word	0x0500000f


	//   ....[176]....
        /*05dc*/ 	.word	0x0500000f


	//----- nvinfo : EIATTR_COOP_GROUP_INSTR_OFFSETS
	.align		4
.L_209:
        /*05e0*/ 	.byte	0x04, 0x28
        /*05e2*/ 	.short	(.L_211 - .L_210)


	//   ....[0]....
.L_210:
        /*05e4*/ 	.word	0x00000070


	//   ....[1]....
        /*05e8*/ 	.word	0x00000140


	//   ....[2]....
        /*05ec*/ 	.word	0x00000190


	//   ....[3]....
        /*05f0*/ 	.word	0x000003c0


	//   ....[4]....
        /*05f4*/ 	.word	0x00000520


	//   ....[5]....
        /*05f8*/ 	.word	0x00000640


	//   ....[6]....
        /*05fc*/ 	.word	0x000007a0


	//   ....[7]....
        /*0600*/ 	.word	0x00001f00


	//   ....[8]....
        /*0604*/ 	.word	0x000029c0


	//   ....[9]....
        /*0608*/ 	.word	0x000035c0


	//   ....[10]....
        /*060c*/ 	.word	0x00004530


	//   ....[11]....
        /*0610*/ 	.word	0x00004870


	//   ....[12]....
        /*0614*/ 	.word	0x00004e90


	//   ....[13]....
        /*0618*/ 	.word	0x00004ef0


	//   ....[14]....
        /*061c*/ 	.word	0x00006d60


	//   ....[15]....
        /*0620*/ 	.word	0x00007080


	//   ....[16]....
        /*0624*/ 	.word	0x00007c70


	//   ....[17]....
        /*0628*/ 	.word	0x00007cc0


	//   ....[18]....
        /*062c*/ 	.word	0x000085d0


	//   ....[19]....
        /*0630*/ 	.word	0x00008660


	//   ....[20]....
        /*0634*/ 	.word	0x0000aae0


	//   ....[21]....
        /*0638*/ 	.word	0x0000abb0


	//   ....[22]....
        /*063c*/ 	.word	0x0000abd0


	//   ....[23]....
        /*0640*/ 	.word	0x0000ac30


	//   ....[24]....
        /*0644*/ 	.word	0x0000ce70


	//   ....[25]....
        /*0648*/ 	.word	0x0000d180


	//   ....[26]....
        /*064c*/ 	.word	0x0000dd00


	//   ....[27]....
        /*0650*/ 	.word	0x0000dd40


	//   ....[28]....
        /*0654*/ 	.word	0x0000e700


	//   ....[29]....
        /*0658*/ 	.word	0x0000e770


	//   ....[30]....
        /*065c*/ 	.word	0x0000fa90


	//   ....[31]....
        /*0660*/ 	.word	0x0000faa0


	//   ....[32]....
        /*0664*/ 	.word	0x0000fb20


	//   ....[33]....
        /*0668*/ 	.word	0x0000fb30


	//   ....[34]....
        /*066c*/ 	.word	0x00010ab0


	//   ....[35]....
        /*0670*/ 	.word	0x00010ac0


	//   ....[36]....
        /*0674*/ 	.word	0x00010ad0


	//   ....[37]....
        /*0678*/ 	.word	0x00010ae0


	//   ....[38]....
        /*067c*/ 	.word	0x00010af0


	//   ....[39]....
        /*0680*/ 	.word	0x00010b00


	//   ....[40]....
        /*0684*/ 	.word	0x00010b10


	//   ....[41]....
        /*0688*/ 	.word	0x00010b20


	//   ....[42]....
        /*068c*/ 	.word	0x00010b30


	//   ....[43]....
        /*0690*/ 	.word	0x00010b40


	//   ....[44]....
        /*0694*/ 	.word	0x00010b50


	//   ....[45]....
        /*0698*/ 	.word	0x00010b80


	//   ....[46]....
        /*069c*/ 	.word	0x00010bb0


	//   ....[47]....
        /*06a0*/ 	.word	0x00010bc0


	//   ....[48]....
        /*06a4*/ 	.word	0x00010bd0


	//   ....[49]....
        /*06a8*/ 	.word	0x00010be0


	//   ....[50]....
        /*06ac*/ 	.word	0x00010bf0


	//   ....[51]....
        /*06b0*/ 	.word	0x00010c10


	//   ....[52]....
        /*06b4*/ 	.word	0x00010c40


	//   ....[53]....
        /*06b8*/ 	.word	0x00010c50


	//   ....[54]....
        /*06bc*/ 	.word	0x00010c60


	//   ....[55]....
        /*06c0*/ 	.word	0x00010c70


	//   ....[56]....
        /*06c4*/ 	.word	0x00010c80


	//   ....[57]....
        /*06c8*/ 	.word	0x00010c90


	//   ....[58]....
        /*06cc*/ 	.word	0x00010ca0


	//   ....[59]....
        /*06d0*/ 	.word	0x00010cb0


	//   ....[60]....
        /*06d4*/ 	.word	0x00010cc0


	//   ....[61]....
        /*06d8*/ 	.word	0x00010cd0


	//   ....[62]....
        /*06dc*/ 	.word	0x00010cf0


	//   ....[63]....
        /*06e0*/ 	.word	0x00010d20


	//   ....[64]....
        /*06e4*/ 	.word	0x00010d30


	//   ....[65]....
        /*06e8*/ 	.word	0x00010d40


	//   ....[66]....
        /*06ec*/ 	.word	0x00010d50


	//   ....[67]....
        /*06f0*/ 	.word	0x00010d60


	//   ....[68]....
        /*06f4*/ 	.word	0x00010d70


	//   ....[69]....
        /*06f8*/ 	.word	0x00010d90


	//   ....[70]....
        /*06fc*/ 	.word	0x00010da0


	//   ....[71]....
        /*0700*/ 	.word	0x00010db0


	//   ....[72]....
        /*0704*/ 	.word	0x00010dc0


	//   ....[73]....
        /*0708*/ 	.word	0x00010de0


	//   ....[74]....
        /*070c*/ 	.word	0x00010e10


	//   ....[75]....
        /*0710*/ 	.word	0x00010e40


	//   ....[76]....
        /*0714*/ 	.word	0x00010e60


	//   ....[77]....
        /*0718*/ 	.word	0x00010e80


	//   ....[78]....
        /*071c*/ 	.word	0x00010ea0


	//   ....[79]....
        /*0720*/ 	.word	0x00010ed0


	//   ....[80]....
        /*0724*/ 	.word	0x00010f00


	//   ....[81]....
        /*0728*/ 	.word	0x00010f30


	//   ....[82]....
        /*072c*/ 	.word	0x00010f60


	//   ....[83]....
        /*0730*/ 	.word	0x00010f90


	//   ....[84]....
        /*0734*/ 	.word	0x00010fc0


	//   ....[85]....
        /*0738*/ 	.word	0x00010ff0


	//   ....[86]....
        /*073c*/ 	.word	0x00011020


	//   ....[87]....
        /*0740*/ 	.word	0x00011050


	//   ....[88]....
        /*0744*/ 	.word	0x00011080


	//   ....[89]....
        /*0748*/ 	.word	0x000110b0


	//   ....[90]....
        /*074c*/ 	.word	0x000110c0


	//   ....[91]....
        /*0750*/ 	.word	0x000110d0


	//   ....[92]....
        /*0754*/ 	.word	0x000110f0


	//   ....[93]....
        /*0758*/ 	.word	0x00011120


	//   ....[94]....
        /*075c*/ 	.word	0x00011150


	//   ....[95]....
        /*0760*/ 	.word	0x00011180


	//   ....[96]....
        /*0764*/ 	.word	0x000111b0


	//   ....[97]....
        /*0768*/ 	.word	0x000111e0


	//   ....[98]....
        /*076c*/ 	.word	0x000119f0


	//   ....[99]....
        /*0770*/ 	.word	0x00011a30


	//   ....[100]....
        /*0774*/ 	.word	0x00011a50


	//   ....[101]....
        /*0778*/ 	.word	0x00011a80


	//   ....[102]....
        /*077c*/ 	.word	0x00012140


	//   ....[103]....
        /*0780*/ 	.word	0x00012160


	//   ....[104]....
        /*0784*/ 	.word	0x00012230


	//   ....[105]....
        /*0788*/ 	.word	0x00012250


	//   ....[106]....
        /*078c*/ 	.word	0x00012310


	//   ....[107]....
        /*0790*/ 	.word	0x00012330


	//   ....[108]....
        /*0794*/ 	.word	0x00012400


	//   ....[109]....
        /*0798*/ 	.word	0x00012420


	//   ....[110]....
        /*079c*/ 	.word	0x000127c0


	//   ....[111]....
        /*07a0*/ 	.word	0x000127f0


	//   ....[112]....
        /*07a4*/ 	.word	0x00012c40


	//   ....[113]....
        /*07a8*/ 	.word	0x00012c50


	//   ....[114]....
        /*07ac*/ 	.word	0x00013960


	//   ....[115]....
        /*07b0*/ 	.word	0x00013980


	//   ....[116]....
        /*07b4*/ 	.word	0x00013a40


	//   ....[117]....
        /*07b8*/ 	.word	0x00013a60


	//   ....[118]....
        /*07bc*/ 	.word	0x00013b20


	//   ....[119]....
        /*07c0*/ 	.word	0x00013b40


	//   ....[120]....
        /*07c4*/ 	.word	0x00013c10


	//   ....[121]....
        /*07c8*/ 	.word	0x00013c30


	//   ....[122]....
        /*07cc*/ 	.word	0x00013d90


	//   ....[123]....
        /*07d0*/ 	.word	0x00013fd0


	//   ....[124]....
        /*07d4*/ 	.word	0x00014010


	//   ....[125]....
        /*07d8*/ 	.word	0x00014050


	//   ....[126]....
        /*07dc*/ 	.word	0x00014080


	//   ....[127]....
        /*07e0*/ 	.word	0x000140b0


	//   ....[128]....
        /*07e4*/ 	.word	0x000140e0


	//   ....[129]....
        /*07e8*/ 	.word	0x00014270


	//   ....[130]....
        /*07ec*/ 	.word	0x000142a0


	//   ....[131]....
        /*07f0*/ 	.word	0x000142e0


	//   ....[132]....
        /*07f4*/ 	.word	0x00014310


	//   ....[133]....
        /*07f8*/ 	.word	0x00014340


	//   ....[134]....
        /*07fc*/ 	.word	0x00014370


	//   ....[135]....
        /*0800*/ 	.word	0x00014410


	//   ....[136]....
        /*0804*/ 	.word	0x00014460


	//   ....[137]....
        /*0808*/ 	.word	0x00014470


	//   ....[138]....
        /*080c*/ 	.word	0x000144b0


	//   ....[139]....
        /*0810*/ 	.word	0x00016520


	//   ....[140]....
        /*0814*/ 	.word	0x00017210


	//   ....[141]....
        /*0818*/ 	.word	0x00017230


	//   ....[142]....
        /*081c*/ 	.word	0x000172f0


	//   ....[143]....
        /*0820*/ 	.word	0x00017310


	//   ....[144]....
        /*0824*/ 	.word	0x000173b0


	//   ....[145]....
        /*0828*/ 	.word	0x000173d0


	//   ....[146]....
        /*082c*/ 	.word	0x000173e0


	//   ....[147]....
        /*0830*/ 	.word	0x00017470


	//   ....[148]....
        /*0834*/ 	.word	0x000190e0


	//   ....[149]....
        /*0838*/ 	.word	0x00019110


	//   ....[150]....
        /*083c*/ 	.word	0x00019140


	//   ....[151]....
        /*0840*/ 	.word	0x00019170


	//   ....[152]....
        /*0844*/ 	.word	0x000191a0


	//   ....[153]....
        /*0848*/ 	.word	0x000191d0


	//   ....[154]....
        /*084c*/ 	.word	0x00019200


	//   ....[155]....
        /*0850*/ 	.word	0x00019230


	//   ....[156]....
        /*0854*/ 	.word	0x000193a0


	//   ....[157]....
        /*0858*/ 	.word	0x000193d0


	//   ....[158]....
        /*085c*/ 	.word	0x00019400


	//   ....[159]....
        /*0860*/ 	.word	0x00019430


	//   ....[160]....
        /*0864*/ 	.word	0x00019460


	//   ....[161]....
        /*0868*/ 	.word	0x00019490


	//   ....[162]....
        /*086c*/ 	.word	0x00019510


	//   ....[163]....
        /*0870*/ 	.word	0x00019550


	//   ....[164]....
        /*0874*/ 	.word	0x00019560


	//   ....[165]....
        /*0878*/ 	.word	0x000195a0


	//   ....[166]....
        /*087c*/ 	.word	0x0001a080


	//   ....[167]....
        /*0880*/ 	.word	0x0001a720


	//   ....[168]....
        /*0884*/ 	.word	0x0001a910


	//   ....[169]....
        /*0888*/ 	.word	0x0001a960


	//   ....[170]....
        /*088c*/ 	.word	0x0001a9c0


	//   ....[171]....
        /*0890*/ 	.word	0x0001aad0


	//   ....[172]....
        /*0894*/ 	.word	0x0001ab30


	//   ....[173]....
        /*0898*/ 	.word	0x0001ac50


	//   ....[174]....
        /*089c*/ 	.word	0x0001acb0


	//   ....[175]....
        /*08a0*/ 	.word	0x0001adb0


	//   ....[176]....
        /*08a4*/ 	.word	0x0001b100


	//----- nvinfo : EIATTR_REG_RECONFIG
	.align		4
.L_211:
        /*08a8*/ 	.byte	0x01, 0x54
	.zero		2


	//----- nvinfo : EIATTR_SYSCALL_OFFSETS
	.align		4
        /*08ac*/ 	.byte	0x04, 0x46
        /*08ae*/ 	.short	(.L_213 - .L_212)


	//   ....[0]....
.L_212:
        /*08b0*/ 	.word	0x000020e0


	//   ....[1]....
        /*08b4*/ 	.word	0x00015f70


	//   ....[2]....
        /*08b8*/ 	.word	0x00016100


	//   ....[3]....
        /*08bc*/ 	.word	0x00016250


	//   ....[4]....
        /*08c0*/ 	.word	0x00016390


	//   ....[5]....
        /*08c4*/ 	.word	0x00016da0


	//----- nvinfo : EIATTR_MBARRIER_INSTR_OFFSETS
	.align		4
.L_213:
        /*08c8*/ 	.byte	0x04, 0x39
        /*08ca*/ 	.short	(.L_215 - .L_214)


	//   ....[0]....
.L_214:
        /*08cc*/ 	.word	0x00000270
        /*08d0*/ 	.word	0x000000ff
        /*08d4*/ 	.word	0x00022800
        /*08d8*/ 	.short	0x0100
        /*08da*/ 	.byte	0x08
	.zero		1


	//   ....[1]....
        /*08dc*/ 	.word	0x00000280
        /*08e0*/ 	.word	0x000000ff
        /*08e4*/ 	.word	0x00022820
        /*08e8*/ 	.short	0x0100
        /*08ea*/ 	.byte	0x08
	.zero		1


	//   ....[2]....
        /*08ec*/ 	.word	0x00000370
        /*08f0*/ 	.word	0x000000ff
        /*08f4*/ 	.word	0x00022830
        /*08f8*/ 	.short	0x0100
        /*08fa*/ 	.byte	0x08
	.zero		1


	//   ....[3]....
        /*08fc*/ 	.word	0x00000380
        /*0900*/ 	.word	0x000000ff
        /*0904*/ 	.word	0x00022840
        /*0908*/ 	.short	0x0100
        /*090a*/ 	.byte	0x08
	.zero		1


	//   ....[4]....
        /*090c*/ 	.word	0x00000390
        /*0910*/ 	.word	0x000000ff
        /*0914*/ 	.word	0x00022838
        /*0918*/ 	.short	0x0100
        /*091a*/ 	.byte	0x08
	.zero		1


	//   ....[5]....
        /*091c*/ 	.word	0x000003a0
        /*0920*/ 	.word	0x000000ff
        /*0924*/ 	.word	0x00022848
        /*0928*/ 	.short	0x0100
        /*092a*/ 	.byte	0x08
	.zero		1


	//   ....[6]....
        /*092c*/ 	.word	0x000004d0
        /*0930*/ 	.word	0x000000ff
        /*0934*/ 	.word	0x00022850
        /*0938*/ 	.short	0x0100
        /*093a*/ 	.byte	0x08
	.zero		1


	//   ....[7]....
        /*093c*/ 	.word	0x000004e0
        /*0940*/ 	.word	0x000000ff
        /*0944*/ 	.word	0x00022860
        /*0948*/ 	.short	0x0100
        /*094a*/ 	.byte	0x08
	.zero		1


	//   ....[8]....
        /*094c*/ 	.word	0x000004f0
        /*0950*/ 	.word	0x000000ff
        /*0954*/ 	.word	0x00022858
        /*0958*/ 	.short	0x0100
        /*095a*/ 	.byte	0x08
	.zero		1


	//   ....[9]....
        /*095c*/ 	.word	0x00000500
        /*0960*/ 	.word	0x000000ff
        /*0964*/ 	.word	0x00022868
        /*0968*/ 	.short	0x0100
        /*096a*/ 	.byte	0x08
	.zero		1


	//   ....[10]....
        /*096c*/ 	.word	0x000005f0
        /*0970*/ 	.word	0x000000ff
        /*0974*/ 	.word	0x00022870
        /*0978*/ 	.short	0x0100
        /*097a*/ 	.byte	0x06
	.zero		1


	//   ....[11]....
        /*097c*/ 	.word	0x00000600
        /*0980*/ 	.word	0x000000ff
        /*0984*/ 	.word	0x00022880
        /*0988*/ 	.short	0x0100
        /*098a*/ 	.byte	0x06
	.zero		1


	//   ....[12]....
        /*098c*/ 	.word	0x00000610
        /*0990*/ 	.word	0x000000ff
        /*0994*/ 	.word	0x00022878
        /*0998*/ 	.short	0x0100
        /*099a*/ 	.byte	0x06
	.zero		1


	//   ....[13]....
        /*099c*/ 	.word	0x00000620
        /*09a0*/ 	.word	0x000000ff
        /*09a4*/ 	.word	0x00022888
        /*09a8*/ 	.short	0x0100
        /*09aa*/ 	.byte	0x06
	.zero		1


	//   ....[14]....
        /*09ac*/ 	.word	0x00000750
        /*09b0*/ 	.word	0x000000ff
        /*09b4*/ 	.word	0x00022890
        /*09b8*/ 	.short	0x0100
        /*09ba*/ 	.byte	0x08
	.zero		1


	//   ....[15]....
        /*09bc*/ 	.word	0x00000760
        /*09c0*/ 	.word	0x000000ff
        /*09c4*/ 	.word	0x000228a0
        /*09c8*/ 	.short	0x0100
        /*09ca*/ 	.byte	0x08
	.zero		1


	//   ....[16]....
        /*09cc*/ 	.word	0x00000770
        /*09d0*/ 	.word	0x000000ff
        /*09d4*/ 	.word	0x00022898
        /*09d8*/ 	.short	0x0100
        /*09da*/ 	.byte	0x08
	.zero		1


	//   ....[17]....
        /*09dc*/ 	.word	0x00000780
        /*09e0*/ 	.word	0x000000ff
        /*09e4*/ 	.word	0x000228a8
        /*09e8*/ 	.short	0x0100
        /*09ea*/ 	.byte	0x08
	.zero		1


	//   ....[18]....
        /*09ec*/ 	.word	0x000008b0
        /*09f0*/ 	.word	0x000000ff
        /*09f4*/ 	.word	0x000228b0
        /*09f8*/ 	.short	0x0100
        /*09fa*/ 	.byte	0x08
	.zero		1


	//   ....[19]....
        /*09fc*/ 	.word	0x000008c0
        /*0a00*/ 	.word	0x000000ff
        /*0a04*/ 	.word	0x000228c0
        /*0a08*/ 	.short	0x0100
        /*0a0a*/ 	.byte	0x08
	.zero		1


	//   ....[20]....
        /*0a0c*/ 	.word	0x000008d0
        /*0a10*/ 	.word	0x000000ff
        /*0a14*/ 	.word	0x000228b8
        /*0a18*/ 	.short	0x0100
        /*0a1a*/ 	.byte	0x08
	.zero		1


	//   ....[21]....
        /*0a1c*/ 	.word	0x000008e0
        /*0a20*/ 	.word	0x000000ff
        /*0a24*/ 	.word	0x000228c8
        /*0a28*/ 	.short	0x0100
        /*0a2a*/ 	.byte	0x08
	.zero		1


	//   ....[22]....
        /*0a2c*/ 	.word	0x000023d0
        /*0a30*/ 	.word	0x000000ff
        /*0a34*/ 	.word	0x00022800
        /*0a38*/ 	.short	0x010a
        /*0a3a*/ 	.byte	0x24
	.zero		1


	//   ....[23]....
        /*0a3c*/ 	.word	0x00002470
        /*0a40*/ 	.word	0x00000014
        /*0a44*/ 	.word	0x00022830
        /*0a48*/ 	.short	0x010a
        /*0a4a*/ 	.byte	0x3f
	.zero		1


	//   ....[24]....
        /*0a4c*/ 	.word	0x000024d0
        /*0a50*/ 	.word	0x00000014
        /*0a54*/ 	.word	0x00022830
        /*0a58*/ 	.short	0x010a
        /*0a5a*/ 	.byte	0x3f
	.zero		1


	//   ....[25]....
        /*0a5c*/ 	.word	0x00002b60
        /*0a60*/ 	.word	0x00000014
        /*0a64*/ 	.word	0x00000000
        /*0a68*/ 	.short	0x0101
        /*0a6a*/ 	.byte	0x3f
	.zero		1


	//   ....[26]....
        /*0a6c*/ 	.word	0x00006080
        /*0a70*/ 	.word	0x000000ff
        /*0a74*/ 	.word	0x00022830
        /*0a78*/ 	.short	0x010a
        /*0a7a*/ 	.byte	0x06
	.zero		1


	//   ....[27]....
        /*0a7c*/ 	.word	0x000060c0
        /*0a80*/ 	.word	0x000000ff
        /*0a84*/ 	.word	0x00022830
        /*0a88*/ 	.short	0x010a
        /*0a8a*/ 	.byte	0x06
	.zero		1


	//   ....[28]....
        /*0a8c*/ 	.word	0x00006360
        /*0a90*/ 	.word	0x000000ff
        /*0a94*/ 	.word	0x00022850
        /*0a98*/ 	.short	0x010a
        /*0a9a*/ 	.byte	0x06
	.zero		1


	//   ....[29]....
        /*0a9c*/ 	.word	0x000063a0
        /*0aa0*/ 	.word	0x000000ff
        /*0aa4*/ 	.word	0x00022850
        /*0aa8*/ 	.short	0x010a
        /*0aaa*/ 	.byte	0x06
	.zero		1


	//   ....[30]....
        /*0aac*/ 	.word	0x00006e80
        /*0ab0*/ 	.word	0x00000009
        /*0ab4*/ 	.word	0x00000000
        /*0ab8*/ 	.short	0x0101
        /*0aba*/ 	.byte	0x3f
	.zero		1


	//   ....[31]....
        /*0abc*/ 	.word	0x00009110
        /*0ac0*/ 	.word	0x000000ff
        /*0ac4*/ 	.word	0x00000000
        /*0ac8*/ 	.short	0x0101
        /*0aca*/ 	.byte	0x06
	.zero		1


	//   ....[32]....
        /*0acc*/ 	.word	0x00009a80
        /*0ad0*/ 	.word	0x000000ff
        /*0ad4*/ 	.word	0x00022830
        /*0ad8*/ 	.short	0x010a
        /*0ada*/ 	.byte	0x06
	.zero		1


	//   ....[33]....
        /*0adc*/ 	.word	0x00009ac0
        /*0ae0*/ 	.word	0x000000ff
        /*0ae4*/ 	.word	0x00022830
        /*0ae8*/ 	.short	0x010a
        /*0aea*/ 	.byte	0x06
	.zero		1


	//   ....[34]....
        /*0aec*/ 	.word	0x00009d90
        /*0af0*/ 	.word	0x000000ff
        /*0af4*/ 	.word	0x00022850
        /*0af8*/ 	.short	0x010a
        /*0afa*/ 	.byte	0x06
	.zero		1


	//   ....[35]....
        /*0afc*/ 	.word	0x00009dd0
        /*0b00*/ 	.word	0x000000ff
        /*0b04*/ 	.word	0x00022850
        /*0b08*/ 	.short	0x010a
        /*0b0a*/ 	.byte	0x06
	.zero		1


	//   ....[36]....
        /*0b0c*/ 	.word	0x0000b760
        /*0b10*/ 	.word	0x00000002
        /*0b14*/ 	.word	0x00000000
        /*0b18*/ 	.short	0x0101
        /*0b1a*/ 	.byte	0x3f
	.zero		1


	//   ....[37]....
        /*0b1c*/ 	.word	0x0000ba80
        /*0b20*/ 	.word	0x000000ff
        /*0b24*/ 	.word	0x00000000
        /*0b28*/ 	.short	0x0101
        /*0b2a*/ 	.byte	0x06
	.zero		1


	//   ....[38]....
        /*0b2c*/ 	.word	0x0000c170
        /*0b30*/ 	.word	0x000000ff
        /*0b34*/ 	.word	0x00022830
        /*0b38*/ 	.short	0x010a
        /*0b3a*/ 	.byte	0x06
	.zero		1


	//   ....[39]....
        /*0b3c*/ 	.word	0x0000c1b0
        /*0b40*/ 	.word	0x000000ff
        /*0b44*/ 	.word	0x00022830
        /*0b48*/ 	.short	0x010a
        /*0b4a*/ 	.byte	0x06
	.zero		1


	//   ....[40]....
        /*0b4c*/ 	.word	0x0000c480
        /*0b50*/ 	.word	0x000000ff
        /*0b54*/ 	.word	0x00022850
        /*0b58*/ 	.short	0x010a
        /*0b5a*/ 	.byte	0x06
	.zero		1


	//   ....[41]....
        /*0b5c*/ 	.word	0x0000c4c0
        /*0b60*/ 	.word	0x000000ff
        /*0b64*/ 	.word	0x00022850
        /*0b68*/ 	.short	0x010a
        /*0b6a*/ 	.byte	0x06
	.zero		1


	//   ....[42]....
        /*0b6c*/ 	.word	0x0000cf80
        /*0b70*/ 	.word	0x0000000a
        /*0b74*/ 	.word	0x00000000
        /*0b78*/ 	.short	0x0101
        /*0b7a*/ 	.byte	0x3f
	.zero		1


	//   ....[43]....
        /*0b7c*/ 	.word	0x0000f200
        /*0b80*/ 	.word	0x000000ff
        /*0b84*/ 	.word	0x00000000
        /*0b88*/ 	.short	0x0101
        /*0b8a*/ 	.byte	0x06
	.zero		1


	//   ....[44]....
        /*0b8c*/ 	.word	0x0000f7f0
        /*0b90*/ 	.word	0x000000ff
        /*0b94*/ 	.word	0x00022850
        /*0b98*/ 	.short	0x010a
        /*0b9a*/ 	.byte	0x09
	.zero		1


	//   ....[45]....
        /*0b9c*/ 	.word	0x0000f830
        /*0ba0*/ 	.word	0x000000ff
        /*0ba4*/ 	.word	0x00022850
        /*0ba8*/ 	.short	0x010a
        /*0baa*/ 	.byte	0x09
	.zero		1


	//   ....[46]....
        /*0bac*/ 	.word	0x0000fe10
        /*0bb0*/ 	.word	0x000000ff
        /*0bb4*/ 	.word	0x00000000
        /*0bb8*/ 	.short	0x0101
        /*0bba*/ 	.byte	0x04
	.zero		1


	//   ....[47]....
        /*0bbc*/ 	.word	0x00012130
        /*0bc0*/ 	.word	0x00000003
        /*0bc4*/ 	.word	0x00000000
        /*0bc8*/ 	.short	0x0101
        /*0bca*/ 	.byte	0x3f
	.zero		1


	//   ....[48]....
        /*0bcc*/ 	.word	0x000127e0
        /*0bd0*/ 	.word	0x00000002
        /*0bd4*/ 	.word	0x00000000
        /*0bd8*/ 	.short	0x0101
        /*0bda*/ 	.byte	0x3f
	.zero		1


	//   ....[49]....
        /*0bdc*/ 	.word	0x000167a0
        /*0be0*/ 	.word	0x00000002
        /*0be4*/ 	.word	0x00022880
        /*0be8*/ 	.short	0x010a
        /*0bea*/ 	.byte	0x3f
	.zero		1


	//   ....[50]....
        /*0bec*/ 	.word	0x00016930
        /*0bf0*/ 	.word	0x00000002
        /*0bf4*/ 	.word	0x00022840
        /*0bf8*/ 	.short	0x010a
        /*0bfa*/ 	.byte	0x3f
	.zero		1


	//   ....[51]....
        /*0bfc*/ 	.word	0x00017550
        /*0c00*/ 	.word	0x00000011
        /*0c04*/ 	.word	0x00022800
        /*0c08*/ 	.short	0x0107
        /*0c0a*/ 	.byte	0x3f
	.zero		1


	//   ....[52]....
        /*0c0c*/ 	.word	0x00017650
        /*0c10*/ 	.word	0x00000011
        /*0c14*/ 	.word	0x00022800
        /*0c18*/ 	.short	0x0101
        /*0c1a*/ 	.byte	0x3f
	.zero		1


	//   ....[53]....
        /*0c1c*/ 	.word	0x00017670
        /*0c20*/ 	.word	0x00000011
        /*0c24*/ 	.word	0x00022820
        /*0c28*/ 	.short	0x010a
        /*0c2a*/ 	.byte	0x3f
	.zero		1


	//   ....[54]....
        /*0c2c*/ 	.word	0x000179a0
        /*0c30*/ 	.word	0x00000003
        /*0c34*/ 	.word	0x00022880
        /*0c38*/ 	.short	0x010a
        /*0c3a*/ 	.byte	0x3f
	.zero		1


	//   ....[55]....
        /*0c3c*/ 	.word	0x00017bd0
        /*0c40*/ 	.word	0x00000003
        /*0c44*/ 	.word	0x00022840
        /*0c48*/ 	.short	0x010a
        /*0c4a*/ 	.byte	0x3f
	.zero		1


	//   ....[56]....
        /*0c4c*/ 	.word	0x00018090
        /*0c50*/ 	.word	0x00000014
        /*0c54*/ 	.word	0x00022870
        /*0c58*/ 	.short	0x010a
        /*0c5a*/ 	.byte	0x3f
	.zero		1


	//   ....[57]....
        /*0c5c*/ 	.word	0x00018100
        /*0c60*/ 	.word	0x00000014
        /*0c64*/ 	.word	0x00022860
        /*0c68*/ 	.short	0x010a
        /*0c6a*/ 	.byte	0x3f
	.zero		1


	//   ....[58]....
        /*0c6c*/ 	.word	0x000185f0
        /*0c70*/ 	.word	0x00000014
        /*0c74*/ 	.word	0x00022850
        /*0c78*/ 	.short	0x0101
        /*0c7a*/ 	.byte	0x3f
	.zero		1


	//   ....[59]....
        /*0c7c*/ 	.word	0x00018680
        /*0c80*/ 	.word	0x00000014
        /*0c84*/ 	.word	0x00000000
        /*0c88*/ 	.short	0x0101
        /*0c8a*/ 	.byte	0x3f
	.zero		1


	//   ....[60]....
        /*0c8c*/ 	.word	0x000188a0
        /*0c90*/ 	.word	0x00000010
        /*0c94*/ 	.word	0x00022870
        /*0c98*/ 	.short	0x010a
        /*0c9a*/ 	.byte	0x3f
	.zero		1


	//   ....[61]....
        /*0c9c*/ 	.word	0x00018910
        /*0ca0*/ 	.word	0x00000010
        /*0ca4*/ 	.word	0x00022860
        /*0ca8*/ 	.short	0x010a
        /*0caa*/ 	.byte	0x3f
	.zero		1


	//   ....[62]....
        /*0cac*/ 	.word	0x00018de0
        /*0cb0*/ 	.word	0x00000010
        /*0cb4*/ 	.word	0x00022850
        /*0cb8*/ 	.short	0x0101
        /*0cba*/ 	.byte	0x3f
	.zero		1


	//   ....[63]....
        /*0cbc*/ 	.word	0x00018e30
        /*0cc0*/ 	.word	0x00000010
        /*0cc4*/ 	.word	0x00000000
        /*0cc8*/ 	.short	0x0101
        /*0cca*/ 	.byte	0x3f
	.zero		1


	//   ....[64]....
        /*0ccc*/ 	.word	0x0001a000
        /*0cd0*/ 	.word	0x00000000
        /*0cd4*/ 	.word	0x00022820
        /*0cd8*/ 	.short	0x010a
        /*0cda*/ 	.byte	0x3f
	.zero		1


	//   ....[65]....
        /*0cdc*/ 	.word	0x0001a1f0
        /*0ce0*/ 	.word	0x00000006
        /*0ce4*/ 	.word	0x00000000
        /*0ce8*/ 	.short	0x010a
        /*0cea*/ 	.byte	0x3f
	.zero		1


	//   ....[66]....
        /*0cec*/ 	.word	0x0001a220
        /*0cf0*/ 	.word	0x00000007
        /*0cf4*/ 	.word	0x00000000
        /*0cf8*/ 	.short	0x010a
        /*0cfa*/ 	.byte	0x3f
	.zero		1


	//   ....[67]....
        /*0cfc*/ 	.word	0x0001a270
        /*0d00*/ 	.word	0x00000004
        /*0d04*/ 	.word	0x00022860
        /*0d08*/ 	.short	0x010a
        /*0d0a*/ 	.byte	0x3f
	.zero		1


	//   ....[68]....
        /*0d0c*/ 	.word	0x0001a2c0
        /*0d10*/ 	.word	0x00000003
        /*0d14*/ 	.word	0x00022860
        /*0d18*/ 	.short	0x010a
        /*0d1a*/ 	.byte	0x3f
	.zero		1


	//   ....[69]....
        /*0d1c*/ 	.word	0x0001a300
        /*0d20*/ 	.word	0x00000004
        /*0d24*/ 	.word	0x00022880
        /*0d28*/ 	.short	0x010a
        /*0d2a*/ 	.byte	0x3f
	.zero		1


	//   ....[70]....
        /*0d2c*/ 	.word	0x0001a320
        /*0d30*/ 	.word	0x00000003
        /*0d34*/ 	.word	0x00022880
        /*0d38*/ 	.short	0x010a
        /*0d3a*/ 	.byte	0x3f
	.zero		1


	//   ....[71]....
        /*0d3c*/ 	.word	0x0001a390
        /*0d40*/ 	.word	0x00000003
        /*0d44*/ 	.word	0x00022800
        /*0d48*/ 	.short	0x010a
        /*0d4a*/ 	.byte	0x3f
	.zero		1


	//   ....[72]....
        /*0d4c*/ 	.word	0x0001a3e0
        /*0d50*/ 	.word	0x00000014
        /*0d54*/ 	.word	0x00022830
        /*0d58*/ 	.short	0x010a
        /*0d5a*/ 	.byte	0x3f
	.zero		1


	//   ....[73]....
        /*0d5c*/ 	.word	0x0001a440
        /*0d60*/ 	.word	0x00000008
        /*0d64*/ 	.word	0x00022830
        /*0d68*/ 	.short	0x010a
        /*0d6a*/ 	.byte	0x3f
	.zero		1


	//   ....[74]....
        /*0d6c*/ 	.word	0x0001a4a0
        /*0d70*/ 	.word	0x00000008
        /*0d74*/ 	.word	0x00022850
        /*0d78*/ 	.short	0x010a
        /*0d7a*/ 	.byte	0x3f
	.zero		1


	//   ....[75]....
        /*0d7c*/ 	.word	0x0001a500
        /*0d80*/ 	.word	0x00000006
        /*0d84*/ 	.word	0x00022830
        /*0d88*/ 	.short	0x010a
        /*0d8a*/ 	.byte	0x3f
	.zero		1


	//   ....[76]....
        /*0d8c*/ 	.word	0x0001a560
        /*0d90*/ 	.word	0x00000006
        /*0d94*/ 	.word	0x00022850
        /*0d98*/ 	.short	0x010a
        /*0d9a*/ 	.byte	0x3f
	.zero		1


	//   ....[77]....
        /*0d9c*/ 	.word	0x0001a5c0
        /*0da0*/ 	.word	0x00000006
        /*0da4*/ 	.word	0x00022830
        /*0da8*/ 	.short	0x010a
        /*0daa*/ 	.byte	0x3f
	.zero		1


	//   ....[78]....
        /*0dac*/ 	.word	0x0001a620
        /*0db0*/ 	.word	0x00000006
        /*0db4*/ 	.word	0x00022850
        /*0db8*/ 	.short	0x010a
        /*0dba*/ 	.byte	0x3f
	.zero		1


	//   ....[79]....
        /*0dbc*/ 	.word	0x0001a680
        /*0dc0*/ 	.word	0x00000007
        /*0dc4*/ 	.word	0x00022850
        /*0dc8*/ 	.short	0x010a
        /*0dca*/ 	.byte	0x3f
	.zero		1


	//   ....[80]....
        /*0dcc*/ 	.word	0x0001a7d0
        /*0dd0*/ 	.word	0x00000002
        /*0dd4*/ 	.word	0x00022880
        /*0dd8*/ 	.short	0x010a
        /*0dda*/ 	.byte	0x3f
	.zero		1


	//   ....[81]....
        /*0ddc*/ 	.word	0x0001a820
        /*0de0*/ 	.word	0x00000002
        /*0de4*/ 	.word	0x00022840
        /*0de8*/ 	.short	0x010a
        /*0dea*/ 	.byte	0x3f
	.zero		1


	//   ....[82]....
        /*0dec*/ 	.word	0x0001adf0
        /*0df0*/ 	.word	0x00000011
        /*0df4*/ 	.word	0x00022820
        /*0df8*/ 	.short	0x010a
        /*0dfa*/ 	.byte	0x3f
	.zero		1


	//   ....[83]....
        /*0dfc*/ 	.word	0x0001ae40
        /*0e00*/ 	.word	0x00000003
        /*0e04*/ 	.word	0x00022880
        /*0e08*/ 	.short	0x010a
        /*0e0a*/ 	.byte	0x3f
	.zero		1


	//   ....[84]....
        /*0e0c*/ 	.word	0x0001ae90
        /*0e10*/ 	.word	0x00000003
        /*0e14*/ 	.word	0x00022840
        /*0e18*/ 	.short	0x010a
        /*0e1a*/ 	.byte	0x3f
	.zero		1


	//   ....[85]....
        /*0e1c*/ 	.word	0x0001aee0
        /*0e20*/ 	.word	0x00000014
        /*0e24*/ 	.word	0x00022870
        /*0e28*/ 	.short	0x010a
        /*0e2a*/ 	.byte	0x3f
	.zero		1


	//   ....[86]....
        /*0e2c*/ 	.word	0x0001af30
        /*0e30*/ 	.word	0x00000014
        /*0e34*/ 	.word	0x00022860
        /*0e38*/ 	.short	0x010a
        /*0e3a*/ 	.byte	0x3f
	.zero		1


	//   ....[87]....
        /*0e3c*/ 	.word	0x0001af80
        /*0e40*/ 	.word	0x00000010
        /*0e44*/ 	.word	0x00022870
        /*0e48*/ 	.short	0x010a
        /*0e4a*/ 	.byte	0x3f
	.zero		1


	//   ....[88]....
        /*0e4c*/ 	.word	0x0001afd0
        /*0e50*/ 	.word	0x00000010
        /*0e54*/ 	.word	0x00022860
        /*0e58*/ 	.short	0x010a
        /*0e5a*/ 	.byte	0x3f
	.zero		1


	//   ....[89]....
        /*0e5c*/ 	.word	0x0001b020
        /*0e60*/ 	.word	0x00000000
        /*0e64*/ 	.word	0x00022820
        /*0e68*/ 	.short	0x010a
        /*0e6a*/ 	.byte	0x3f
	.zero		1


	//   ....[90]....
        /*0e6c*/ 	.word	0x0001b1c0
        /*0e70*/ 	.word	0x00000006
        /*0e74*/ 	.word	0x00000000
        /*0e78*/ 	.short	0x010a
        /*0e7a*/ 	.byte	0x3f
	.zero		1


	//   ....[91]....
        /*0e7c*/ 	.word	0x0001b210
        /*0e80*/ 	.word	0x00000007
        /*0e84*/ 	.word	0x00000000
        /*0e88*/ 	.short	0x010a
        /*0e8a*/ 	.byte	0x3f
	.zero		1


	//   ....[92]....
        /*0e8c*/ 	.word	0x0001b260
        /*0e90*/ 	.word	0x00000004
        /*0e94*/ 	.word	0x00022860
        /*0e98*/ 	.short	0x010a
        /*0e9a*/ 	.byte	0x3f
	.zero		1


	//   ....[93]....
        /*0e9c*/ 	.word	0x0001b2b0
        /*0ea0*/ 	.word	0x00000003
        /*0ea4*/ 	.word	0x00022860
        /*0ea8*/ 	.short	0x010a
        /*0eaa*/ 	.byte	0x3f
	.zero		1


	//   ....[94]....
        /*0eac*/ 	.word	0x0001b300
        /*0eb0*/ 	.word	0x00000004
        /*0eb4*/ 	.word	0x00022880
        /*0eb8*/ 	.short	0x010a
        /*0eba*/ 	.byte	0x3f
	.zero		1


	//----- nvinfo : EIATTR_NUM_MBARRIERS
	.align		4
.L_215:
        /*0ebc*/ 	.byte	0x03, 0x38
        /*0ebe*/ 	.short	0x0016


	//----- nvinfo : EIATTR_EXIT_INSTR_OFFSETS
	.align		4
        /*0ec0*/ 	.byte	0x04, 0x1c
        /*0ec2*/ 	.short	(.L_217 - .L_216)


	//   ....[0]....
.L_216:
        /*0ec4*/ 	.word	0x00000a80


	//   ....[1]....
        /*0ec8*/ 	.word	0x00013d30


	//   ....[2]....
        /*0ecc*/ 	.word	0x0001a370


	//----- nvinfo : EIATTR_MAX_THREADS
	.align		4
.L_217:
        /*0ed0*/ 	.byte	0x04, 0x05
        /*0ed2*/ 	.short	(.L_219 - .L_218)
.L_218:
        /*0ed4*/ 	.word	0x00000180
        /*0ed8*/ 	.word	0x00000001
        /*0edc*/ 	.word	0x00000001


	//----- nvinfo : EIATTR_CRS_STACK_SIZE
	.align		4
.L_219:
        /*0ee0*/ 	.byte	0x04, 0x1e
        /*0ee2*/ 	.short	(.L_221 - .L_220)
.L_220:
        /*0ee4*/ 	.word	0x00000000


	//----- nvinfo : EIATTR_CBANK_PARAM_SIZE
	.align		4
.L_221:
        /*0ee8*/ 	.byte	0x03, 0x19
        /*0eea*/ 	.short	0x0af0


	//----- nvinfo : EIATTR_PARAM_CBANK
	.align		4
        /*0eec*/ 	.byte	0x04, 0x0a
        /*0eee*/ 	.short	(.L_223 - .L_222)
	.align		4
.L_222:
        /*0ef0*/ 	.word	index@(.nv.constant0._ZN7cutlass13device_kernelIN5flash11enable_sm90INS1_16FlashAttnFwdSm90INS1_25CollectiveMainloopFwdSm90ILi2EN4cute5tupleIJNS5_1CILi1EEES8_S8_EEENS6_IJNS7_ILi128EEESA_NS7_ILi192EEEEEELi128ENS_12float_e4m3_tEfNS_4arch4Sm90ELb0ELb1ELb1ELb1ELb0ELb0ELb0ELb1ELb1ELb1ELb1ELb0EEENS1_21CollectiveEpilogueFwdINS6_IJSA_SA_SA_EEES9_NS_10bfloat16_tESF_Li256ELb1ELb1ELb1ELb1EEENS1_36VarlenDynamicPersistentTileSchedulerILi128ELi128ELi256ELi128ELb1ELb1ELb1ELb1ELb0ELb1EEEEEEEEEvNT_6ParamsE)
        /*0ef4*/ 	.short	0x0210
        /*0ef6*/ 	.short	0x0af0


	//----- nvinfo : EIATTR_SW_WAR
	.align		4
.L_223:
        /*0ef8*/ 	.byte	0x04, 0x36
        /*0efa*/ 	.short	(.L_225 - .L_224)
.L_224:
        /*0efc*/ 	.word	0x00000008
.L_225:


//--------------------- .nv.info._ZN7cutlass13device_kernelIN5flash11enable_sm90INS1_16FlashAttnFwdSm90INS1_25CollectiveMainloopFwdSm90ILi2EN4cute5tupleIJNS5_1CILi1EEES8_S8_EEENS6_IJNS7_ILi128EEESA_NS7_ILi192EEEEEELi128ENS_12float_e4m3_tEfNS_4arch4Sm90ELb0ELb1ELb1ELb1ELb0ELb1ELb0ELb1ELb1ELb1ELb1ELb0EEENS1_21CollectiveEpilogueFwdINS6_IJSA_SA_SA_EEES9_NS_10bfloat16_tESF_Li256ELb1ELb1ELb1ELb1EEENS1_36VarlenDynamicPersistentTileSchedulerILi128ELi128ELi256ELi128ELb1ELb1ELb1ELb1ELb0ELb1EEEEEEEEEvNT_6ParamsE --------------------------
	.section	.nv.info._ZN7cutlass13device_kernelIN5flash11enable_sm90INS1_16FlashAttnFwdSm90INS1_25CollectiveMainloopFwdSm90ILi2EN4cute5tupleIJNS5_1CILi1EEES8_S8_EEENS6_IJNS7_ILi128EEESA_NS7_ILi192EEEEEELi128ENS_12float_e4m3_tEfNS_4arch4Sm90ELb0ELb1ELb1ELb1ELb0ELb1ELb0ELb1ELb1ELb1ELb1ELb0EEENS1_21CollectiveEpilogueFwdINS6_IJSA_SA_SA_EEES9_NS_10bfloat16_tESF_Li256ELb1ELb1ELb1ELb1EEENS1_36VarlenDynamicPersistentTileSchedulerILi128ELi128ELi256ELi128ELb1ELb1ELb1ELb1ELb0ELb1EEEEEEEEEvNT_6ParamsE,"",@"SHT_CUDA_INFO"
	.sectionflags	@""
	.align	4


	//----- nvinfo : EIATTR_CUDA_API_VERSION
	.align		4
        /*0000*/ 	.byte	0x04, 0x37
        /*0002*/ 	.short	(.L_227 - .L_226)
.L_226:
        /*0004*/ 	.word	0x00000082


	//----- nvinfo : EIATTR_KPARAM_INFO
	.align		4
.L_227:
        /*0008*/ 	.byte	0x04, 0x17
        /*000a*/ 	.short	(.L_229 - .L_228)
.L_228:
        /*000c*/ 	.word	0x00000000
        /*0010*/ 	.short	0x0000
        /*0012*/ 	.short	0x0070
        /*0014*/ 	.byte	0x00, 0xf0, 0x01, 0x2a


	//----- nvinfo : EIATTR_SPARSE_MMA_MASK
	.align		4
.L_229:
        /*0018*/ 	.byte	0x03, 0x50
        /*001a*/ 	.short	0x0000


	//----- nvinfo : EIATTR_MAXREG_COUNT
	.align		4
        /*001c*/ 	.byte	0x03, 0x1b
        /*001e*/ 	.short	0x00a8


	//----- nvinfo : EIATTR_NUM_BARRIERS
	.align		4
        /*0020*/ 	.byte	0x02, 0x4c
        /*0022*/ 	.byte	0x10
	.zero		1


	//----- nvinfo : EIATTR_EXTERNS
	.align		4
        /*0024*/ 	.byte	0x04, 0x0f
        /*0026*/ 	.short	(.L_231 - .L_230)


	//   ....[0]....
	.align		4
.L_230:
        /*0028*/ 	.word	index@(__assertfail)


	//----- nvinfo : EIATTR_ANNOTATIONS
	.align		4
.L_231:
        /*002c*/ 	.byte	0x04, 0x55
        /*002e*/ 	.short	(.L_233 - .L_232)


	//   ....[0]....
.L_232:
        /* <DEDUP_REMOVED lines=84> */


	//----- nvinfo : EIATTR_MERCURY_ISA_VERSION
	.align		4
.L_233:
        /*0560*/ 	.byte	0x03, 0x5f
        /*0562*/ 	.short	0x0101


	//----- nvinfo : EIATTR_UNUSED_LOAD_BYTE_OFFSET
	.align		4
        /*0564*/ 	.byte	0x04, 0x44
        /*0566*/ 	.short	(.L_235 - .L_234)


	//   ....[0]....
.L_234:
        /*0568*/ 	.word	0x00000ad0
        /*056c*/ 	.word	0x0000fff0


	//   ....[1]....
        /*0570*/ 	.word	0x0001fa70
        /*0574*/ 	.word	0x0000fff0


	//----- nvinfo : EIATTR_INT_WARP_WIDE_INSTR_OFFSETS
	.align		4
.L_235:
        /*0578*/ 	.byte	0x04, 0x31
        /*057a*/ 	.short	(.L_237 - .L_236)


	//   ....[0]....
.L_236:
        /*057c*/ 	.word	0x00000190


	//   ....[1]....
        /*0580*/ 	.word	0x000001d0


	//   ....[2]....
        /*0584*/ 	.word	0x00000240


	//   ....[3]....
        /*0588*/ 	.word	0x000272c0


	//   ....[4]....
        /*058c*/ 	.word	0x00027320


	//   ....[5]....
        /*0590*/ 	.word	0x00029c90


	//   ....[6]....
        /*0594*/ 	.word	0x00029cf0


	//----- nvinfo : EIATTR_COOP_GROUP_MASK_REGIDS
	.align		4
.L_237:
        /*0598*/ 	.byte	0x04, 0x29
        /*059a*/ 	.short	(.L_239 - .L_238)


	//   ....[0]....
.L_238:
        /*059c*/ 	.word	0xffffffff


	//   ....[1]....
        /*05a0*/ 	.word	0xffffffff


	//   ....[2]....
        /*05a4*/ 	.word	0xffffffff


	//   ....[3]....
        /*05a8*/ 	.word	0xffffffff


	//   ....[4]....
        /*05ac*/ 	.word	0xffffffff


	//   ....[5]....
        /*05b0*/ 	.word	0xffffffff


	//   ....[6]....
        /*05b4*/ 	.word	0xffffffff


	//   ....[7]....
        /*05b8*/ 	.word	0xffffffff


	//   ....[8]....
        /*05bc*/ 	.word	0xffffffff


	//   ....[9]....
        /*05c0*/ 	.word	0xffffffff


	//   ....[10]....
        /*05c4*/ 	.word	0xffffffff


	//   ....[11]....
        /*05c8*/ 	.word	0xffffffff


	//   ....[12]....
        /*05cc*/ 	.word	0xffffffff


	//   ....[13]....
        /*05d0*/ 	.word	0xffffffff


	//   ....[14]....
        /*05d4*/ 	.word	0xffffffff


	//   ....[15]....
        /*05d8*/ 	.word	0xffffffff


	//   ....[16]....
        /*05dc*/ 	.word	0xffffffff


	//   ....[17]....
        /*05e0*/ 	.word	0xffffffff


	//   ....[18]....
        /*05e4*/ 	.word	0xffffffff


	//   ....[19]....
        /*05e8*/ 	.word	0xffffffff


	//   ....[20]....
        /*05ec*/ 	.word	0xffffffff


	//   ....[21]....
        /*05f0*/ 	.word	0xffffffff


	//   ....[22]....
        /*05f4*/ 	.word	0xffffffff


	//   ....[23]....
        /*05f8*/ 	.word	0xffffffff


	//   ....[24]....
        /*05fc*/ 	.word	0xffffffff


	//   ....[25]....
        /*0600*/ 	.word	0xffffffff


	//   ....[26]....
        /*0604*/ 	.word	0xffffffff


	//   ....[27]....
        /*0608*/ 	.word	0xffffffff


	//   ....[28]....
        /*060c*/ 	.word	0xffffffff


	//   ....[29]....
        /*0610*/ 	.word	0xffffffff


	//   ....[30]....
        /*0614*/ 	.word	0xffffffff


	//   ....[31]....
        /*0618*/ 	.word	0xffffffff


	//   ....[32]....
        /*061c*/ 	.word	0xffffffff


	//   ....[33]....
        /*0620*/ 	.word	0xffffffff


	//   ....[34]....
        /*0624*/ 	.word	0xffffffff


	//   ....[35]....
        /*0628*/ 	.word	0xffffffff


	//   ....[36]....
        /*062c*/ 	.word	0xffffffff


	//   ....[37]....
        /*0630*/ 	.word	0xffffffff


	//   ....[38]....
        /*0634*/ 	.word	0xffffffff


	//   ....[39]....
        /*0638*/ 	.word	0xffffffff


	//   ....[40]....
        /*063c*/ 	.word	0xffffffff


	//   ....[41]....
        /*0640*/ 	.word	0xffffffff


	//   ....[42]....
        /*0644*/ 	.word	0xffffffff


	//   ....[43]....
        /*0648*/ 	.word	0xffffffff


	//   ....[44]....
        /*064c*/ 	.word	0xffffffff


	//   ....[45]....
        /*0650*/ 	.word	0xffffffff


	//   ....[46]....
        /*0654*/ 	.word	0xffffffff


	//   ....[47]....
        /*0658*/ 	.word	0xffffffff


	//   ....[48]....
        /*065c*/ 	.word	0xffffffff


	//   ....[49]....
        /*0660*/ 	.word	0xffffffff


	//   ....[50]....
        /*0664*/ 	.word	0xffffffff


	//   ....[51]....
        /*0668*/ 	.word	0xffffffff


	//   ....[52]....
        /*066c*/ 	.word	0xffffffff


	//   ....[53]....
        /*0670*/ 	.word	0xffffffff


	//   ....[54]....
        /*0674*/ 	.word	0xffffffff


	//   ....[55]....
        /*0678*/ 	.word	0xffffffff


	//   ....[56]....
        /*067c*/ 	.word	0xffffffff


	//   ....[57]....
        /*0680*/ 	.word	0xffffffff


	//   ....[58]....
        /*0684*/ 	.word	0xffffffff


	//   ....[59]....
        /*0688*/ 	.word	0xffffffff


	//   ....[60]....
        /*068c*/ 	.word	0xffffffff


	//   ....[61]....
        /*0690*/ 	.word	0xffffffff


	//   ....[62]....
        /*0694*/ 	.word	0xffffffff


	//   ....[63]....
        /*0698*/ 	.word	0xffffffff


	//   ....[64]....
        /*069c*/ 	.word	0xffffffff


	//   ....[65]....
        /*06a0*/ 	.word	0xffffffff


	//   ....[66]....
        /*06a4*/ 	.word	0xffffffff


	//   ....[67]....
        /*06a8*/ 	.word	0xffffffff


	//   ....[68]....
        /*06ac*/ 	.word	0xffffffff


	//   ....[69]....
        /*06b0*/ 	.word	0xffffffff


	//   ....[70]....
        /*06b4*/ 	.word	0xffffffff


	//   ....[71]....
        /*06b8*/ 	.word	0xffffffff


	//   ....[72]....
        /*06bc*/ 	.word	0xffffffff


	//   ....[73]....
        /*06c0*/ 	.word	0xffffffff


	//   ....[74]....
        /*06c4*/ 	.word	0xffffffff


	//   ....[75]....
        /*06c8*/ 	.word	0xffffffff


	//   ....[76]....
        /*06cc*/ 	.word	0xffffffff


	//   ....[77]....
        /*06d0*/ 	.word	0xffffffff


	//   ....[78]....
        /*06d4*/ 	.word	0xffffffff


	//   ....[79]....
        /*06d8*/ 	.word	0xffffffff


	//   ....[80]....
        /*06dc*/ 	.word	0xffffffff


	//   ....[81]....
        /*06e0*/ 	.word	0xffffffff


	//   ....[82]....
        /*06e4*/ 	.word	0xffffffff


	//   ....[83]....
        /*06e8*/ 	.word	0xffffffff


	//   ....[84]....
        /*06ec*/ 	.word	0xffffffff


	//   ....[85]....
        /*06f0*/ 	.word	0xffffffff


	//   ....[86]....
        /*06f4*/ 	.word	0xffffffff


	//   ....[87]....
        /*06f8*/ 	.word	0xffffffff


	//   ....[88]....
        /*06fc*/ 	.word	0xffffffff


	//   ....[89]....
        /*0700*/ 	.word	0xffffffff


	//   ....[90]....
        /*0704*/ 	.word	0xffffffff


	//   ....[91]....
        /*0708*/ 	.word	0xffffffff


	//   ....[92]....
        /*070c*/ 	.word	0xffffffff


	//   ....[93]....
        /*0710*/ 	.word	0xffffffff


	//   ....[94]....
        /*0714*/ 	.word	0xffffffff


	//   ....[95]....
        /*0718*/ 	.word	0xffffffff


	//   ....[96]....
        /*071c*/ 	.word	0xffffffff


	//   ....[97]....
        /*0720*/ 	.word	0xffffffff


	//   ....[98]....
        /*0724*/ 	.word	0xffffffff


	//   ....[99]....
        /*0728*/ 	.word	0xffffffff


	//   ....[100]....
        /*072c*/ 	.word	0xffffffff


	//   ....[101]....
        /*0730*/ 	.word	0xffffffff


	//   ....[102]....
        /*0734*/ 	.word	0xffffffff


	//   ....[103]....
        /*0738*/ 	.word	0xffffffff


	//   ....[104]....
        /*073c*/ 	.word	0xffffffff


	//   ....[105]....
        /*0740*/ 	.word	0xffffffff


	//   ....[106]....
        /*0744*/ 	.word	0xffffffff


	//   ....[107]....
        /*0748*/ 	.word	0xffffffff


	//   ....[108]....
        /*074c*/ 	.word	0xffffffff


	//   ....[109]....
        /*0750*/ 	.word	0xffffffff


	//   ....[110]....
        /*0754*/ 	.word	0xffffffff


	//   ....[111]....
        /*0758*/ 	.word	0xffffffff


	//   ....[112]....
        /*075c*/ 	.word	0xffffffff


	//   ....[113]....
        /*0760*/ 	.word	0xffffffff


	//   ....[114]....
        /*0764*/ 	.word	0xffffffff


	//   ....[115]....
        /*0768*/ 	.word	0xffffffff


	//   ....[116]....
        /*076c*/ 	.word	0xffffffff


	//   ....[117]....
        /*0770*/ 	.word	0xffffffff


	//   ....[118]....
        /*0774*/ 	.word	0xffffffff


	//   ....[119]....
        /*0778*/ 	.word	0xffffffff


	//   ....[120]....
        /*077c*/ 	.word	0xffffffff


	//   ....[121]....
        /*0780*/ 	.word	0xffffffff


	//   ....[122]....
        /*0784*/ 	.word	0xffffffff


	//   ....[123]....
        /*0788*/ 	.word	0xffffffff


	//   ....[124]....
        /*078c*/ 	.word	0xffffffff


	//   ....[125]....
        /*0790*/ 	.word	0xffffffff


	//   ....[126]....
        /*0794*/ 	.word	0xffffffff


	//   ....[127]....
        /*0798*/ 	.word	0xffffffff


	//   ....[128]....
        /*079c*/ 	.word	0xffffffff


	//   ....[129]....
        /*07a0*/ 	.word	0xffffffff


	//   ....[130]....
        /*07a4*/ 	.word	0xffffffff


	//   ....[131]....
        /*07a8*/ 	.word	0xffffffff


	//   ....[132]....
        /*07ac*/ 	.word	0xffffffff


	//   ....[133]....
        /*07b0*/ 	.word	0xffffffff


	//   ....[134]....
        /*07b4*/ 	.word	0xffffffff


	//   ....[135]....
        /*07b8*/ 	.word	0xffffffff


	//   ....[136]....
        /*07bc*/ 	.word	0xffffffff


	//   ....[137]....
        /*07c0*/ 	.word	0xffffffff


	//   ....[138]....
        /*07c4*/ 	.word	0xffffffff


	//   ....[139]....
        /*07c8*/ 	.word	0xffffffff


	//   ....[140]....
        /*07cc*/ 	.word	0xffffffff


	//   ....[141]....
        /*07d0*/ 	.word	0xffffffff


	//   ....[142]....
        /*07d4*/ 	.word	0xffffffff


	//   ....[143]....
        /*07d8*/ 	.word	0xffffffff


	//   ....[144]....
        /*07dc*/ 	.word	0xffffffff


	//   ....[145]....
        /*07e0*/ 	.word	0xffffffff


	//   ....[146]....
        /*07e4*/ 	.word	0xffffffff


	//   ....[147]....
        /*07e8*/ 	.word	0xffffffff


	//   ....[148]....
        /*07ec*/ 	.word	0xffffffff


	//   ....[149]....
        /*07f0*/ 	.word	0xffffffff


	//   ....[150]....
        /*07f4*/ 	.word	0xffffffff


	//   ....[151]....
        /*07f8*/ 	.word	0xffffffff


	//   ....[152]....
        /*07fc*/ 	.word	0xffffffff


	//   ....[153]....
        /*0800*/ 	.word	0xffffffff


	//   ....[154]....
        /*0804*/ 	.word	0xffffffff


	//   ....[155]....
        /*0808*/ 	.word	0xffffffff


	//   ....[156]....
        /*080c*/ 	.word	0xffffffff


	//   ....[157]....
        /*0810*/ 	.word	0xffffffff


	//   ....[158]....
        /*0814*/ 	.word	0xffffffff


	//   ....[159]....
        /*0818*/ 	.word	0xffffffff


	//   ....[160]....
        /*081c*/ 	.word	0xffffffff


	//   ....[161]....
        /*0820*/ 	.word	0xffffffff


	//   ....[162]....
        /*0824*/ 	.word	0xffffffff


	//   ....[163]....
        /*0828*/ 	.word	0xffffffff


	//   ....[164]....
        /*082c*/ 	.word	0xffffffff


	//   ....[165]....
        /*0830*/ 	.word	0xffffffff


	//   ....[166]....
        /*0834*/ 	.word	0xffffffff


	//   ....[167]....
        /*0838*/ 	.word	0xffffffff


	//   ....[168]....
        /*083c*/ 	.word	0xffffffff


	//   ....[169]....
        /*0840*/ 	.word	0xffffffff


	//   ....[170]....
        /*0844*/ 	.word	0xffffffff


	//   ....[171]....
        /*0848*/ 	.word	0xffffffff


	//   ....[172]....
        /*084c*/ 	.word	0xffffffff


	//   ....[173]....
        /*0850*/ 	.word	0xffffffff


	//   ....[174]....
        /*0854*/ 	.word	0xffffffff


	//   ....[175]....
        /*0858*/ 	.word	0xffffffff


	//   ....[176]....
        /*085c*/ 	.word	0x0500000f


	//   ....[177]....
        /*0860*/ 	.word	0x0500000f


	//   ....[178]....
        /*0864*/ 	.word	0x0500000f


	//   ....[179]....
        /*0868*/ 	.word	0x0500000f


	//   ....[180]....
        /*086c*/ 	.word	0x0500000f


	//   ....[181]....
        /*0870*/ 	.word	0x0500000f


	//   ....[182]....
        /*0874*/ 	.word	0x0500000f


	//   ....[183]....
        /*0878*/ 	.word	0x0500000f


	//   ....[184]....
        /*087c*/ 	.word	0x0500000f


	//   ....[185]....
        /*0880*/ 	.word	0x0500000f


	//   ....[186]....
        /*0884*/ 	.word	0x0500000f


	//   ....[187]....
        /*0888*/ 	.word	0x0500000f


	//   ....[188]....
        /*088c*/ 	.word	0x0500000f


	//   ....[189]....
        /*0890*/ 	.word	0x0500000f


	//   ....[190]....
        /*0894*/ 	.word	0x0500000f


	//   ....[191]....
        /*0898*/ 	.word	0x0500000f


	//   ....[192]....
        /*089c*/ 	.word	0x0500000f


	//   ....[193]....
        /*08a0*/ 	.word	0x0500000f


	//   ....[194]....
        /*08a4*/ 	.word	0x0500000f


	//   ....[195]....
        /*08a8*/ 	.word	0x0500000f


	//   ....[196]....
        /*08ac*/ 	.word	0x0500000f


	//   ....[197]....
        /*08b0*/ 	.word	0x0500000f


	//   ....[198]....
        /*08b4*/ 	.word	0x0500000f


	//   ....[199]....
        /*08b8*/ 	.word	0x0500000f


	//   ....[200]....
        /*08bc*/ 	.word	0x0500000f


	//   ....[201]....
        /*08c0*/ 	.word	0x0500000f


	//   ....[202]....
        /*08c4*/ 	.word	0x0500000f


	//   ....[203]....
        /*08c8*/ 	.word	0x0500000f


	//   ....[204]....
        /*08cc*/ 	.word	0x0500000f


	//   ....[205]....
        /*08d0*/ 	.word	0x0500000f


	//   ....[206]....
        /*08d4*/ 	.word	0x0500000f


	//   ....[207]....
        /*08d8*/ 	.word	0x0500000f


	//   ....[208]....
        /*08dc*/ 	.word	0x0500000f


	//   ....[209]....
        /*08e0*/ 	.word	0x0500000f


	//   ....[210]....
        /*08e4*/ 	.word	0x0500000f


	//   ....[211]....
        /*08e8*/ 	.word	0x0500000f


	//   ....[212]....
        /*08ec*/ 	.word	0x0500000f


	//   ....[213]....
        /*08f0*/ 	.word	0x0500000f


	//   ....[214]....
        /*08f4*/ 	.word	0x0500000f


	//   ....[215]....
        /*08f8*/ 	.word	0x0500000f


	//   ....[216]....
        /*08fc*/ 	.word	0x0500000f


	//   ....[217]....
        /*0900*/ 	.word	0x0500000f


	//   ....[218]....
        /*0904*/ 	.word	0x0500000f


	//   ....[219]....
        /*0908*/ 	.word	0x0500000f


	//   ....[220]....
        /*090c*/ 	.word	0x0500000f


	//   ....[221]....
        /*0910*/ 	.word	0x0500000f


	//   ....[222]....
        /*0914*/ 	.word	0x0500000f


	//   ....[223]....
        /*0918*/ 	.word	0x0500000f


	//   ....[224]....
        /*091c*/ 	.word	0x0500000f


	//   ....[225]....
        /*0920*/ 	.word	0x0500000f


	//   ....[226]....
        /*0924*/ 	.word	0x0500000f


	//   ....[227]....
        /*0928*/ 	.word	0x0500000f


	//   ....[228]....
        /*092c*/ 	.word	0x0500000f


	//   ....[229]....
        /*0930*/ 	.word	0x0500000f


	//   ....[230]....
        /*0934*/ 	.word	0x0500000f


	//   ....[231]....
        /*0938*/ 	.word	0x0500000f


	//   ....[232]....
        /*093c*/ 	.word	0x0500000f


	//   ....[233]....
        /*0940*/ 	.word	0x0500000f


	//   ....[234]....
        /*0944*/ 	.word	0x0500000f


	//   ....[235]....
        /*0948*/ 	.word	0x0500000f


	//   ....[236]....
        /*094c*/ 	.word	0x0500000f


	//   ....[237]....
        /*0950*/ 	.word	0x0500000f


	//   ....[238]....
        /*0954*/ 	.word	0x0500000f


	//   ....[239]....
        /*0958*/ 	.word	0x0500000f


	//   ....[240]....
        /*095c*/ 	.word	0x0500000f


	//   ....[241]....
        /*0960*/ 	.word	0x0500000f


	//   ....[242]....
        /*0964*/ 	.word	0x0500000f


	//   ....[243]....
        /*0968*/ 	.word	0x0500000f


	//   ....[244]....
        /*096c*/ 	.word	0x0500000f


	//   ....[245]....
        /*0970*/ 	.word	0x0500000f


	//   ....[246]....
        /*0974*/ 	.word	0x0500000f


	//   ....[247]....
        /*0978*/ 	.word	0x0500000f


	//   ....[248]....
        /*097c*/ 	.word	0x0500000f


	//   ....[249]....
        /*0980*/ 	.word	0x0500000f


	//   ....[250]....
        /*0984*/ 	.word	0x0500000f


	//   ....[251]....
        /*0988*/ 	.word	0x0500000f


	//   ....[252]....
        /*098c*/ 	.word	0x0500000f


	//   ....[253]....
        /*0990*/ 	.word	0x0500000f


	//   ....[254]....
        /*0994*/ 	.word	0x0500000f


	//   ....[255]....
        /*0998*/ 	.word	0x0500000f


	//   ....[0]....
        /*099c*/ 	.word	0x0500000f


	//   ....[1]....
        /*09a0*/ 	.word	0x0500000f


	//   ....[2]....
        /*09a4*/ 	.word	0x0500000f


	//   ....[3]....
        /*09a8*/ 	.word	0x0500000f


	//   ....[4]....
        /*09ac*/ 	.word	0x0500000f


	//   ....[5]....
        /*09b0*/ 	.word	0x0500000f


	//   ....[6]....
        /*09b4*/ 	.word	0x0500000f


	//   ....[7]....
        /*09b8*/ 	.word	0x0500000f


	//   ....[8]....
        /*09bc*/ 	.word	0x0500000f


	//   ....[9]....
        /*09c0*/ 	.word	0x0500000f


	//   ....[10]....
        /*09c4*/ 	.word	0x0500000f


	//   ....[11]....
        /*09c8*/ 	.word	0x0500000f


	//   ....[12]....
        /*09cc*/ 	.word	0x0500000f


	//   ....[13]....
        /*09d0*/ 	.word	0x0500000f


	//   ....[14]....
        /*09d4*/ 	.word	0x0500000f


	//   ....[15]....
        /*09d8*/ 	.word	0x0500000f


	//   ....[16]....
        /*09dc*/ 	.word	0x0500000f


	//   ....[17]....
        /*09e0*/ 	.word	0x0500000f


	//   ....[18]....
        /*09e4*/ 	.word	0x0500000f


	//   ....[19]....
        /*09e8*/ 	.word	0x0500000f


	//   ....[20]....
        /*09ec*/ 	.word	0x0500000f


	//   ....[21]....
        /*09f0*/ 	.word	0x0500000f


	//   ....[22]....
        /*09f4*/ 	.word	0x0500000f


	//   ....[23]....
        /*09f8*/ 	.word	0x0500000f


	//   ....[24]....
        /*09fc*/ 	.word	0x0500000f


	//   ....[25]....
        /*0a00*/ 	.word	0x0500000f


	//   ....[26]....
        /*0a04*/ 	.word	0x0500000f


	//   ....[27]....
        /*0a08*/ 	.word	0x0500000f


	//   ....[28]....
        /*0a0c*/ 	.word	0x0500000f


	//   ....[29]....
        /*0a10*/ 	.word	0x0500000f


	//   ....[30]....
        /*0a14*/ 	.word	0x0500000f


	//   ....[31]....
        /*0a18*/ 	.word	0x0500000f


	//   ....[32]....
        /*0a1c*/ 	.word	0x0500000f


	//   ....[33]....
        /*0a20*/ 	.word	0x0500000f


	//   ....[34]....
        /*0a24*/ 	.word	0x0500000f


	//   ....[35]....
        /*0a28*/ 	.word	0x0500000f


	//   ....[36]....
        /*0a2c*/ 	.word	0x0500000f


	//   ....[37]....
        /*0a30*/ 	.word	0x0500000f


	//   ....[38]....
        /*0a34*/ 	.word	0x0500000f


	//   ....[39]....
        /*0a38*/ 	.word	0x0500000f


	//   ....[40]....
        /*0a3c*/ 	.word	0x0500000f


	//   ....[41]....
        /*0a40*/ 	.word	0x0500000f


	//----- nvinfo : EIATTR_COOP_GROUP_INSTR_OFFSETS
	.align		4
.L_239:
        /*0a44*/ 	.byte	0x04, 0x28
        /*0a46*/ 	.short	(.L_241 - .L_240)


	//   ....[0]....
.L_240:
        /*0a48*/ 	.word	0x00000070


	//   ....[1]....
        /*0a4c*/ 	.word	0x000001a0


	//   ....[2]....
        /*0a50*/ 	.word	0x000001f0


	//   ....[3]....
        /*0a54*/ 	.word	0x00000420


	//   ....[4]....
        /*0a58*/ 	.word	0x00000580


	//   ....[5]....
        /*0a5c*/ 	.word	0x000006a0


	//   ....[6]....
        /*0a60*/ 	.word	0x00000800


	//   ....[7]....
        /*0a64*/ 	.word	0x0000a4c0


	//   ....[8]....
        /*0a68*/ 	.word	0x0000adb0


	//   ....[9]....
        /*0a6c*/ 	.word	0x0000adc0


	//   ....[10]....
        /*0a70*/ 	.word	0x0000add0


	//   ....[11]....
        /*0a74*/ 	.word	0x0000ade0


	//   ....[12]....
        /*0a78*/ 	.word	0x0000e3c0


	//   ....[13]....
        /*0a7c*/ 	.word	0x0000e3d0


	//   ....[14]....
        /*0a80*/ 	.word	0x0000e3e0


	//   ....[15]....
        /*0a84*/ 	.word	0x0000e3f0


	//   ....[16]....
        /*0a88*/ 	.word	0x00011ef0


	//   ....[17]....
        /*0a8c*/ 	.word	0x00012830


	//   ....[18]....
        /*0a90*/ 	.word	0x00013930


	//   ....[19]....
        /*0a94*/ 	.word	0x000139d0


	//   ....[20]....
        /*0a98*/ 	.word	0x000142e0


	//   ....[21]....
        /*0a9c*/ 	.word	0x00014390


	//   ....[22]....
        /*0aa0*/ 	.word	0x00016250


	//   ....[23]....
        /*0aa4*/ 	.word	0x00016650


	//   ....[24]....
        /*0aa8*/ 	.word	0x00017310


	//   ....[25]....
        /*0aac*/ 	.word	0x000173c0


	//   ....[26]....
        /*0ab0*/ 	.word	0x00017b70


	//   ....[27]....
        /*0ab4*/ 	.word	0x00017bd0


	//   ....[28]....
        /*0ab8*/ 	.word	0x0001a240


	//   ....[29]....
        /*0abc*/ 	.word	0x0001a250


	//   ....[30]....
        /*0ac0*/ 	.word	0x0001a290


	//   ....[31]....
        /*0ac4*/ 	.word	0x0001a2b0


	//   ....[32]....
        /*0ac8*/ 	.word	0x0001c520


	//   ....[33]....
        /*0acc*/ 	.word	0x0001c920


	//   ....[34]....
        /*0ad0*/ 	.word	0x0001d5f0


	//   ....[35]....
        /*0ad4*/ 	.word	0x0001d6a0


	//   ....[36]....
        /*0ad8*/ 	.word	0x0001ddf0


	//   ....[37]....
        /*0adc*/ 	.word	0x0001de70


	//   ....[38]....
        /*0ae0*/ 	.word	0x0001f280


	//   ....[39]....
        /*0ae4*/ 	.word	0x0001f290


	//   ....[40]....
        /*0ae8*/ 	.word	0x0001f310


	//   ....[41]....
        /*0aec*/ 	.word	0x0001f320


	//   ....[42]....
        /*0af0*/ 	.word	0x0001fed0


	//   ....[43]....
        /*0af4*/ 	.word	0x0001ff10


	//   ....[44]....
        /*0af8*/ 	.word	0x0001ffb0


	//   ....[45]....
        /*0afc*/ 	.word	0x0001ffe0


	//   ....[46]....
        /*0b00*/ 	.word	0x00020010


	//   ....[47]....
        /*0b04*/ 	.word	0x00020040


	//   ....[48]....
        /*0b08*/ 	.word	0x00020070


	//   ....[49]....
        /*0b0c*/ 	.word	0x000200a0


	//   ....[50]....
        /*0b10*/ 	.word	0x000200d0


	//   ....[51]....
        /*0b14*/ 	.word	0x00020100


	//   ....[52]....
        /*0b18*/ 	.word	0x00020130


	//   ....[53]....
        /*0b1c*/ 	.word	0x00020160


	//   ....[54]....
        /*0b20*/ 	.word	0x00020190


	//   ....[55]....
        /*0b24*/ 	.word	0x000201c0


	//   ....[56]....
        /*0b28*/ 	.word	0x000201f0


	//   ....[57]....
        /*0b2c*/ 	.word	0x00020220


	//   ....[58]....
        /*0b30*/ 	.word	0x00020250


	//   ....[59]....
        /*0b34*/ 	.word	0x00020280


	//   ....[60]....
        /*0b38*/ 	.word	0x000202b0


	//   ....[61]....
        /*0b3c*/ 	.word	0x000202e0


	//   ....[62]....
        /*0b40*/ 	.word	0x00020310


	//   ....[63]....
        /*0b44*/ 	.word	0x00020340


	//   ....[64]....
        /*0b48*/ 	.word	0x00020370


	//   ....[65]....
        /*0b4c*/ 	.word	0x000203a0


	//   ....[66]....
        /*0b50*/ 	.word	0x000203d0


	//   ....[67]....
        /*0b54*/ 	.word	0x00020400


	//   ....[68]....
        /*0b58*/ 	.word	0x00020430


	//   ....[69]....
        /*0b5c*/ 	.word	0x00020460


	//   ....[70]....
        /*0b60*/ 	.word	0x00020490


	//   ....[71]....
        /*0b64*/ 	.word	0x000204c0


	//   ....[72]....
        /*0b68*/ 	.word	0x000204f0


	//   ....[73]....
        /*0b6c*/ 	.word	0x00020520


	//   ....[74]....
        /*0b70*/ 	.word	0x00020550


	//   ....[75]....
        /*0b74*/ 	.word	0x00020580


	//   ....[76]....
        /*0b78*/ 	.word	0x000205b0


	//   ....[77]....
        /*0b7c*/ 	.word	0x000205e0


	//   ....[78]....
        /*0b80*/ 	.word	0x000205f0


	//   ....[79]....
        /*0b84*/ 	.word	0x00020600


	//   ....[80]....
        /*0b88*/ 	.word	0x00020610


	//   ....[81]....
        /*0b8c*/ 	.word	0x00020620


	//   ....[82]....
        /*0b90*/ 	.word	0x00020630


	//   ....[83]....
        /*0b94*/ 	.word	0x00020640


	//   ....[84]....
        /*0b98*/ 	.word	0x00020650


	//   ....[85]....
        /*0b9c*/ 	.word	0x00020660


	//   ....[86]....
        /*0ba0*/ 	.word	0x00020670


	//   ....[87]....
        /*0ba4*/ 	.word	0x00020690


	//   ....[88]....
        /*0ba8*/ 	.word	0x000206b0


	//   ....[89]....
        /*0bac*/ 	.word	0x000206c0


	//   ....[90]....
        /*0bb0*/ 	.word	0x000206d0


	//   ....[91]....
        /*0bb4*/ 	.word	0x00020700


	//   ....[92]....
        /*0bb8*/ 	.word	0x00020730


	//   ....[93]....
        /*0bbc*/ 	.word	0x00020760


	//   ....[94]....
        /*0bc0*/ 	.word	0x00020780


	//   ....[95]....
        /*0bc4*/ 	.word	0x000207b0


	//   ....[96]....
        /*0bc8*/ 	.word	0x000207e0


	//   ....[97]....
        /*0bcc*/ 	.word	0x00020810


	//   ....[98]....
        /*0bd0*/ 	.word	0x00020840


	//   ....[99]....
        /*0bd4*/ 	.word	0x00020870


	//   ....[100]....
        /*0bd8*/ 	.word	0x000208a0


	//   ....[101]....
        /*0bdc*/ 	.word	0x000208d0


	//   ....[102]....
        /*0be0*/ 	.word	0x00020910


	//   ....[103]....
        /*0be4*/ 	.word	0x00020940


	//   ....[104]....
        /*0be8*/ 	.word	0x00020970


	//   ....[105]....
        /*0bec*/ 	.word	0x000209a0


	//   ....[106]....
        /*0bf0*/ 	.word	0x000211a0


	//   ....[107]....
        /*0bf4*/ 	.word	0x000211c0


	//   ....[108]....
        /*0bf8*/ 	.word	0x000211e0


	//   ....[109]....
        /*0bfc*/ 	.word	0x000211f0


	//   ....[110]....
        /*0c00*/ 	.word	0x00021880


	//   ....[111]....
        /*0c04*/ 	.word	0x00021890


	//   ....[112]....
        /*0c08*/ 	.word	0x000219c0


	//   ....[113]....
        /*0c0c*/ 	.word	0x000219d0


	//   ....[114]....
        /*0c10*/ 	.word	0x00021b00


	//   ....[115]....
        /*0c14*/ 	.word	0x00021b10


	//   ....[116]....
        /*0c18*/ 	.word	0x00021c40


	//   ....[117]....
        /*0c1c*/ 	.word	0x00021c50


	//   ....[118]....
        /*0c20*/ 	.word	0x00022020


	//   ....[119]....
        /*0c24*/ 	.word	0x00022030


	//   ....[120]....
        /*0c28*/ 	.word	0x000226c0


	//   ....[121]....
        /*0c2c*/ 	.word	0x000226d0


	//   ....[122]....
        /*0c30*/ 	.word	0x00023430


	//   ....[123]....
        /*0c34*/ 	.word	0x00023440


	//   ....[124]....
        /*0c38*/ 	.word	0x00023580


	//   ....[125]....
        /*0c3c*/ 	.word	0x00023590


	//   ....[126]....
        /*0c40*/ 	.word	0x000236c0


	//   ....[127]....
        /*0c44*/ 	.word	0x000236d0


	//   ....[128]....
        /*0c48*/ 	.word	0x00023800


	//   ....[129]....
        /*0c4c*/ 	.word	0x00023810


	//   ....[130]....
        /*0c50*/ 	.word	0x000239a0


	//   ....[131]....
        /*0c54*/ 	.word	0x00023be0


	//   ....[132]....
        /*0c58*/ 	.word	0x00023c10


	//   ....[133]....
        /*0c5c*/ 	.word	0x00023c40


	//   ....[134]....
        /*0c60*/ 	.word	0x00023c70


	//   ....[135]....
        /*0c64*/ 	.word	0x00023ca0


	//   ....[136]....
        /*0c68*/ 	.word	0x00023cd0


	//   ....[137]....
        /*0c6c*/ 	.word	0x00023e70


	//   ....[138]....
        /*0c70*/ 	.word	0x00023ea0


	//   ....[139]....
        /*0c74*/ 	.word	0x00023ed0


	//   ....[140]....
        /*0c78*/ 	.word	0x00023f00


	//   ....[141]....
        /*0c7c*/ 	.word	0x00023f30


	//   ....[142]....
        /*0c80*/ 	.word	0x00023f60


	//   ....[143]....
        /*0c84*/ 	.word	0x00024000


	//   ....[144]....
        /*0c88*/ 	.word	0x00024030


	//   ....[145]....
        /*0c8c*/ 	.word	0x00024040


	//   ....[146]....
        /*0c90*/ 	.word	0x00024070


	//   ....[147]....
        /*0c94*/ 	.word	0x00025ac0


	//   ....[148]....
        /*0c98*/ 	.word	0x00027a50


	//   ....[149]....
        /*0c9c*/ 	.word	0x00028760


	//   ....[150]....
        /*0ca0*/ 	.word	0x00028780


	//   ....[151]....
        /*0ca4*/ 	.word	0x000287a0


	//   ....[152]....
        /*0ca8*/ 	.word	0x00028860


	//   ....[153]....
        /*0cac*/ 	.word	0x00028890


	//   ....[154]....
        /*0cb0*/ 	.word	0x00028920


	//   ....[155]....
        /*0cb4*/ 	.word	0x00028930


	//   ....[156]....
        /*0cb8*/ 	.word	0x000289c0


	//   ....[157]....
        /*0cbc*/ 	.word	0x0002a660


	//   ....[158]....
        /*0cc0*/ 	.word	0x0002a690


	//   ....[159]....
        /*0cc4*/ 	.word	0x0002a6f0


	//   ....[160]....
        /*0cc8*/ 	.word	0x0002a720


	//   ....[161]....
        /*0ccc*/ 	.word	0x0002a750


	//   ....[162]....
        /*0cd0*/ 	.word	0x0002a780


	//   ....[163]....
        /*0cd4*/ 	.word	0x0002a7b0


	//   ....[164]....
        /*0cd8*/ 	.word	0x0002a7e0


	//   ....[165]....
        /*0cdc*/ 	.word	0x0002a9b0


	//   ....[166]....
        /*0ce0*/ 	.word	0x0002a9e0


	//   ....[167]....
        /*0ce4*/ 	.word	0x0002aa10


	//   ....[168]....
        /*0ce8*/ 	.word	0x0002aa40


	//   ....[169]....
        /*0cec*/ 	.word	0x0002aa70


	//   ....[170]....
        /*0cf0*/ 	.word	0x0002aaa0


	//   ....[171]....
        /*0cf4*/ 	.word	0x0002ab80


	//   ....[172]....
        /*0cf8*/ 	.word	0x0002aba0


	//   ....[173]....
        /*0cfc*/ 	.word	0x0002abb0


	//   ....[174]....
        /*0d00*/ 	.word	0x0002ac30


	//   ....[175]....
        /*0d04*/ 	.word	0x0002b780


	//   ....[176]....
        /*0d08*/ 	.word	0x0002bc80


	//   ....[177]....
        /*0d0c*/ 	.word	0x0002bd20


	//   ....[178]....
        /*0d10*/ 	.word	0x0002bdb0


	//   ....[179]....
        /*0d14*/ 	.word	0x0002be00


	//   ....[180]....
        /*0d18*/ 	.word	0x0002be50


	//   ....[181]....
        /*0d1c*/ 	.word	0x0002bf30


	//   ....[182]....
        /*0d20*/ 	.word	0x0002bfc0


	//   ....[183]....
        /*0d24*/ 	.word	0x0002c010


	//   ....[184]....
        /*0d28*/ 	.word	0x0002c060


	//   ....[185]....
        /*0d2c*/ 	.word	0x0002c400


	//   ....[186]....
        /*0d30*/ 	.word	0x0002c520


	//   ....[187]....
        /*0d34*/ 	.word	0x0002c650


	//   ....[188]....
        /*0d38*/ 	.word	0x0002c770


	//   ....[189]....
        /*0d3c*/ 	.word	0x0002c8a0


	//   ....[190]....
        /*0d40*/ 	.word	0x0002c970


	//   ....[191]....
        /*0d44*/ 	.word	0x0002c9d0


	//   ....[192]....
        /*0d48*/ 	.word	0x0002ca20


	//   ....[193]....
        /*0d4c*/ 	.word	0x0002caa0


	//   ....[194]....
        /*0d50*/ 	.word	0x0002caf0


	//   ....[195]....
        /*0d54*/ 	.word	0x0002cb70


	//   ....[196]....
        /*0d58*/ 	.word	0x0002cbc0


	//   ....[197]....
        /*0d5c*/ 	.word	0x0002cc40


	//   ....[198]....
        /*0d60*/ 	.word	0x0002ccb0


	//   ....[199]....
        /*0d64*/ 	.word	0x0002cd10


	//   ....[200]....
        /*0d68*/ 	.word	0x0002cd60


	//   ....[201]....
        /*0d6c*/ 	.word	0x0002cde0


	//   ....[202]....
        /*0d70*/ 	.word	0x0002ce50


	//   ....[203]....
        /*0d74*/ 	.word	0x0002ceb0


	//   ....[204]....
        /*0d78*/ 	.word	0x0002cf00


	//   ....[205]....
        /*0d7c*/ 	.word	0x0002cf80


	//   ....[206]....
        /*0d80*/ 	.word	0x0002cfd0


	//   ....[207]....
        /*0d84*/ 	.word	0x0002d030


	//   ....[208]....
        /*0d88*/ 	.word	0x0002d080


	//   ....[209]....
        /*0d8c*/ 	.word	0x0002d0e0


	//   ....[210]....
        /*0d90*/ 	.word	0x0002d150


	//   ....[211]....
        /*0d94*/ 	.word	0x0002d1b0


	//   ....[212]....
        /*0d98*/ 	.word	0x0002d200


	//   ....[213]....
        /*0d9c*/ 	.word	0x0002d260


	//   ....[214]....
        /*0da0*/ 	.word	0x0002d2b0


	//   ....[215]....
        /*0da4*/ 	.word	0x0002d310


	//   ....[216]....
        /*0da8*/ 	.word	0x0002d380


	//   ....[217]....
        /*0dac*/ 	.word	0x0002d400


	//   ....[218]....
        /*0db0*/ 	.word	0x0002d470


	//   ....[219]....
        /*0db4*/ 	.word	0x0002d4f0


	//   ....[220]....
        /*0db8*/ 	.word	0x0002d560


	//   ....[221]....
        /*0dbc*/ 	.word	0x0002d5e0


	//   ....[222]....
        /*0dc0*/ 	.word	0x0002d640


	//   ....[223]....
        /*0dc4*/ 	.word	0x0002d6c0


	//   ....[224]....
        /*0dc8*/ 	.word	0x0002d710


	//   ....[225]....
        /*0dcc*/ 	.word	0x0002d790


	//   ....[226]....
        /*0dd0*/ 	.word	0x0002d7f0


	//   ....[227]....
        /*0dd4*/ 	.word	0x0002d850


	//   ....[228]....
        /*0dd8*/ 	.word	0x0002d8b0


	//   ....[229]....
        /*0ddc*/ 	.word	0x0002d930


	//   ....[230]....
        /*0de0*/ 	.word	0x0002d9b0


	//   ....[231]....
        /*0de4*/ 	.word	0x0002da10


	//   ....[232]....
        /*0de8*/ 	.word	0x0002da60


	//   ....[233]....
        /*0dec*/ 	.word	0x0002dae0


	//   ....[234]....
        /*0df0*/ 	.word	0x0002db50


	//   ....[235]....
        /*0df4*/ 	.word	0x0002dbb0


	//   ....[236]....
        /*0df8*/ 	.word	0x0002dc00


	//   ....[237]....
        /*0dfc*/ 	.word	0x0002dc80


	//   ....[238]....
        /*0e00*/ 	.word	0x0002dcf0


	//   ....[239]....
        /*0e04*/ 	.word	0x0002dd50


	//   ....[240]....
        /*0e08*/ 	.word	0x0002dda0


	//   ....[241]....
        /*0e0c*/ 	.word	0x0002de20


	//   ....[242]....
        /*0e10*/ 	.word	0x0002de90


	//   ....[243]....
        /*0e14*/ 	.word	0x0002df00


	//   ....[244]....
        /*0e18*/ 	.word	0x0002df50


	//   ....[245]....
        /*0e1c*/ 	.word	0x0002dfd0


	//   ....[246]....
        /*0e20*/ 	.word	0x0002e040


	//   ....[247]....
        /*0e24*/ 	.word	0x0002e0a0


	//   ....[248]....
        /*0e28*/ 	.word	0x0002e0f0


	//   ....[249]....
        /*0e2c*/ 	.word	0x0002e170


	//   ....[250]....
        /*0e30*/ 	.word	0x0002e1c0


	//   ....[251]....
        /*0e34*/ 	.word	0x0002e250


	//   ....[252]....
        /*0e38*/ 	.word	0x0002e2e0


	//   ....[253]....
        /*0e3c*/ 	.word	0x0002e370


	//   ....[254]....
        /*0e40*/ 	.word	0x0002e400


	//   ....[255]....
        /*0e44*/ 	.word	0x0002e490


	//   ....[0]....
        /*0e48*/ 	.word	0x0002e520


	//   ....[1]....
        /*0e4c*/ 	.word	0x0002e5a0


	//   ....[2]....
        /*0e50*/ 	.word	0x0002e5f0


	//   ....[3]....
        /*0e54*/ 	.word	0x0002e680


	//   ....[4]....
        /*0e58*/ 	.word	0x0002e710


	//   ....[5]....
        /*0e5c*/ 	.word	0x0002e790


	//   ....[6]....
        /*0e60*/ 	.word	0x0002e7e0


	//   ....[7]....
        /*0e64*/ 	.word	0x0002e870


	//   ....[8]....
        /*0e68*/ 	.word	0x0002e900


	//   ....[9]....
        /*0e6c*/ 	.word	0x0002e990


	//   ....[10]....
        /*0e70*/ 	.word	0x0002ea20


	//   ....[11]....
        /*0e74*/ 	.word	0x0002eab0


	//   ....[12]....
        /*0e78*/ 	.word	0x0002eb40


	//   ....[13]....
        /*0e7c*/ 	.word	0x0002ec00


	//   ....[14]....
        /*0e80*/ 	.word	0x0002eee0


	//   ....[15]....
        /*0e84*/ 	.word	0x0002f100


	//   ....[16]....
        /*0e88*/ 	.word	0x0002f150


	//   ....[17]....
        /*0e8c*/ 	.word	0x0002f1b0


	//   ....[18]....
        /*0e90*/ 	.word	0x0002f260


	//   ....[19]....
        /*0e94*/ 	.word	0x0002f320


	//   ....[20]....
        /*0e98*/ 	.word	0x0002f3c0


	//   ....[21]....
        /*0e9c*/ 	.word	0x0002f4a0


	//   ....[22]....
        /*0ea0*/ 	.word	0x0002f5a0


	//   ....[23]....
        /*0ea4*/ 	.word	0x0002f880


	//   ....[24]....
        /*0ea8*/ 	.word	0x0002f920


	//   ....[25]....
        /*0eac*/ 	.word	0x0002fac0


	//   ....[26]....
        /*0eb0*/ 	.word	0x0002fb40


	//   ....[27]....
        /*0eb4*/ 	.word	0x0002fbc0


	//   ....[28]....
        /*0eb8*/ 	.word	0x0002fc40


	//   ....[29]....
        /*0ebc*/ 	.word	0x0002fcc0


	//   ....[30]....
        /*0ec0*/ 	.word	0x0002fd50


	//   ....[31]....
        /*0ec4*/ 	.word	0x0002fdf0


	//   ....[32]....
        /*0ec8*/ 	.word	0x0002fea0


	//   ....[33]....
        /*0ecc*/ 	.word	0x0002ff20


	//   ....[34]....
        /*0ed0*/ 	.word	0x0002ffa0


	//   ....[35]....
        /*0ed4*/ 	.word	0x00030020


	//   ....[36]....
        /*0ed8*/ 	.word	0x000300b0


	//   ....[37]....
        /*0edc*/ 	.word	0x00030130


	//   ....[38]....
        /*0ee0*/ 	.word	0x000301e0


	//   ....[39]....
        /*0ee4*/ 	.word	0x00030230


	//   ....[40]....
        /*0ee8*/ 	.word	0x000302f0


	//   ....[41]....
        /*0eec*/ 	.word	0x00030420


	//----- nvinfo : EIATTR_REG_RECONFIG
	.align		4
.L_241:
        /*0ef0*/ 	.byte	0x01, 0x54
	.zero		2


	//----- nvinfo : EIATTR_SYSCALL_OFFSETS
	.align		4
        /*0ef4*/ 	.byte	0x04, 0x46
        /*0ef6*/ 	.short	(.L_243 - .L_242)


	//   ....[0]....
.L_242:
        /*0ef8*/ 	.word	0x000023c0


	//   ....[1]....
        /*0efc*/ 	.word	0x00002510


	//   ....[2]....
        /*0f00*/ 	.word	0x0000a650


	//   ....[3]....
        /*0f04*/ 	.word	0x0000ab90


	//   ....[4]....
        /*0f08*/ 	.word	0x000274c0


	//   ....[5]....
        /*0f0c*/ 	.word	0x00027650


	//   ....[6]....
        /*0f10*/ 	.word	0x000277a0


	//   ....[7]....
        /*0f14*/ 	.word	0x000278e0


	//   ....[8]....
        /*0f18*/ 	.word	0x00028310


	//----- nvinfo : EIATTR_MBARRIER_INSTR_OFFSETS
	.align		4
.L_243:
        /*0f1c*/ 	.byte	0x04, 0x39
        /*0f1e*/ 	.short	(.L_245 - .L_244)


	//   ....[0]....
.L_244:
        /*0f20*/ 	.word	0x000002d0
        /*0f24*/ 	.word	0x000000ff
        /*0f28*/ 	.word	0x00022800
        /*0f2c*/ 	.short	0x0100
        /*0f2e*/ 	.byte	0x08
	.zero		1


	//   ....[1]....
        /*0f30*/ 	.word	0x000002e0
        /*0f34*/ 	.word	0x000000ff
        /*0f38*/ 	.word	0x00022820
        /*0f3c*/ 	.short	0x0100
        /*0f3e*/ 	.byte	0x08
	.zero		1


	//   ....[2]....
        /*0f40*/ 	.word	0x000003d0
        /*0f44*/ 	.word	0x000000ff
        /*0f48*/ 	.word	0x00022830
        /*0f4c*/ 	.short	0x0100
        /*0f4e*/ 	.byte	0x08
	.zero		1


	//   ....[3]....
        /*0f50*/ 	.word	0x000003e0
        /*0f54*/ 	.word	0x000000ff
        /*0f58*/ 	.word	0x00022840
        /*0f5c*/ 	.short	0x0100
        /*0f5e*/ 	.byte	0x08
	.zero		1


	//   ....[4]....
        /*0f60*/ 	.word	0x000003f0
        /*0f64*/ 	.word	0x000000ff
        /*0f68*/ 	.word	0x00022838
        /*0f6c*/ 	.short	0x0100
        /*0f6e*/ 	.byte	0x08
	.zero		1


	//   ....[5]....
        /*0f70*/ 	.word	0x00000400
        /*0f74*/ 	.word	0x000000ff
        /*0f78*/ 	.word	0x00022848
        /*0f7c*/ 	.short	0x0100
        /*0f7e*/ 	.byte	0x08
	.zero		1


	//   ....[6]....
        /*0f80*/ 	.word	0x00000530
        /*0f84*/ 	.word	0x000000ff
        /*0f88*/ 	.word	0x00022850
        /*0f8c*/ 	.short	0x0100
        /*0f8e*/ 	.byte	0x08
	.zero		1


	//   ....[7]....
        /*0f90*/ 	.word	0x00000540
        /*0f94*/ 	.word	0x000000ff
        /*0f98*/ 	.word	0x00022860
        /*0f9c*/ 	.short	0x0100
        /*0f9e*/ 	.byte	0x08
	.zero		1


	//   ....[8]....
        /*0fa0*/ 	.word	0x00000550
        /*0fa4*/ 	.word	0x000000ff
        /*0fa8*/ 	.word	0x00022858
        /*0fac*/ 	.short	0x0100
        /*0fae*/ 	.byte	0x08
	.zero		1


	//   ....[9]....
        /*0fb0*/ 	.word	0x00000560
        /*0fb4*/ 	.word	0x000000ff
        /*0fb8*/ 	.word	0x00022868
        /*0fbc*/ 	.short	0x0100
        /*0fbe*/ 	.byte	0x08
	.zero		1


	//   ....[10]....
        /*0fc0*/ 	.word	0x00000650
        /*0fc4*/ 	.word	0x000000ff
        /*0fc8*/ 	.word	0x00022870
        /*0fcc*/ 	.short	0x0100
        /*0fce*/ 	.byte	0x06
	.zero		1


	//   ....[11]....
        /*0fd0*/ 	.word	0x00000660
        /*0fd4*/ 	.word	0x000000ff
        /*0fd8*/ 	.word	0x00022880
        /*0fdc*/ 	.short	0x0100
        /*0fde*/ 	.byte	0x06
	.zero		1


	//   ....[12]....
        /*0fe0*/ 	.word	0x00000670
        /*0fe4*/ 	.word	0x000000ff
        /*0fe8*/ 	.word	0x00022878
        /*0fec*/ 	.short	0x0100
        /*0fee*/ 	.byte	0x06
	.zero		1


	//   ....[13]....
        /*0ff0*/ 	.word	0x00000680
        /*0ff4*/ 	.word	0x000000ff
        /*0ff8*/ 	.word	0x00022888
        /*0ffc*/ 	.short	0x0100
        /*0ffe*/ 	.byte	0x06
	.zero		1


	//   ....[14]....
        /*1000*/ 	.word	0x000007b0
        /*1004*/ 	.word	0x000000ff
        /*1008*/ 	.word	0x00022890
        /*100c*/ 	.short	0x0100
        /*100e*/ 	.byte	0x08
	.zero		1


	//   ....[15]....
        /*1010*/ 	.word	0x000007c0
        /*1014*/ 	.word	0x000000ff
        /*1018*/ 	.word	0x000228a0
        /*101c*/ 	.short	0x0100
        /*101e*/ 	.byte	0x08
	.zero		1


	//   ....[16]....
        /*1020*/ 	.word	0x000007d0
        /*1024*/ 	.word	0x000000ff
        /*1028*/ 	.word	0x00022898
        /*102c*/ 	.short	0x0100
        /*102e*/ 	.byte	0x08
	.zero		1


	//   ....[17]....
        /*1030*/ 	.word	0x000007e0
        /*1034*/ 	.word	0x000000ff
        /*1038*/ 	.word	0x000228a8
        /*103c*/ 	.short	0x0100
        /*103e*/ 	.byte	0x08
	.zero		1


	//   ....[18]....
        /*1040*/ 	.word	0x00000910
        /*1044*/ 	.word	0x000000ff
        /*1048*/ 	.word	0x000228b0
        /*104c*/ 	.short	0x0100
        /*104e*/ 	.byte	0x08
	.zero		1


	//   ....[19]....
        /*1050*/ 	.word	0x00000920
        /*1054*/ 	.word	0x000000ff
        /*1058*/ 	.word	0x000228c0
        /*105c*/ 	.short	0x0100
        /*105e*/ 	.byte	0x08
	.zero		1


	//   ....[20]....
        /*1060*/ 	.word	0x00000930
        /*1064*/ 	.word	0x000000ff
        /*1068*/ 	.word	0x000228b8
        /*106c*/ 	.short	0x0100
        /*106e*/ 	.byte	0x08
	.zero		1


	//   ....[21]....
        /*1070*/ 	.word	0x00000940
        /*1074*/ 	.word	0x000000ff
        /*1078*/ 	.word	0x000228c8
        /*107c*/ 	.short	0x0100
        /*107e*/ 	.byte	0x08
	.zero		1


	//   ....[22]....
        /*1080*/ 	.word	0x00003580
        /*1084*/ 	.word	0x0000006c
        /*1088*/ 	.word	0x00022890
        /*108c*/ 	.short	0x010a
        /*108e*/ 	.byte	0x3f
	.zero		1


	//   ....[23]....
        /*1090*/ 	.word	0x000063f0
        /*1094*/ 	.word	0x0000006c
        /*1098*/ 	.word	0x00022890
        /*109c*/ 	.short	0x010a
        /*109e*/ 	.byte	0x3f
	.zero		1


	//   ....[24]....
        /*10a0*/ 	.word	0x00009340
        /*10a4*/ 	.word	0x0000006c
        /*10a8*/ 	.word	0x00022890
        /*10ac*/ 	.short	0x010a
        /*10ae*/ 	.byte	0x3f
	.zero		1


	//   ....[25]....
        /*10b0*/ 	.word	0x000095b0
        /*10b4*/ 	.word	0x00000004
        /*10b8*/ 	.word	0x00000000
        /*10bc*/ 	.short	0x0101
        /*10be*/ 	.byte	0x3f
	.zero		1


	//   ....[26]....
        /*10c0*/ 	.word	0x000095f0
        /*10c4*/ 	.word	0x0000006c
        /*10c8*/ 	.word	0x000228b0
        /*10cc*/ 	.short	0x010a
        /*10ce*/ 	.byte	0x3f
	.zero		1


	//   ....[27]....
        /*10d0*/ 	.word	0x00009a30
        /*10d4*/ 	.word	0x0000006c
        /*10d8*/ 	.word	0x00000000
        /*10dc*/ 	.short	0x0101
        /*10de*/ 	.byte	0x3f
	.zero		1


	//   ....[28]....
        /*10e0*/ 	.word	0x0000a910
        /*10e4*/ 	.word	0x00000010
        /*10e8*/ 	.word	0x00022800
        /*10ec*/ 	.short	0x010a
        /*10ee*/ 	.byte	0x3f
	.zero		1


	//   ....[29]....
        /*10f0*/ 	.word	0x0000a960
        /*10f4*/ 	.word	0x00000010
        /*10f8*/ 	.word	0x00022800
        /*10fc*/ 	.short	0x010a
        /*10fe*/ 	.byte	0x3f
	.zero		1


	//   ....[30]....
        /*1100*/ 	.word	0x0000b330
        /*1104*/ 	.word	0x00000010
        /*1108*/ 	.word	0x00022800
        /*110c*/ 	.short	0x010a
        /*110e*/ 	.byte	0x3f
	.zero		1


	//   ....[31]....
        /*1110*/ 	.word	0x0000e820
        /*1114*/ 	.word	0x00000010
        /*1118*/ 	.word	0x00022800
        /*111c*/ 	.short	0x010a
        /*111e*/ 	.byte	0x3f
	.zero		1


	//   ....[32]....
        /*1120*/ 	.word	0x000118f0
        /*1124*/ 	.word	0x0000005a
        /*1128*/ 	.word	0x00022830
        /*112c*/ 	.short	0x010a
        /*112e*/ 	.byte	0x3f
	.zero		1


	//   ....[33]....
        /*1130*/ 	.word	0x00011960
        /*1134*/ 	.word	0x0000005a
        /*1138*/ 	.word	0x00022830
        /*113c*/ 	.short	0x010a
        /*113e*/ 	.byte	0x3f
	.zero		1


	//   ....[34]....
        /*1140*/ 	.word	0x00012260
        /*1144*/ 	.word	0x0000005a
        /*1148*/ 	.word	0x00000000
        /*114c*/ 	.short	0x0101
        /*114e*/ 	.byte	0x3f
	.zero		1


	//   ....[35]....
        /*1150*/ 	.word	0x00015570
        /*1154*/ 	.word	0x00000007
        /*1158*/ 	.word	0x00022830
        /*115c*/ 	.short	0x010a
        /*115e*/ 	.byte	0x3f
	.zero		1


	//   ....[36]....
        /*1160*/ 	.word	0x000155c0
        /*1164*/ 	.word	0x00000007
        /*1168*/ 	.word	0x00022830
        /*116c*/ 	.short	0x010a
        /*116e*/ 	.byte	0x3f
	.zero		1


	//   ....[37]....
        /*1170*/ 	.word	0x00015910
        /*1174*/ 	.word	0x00000007
        /*1178*/ 	.word	0x00022850
        /*117c*/ 	.short	0x010a
        /*117e*/ 	.byte	0x3f
	.zero		1


	//   ....[38]....
        /*1180*/ 	.word	0x00015950
        /*1184*/ 	.word	0x00000007
        /*1188*/ 	.word	0x00022850
        /*118c*/ 	.short	0x010a
        /*118e*/ 	.byte	0x3f
	.zero		1


	//   ....[39]....
        /*1190*/ 	.word	0x00016450
        /*1194*/ 	.word	0x0000004e
        /*1198*/ 	.word	0x00000000
        /*119c*/ 	.short	0x0101
        /*119e*/ 	.byte	0x3f
	.zero		1


	//   ....[40]....
        /*11a0*/ 	.word	0x000186d0
        /*11a4*/ 	.word	0x00000008
        /*11a8*/ 	.word	0x00000000
        /*11ac*/ 	.short	0x0101
        /*11ae*/ 	.byte	0x3f
	.zero		1


	//   ....[41]....
        /*11b0*/ 	.word	0x00019010
        /*11b4*/ 	.word	0x00000007
        /*11b8*/ 	.word	0x00022830
        /*11bc*/ 	.short	0x010a
        /*11be*/ 	.byte	0x3f
	.zero		1


	//   ....[42]....
        /*11c0*/ 	.word	0x00019060
        /*11c4*/ 	.word	0x00000007
        /*11c8*/ 	.word	0x00022830
        /*11cc*/ 	.short	0x010a
        /*11ce*/ 	.byte	0x3f
	.zero		1


	//   ....[43]....
        /*11d0*/ 	.word	0x000193e0
        /*11d4*/ 	.word	0x00000007
        /*11d8*/ 	.word	0x00022850
        /*11dc*/ 	.short	0x010a
        /*11de*/ 	.byte	0x3f
	.zero		1


	//   ....[44]....
        /*11e0*/ 	.word	0x00019420
        /*11e4*/ 	.word	0x00000007
        /*11e8*/ 	.word	0x00022850
        /*11ec*/ 	.short	0x010a
        /*11ee*/ 	.byte	0x3f
	.zero		1


	//   ....[45]....
        /*11f0*/ 	.word	0x0001a8c0
        /*11f4*/ 	.word	0x00000050
        /*11f8*/ 	.word	0x00000000
        /*11fc*/ 	.short	0x0101
        /*11fe*/ 	.byte	0x3f
	.zero		1


	//   ....[46]....
        /*1200*/ 	.word	0x0001b150
        /*1204*/ 	.word	0x00000008
        /*1208*/ 	.word	0x00000000
        /*120c*/ 	.short	0x0101
        /*120e*/ 	.byte	0x3f
	.zero		1


	//   ....[47]....
        /*1210*/ 	.word	0x0001b810
        /*1214*/ 	.word	0x00000007
        /*1218*/ 	.word	0x00022830
        /*121c*/ 	.short	0x010a
        /*121e*/ 	.byte	0x3f
	.zero		1


	//   ....[48]....
        /*1220*/ 	.word	0x0001b860
        /*1224*/ 	.word	0x00000007
        /*1228*/ 	.word	0x00022830
        /*122c*/ 	.short	0x010a
        /*122e*/ 	.byte	0x3f
	.zero		1


	//   ....[49]....
        /*1230*/ 	.word	0x0001bbe0
        /*1234*/ 	.word	0x00000007
        /*1238*/ 	.word	0x00022850
        /*123c*/ 	.short	0x010a
        /*123e*/ 	.byte	0x3f
	.zero		1


	//   ....[50]....
        /*1240*/ 	.word	0x0001bc20
        /*1244*/ 	.word	0x00000007
        /*1248*/ 	.word	0x00022850
        /*124c*/ 	.short	0x010a
        /*124e*/ 	.byte	0x3f
	.zero		1


	//   ....[51]....
        /*1250*/ 	.word	0x0001c730
        /*1254*/ 	.word	0x00000007
        /*1258*/ 	.word	0x00000000
        /*125c*/ 	.short	0x0101
        /*125e*/ 	.byte	0x3f
	.zero		1


	//   ....[52]....
        /*1260*/ 	.word	0x0001e9c0
        /*1264*/ 	.word	0x00000006
        /*1268*/ 	.word	0x00000000
        /*126c*/ 	.short	0x0101
        /*126e*/ 	.byte	0x3f
	.zero		1


	//   ....[53]....
        /*1270*/ 	.word	0x0001efa0
        /*1274*/ 	.word	0x0000000d
        /*1278*/ 	.word	0x00022850
        /*127c*/ 	.short	0x010a
        /*127e*/ 	.byte	0x3f
	.zero		1


	//   ....[54]....
        /*1280*/ 	.word	0x0001f020
        /*1284*/ 	.word	0x0000000d
        /*1288*/ 	.word	0x00022850
        /*128c*/ 	.short	0x010a
        /*128e*/ 	.byte	0x3f
	.zero		1


	//   ....[55]....
        /*1290*/ 	.word	0x0001f5e0
        /*1294*/ 	.word	0x00000002
        /*1298*/ 	.word	0x00000000
        /*129c*/ 	.short	0x0101
        /*129e*/ 	.byte	0x3f
	.zero		1


	//   ....[56]....
        /*12a0*/ 	.word	0x000217a0
        /*12a4*/ 	.word	0x00000000
        /*12a8*/ 	.word	0x00000000
        /*12ac*/ 	.short	0x0101
        /*12ae*/ 	.byte	0x3f
	.zero		1


	//   ....[57]....
        /*12b0*/ 	.word	0x00021f20
        /*12b4*/ 	.word	0x00000008
        /*12b8*/ 	.word	0x00000000
        /*12bc*/ 	.short	0x0101
        /*12be*/ 	.byte	0x3f
	.zero		1


	//   ....[58]....
        /*12c0*/ 	.word	0x00025ba0
        /*12c4*/ 	.word	0x00000012
        /*12c8*/ 	.word	0x00022820
        /*12cc*/ 	.short	0x010a
        /*12ce*/ 	.byte	0x3f
	.zero		1


	//   ....[59]....
        /*12d0*/ 	.word	0x00025c70
        /*12d4*/ 	.word	0x00000007
        /*12d8*/ 	.word	0x000228a0
        /*12dc*/ 	.short	0x010a
        /*12de*/ 	.byte	0x3f
	.zero		1


	//   ....[60]....
        /*12e0*/ 	.word	0x00026090
        /*12e4*/ 	.word	0x00000007
        /*12e8*/ 	.word	0x000228c0
        /*12ec*/ 	.short	0x010a
        /*12ee*/ 	.byte	0x3f
	.zero		1


	//   ....[61]....
        /*12f0*/ 	.word	0x00026460
        /*12f4*/ 	.word	0x00000008
        /*12f8*/ 	.word	0x000228a0
        /*12fc*/ 	.short	0x010a
        /*12fe*/ 	.byte	0x3f
	.zero		1


	//   ....[62]....
        /*1300*/ 	.word	0x00026870
        /*1304*/ 	.word	0x00000008
        /*1308*/ 	.word	0x000228c0
        /*130c*/ 	.short	0x010a
        /*130e*/ 	.byte	0x3f
	.zero		1


	//   ....[63]....
        /*1310*/ 	.word	0x00027ce0
        /*1314*/ 	.word	0x00000002
        /*1318*/ 	.word	0x00022880
        /*131c*/ 	.short	0x010a
        /*131e*/ 	.byte	0x3f
	.zero		1


	//   ....[64]....
        /*1320*/ 	.word	0x00027e90
        /*1324*/ 	.word	0x00000002
        /*1328*/ 	.word	0x00022840
        /*132c*/ 	.short	0x010a
        /*132e*/ 	.byte	0x3f
	.zero		1


	//   ....[65]....
        /*1330*/ 	.word	0x00028aa0
        /*1334*/ 	.word	0x00000012
        /*1338*/ 	.word	0x00022800
        /*133c*/ 	.short	0x0107
        /*133e*/ 	.byte	0x3f
	.zero		1


	//   ....[66]....
        /*1340*/ 	.word	0x00028ba0
        /*1344*/ 	.word	0x00000012
        /*1348*/ 	.word	0x00022800
        /*134c*/ 	.short	0x0101
        /*134e*/ 	.byte	0x3f
	.zero		1


	//   ....[67]....
        /*1350*/ 	.word	0x00028bc0
        /*1354*/ 	.word	0x00000012
        /*1358*/ 	.word	0x00022820
        /*135c*/ 	.short	0x010a
        /*135e*/ 	.byte	0x3f
	.zero		1


	//   ....[68]....
        /*1360*/ 	.word	0x00028f00
        /*1364*/ 	.word	0x00000003
        /*1368*/ 	.word	0x00022880
        /*136c*/ 	.short	0x010a
        /*136e*/ 	.byte	0x3f
	.zero		1


	//   ....[69]....
        /*1370*/ 	.word	0x00029140
        /*1374*/ 	.word	0x00000003
        /*1378*/ 	.word	0x00022840
        /*137c*/ 	.short	0x010a
        /*137e*/ 	.byte	0x3f
	.zero		1


	//   ....[70]....
        /*1380*/ 	.word	0x00029610
        /*1384*/ 	.word	0x00000014
        /*1388*/ 	.word	0x00022870
        /*138c*/ 	.short	0x010a
        /*138e*/ 	.byte	0x3f
	.zero		1


	//   ....[71]....
        /*1390*/ 	.word	0x00029680
        /*1394*/ 	.word	0x00000014
        /*1398*/ 	.word	0x00022860
        /*139c*/ 	.short	0x010a
        /*139e*/ 	.byte	0x3f
	.zero		1


	//   ....[72]....
        /*13a0*/ 	.word	0x00029b60
        /*13a4*/ 	.word	0x00000014
        /*13a8*/ 	.word	0x00022850
        /*13ac*/ 	.short	0x0101
        /*13ae*/ 	.byte	0x3f
	.zero		1


	//   ....[73]....
        /*13b0*/ 	.word	0x00029bf0
        /*13b4*/ 	.word	0x00000014
        /*13b8*/ 	.word	0x00000000
        /*13bc*/ 	.short	0x0101
        /*13be*/ 	.byte	0x3f
	.zero		1


	//   ....[74]....
        /*13c0*/ 	.word	0x00029e20
        /*13c4*/ 	.word	0x00000010
        /*13c8*/ 	.word	0x00022870
        /*13cc*/ 	.short	0x010a
        /*13ce*/ 	.byte	0x3f
	.zero		1


	//   ....[75]....
        /*13d0*/ 	.word	0x00029e90
        /*13d4*/ 	.word	0x00000010
        /*13d8*/ 	.word	0x00022860
        /*13dc*/ 	.short	0x010a
        /*13de*/ 	.byte	0x3f
	.zero		1


	//   ....[76]....
        /*13e0*/ 	.word	0x0002a370
        /*13e4*/ 	.word	0x00000010
        /*13e8*/ 	.word	0x00022850
        /*13ec*/ 	.short	0x0101
        /*13ee*/ 	.byte	0x3f
	.zero		1


	//   ....[77]....
        /*13f0*/ 	.word	0x0002a3c0
        /*13f4*/ 	.word	0x00000010
        /*13f8*/ 	.word	0x00000000
        /*13fc*/ 	.short	0x0101
        /*13fe*/ 	.byte	0x3f
	.zero		1


	//   ....[78]....
        /*1400*/ 	.word	0x0002b700
        /*1404*/ 	.word	0x00000000
        /*1408*/ 	.word	0x00022820
        /*140c*/ 	.short	0x010a
        /*140e*/ 	.byte	0x3f
	.zero		1


	//   ....[79]....
        /*1410*/ 	.word	0x0002b8b0
        /*1414*/ 	.word	0x00000006
        /*1418*/ 	.word	0x00000000
        /*141c*/ 	.short	0x010a
        /*141e*/ 	.byte	0x3f
	.zero		1


	//   ....[80]....
        /*1420*/ 	.word	0x0002b920
        /*1424*/ 	.word	0x00000007
        /*1428*/ 	.word	0x00000000
        /*142c*/ 	.short	0x010a
        /*142e*/ 	.byte	0x3f
	.zero		1


	//   ....[81]....
        /*1430*/ 	.word	0x0002b980
        /*1434*/ 	.word	0x00000004
        /*1438*/ 	.word	0x00022860
        /*143c*/ 	.short	0x010a
        /*143e*/ 	.byte	0x3f
	.zero		1


	//   ....[82]....
        /*1440*/ 	.word	0x0002b9d0
        /*1444*/ 	.word	0x00000003
        /*1448*/ 	.word	0x00022860
        /*144c*/ 	.short	0x010a
        /*144e*/ 	.byte	0x3f
	.zero		1


	//   ....[83]....
        /*1450*/ 	.word	0x0002ba10
        /*1454*/ 	.word	0x00000004
        /*1458*/ 	.word	0x00022880
        /*145c*/ 	.short	0x010a
        /*145e*/ 	.byte	0x3f
	.zero		1


	//   ....[84]....
        /*1460*/ 	.word	0x0002ba30
        /*1464*/ 	.word	0x00000003
        /*1468*/ 	.word	0x00022880
        /*146c*/ 	.short	0x010a
        /*146e*/ 	.byte	0x3f
	.zero		1


	//   ....[85]....
        /*1470*/ 	.word	0x0002ba90
        /*1474*/ 	.word	0x0000006c
        /*1478*/ 	.word	0x00022890
        /*147c*/ 	.short	0x010a
        /*147e*/ 	.byte	0x3f
	.zero		1


	//   ....[86]....
        /*1480*/ 	.word	0x0002bae0
        /*1484*/ 	.word	0x0000006c
        /*1488*/ 	.word	0x00022890
        /*148c*/ 	.short	0x010a
        /*148e*/ 	.byte	0x3f
	.zero		1


	//   ....[87]....
        /*1490*/ 	.word	0x0002bb30
        /*1494*/ 	.word	0x0000006c
        /*1498*/ 	.word	0x00022890
        /*149c*/ 	.short	0x010a
        /*149e*/ 	.byte	0x3f
	.zero		1


	//   ....[88]....
        /*14a0*/ 	.word	0x0002bb80
        /*14a4*/ 	.word	0x0000006c
        /*14a8*/ 	.word	0x000228b0
        /*14ac*/ 	.short	0x010a
        /*14ae*/ 	.byte	0x3f
	.zero		1


	//   ....[89]....
        /*14b0*/ 	.word	0x0002be90
        /*14b4*/ 	.word	0x00000010
        /*14b8*/ 	.word	0x00022800
        /*14bc*/ 	.short	0x010a
        /*14be*/ 	.byte	0x3f
	.zero		1


	//   ....[90]....
        /*14c0*/ 	.word	0x0002c0a0
        /*14c4*/ 	.word	0x00000010
        /*14c8*/ 	.word	0x00022800
        /*14cc*/ 	.short	0x010a
        /*14ce*/ 	.byte	0x3f
	.zero		1


	//   ....[91]....
        /*14d0*/ 	.word	0x0002c0f0
        /*14d4*/ 	.word	0x0000005a
        /*14d8*/ 	.word	0x00022830
        /*14dc*/ 	.short	0x010a
        /*14de*/ 	.byte	0x3f
	.zero		1


	//   ....[92]....
        /*14e0*/ 	.word	0x0002c140
        /*14e4*/ 	.word	0x00000007
        /*14e8*/ 	.word	0x00022830
        /*14ec*/ 	.short	0x010a
        /*14ee*/ 	.byte	0x3f
	.zero		1


	//   ....[93]....
        /*14f0*/ 	.word	0x0002c190
        /*14f4*/ 	.word	0x00000007
        /*14f8*/ 	.word	0x00022850
        /*14fc*/ 	.short	0x010a
        /*14fe*/ 	.byte	0x3f
	.zero		1


	//   ....[94]....
        /*1500*/ 	.word	0x0002c1e0
        /*1504*/ 	.word	0x00000007
        /*1508*/ 	.word	0x00022830
        /*150c*/ 	.short	0x010a
        /*150e*/ 	.byte	0x3f
	.zero		1


	//   ....[95]....
        /*1510*/ 	.word	0x0002c230
        /*1514*/ 	.word	0x00000007
        /*1518*/ 	.word	0x00022850
        /*151c*/ 	.short	0x010a
        /*151e*/ 	.byte	0x3f
	.zero		1


	//   ....[96]....
        /*1520*/ 	.word	0x0002c280
        /*1524*/ 	.word	0x00000007
        /*1528*/ 	.word	0x00022830
        /*152c*/ 	.short	0x010a
        /*152e*/ 	.byte	0x3f
	.zero		1


	//   ....[97]....
        /*1530*/ 	.word	0x0002c2d0
        /*1534*/ 	.word	0x00000007
        /*1538*/ 	.word	0x00022850
        /*153c*/ 	.short	0x010a
        /*153e*/ 	.byte	0x3f
	.zero		1


	//   ....[98]....
        /*1540*/ 	.word	0x0002c320
        /*1544*/ 	.word	0x0000000d
        /*1548*/ 	.word	0x00022850
        /*154c*/ 	.short	0x010a
        /*154e*/ 	.byte	0x3f
	.zero		1


	//   ....[99]....
        /*1550*/ 	.word	0x0002ecc0
        /*1554*/ 	.word	0x00000012
        /*1558*/ 	.word	0x00022820
        /*155c*/ 	.short	0x010a
        /*155e*/ 	.byte	0x3f
	.zero		1


	//   ....[100]....
        /*1560*/ 	.word	0x0002ed10
        /*1564*/ 	.word	0x00000007
        /*1568*/ 	.word	0x000228a0
        /*156c*/ 	.short	0x010a
        /*156e*/ 	.byte	0x3f
	.zero		1


	//   ....[101]....
        /*1570*/ 	.word	0x0002ed60
        /*1574*/ 	.word	0x00000007
        /*1578*/ 	.word	0x000228c0
        /*157c*/ 	.short	0x010a
        /*157e*/ 	.byte	0x3f
	.zero		1


	//   ....[102]....
        /*1580*/ 	.word	0x0002edb0
        /*1584*/ 	.word	0x00000008
        /*1588*/ 	.word	0x000228a0
        /*158c*/ 	.short	0x010a
        /*158e*/ 	.byte	0x3f
	.zero		1


	//   ....[103]....
        /*1590*/ 	.word	0x0002ee00
        /*1594*/ 	.word	0x00000008
        /*1598*/ 	.word	0x000228c0
        /*159c*/ 	.short	0x010a
        /*159e*/ 	.byte	0x3f
	.zero		1


	//   ....[104]....
        /*15a0*/ 	.word	0x0002efa0
        /*15a4*/ 	.word	0x00000002
        /*15a8*/ 	.word	0x00022880
        /*15ac*/ 	.short	0x010a
        /*15ae*/ 	.byte	0x3f
	.zero		1


	//   ....[105]....
        /*15b0*/ 	.word	0x0002eff0
        /*15b4*/ 	.word	0x00000002
        /*15b8*/ 	.word	0x00022840
        /*15bc*/ 	.short	0x010a
        /*15be*/ 	.byte	0x3f
	.zero		1


	//   ....[106]....
        /*15c0*/ 	.word	0x0002f5e0
        /*15c4*/ 	.word	0x00000012
        /*15c8*/ 	.word	0x00022820
        /*15cc*/ 	.short	0x010a
        /*15ce*/ 	.byte	0x3f
	.zero		1


	//   ....[107]....
        /*15d0*/ 	.word	0x0002f630
        /*15d4*/ 	.word	0x00000003
        /*15d8*/ 	.word	0x00022880
        /*15dc*/ 	.short	0x010a
        /*15de*/ 	.byte	0x3f
	.zero		1


	//   ....[108]....
        /*15e0*/ 	.word	0x0002f680
        /*15e4*/ 	.word	0x00000003
        /*15e8*/ 	.word	0x00022840
        /*15ec*/ 	.short	0x010a
        /*15ee*/ 	.byte	0x3f
	.zero		1


	//   ....[109]....
        /*15f0*/ 	.word	0x0002f6d0
        /*15f4*/ 	.word	0x00000014
        /*15f8*/ 	.word	0x00022870
        /*15fc*/ 	.short	0x010a
        /*15fe*/ 	.byte	0x3f
	.zero		1


	//   ....[110]....
        /*1600*/ 	.word	0x0002f720
        /*1604*/ 	.word	0x00000014
        /*1608*/ 	.word	0x00022860
        /*160c*/ 	.short	0x010a
        /*160e*/ 	.byte	0x3f
	.zero		1


	//   ....[111]....
        /*1610*/ 	.word	0x0002f770
        /*1614*/ 	.word	0x00000010
        /*1618*/ 	.word	0x00022870
        /*161c*/ 	.short	0x010a
        /*161e*/ 	.byte	0x3f
	.zero		1


	//   ....[112]....
        /*1620*/ 	.word	0x0002f7c0
        /*1624*/ 	.word	0x00000010
        /*1628*/ 	.word	0x00022860
        /*162c*/ 	.short	0x010a
        /*162e*/ 	.byte	0x3f
	.zero		1


	//   ....[113]....
        /*1630*/ 	.word	0x00030340
        /*1634*/ 	.word	0x00000000
        /*1638*/ 	.word	0x00022820
        /*163c*/ 	.short	0x010a
        /*163e*/ 	.byte	0x3f
	.zero		1


	//   ....[114]....
        /*1640*/ 	.word	0x000304e0
        /*1644*/ 	.word	0x00000006
        /*1648*/ 	.word	0x00000000
        /*164c*/ 	.short	0x010a
        /*164e*/ 	.byte	0x3f
	.zero		1


	//   ....[115]....
        /*1650*/ 	.word	0x00030530
        /*1654*/ 	.word	0x00000007
        /*1658*/ 	.word	0x00000000
        /*165c*/ 	.short	0x010a
        /*165e*/ 	.byte	0x3f
	.zero		1


	//   ....[116]....
        /*1660*/ 	.word	0x00030580
        /*1664*/ 	.word	0x00000004
        /*1668*/ 	.word	0x00022860
        /*166c*/ 	.short	0x010a
        /*166e*/ 	.byte	0x3f
	.zero		1


	//   ....[117]....
        /*1670*/ 	.word	0x000305d0
        /*1674*/ 	.word	0x00000003
        /*1678*/ 	.word	0x00022860
        /*167c*/ 	.short	0x010a
        /*167e*/ 	.byte	0x3f
	.zero		1


	//   ....[118]....
        /*1680*/ 	.word	0x00030620
        /*1684*/ 	.word	0x00000004
        /*1688*/ 	.word	0x00022880
        /*168c*/ 	.short	0x010a
        /*168e*/ 	.byte	0x3f
	.zero		1


	//----- nvinfo : EIATTR_NUM_MBARRIERS
	.align		4
.L_245:
        /*1690*/ 	.byte	0x03, 0x38
        /*1692*/ 	.short	0x0016


	//----- nvinfo : EIATTR_EXIT_INSTR_OFFSETS
	.align		4
        /*1694*/ 	.byte	0x04, 0x1c
        /*1696*/ 	.short	(.L_247 - .L_246)


	//   ....[0]....
.L_246:
        /*1698*/ 	.word	0x0002ba80


	//----- nvinfo : EIATTR_MAX_THREADS
	.align		4
.L_247:
        /*169c*/ 	.byte	0x04, 0x05
        /*169e*/ 	.short	(.L_249 - .L_248)
.L_248:
        /*16a0*/ 	.word	0x00000180
        /*16a4*/ 	.word	0x00000001
        /*16a8*/ 	.word	0x00000001


	//----- nvinfo : EIATTR_CRS_STACK_SIZE
	.align		4
.L_249:
        /*16ac*/ 	.byte	0x04, 0x1e
        /*16ae*/ 	.short	(.L_251 - .L_250)
.L_250:
        /*16b0*/ 	.word	0x00000000


	//----- nvinfo : EIATTR_CBANK_PARAM_SIZE
	.align		4
.L_251:
        /*16b4*/ 	.byte	0x03, 0x19
        /*16b6*/ 	.short	0x0af0


	//----- nvinfo : EIATTR_PARAM_CBANK
	.align		4
        /*16b8*/ 	.byte	0x04, 0x0a
        /*16ba*/ 	.short	(.L_253 - .L_252)
	.align		4
.L_252:
        /*16bc*/ 	.word	index@(.nv.constant0._ZN7cutlass13device_kernelIN5flash11enable_sm90INS1_16FlashAttnFwdSm90INS1_25CollectiveMainloopFwdSm90ILi2EN4cute5tupleIJNS5_1CILi1EEES8_S8_EEENS6_IJNS7_ILi128EEESA_NS7_ILi192EEEEEELi128ENS_12float_e4m3_tEfNS_4arch4Sm90ELb0ELb1ELb1ELb1ELb0ELb1ELb0ELb1ELb1ELb1ELb1ELb0EEENS1_21CollectiveEpilogueFwdINS6_IJSA_SA_SA_EEES9_NS_10bfloat16_tESF_Li256ELb1ELb1ELb1ELb1EEENS1_36VarlenDynamicPersistentTileSchedulerILi128ELi128ELi256ELi128ELb1ELb1ELb1ELb1ELb0ELb1EEEEEEEEEvNT_6ParamsE)
        /*16c0*/ 	.short	0x0210
        /*16c2*/ 	.short	0x0af0


	//----- nvinfo : EIATTR_SW_WAR
	.align		4
.L_253:
        /*16c4*/ 	.byte	0x04, 0x36
        /*16c6*/ 	.short	(.L_255 - .L_254)
.L_254:
        /*16c8*/ 	.word	0x00000008
.L_255:


//--------------------- .nv.info._ZN7cutlass13device_kernelIN5flash11enable_sm90INS1_16FlashAttnFwdSm90INS1_25CollectiveMainloopFwdSm90ILi2EN4cute5tupleIJNS5_1CILi1EEES8_S8_EEENS6_IJNS7_ILi128EEENS7_ILi160EEENS7_ILi192EEEEEELi128ENS_12float_e4m3_tEfNS_4arch4Sm90ELb1ELb0ELb1ELb0ELb0ELb0ELb0ELb1ELb1ELb1ELb1ELb0EEENS1_21CollectiveEpilogueFwdINS6_IJSA_SA_SB_EEES9_NS_10bfloat16_tESG_Li256ELb0ELb1ELb1ELb1EEENS1_19SingleTileSchedulerILb0ELb1ELb1ELi128EEEEEEEEEvNT_6ParamsE --------------------------
	.section	.nv.info._ZN7cutlass13device_kernelIN5flash11enable_sm90INS1_16FlashAttnFwdSm90INS1_25CollectiveMainloopFwdSm90ILi2EN4cute5tupleIJNS5_1CILi1EEES8_S8_EEENS6_IJNS7_ILi128EEENS7_ILi160EEENS7_ILi192EEEEEELi128ENS_12float_e4m3_tEfNS_4arch4Sm90ELb1ELb0ELb1ELb0ELb0ELb0ELb0ELb1ELb1ELb1ELb1ELb0EEENS1_21CollectiveEpilogueFwdINS6_IJSA_SA_SB_EEES9_NS_10bfloat16_tESG_Li256ELb0ELb1ELb1ELb1EEENS1_19SingleTileSchedulerILb0ELb1ELb1ELi128EEEEEEEEEvNT_6ParamsE,"",@"SHT_CUDA_INFO"
	.sectionflags	@""
	.align	4


	//----- nvinfo : EIATTR_CUDA_API_VERSION
	.align		4
        /*0000*/ 	.byte	0x04, 0x37
        /*0002*/ 	.short	(.L_257 - .L_256)
.L_256:
        /*0004*/ 	.word	0x00000082


	//----- nvinfo : EIATTR_KPARAM_INFO
	.align		4
.L_257:
        /*0008*/ 	.byte	0x04, 0x17
        /*000a*/ 	.short	(.L_259 - .L_258)
.L_258:
        /*000c*/ 	.word	0x00000000
        /*0010*/ 	.short	0x0000
        /*0012*/ 	.short	0x0070
        /*0014*/ 	.byte	0x00, 0xf0, 0x01, 0x28


	//----- nvinfo : EIATTR_SPARSE_MMA_MASK
	.align		4
.L_259:
        /*0018*/ 	.byte	0x03, 0x50
        /*001a*/ 	.short	0x0000


	//----- nvinfo : EIATTR_MAXREG_COUNT
	.align		4
        /*001c*/ 	.byte	0x03, 0x1b
        /*001e*/ 	.short	0x00a8


	//----- nvinfo : EIATTR_NUM_BARRIERS
	.align		4
        /*0020*/ 	.byte	0x02, 0x4c
        /*0022*/ 	.byte	0x10
	.zero		1


	//----- nvinfo : EIATTR_EXTERNS
	.align		4
        /*0024*/ 	.byte	0x04, 0x0f
        /*0026*/ 	.short	(.L_261 - .L_260)


	//   ....[0]....
	.align		4
.L_260:
        /*0028*/ 	.word	index@(__assertfail)


	//----- nvinfo : EIATTR_ANNOTATIONS
	.align		4
.L_261:
        /*002c*/ 	.byte	0x04, 0x55
        /*002e*/ 	.short	(.L_263 - .L_262)


	//   ....[0]....
.L_262:
        /* <DEDUP_REMOVED lines=14> */


	//----- nvinfo : EIATTR_MERCURY_ISA_VERSION
	.align		4
.L_263:
        /*00f8*/ 	.byte	0x03, 0x5f
        /*00fa*/ 	.short	0x0101


	//----- nvinfo : EIATTR_INT_WARP_WIDE_INSTR_OFFSETS
	.align		4
        /*00fc*/ 	.byte	0x04, 0x31
        /*00fe*/ 	.short	(.L_265 - .L_264)


	//   ....[0]....
.L_264:
        /*0100*/ 	.word	0x00000120


	//   ....[1]....
        /*0104*/ 	.word	0x000001c0


	//   ....[2]....
        /*0108*/ 	.word	0x00000230


	//----- nvinfo : EIATTR_COOP_GROUP_MASK_REGIDS
	.align		4
.L_265:
        /*010c*/ 	.byte	0x04, 0x29
        /*010e*/ 	.short	(.L_267 - .L_266)


	//   ....[0]....
.L_266:
        /*0110*/ 	.word	0xffffffff


	//   ....[1]....
        /*0114*/ 	.word	0xffffffff


	//   ....[2]....
        /*0118*/ 	.word	0xffffffff


	//   ....[3]....
        /*011c*/ 	.word	0xffffffff


	//   ....[4]....
        /*0120*/ 	.word	0xffffffff


	//   ....[5]....
        /*0124*/ 	.word	0xffffffff


	//   ....[6]....
        /*0128*/ 	.word	0xffffffff


	//   ....[7]....
        /*012c*/ 	.word	0xffffffff


	//   ....[8]....
        /*0130*/ 	.word	0xffffffff


	//   ....[9]....
        /*0134*/ 	.word	0xffffffff


	//   ....[10]....
        /*0138*/ 	.word	0xffffffff


	//   ....[11]....
        /*013c*/ 	.word	0xffffffff


	//   ....[12]....
        /*0140*/ 	.word	0xffffffff


	//   ....[13]....
        /*0144*/ 	.word	0xffffffff


	//   ....[14]....
        /*0148*/ 	.word	0xffffffff


	//   ....[15]....
        /*014c*/ 	.word	0xffffffff


	//   ....[16]....
        /*0150*/ 	.word	0xffffffff


	//   ....[17]....
        /*0154*/ 	.word	0xffffffff


	//   ....[18]....
        /*0158*/ 	.word	0xffffffff


	//   ....[19]....
        /*015c*/ 	.word	0xffffffff


	//   ....[20]....
        /*0160*/ 	.word	0xffffffff


	//   ....[21]....
        /*0164*/ 	.word	0xffffffff


	//   ....[22]....
        /*0168*/ 	.word	0xffffffff


	//   ....[23]....
        /*016c*/ 	.word	0xffffffff


	//   ....[24]....
        /*0170*/ 	.word	0xffffffff


	//   ....[25]....
        /*0174*/ 	.word	0xffffffff


	//   ....[26]....
        /*0178*/ 	.word	0xffffffff


	//   ....[27]....
        /*017c*/ 	.word	0xffffffff


	//   ....[28]....
        /*0180*/ 	.word	0xffffffff


	//   ....[29]....
        /*0184*/ 	.word	0xffffffff


	//   ....[30]....
        /*0188*/ 	.word	0xffffffff


	//   ....[31]....
        /*018c*/ 	.word	0xffffffff


	//   ....[32]....
        /*0190*/ 	.word	0xffffffff


	//   ....[33]....
        /*0194*/ 	.word	0xffffffff


	//   ....[34]....
        /*0198*/ 	.word	0xffffffff


	//   ....[35]....
        /*019c*/ 	.word	0xffffffff


	//   ....[36]....
        /*01a0*/ 	.word	0xffffffff


	//   ....[37]....
        /*01a4*/ 	.word	0xffffffff


	//   ....[38]....
        /*01a8*/ 	.word	0xffffffff


	//   ....[39]....
        /*01ac*/ 	.word	0xffffffff


	//   ....[40]....
        /*01b0*/ 	.word	0xffffffff


	//   ....[41]....
        /*01b4*/ 	.word	0xffffffff


	//   ....[42]....
        /*01b8*/ 	.word	0xffffffff


	//   ....[43]....
        /*01bc*/ 	.word	0xffffffff


	//   ....[44]....
        /*01c0*/ 	.word	0xffffffff


	//   ....[45]....
        /*01c4*/ 	.word	0xffffffff


	//   ....[46]....
        /*01c8*/ 	.word	0xffffffff


	//   ....[47]....
        /*01cc*/ 	.word	0xffffffff


	//   ....[48]....
        /*01d0*/ 	.word	0xffffffff


	//   ....[49]....
        /*01d4*/ 	.word	0xffffffff


	//   ....[50]....
        /*01d8*/ 	.word	0xffffffff


	//   ....[51]....
        /*01dc*/ 	.word	0xffffffff


	//   ....[52]....
        /*01e0*/ 	.word	0xffffffff


	//   ....[53]....
        /*01e4*/ 	.word	0xffffffff


	//   ....[54]....
        /*01e8*/ 	.word	0xffffffff


	//   ....[55]....
        /*01ec*/ 	.word	0xffffffff


	//   ....[56]....
        /*01f0*/ 	.word	0xffffffff


	//   ....[57]....
        /*01f4*/ 	.word	0xffffffff


	//   ....[58]....
        /*01f8*/ 	.word	0xffffffff


	//   ....[59]....
        /*01fc*/ 	.word	0xffffffff


	//   ....[60]....
        /*0200*/ 	.word	0xffffffff


	//   ....[61]....
        /*0204*/ 	.word	0xffffffff


	//   ....[62]....
        /*0208*/ 	.word	0xffffffff


	//   ....[63]....
        /*020c*/ 	.word	0xffffffff


	//   ....[64]....
        /*0210*/ 	.word	0xffffffff


	//   ....[65]....
        /*0214*/ 	.word	0xffffffff


	//   ....[66]....
        /*0218*/ 	.word	0xffffffff


	//   ....[67]....
        /*021c*/ 	.word	0xffffffff


	//   ....[68]....
        /*0220*/ 	.word	0xffffffff


	//   ....[69]....
        /*0224*/ 	.word	0xffffffff


	//   ....[70]....
        /*0228*/ 	.word	0xffffffff


	//   ....[71]....
        /*022c*/ 	.word	0xffffffff


	//   ....[72]....
        /*0230*/ 	.word	0xffffffff


	//   ....[73]....
        /*0234*/ 	.word	0xffffffff


	//   ....[74]....
        /*0238*/ 	.word	0xffffffff


	//   ....[75]....
        /*023c*/ 	.word	0xffffffff


	//   ....[76]....
        /*0240*/ 	.word	0xffffffff


	//   ....[77]....
        /*0244*/ 	.word	0xffffffff


	//   ....[78]....
        /*0248*/ 	.word	0xffffffff


	//   ....[79]....
        /*024c*/ 	.word	0xffffffff


	//   ....[80]....
        /*0250*/ 	.word	0xffffffff


	//   ....[81]....
        /*0254*/ 	.word	0xffffffff


	//   ....[82]....
        /*0258*/ 	.word	0xffffffff


	//   ....[83]....
        /*025c*/ 	.word	0xffffffff


	//   ....[84]....
        /*0260*/ 	.word	0xffffffff


	//   ....[85]....
        /*0264*/ 	.word	0xffffffff


	//   ....[86]....
        /*0268*/ 	.word	0xffffffff


	//   ....[87]....
        /*026c*/ 	.word	0xffffffff


	//   ....[88]....
        /*0270*/ 	.word	0xffffffff


	//   ....[89]....
        /*0274*/ 	.word	0xffffffff


	//   ....[90]....
        /*0278*/ 	.word	0xffffffff


	//   ....[91]....
        /*027c*/ 	.word	0xffffffff


	//   ....[92]....
        /*0280*/ 	.word	0xffffffff


	//   ....[93]....
        /*0284*/ 	.word	0xffffffff


	//   ....[94]....
        /*0288*/ 	.word	0xffffffff


	//   ....[95]....
        /*028c*/ 	.word	0xffffffff


	//   ....[96]....
        /*0290*/ 	.word	0xffffffff


	//   ....[97]....
        /*0294*/ 	.word	0xffffffff


	//   ....[98]....
        /*0298*/ 	.word	0xffffffff


	//   ....[99]....
        /*029c*/ 	.word	0xffffffff


	//   ....[100]....
        /*02a0*/ 	.word	0xffffffff


	//   ....[101]....
        /*02a4*/ 	.word	0xffffffff


	//   ....[102]....
        /*02a8*/ 	.word	0xffffffff


	//   ....[103]....
        /*02ac*/ 	.word	0xffffffff


	//   ....[104]....
        /*02b0*/ 	.word	0xffffffff


	//   ....[105]....
        /*02b4*/ 	.word	0xffffffff


	//   ....[106]....
        /*02b8*/ 	.word	0xffffffff


	//   ....[107]....
        /*02bc*/ 	.word	0xffffffff


	//   ....[108]....
        /*02c0*/ 	.word	0xffffffff


	//   ....[109]....
        /*02c4*/ 	.word	0xffffffff


	//   ....[110]....
        /*02c8*/ 	.word	0xffffffff


	//   ....[111]....
        /*02cc*/ 	.word	0x0500000f


	//   ....[112]....
        /*02d0*/ 	.word	0x0500000f


	//   ....[113]....
        /*02d4*/ 	.word	0x0500000f


	//   ....[114]....
        /*02d8*/ 	.word	0x0500000f


	//   ....[115]....
        /*02dc*/ 	.word	0x0500000f


	//   ....[116]....
        /*02e0*/ 	.word	0x0500000f


	//   ....[117]....
        /*02e4*/ 	.word	0x0500000f


	//   ....[118]....
        /*02e8*/ 	.word	0x0500000f


	//   ....[119]....
        /*02ec*/ 	.word	0x0500000f


	//----- nvinfo : EIATTR_COOP_GROUP_INSTR_OFFSETS
	.align		4
.L_267:
        /*02f0*/ 	.byte	0x04, 0x28
        /*02f2*/ 	.short	(.L_269 - .L_268)


	//   ....[0]....
.L_268:
        /*02f4*/ 	.word	0x00000060


	//   ....[1]....
        /*02f8*/ 	.word	0x00000130


	//   ....[2]....
        /*02fc*/ 	.word	0x000001e0


	//   ....[3]....
        /*0300*/ 	.word	0x000003a0


	//   ....[4]....
        /*0304*/ 	.word	0x00000500


	//   ....[5]....
        /*0308*/ 	.word	0x00000620


	//   ....[6]....
        /*030c*/ 	.word	0x00000780


	//   ....[7]....
        /*0310*/ 	.word	0x000011a0


	//   ....[8]....
        /*0314*/ 	.word	0x00002ab0


	//   ....[9]....
        /*0318*/ 	.word	0x000031f0


	//   ....[10]....
        /*031c*/ 	.word	0x00003700


	//   ....[11]....
        /*0320*/ 	.word	0x00003790


	//   ....[12]....
        /*0324*/ 	.word	0x000043e0


	//   ....[13]....
        /*0328*/ 	.word	0x00004480


	//   ....[14]....
        /*032c*/ 	.word	0x00006810


	//   ....[15]....
        /*0330*/ 	.word	0x00007000


	//   ....[16]....
        /*0334*/ 	.word	0x000076c0


	//   ....[17]....
        /*0338*/ 	.word	0x00007800


	//   ....[18]....
        /*033c*/ 	.word	0x00008450


	//   ....[19]....
        /*0340*/ 	.word	0x000084b0


	//   ....[20]....
        /*0344*/ 	.word	0x0000b7e0


	//   ....[21]....
        /*0348*/ 	.word	0x0000b810


	//   ....[22]....
        /*034c*/ 	.word	0x0000b830


	//   ....[23]....
        /*0350*/ 	.word	0x0000b850


	//   ....[24]....
        /*0354*/ 	.word	0x0000d330


	//   ....[25]....
        /*0358*/ 	.word	0x0000d350


	//   ....[26]....
        /*035c*/ 	.word	0x0000d3b0


	//   ....[27]....
        /*0360*/ 	.word	0x0000d3c0


	//   ....[28]....
        /*0364*/ 	.word	0x0000e1e0


	//   ....[29]....
        /*0368*/ 	.word	0x0000e1f0


	//   ....[30]....
        /*036c*/ 	.word	0x0000e200


	//   ....[31]....
        /*0370*/ 	.word	0x0000e220


	//   ....[32]....
        /*0374*/ 	.word	0x0000e230


	//   ....[33]....
        /*0378*/ 	.word	0x0000e240


	//   ....[34]....
        /*037c*/ 	.word	0x0000e250


	//   ....[35]....
        /*0380*/ 	.word	0x0000e270


	//   ....[36]....
        /*0384*/ 	.word	0x0000e280


	//   ....[37]....
        /*0388*/ 	.word	0x0000e290


	//   ....[38]....
        /*038c*/ 	.word	0x0000e2a0


	//   ....[39]....
        /*0390*/ 	.word	0x0000e2b0


	//   ....[40]....
        /*0394*/ 	.word	0x0000e2c0


	//   ....[41]....
        /*0398*/ 	.word	0x0000e2d0


	//   ....[42]....
        /*039c*/ 	.word	0x0000e2e0


	//   ....[43]....
        /*03a0*/ 	.word	0x0000e2f0


	//   ....[44]....
        /*03a4*/ 	.word	0x0000e300


	//   ....[45]....
        /*03a8*/ 	.word	0x0000e310


	//   ....[46]....
        /*03ac*/ 	.word	0x0000e320


	//   ....[47]....
        /*03b0*/ 	.word	0x0000e330


	//   ....[48]....
        /*03b4*/ 	.word	0x0000e340


	//   ....[49]....
        /*03b8*/ 	.word	0x0000e350


	//   ....[50]....
        /*03bc*/ 	.word	0x0000e360


	//   ....[51]....
        /*03c0*/ 	.word	0x0000e370


	//   ....[52]....
        /*03c4*/ 	.word	0x0000e380


	//   ....[53]....
        /*03c8*/ 	.word	0x0000e390


	//   ....[54]....
        /*03cc*/ 	.word	0x0000e3a0


	//   ....[55]....
        /*03d0*/ 	.word	0x0000e3b0


	//   ....[56]....
        /*03d4*/ 	.word	0x0000e3c0


	//   ....[57]....
        /*03d8*/ 	.word	0x0000e3e0


	//   ....[58]....
        /*03dc*/ 	.word	0x0000e3f0


	//   ....[59]....
        /*03e0*/ 	.word	0x0000e400


	//   ....[60]....
        /*03e4*/ 	.word	0x0000e420


	//   ....[61]....
        /*03e8*/ 	.word	0x0000e430


	//   ....[62]....
        /*03ec*/ 	.word	0x0000e440


	//   ....[63]....
        /*03f0*/ 	.word	0x0000e460


	//   ....[64]....
        /*03f4*/ 	.word	0x0000e480


	//   ....[65]....
        /*03f8*/ 	.word	0x0000e490


	//   ....[66]....
        /*03fc*/ 	.word	0x0000e4b0


	//   ....[67]....
        /*0400*/ 	.word	0x0000e4e0


	//   ....[68]....
        /*0404*/ 	.word	0x0000e4f0


	//   ....[69]....
        /*0408*/ 	.word	0x0000e500


	//   ....[70]....
        /*040c*/ 	.word	0x0000e520


	//   ....[71]....
        /*0410*/ 	.word	0x0000e530


	//   ....[72]....
        /*0414*/ 	.word	0x0000e540


	//   ....[73]....
        /*0418*/ 	.word	0x0000e550


	//   ....[74]....
        /*041c*/ 	.word	0x0000e560


	//   ....[75]....
        /*0420*/ 	.word	0x0000e570


	//   ....[76]....
        /*0424*/ 	.word	0x0000e590


	//   ....[77]....
        /*0428*/ 	.word	0x0000e5c0


	//   ....[78]....
        /*042c*/ 	.word	0x0000e5f0


	//   ....[79]....
        /*0430*/ 	.word	0x0000e620


	//   ....[80]....
        /*0434*/ 	.word	0x0000e660


	//   ....[81]....
        /*0438*/ 	.word	0x0000e690


	//   ....[82]....
        /*043c*/ 	.word	0x0000e6c0


	//   ....[83]....
        /*0440*/ 	.word	0x0000e6f0


	//   ....[84]....
        /*0444*/ 	.word	0x0000e720


	//   ....[85]....
        /*0448*/ 	.word	0x0000e750


	//   ....[86]....
        /*044c*/ 	.word	0x0000e780


	//   ....[87]....
        /*0450*/ 	.word	0x0000e790


	//   ....[88]....
        /*0454*/ 	.word	0x0000e7a0


	//   ....[89]....
        /*0458*/ 	.word	0x0000e7b0


	//   ....[90]....
        /*045c*/ 	.word	0x0000e7c0


	//   ....[91]....
        /*0460*/ 	.word	0x0000e7d0


	//   ....[92]....
        /*0464*/ 	.word	0x0000eba0


	//   ....[93]....
        /*0468*/ 	.word	0x0000ebf0


	//   ....[94]....
        /*046c*/ 	.word	0x0000ec30


	//   ....[95]....
        /*0470*/ 	.word	0x0000ec70


	//   ....[96]....
        /*0474*/ 	.word	0x0000ecb0


	//   ....[97]....
        /*0478*/ 	.word	0x0000ecf0


	//   ....[98]....
        /*047c*/ 	.word	0x0000f3c0


	//   ....[99]....
        /*0480*/ 	.word	0x0000f3f0


	//   ....[100]....
        /*0484*/ 	.word	0x0000ff10


	//   ....[101]....
        /*0488*/ 	.word	0x00010d00


	//   ....[102]....
        /*048c*/ 	.word	0x000117f0


	//   ....[103]....
        /*0490*/ 	.word	0x00011830


	//   ....[104]....
        /*0494*/ 	.word	0x00011860


	//   ....[105]....
        /*0498*/ 	.word	0x00011920


	//   ....[106]....
        /*049c*/ 	.word	0x00011940


	//   ....[107]....
        /*04a0*/ 	.word	0x000119e0


	//   ....[108]....
        /*04a4*/ 	.word	0x00011a00


	//   ....[109]....
        /*04a8*/ 	.word	0x00011a10


	//   ....[110]....
        /*04ac*/ 	.word	0x000133b0


	//   ....[111]....
        /*04b0*/ 	.word	0x00013960


	//   ....[112]....
        /*04b4*/ 	.word	0x00013b40


	//   ....[113]....
        /*04b8*/ 	.word	0x00013b90


	//   ....[114]....
        /*04bc*/ 	.word	0x00013c30


	//   ....[115]....
        /*04c0*/ 	.word	0x00013d50


	//   ....[116]....
        /*04c4*/ 	.word	0x00013dc0


	//   ....[117]....
        /*04c8*/ 	.word	0x00013ed0


	//   ....[118]....
        /*04cc*/ 	.word	0x00013f40


	//   ....[119]....
        /*04d0*/ 	.word	0x00014040


	//----- nvinfo : EIATTR_REG_RECONFIG
	.align		4
.L_269:
        /*04d4*/ 	.byte	0x01, 0x54
	.zero		2


	//----- nvinfo : EIATTR_SYSCALL_OFFSETS
	.align		4
        /*04d8*/ 	.byte	0x04, 0x46
        /*04da*/ 	.short	(.L_271 - .L_270)


	//   ....[0]....
.L_270:
        /*04dc*/ 	.word	0x00001360


	//   ....[1]....
        /*04e0*/ 	.word	0x00010690


	//   ....[2]....
        /*04e4*/ 	.word	0x000107d0


	//   ....[3]....
        /*04e8*/ 	.word	0x00010910


	//   ....[4]....
        /*04ec*/ 	.word	0x00010a30


	//   ....[5]....
        /*04f0*/ 	.word	0x00011420


	//----- nvinfo : EIATTR_MBARRIER_INSTR_OFFSETS
	.align		4
.L_271:
        /*04f4*/ 	.byte	0x04, 0x39
        /*04f6*/ 	.short	(.L_273 - .L_272)


	//   ....[0]....
.L_272:
        /*04f8*/ 	.word	0x00000250
        /*04fc*/ 	.word	0x000000ff
        /*0500*/ 	.word	0x00029800
        /*0504*/ 	.short	0x0100
        /*0506*/ 	.byte	0x08
	.zero		1


	//   ....[1]....
        /*0508*/ 	.word	0x00000260
        /*050c*/ 	.word	0x000000ff
        /*0510*/ 	.word	0x00029820
        /*0514*/ 	.short	0x0100
        /*0516*/ 	.byte	0x08
	.zero		1


	//   ....[2]....
        /*0518*/ 	.word	0x00000350
        /*051c*/ 	.word	0x000000ff
        /*0520*/ 	.word	0x00029830
        /*0524*/ 	.short	0x0100
        /*0526*/ 	.byte	0x08
	.zero		1


	//   ....[3]....
        /*0528*/ 	.word	0x00000360
        /*052c*/ 	.word	0x000000ff
        /*0530*/ 	.word	0x00029840
        /*0534*/ 	.short	0x0100
        /*0536*/ 	.byte	0x08
	.zero		1


	//   ....[4]....
        /*0538*/ 	.word	0x00000370
        /*053c*/ 	.word	0x000000ff
        /*0540*/ 	.word	0x00029838
        /*0544*/ 	.short	0x0100
        /*0546*/ 	.byte	0x08
	.zero		1


	//   ....[5]....
        /*0548*/ 	.word	0x00000380
        /*054c*/ 	.word	0x000000ff
        /*0550*/ 	.word	0x00029848
        /*0554*/ 	.short	0x0100
        /*0556*/ 	.byte	0x08
	.zero		1


	//   ....[6]....
        /*0558*/ 	.word	0x000004b0
        /*055c*/ 	.word	0x000000ff
        /*0560*/ 	.word	0x00029850
        /*0564*/ 	.short	0x0100
        /*0566*/ 	.byte	0x08
	.zero		1


	//   ....[7]....
        /*0568*/ 	.word	0x000004c0
        /*056c*/ 	.word	0x000000ff
        /*0570*/ 	.word	0x00029860
        /*0574*/ 	.short	0x0100
        /*0576*/ 	.byte	0x08
	.zero		1


	//   ....[8]....
        /*0578*/ 	.word	0x000004d0
        /*057c*/ 	.word	0x000000ff
        /*0580*/ 	.word	0x00029858
        /*0584*/ 	.short	0x0100
        /*0586*/ 	.byte	0x08
	.zero		1


	//   ....[9]....
        /*0588*/ 	.word	0x000004e0
        /*058c*/ 	.word	0x000000ff
        /*0590*/ 	.word	0x00029868
        /*0594*/ 	.short	0x0100
        /*0596*/ 	.byte	0x08
	.zero		1


	//   ....[10]....
        /*0598*/ 	.word	0x000005d0
        /*059c*/ 	.word	0x000000ff
        /*05a0*/ 	.word	0x00029870
        /*05a4*/ 	.short	0x0100
        /*05a6*/ 	.byte	0x06
	.zero		1


	//   ....[11]....
        /*05a8*/ 	.word	0x000005e0
        /*05ac*/ 	.word	0x000000ff
        /*05b0*/ 	.word	0x00029880
        /*05b4*/ 	.short	0x0100
        /*05b6*/ 	.byte	0x06
	.zero		1


	//   ....[12]....
        /*05b8*/ 	.word	0x000005f0
        /*05bc*/ 	.word	0x000000ff
        /*05c0*/ 	.word	0x00029878
        /*05c4*/ 	.short	0x0100
        /*05c6*/ 	.byte	0x06
	.zero		1


	//   ....[13]....
        /*05c8*/ 	.word	0x00000600
        /*05cc*/ 	.word	0x000000ff
        /*05d0*/ 	.word	0x00029888
        /*05d4*/ 	.short	0x0100
        /*05d6*/ 	.byte	0x06
	.zero		1


	//   ....[14]....
        /*05d8*/ 	.word	0x00000730
        /*05dc*/ 	.word	0x000000ff
        /*05e0*/ 	.word	0x00029890
        /*05e4*/ 	.short	0x0100
        /*05e6*/ 	.byte	0x08
	.zero		1


	//   ....[15]....
        /*05e8*/ 	.word	0x00000740
        /*05ec*/ 	.word	0x000000ff
        /*05f0*/ 	.word	0x000298a0
        /*05f4*/ 	.short	0x0100
        /*05f6*/ 	.byte	0x08
	.zero		1


	//   ....[16]....
        /*05f8*/ 	.word	0x00000750
        /*05fc*/ 	.word	0x000000ff
        /*0600*/ 	.word	0x00029898
        /*0604*/ 	.short	0x0100
        /*0606*/ 	.byte	0x08
	.zero		1


	//   ....[17]....
        /*0608*/ 	.word	0x00000760
        /*060c*/ 	.word	0x000000ff
        /*0610*/ 	.word	0x000298a8
        /*0614*/ 	.short	0x0100
        /*0616*/ 	.byte	0x08
	.zero		1


	//   ....[18]....
        /*0618*/ 	.word	0x00000890
        /*061c*/ 	.word	0x000000ff
        /*0620*/ 	.word	0x000298b0
        /*0624*/ 	.short	0x0100
        /*0626*/ 	.byte	0x08
	.zero		1


	//   ....[19]....
        /*0628*/ 	.word	0x000008a0
        /*062c*/ 	.word	0x000000ff
        /*0630*/ 	.word	0x000298c0
        /*0634*/ 	.short	0x0100
        /*0636*/ 	.byte	0x08
	.zero		1


	//   ....[20]....
        /*0638*/ 	.word	0x000008b0
        /*063c*/ 	.word	0x000000ff
        /*0640*/ 	.word	0x000298b8
        /*0644*/ 	.short	0x0100
        /*0646*/ 	.byte	0x08
	.zero		1


	//   ....[21]....
        /*0648*/ 	.word	0x000008c0
        /*064c*/ 	.word	0x000000ff
        /*0650*/ 	.word	0x000298c8
        /*0654*/ 	.short	0x0100
        /*0656*/ 	.byte	0x08
	.zero		1


	//   ....[22]....
        /*0658*/ 	.word	0x000015e0
        /*065c*/ 	.word	0x000000ff
        /*0660*/ 	.word	0x00029800
        /*0664*/ 	.short	0x010a
        /*0666*/ 	.byte	0x27
	.zero		1


	//   ....[23]....
        /*0668*/ 	.word	0x00001660
        /*066c*/ 	.word	0x000000ff
        /*0670*/ 	.word	0x00029830
        /*0674*/ 	.short	0x010a
        /*0676*/ 	.byte	0x27
	.zero		1


	//   ....[24]....
        /*0678*/ 	.word	0x000016f0
        /*067c*/ 	.word	0x000000ff
        /*0680*/ 	.word	0x00029830
        /*0684*/ 	.short	0x010a
        /*0686*/ 	.byte	0x27
	.zero		1


	//   ....[25]....
        /*0688*/ 	.word	0x00003eb0
        /*068c*/ 	.word	0x00000038
        /*0690*/ 	.word	0x00000000
        /*0694*/ 	.short	0x0101
        /*0696*/ 	.byte	0x3f
	.zero		1


	//   ....[26]....
        /*0698*/ 	.word	0x00005860
        /*069c*/ 	.word	0x000000ff
        /*06a0*/ 	.word	0x00029830
        /*06a4*/ 	.short	0x010a
        /*06a6*/ 	.byte	0x06
	.zero		1


	//   ....[27]....
        /*06a8*/ 	.word	0x000058a0
        /*06ac*/ 	.word	0x000000ff
        /*06b0*/ 	.word	0x00029830
        /*06b4*/ 	.short	0x010a
        /*06b6*/ 	.byte	0x06
	.zero		1


	//   ....[28]....
        /*06b8*/ 	.word	0x00006500
        /*06bc*/ 	.word	0x000000ff
        /*06c0*/ 	.word	0x00029850
        /*06c4*/ 	.short	0x010a
        /*06c6*/ 	.byte	0x06
	.zero		1


	//   ....[29]....
        /*06c8*/ 	.word	0x00006540
        /*06cc*/ 	.word	0x000000ff
        /*06d0*/ 	.word	0x00029850
        /*06d4*/ 	.short	0x010a
        /*06d6*/ 	.byte	0x06
	.zero		1


	//   ....[30]....
        /*06d8*/ 	.word	0x00008fa0
        /*06dc*/ 	.word	0x00000005
        /*06e0*/ 	.word	0x00000000
        /*06e4*/ 	.short	0x0101
        /*06e6*/ 	.byte	0x3f
	.zero		1


	//   ....[31]....
        /*06e8*/ 	.word	0x00009320
        /*06ec*/ 	.word	0x000000ff
        /*06f0*/ 	.word	0x00000000
        /*06f4*/ 	.short	0x0101
        /*06f6*/ 	.byte	0x06
	.zero		1


	//   ....[32]....
        /*06f8*/ 	.word	0x00009a70
        /*06fc*/ 	.word	0x000000ff
        /*0700*/ 	.word	0x00029830
        /*0704*/ 	.short	0x010a
        /*0706*/ 	.byte	0x06
	.zero		1


	//   ....[33]....
        /*0708*/ 	.word	0x00009ab0
        /*070c*/ 	.word	0x000000ff
        /*0710*/ 	.word	0x00029830
        /*0714*/ 	.short	0x010a
        /*0716*/ 	.byte	0x06
	.zero		1


	//   ....[34]....
        /*0718*/ 	.word	0x0000a6d0
        /*071c*/ 	.word	0x000000ff
        /*0720*/ 	.word	0x00029850
        /*0724*/ 	.short	0x010a
        /*0726*/ 	.byte	0x06
	.zero		1


	//   ....[35]....
        /*0728*/ 	.word	0x0000a710
        /*072c*/ 	.word	0x000000ff
        /*0730*/ 	.word	0x00029850
        /*0734*/ 	.short	0x010a
        /*0736*/ 	.byte	0x06
	.zero		1


	//   ....[36]....
        /*0738*/ 	.word	0x0000c610
        /*073c*/ 	.word	0x00000005
        /*0740*/ 	.word	0x00000000
        /*0744*/ 	.short	0x0101
        /*0746*/ 	.byte	0x3f
	.zero		1


	//   ....[37]....
        /*0748*/ 	.word	0x0000c9b0
        /*074c*/ 	.word	0x000000ff
        /*0750*/ 	.word	0x00000000
        /*0754*/ 	.short	0x0101
        /*0756*/ 	.byte	0x06
	.zero		1


	//   ....[38]....
        /*0758*/ 	.word	0x0000d030
        /*075c*/ 	.word	0x000000ff
        /*0760*/ 	.word	0x00029850
        /*0764*/ 	.short	0x010a
        /*0766*/ 	.byte	0x05
	.zero		1


	//   ....[39]....
        /*0768*/ 	.word	0x0000d070
        /*076c*/ 	.word	0x000000ff
        /*0770*/ 	.word	0x00029850
        /*0774*/ 	.short	0x010a
        /*0776*/ 	.byte	0x05
	.zero		1


	//   ....[40]....
        /*0778*/ 	.word	0x0000d680
        /*077c*/ 	.word	0x000000ff
        /*0780*/ 	.word	0x00000000
        /*0784*/ 	.short	0x0101
        /*0786*/ 	.byte	0x04
	.zero		1


	//   ....[41]....
        /*0788*/ 	.word	0x0000ecd0
        /*078c*/ 	.word	0x000000ff
        /*0790*/ 	.word	0x00000000
        /*0794*/ 	.short	0x0101
        /*0796*/ 	.byte	0x04
	.zero		1


	//   ....[42]....
        /*0798*/ 	.word	0x00010f10
        /*079c*/ 	.word	0x000000ff
        /*07a0*/ 	.word	0x00029880
        /*07a4*/ 	.short	0x010a
        /*07a6*/ 	.byte	0x26
	.zero		1


	//   ....[43]....
        /*07a8*/ 	.word	0x00011070
        /*07ac*/ 	.word	0x000000ff
        /*07b0*/ 	.word	0x00029840
        /*07b4*/ 	.short	0x010a
        /*07b6*/ 	.byte	0x26
	.zero		1


	//   ....[44]....
        /*07b8*/ 	.word	0x00011b80
        /*07bc*/ 	.word	0x000000ff
        /*07c0*/ 	.word	0x00029800
        /*07c4*/ 	.short	0x0107
        /*07c6*/ 	.byte	0x26
	.zero		1


	//   ....[45]....
        /*07c8*/ 	.word	0x00011bf0
        /*07cc*/ 	.word	0x000000ff
        /*07d0*/ 	.word	0x00029800
        /*07d4*/ 	.short	0x0101
        /*07d6*/ 	.byte	0x26
	.zero		1


	//   ....[46]....
        /*07d8*/ 	.word	0x00011c10
        /*07dc*/ 	.word	0x000000ff
        /*07e0*/ 	.word	0x00029820
        /*07e4*/ 	.short	0x010a
        /*07e6*/ 	.byte	0x26
	.zero		1


	//   ....[47]....
        /*07e8*/ 	.word	0x00011f20
        /*07ec*/ 	.word	0x00000006
        /*07f0*/ 	.word	0x00029880
        /*07f4*/ 	.short	0x010a
        /*07f6*/ 	.byte	0x3f
	.zero		1


	//   ....[48]....
        /*07f8*/ 	.word	0x00012130
        /*07fc*/ 	.word	0x00000006
        /*0800*/ 	.word	0x00029840
        /*0804*/ 	.short	0x010a
        /*0806*/ 	.byte	0x3f
	.zero		1


	//   ....[49]....
        /*0808*/ 	.word	0x00012580
        /*080c*/ 	.word	0x00000012
        /*0810*/ 	.word	0x00029870
        /*0814*/ 	.short	0x010a
        /*0816*/ 	.byte	0x3f
	.zero		1


	//   ....[50]....
        /*0818*/ 	.word	0x000125e0
        /*081c*/ 	.word	0x00000012
        /*0820*/ 	.word	0x00029860
        /*0824*/ 	.short	0x010a
        /*0826*/ 	.byte	0x3f
	.zero		1


	//   ....[51]....
        /*0828*/ 	.word	0x00012b10
        /*082c*/ 	.word	0x00000012
        /*0830*/ 	.word	0x00029850
        /*0834*/ 	.short	0x0101
        /*0836*/ 	.byte	0x3f
	.zero		1


	//   ....[52]....
        /*0838*/ 	.word	0x00012b80
        /*083c*/ 	.word	0x00000000
        /*0840*/ 	.word	0x00000000
        /*0844*/ 	.short	0x0101
        /*0846*/ 	.byte	0x3f
	.zero		1


	//   ....[53]....
        /*0848*/ 	.word	0x00012ca0
        /*084c*/ 	.word	0x00000003
        /*0850*/ 	.word	0x00029870
        /*0854*/ 	.short	0x010a
        /*0856*/ 	.byte	0x3f
	.zero		1


	//   ....[54]....
        /*0858*/ 	.word	0x00012d30
        /*085c*/ 	.word	0x00000003
        /*0860*/ 	.word	0x00029860
        /*0864*/ 	.short	0x010a
        /*0866*/ 	.byte	0x3f
	.zero		1


	//   ....[55]....
        /*0868*/ 	.word	0x00013250
        /*086c*/ 	.word	0x00000003
        /*0870*/ 	.word	0x00029850
        /*0874*/ 	.short	0x0101
        /*0876*/ 	.byte	0x3f
	.zero		1


	//   ....[56]....
        /*0878*/ 	.word	0x000132c0
        /*087c*/ 	.word	0x00000000
        /*0880*/ 	.word	0x00000000
        /*0884*/ 	.short	0x0101
        /*0886*/ 	.byte	0x3f
	.zero		1


	//   ....[57]....
        /*0888*/ 	.word	0x00013360
        /*088c*/ 	.word	0x00000009
        /*0890*/ 	.word	0x00029820
        /*0894*/ 	.short	0x010a
        /*0896*/ 	.byte	0x3f
	.zero		1


	//   ....[58]....
        /*0898*/ 	.word	0x000134a0
        /*089c*/ 	.word	0x00000005
        /*08a0*/ 	.word	0x00000000
        /*08a4*/ 	.short	0x010a
        /*08a6*/ 	.byte	0x3f
	.zero		1


	//   ....[59]....
        /*08a8*/ 	.word	0x00013510
        /*08ac*/ 	.word	0x00000007
        /*08b0*/ 	.word	0x00000000
        /*08b4*/ 	.short	0x010a
        /*08b6*/ 	.byte	0x3f
	.zero		1


	//   ....[60]....
        /*08b8*/ 	.word	0x00013560
        /*08bc*/ 	.word	0x00000005
        /*08c0*/ 	.word	0x00029860
        /*08c4*/ 	.short	0x010a
        /*08c6*/ 	.byte	0x3f
	.zero		1


	//   ....[61]....
        /*08c8*/ 	.word	0x000135b0
        /*08cc*/ 	.word	0x00000003
        /*08d0*/ 	.word	0x00029860
        /*08d4*/ 	.short	0x010a
        /*08d6*/ 	.byte	0x3f
	.zero		1


	//   ....[62]....
        /*08d8*/ 	.word	0x000135f0
        /*08dc*/ 	.word	0x00000005
        /*08e0*/ 	.word	0x00029880
        /*08e4*/ 	.short	0x010a
        /*08e6*/ 	.byte	0x3f
	.zero		1


	//   ....[63]....
        /*08e8*/ 	.word	0x00013610
        /*08ec*/ 	.word	0x00000003
        /*08f0*/ 	.word	0x00029880
        /*08f4*/ 	.short	0x010a
        /*08f6*/ 	.byte	0x3f
	.zero		1


	//   ....[64]....
        /*08f8*/ 	.word	0x00013680
        /*08fc*/ 	.word	0x00000003
        /*0900*/ 	.word	0x00029800
        /*0904*/ 	.short	0x010a
        /*0906*/ 	.byte	0x3f
	.zero		1


	//   ....[65]....
        /*0908*/ 	.word	0x000136e0
        /*090c*/ 	.word	0x00000005
        /*0910*/ 	.word	0x00029830
        /*0914*/ 	.short	0x010a
        /*0916*/ 	.byte	0x3f
	.zero		1


	//   ....[66]....
        /*0918*/ 	.word	0x00013740
        /*091c*/ 	.word	0x0000000f
        /*0920*/ 	.word	0x00029830
        /*0924*/ 	.short	0x010a
        /*0926*/ 	.byte	0x3f
	.zero		1


	//   ....[67]....
        /*0928*/ 	.word	0x000137a0
        /*092c*/ 	.word	0x0000000e
        /*0930*/ 	.word	0x00029850
        /*0934*/ 	.short	0x010a
        /*0936*/ 	.byte	0x3f
	.zero		1


	//   ....[68]....
        /*0938*/ 	.word	0x00013800
        /*093c*/ 	.word	0x0000000e
        /*0940*/ 	.word	0x00029830
        /*0944*/ 	.short	0x010a
        /*0946*/ 	.byte	0x3f
	.zero		1


	//   ....[69]....
        /*0948*/ 	.word	0x00013860
        /*094c*/ 	.word	0x0000000b
        /*0950*/ 	.word	0x00029850
        /*0954*/ 	.short	0x010a
        /*0956*/ 	.byte	0x3f
	.zero		1


	//   ....[70]....
        /*0958*/ 	.word	0x000138c0
        /*095c*/ 	.word	0x00000003
        /*0960*/ 	.word	0x00029850
        /*0964*/ 	.short	0x010a
        /*0966*/ 	.byte	0x3f
	.zero		1


	//   ....[71]....
        /*0968*/ 	.word	0x00013a20
        /*096c*/ 	.word	0x00000003
        /*0970*/ 	.word	0x00029880
        /*0974*/ 	.short	0x010a
        /*0976*/ 	.byte	0x3f
	.zero		1


	//   ....[72]....
        /*0978*/ 	.word	0x00013a80
        /*097c*/ 	.word	0x00000003
        /*0980*/ 	.word	0x00029840
        /*0984*/ 	.short	0x010a
        /*0986*/ 	.byte	0x3f
	.zero		1


	//   ....[73]....
        /*0988*/ 	.word	0x00014080
        /*098c*/ 	.word	0x00000003
        /*0990*/ 	.word	0x00029820
        /*0994*/ 	.short	0x010a
        /*0996*/ 	.byte	0x3f
	.zero		1


	//   ....[74]....
        /*0998*/ 	.word	0x000140d0
        /*099c*/ 	.word	0x00000006
        /*09a0*/ 	.word	0x00029880
        /*09a4*/ 	.short	0x010a
        /*09a6*/ 	.byte	0x3f
	.zero		1


	//   ....[75]....
        /*09a8*/ 	.word	0x00014120
        /*09ac*/ 	.word	0x00000006
        /*09b0*/ 	.word	0x00029840
        /*09b4*/ 	.short	0x010a
        /*09b6*/ 	.byte	0x3f
	.zero		1


	//   ....[76]....
        /*09b8*/ 	.word	0x00014170
        /*09bc*/ 	.word	0x00000012
        /*09c0*/ 	.word	0x00029870
        /*09c4*/ 	.short	0x010a
        /*09c6*/ 	.byte	0x3f
	.zero		1


	//   ....[77]....
        /*09c8*/ 	.word	0x000141c0
        /*09cc*/ 	.word	0x00000012
        /*09d0*/ 	.word	0x00029860
        /*09d4*/ 	.short	0x010a
        /*09d6*/ 	.byte	0x3f
	.zero		1


	//   ....[78]....
        /*09d8*/ 	.word	0x00014210
        /*09dc*/ 	.word	0x00000003
        /*09e0*/ 	.word	0x00029870
        /*09e4*/ 	.short	0x010a
        /*09e6*/ 	.byte	0x3f
	.zero		1


	//   ....[79]....
        /*09e8*/ 	.word	0x00014260
        /*09ec*/ 	.word	0x00000003
        /*09f0*/ 	.word	0x00029860
        /*09f4*/ 	.short	0x010a
        /*09f6*/ 	.byte	0x3f
	.zero		1


	//   ....[80]....
        /*09f8*/ 	.word	0x000142b0
        /*09fc*/ 	.word	0x00000009
        /*0a00*/ 	.word	0x00029820
        /*0a04*/ 	.short	0x010a
        /*0a06*/ 	.byte	0x3f
	.zero		1


	//   ....[81]....
        /*0a08*/ 	.word	0x00014300
        /*0a0c*/ 	.word	0x00000005
        /*0a10*/ 	.word	0x00000000
        /*0a14*/ 	.short	0x010a
        /*0a16*/ 	.byte	0x3f
	.zero		1


	//   ....[82]....
        /*0a18*/ 	.word	0x00014350
        /*0a1c*/ 	.word	0x00000007
        /*0a20*/ 	.word	0x00000000
        /*0a24*/ 	.short	0x010a
        /*0a26*/ 	.byte	0x3f
	.zero		1


	//   ....[83]....
        /*0a28*/ 	.word	0x000143a0
        /*0a2c*/ 	.word	0x00000005
        /*0a30*/ 	.word	0x00029860
        /*0a34*/ 	.short	0x010a
        /*0a36*/ 	.byte	0x3f
	.zero		1


	//   ....[84]....
        /*0a38*/ 	.word	0x000143f0
        /*0a3c*/ 	.word	0x00000003
        /*0a40*/ 	.word	0x00029860
        /*0a44*/ 	.short	0x010a
        /*0a46*/ 	.byte	0x3f
	.zero		1


	//   ....[85]....
        /*0a48*/ 	.word	0x00014440
        /*0a4c*/ 	.word	0x00000005
        /*0a50*/ 	.word	0x00029880
        /*0a54*/ 	.short	0x010a
        /*0a56*/ 	.byte	0x3f
	.zero		1


	//----- nvinfo : EIATTR_NUM_MBARRIERS
	.align		4
.L_273:
        /*0a58*/ 	.byte	0x03, 0x38
        /*0a5a*/ 	.short	0x0016


	//----- nvinfo : EIATTR_EXIT_INSTR_OFFSETS
	.align		4
        /*0a5c*/ 	.byte	0x04, 0x1c
        /*0a5e*/ 	.short	(.L_275 - .L_274)


	//   ....[0]....
.L_274:
        /*0a60*/ 	.word	0x00013660


	//----- nvinfo : EIATTR_MAX_THREADS
	.align		4
.L_275:
        /*0a64*/ 	.byte	0x04, 0x05
        /*0a66*/ 	.short	(.L_277 - .L_276)
.L_276:
        /*0a68*/ 	.word	0x00000180
        /*0a6c*/ 	.word	0x00000001
        /*0a70*/ 	.word	0x00000001


	//----- nvinfo : EIATTR_CRS_STACK_SIZE
	.align		4
.L_277:
        /*0a74*/ 	.byte	0x04, 0x1e
        /*0a76*/ 	.short	(.L_279 - .L_278)
.L_278:
        /*0a78*/ 	.word	0x00000000


	//----- nvinfo : EIATTR_CBANK_PARAM_SIZE
	.align		4
.L_279:
        /*0a7c*/ 	.byte	0x03, 0x19
        /*0a7e*/ 	.short	0x0a70


	//----- nvinfo : EIATTR_PARAM_CBANK
	.align		4
        /*0a80*/ 	.byte	0x04, 0x0a
        /*0a82*/ 	.short	(.L_281 - .L_280)
	.align		4
.L_280:
        /*0a84*/ 	.word	index@(.nv.constant0._ZN7cutlass13device_kernelIN5flash11enable_sm90INS1_16FlashAttnFwdSm90INS1_25CollectiveMainloopFwdSm90ILi2EN4cute5tupleIJNS5_1CILi1EEES8_S8_EEENS6_IJNS7_ILi128EEENS7_ILi160EEENS7_ILi192EEEEEELi128ENS_12float_e4m3_tEfNS_4arch4Sm90ELb1ELb0ELb1ELb0ELb0ELb0ELb0ELb1ELb1ELb1ELb1ELb0EEENS1_21CollectiveEpilogueFwdINS6_IJSA_SA_SB_EEES9_NS_10bfloat16_tESG_Li256ELb0ELb1ELb1ELb1EEENS1_19SingleTileSchedulerILb0ELb1ELb1ELi128EEEEEEEEEvNT_6ParamsE)
        /*0a88*/ 	.short	0x0210
        /*0a8a*/ 	.short	0x0a70


	//----- nvinfo : EIATTR_SW_WAR
	.align		4
.L_281:
        /*0a8c*/ 	.byte	0x04, 0x36
        /*0a8e*/ 	.short	(.L_283 - .L_282)
.L_282:
        /*0a90*/ 	.word	0x00000008
.L_283:


//--------------------- .nv.info._ZN7cutlass13device_kernelIN5flash11enable_sm90INS1_16FlashAttnFwdSm90INS1_25CollectiveMainloopFwdSm90ILi2EN4cute5tupleIJNS5_1CILi1EEES8_S8_EEENS6_IJNS7_ILi128EEENS7_ILi160EEENS7_ILi192EEEEEELi128ENS_12float_e4m3_tEfNS_4arch4Sm90ELb1ELb0ELb1ELb1ELb0ELb0ELb0ELb1ELb1ELb1ELb1ELb0EEENS1_21CollectiveEpilogueFwdINS6_IJSA_SA_SB_EEES9_NS_10bfloat16_tESG_Li256ELb1ELb1ELb1ELb1EEENS1_36VarlenDynamicPersistentTileSchedulerILi128ELi160ELi256ELi128ELb1ELb1ELb1ELb1ELb1ELb1EEEEEEEEEvNT_6ParamsE --------------------------
	.section	.nv.info._ZN7cutlass13device_kernelIN5flash11enable_sm90INS1_16FlashAttnFwdSm90INS1_25CollectiveMainloopFwdSm90ILi2EN4cute5tupleIJNS5_1CILi1EEES8_S8_EEENS6_IJNS7_ILi128EEENS7_ILi160EEENS7_ILi192EEEEEELi128ENS_12float_e4m3_tEfNS_4arch4Sm90ELb1ELb0ELb1ELb1ELb0ELb0ELb0ELb1ELb1ELb1ELb1ELb0EEENS1_21CollectiveEpilogueFwdINS6_IJSA_SA_SB_EEES9_NS_10bfloat16_tESG_Li256ELb1ELb1ELb1ELb1EEENS1_36VarlenDynamicPersistentTileSchedulerILi128ELi160ELi256ELi128ELb1ELb1ELb1ELb1ELb1ELb1EEEEEEEEEvNT_6ParamsE,"",@"SHT_CUDA_INFO"
	.sectionflags	@""
	.align	4


	//----- nvinfo : EIATTR_CUDA_API_VERSION
	.align		4
        /*0000*/ 	.byte	0x04, 0x37
        /*0002*/ 	.short	(.L_285 - .L_284)
.L_284:
        /*0004*/ 	.word	0x00000082


	//----- nvinfo : EIATTR_KPARAM_INFO
	.align		4
.L_285:
        /*0008*/ 	.byte	0x04, 0x17
        /*000a*/ 	.short	(.L_287 - .L_286)
.L_286:
        /*000c*/ 	.word	0x00000000
        /*0010*/ 	.short	0x0000
        /*0012*/ 	.short	0x0070
        /*0014*/ 	.byte	0x00, 0xf0, 0x01, 0x2a


	//----- nvinfo : EIATTR_SPARSE_MMA_MASK
	.align		4
.L_287:
        /*0018*/ 	.byte	0x03, 0x50
        /*001a*/ 	.short	0x0000


	//----- nvinfo : EIATTR_MAXREG_COUNT
	.align		4
        /*001c*/ 	.byte	0x03, 0x1b
        /*001e*/ 	.short	0x00a8


	//----- nvinfo : EIATTR_NUM_BARRIERS
	.align		4
        /*0020*/ 	.byte	0x02, 0x4c
        /*0022*/ 	.byte	0x10
	.zero		1


	//----- nvinfo : EIATTR_EXTERNS
	.align		4
        /*0024*/ 	.byte	0x04, 0x0f
        /*0026*/ 	.short	(.L_289 - .L_288)


	//   ....[0]....
	.align		4
.L_288:
        /*0028*/ 	.word	index@(__assertfail)


	//----- nvinfo : EIATTR_ANNOTATIONS
	.align		4
.L_289:
        /*002c*/ 	.byte	0x04, 0x55
        /*002e*/ 	.short	(.L_291 - .L_290)


	//   ....[0]....
.L_290:
        /* <DEDUP_REMOVED lines=38> */


	//----- nvinfo : EIATTR_MERCURY_ISA_VERSION
	.align		4
.L_291:
        /*0280*/ 	.byte	0x03, 0x5f
        /*0282*/ 	.short	0x0101


	//----- nvinfo : EIATTR_UNUSED_LOAD_BYTE_OFFSET
	.align		4
        /*0284*/ 	.byte	0x04, 0x44
        /*0286*/ 	.short	(.L_293 - .L_292)


	//   ....[0]....
.L_292:
        /*0288*/ 	.word	0x00000a40
        /*028c*/ 	.word	0x0000fff0


	//   ....[1]....
        /*0290*/ 	.word	0x0000e2b0
        /*0294*/ 	.word	0x0000fff0


	//----- nvinfo : EIATTR_INT_WARP_WIDE_INSTR_OFFSETS
	.align		4
.L_293:
        /*0298*/ 	.byte	0x04, 0x31
        /*029a*/ 	.short	(.L_295 - .L_294)


	//   ....[0]....
.L_294:
        /*029c*/ 	.word	0x00000130


	//   ....[1]....
        /*02a0*/ 	.word	0x00000170


	//   ....[2]....
        /*02a4*/ 	.word	0x000001e0


	//   ....[3]....
        /*02a8*/ 	.word	0x00013a60


	//   ....[4]....
        /*02ac*/ 	.word	0x00013af0


	//   ....[5]....
        /*02b0*/ 	.word	0x00016350


	//   ....[6]....
        /*02b4*/ 	.word	0x000163e0


	//----- nvinfo : EIATTR_COOP_GROUP_MASK_REGIDS
	.align		4
.L_295:
        /*02b8*/ 	.byte	0x04, 0x29
        /*02ba*/ 	.short	(.L_297 - .L_296)


	//   ....[0]....
.L_296:
        /*02bc*/ 	.word	0xffffffff


	//   ....[1]....
        /*02c0*/ 	.word	0xffffffff


	//   ....[2]....
        /*02c4*/ 	.word	0xffffffff


	//   ....[3]....
        /*02c8*/ 	.word	0xffffffff


	//   ....[4]....
        /*02cc*/ 	.word	0xffffffff


	//   ....[5]....
        /*02d0*/ 	.word	0xffffffff


	//   ....[6]....
        /*02d4*/ 	.word	0xffffffff


	//   ....[7]....
        /*02d8*/ 	.word	0xffffffff


	//   ....[8]....
        /*02dc*/ 	.word	0xffffffff


	//   ....[9]....
        /*02e0*/ 	.word	0xffffffff


	//   ....[10]....
        /*02e4*/ 	.word	0xffffffff


	//   ....[11]....
        /*02e8*/ 	.word	0xffffffff


	//   ....[12]....
        /*02ec*/ 	.word	0xffffffff


	//   ....[13]....
        /*02f0*/ 	.word	0xffffffff


	//   ....[14]....
        /*02f4*/ 	.word	0xffffffff


	//   ....[15]....
        /*02f8*/ 	.word	0xffffffff


	//   ....[16]....
        /*02fc*/ 	.word	0xffffffff


	//   ....[17]....
        /*0300*/ 	.word	0xffffffff


	//   ....[18]....
        /*0304*/ 	.word	0xffffffff


	//   ....[19]....
        /*0308*/ 	.word	0xffffffff


	//   ....[20]....
        /*030c*/ 	.word	0xffffffff


	//   ....[21]....
        /*0310*/ 	.word	0xffffffff


	//   ....[22]....
        /*0314*/ 	.word	0xffffffff


	//   ....[23]....
        /*0318*/ 	.word	0xffffffff


	//   ....[24]....
        /*031c*/ 	.word	0xffffffff


	//   ....[25]....
        /*0320*/ 	.word	0xffffffff


	//   ....[26]....
        /*0324*/ 	.word	0xffffffff


	//   ....[27]....
        /*0328*/ 	.word	0xffffffff


	//   ....[28]....
        /*032c*/ 	.word	0xffffffff


	//   ....[29]....
        /*0330*/ 	.word	0xffffffff


	//   ....[30]....
        /*0334*/ 	.word	0xffffffff


	//   ....[31]....
        /*0338*/ 	.word	0xffffffff


	//   ....[32]....
        /*033c*/ 	.word	0xffffffff


	//   ....[33]....
        /*0340*/ 	.word	0xffffffff


	//   ....[34]....
        /*0344*/ 	.word	0xffffffff


	//   ....[35]....
        /*0348*/ 	.word	0xffffffff


	//   ....[36]....
        /*034c*/ 	.word	0xffffffff


	//   ....[37]....
        /*0350*/ 	.word	0xffffffff


	//   ....[38]....
        /*0354*/ 	.word	0xffffffff


	//   ....[39]....
        /*0358*/ 	.word	0xffffffff


	//   ....[40]....
        /*035c*/ 	.word	0xffffffff


	//   ....[41]....
        /*0360*/ 	.word	0xffffffff


	//   ....[42]....
        /*0364*/ 	.word	0xffffffff


	//   ....[43]....
        /*0368*/ 	.word	0xffffffff


	//   ....[44]....
        /*036c*/ 	.word	0xffffffff


	//   ....[45]....
        /*0370*/ 	.word	0xffffffff


	//   ....[46]....
        /*0374*/ 	.word	0xffffffff


	//   ....[47]....
        /*0378*/ 	.word	0xffffffff


	//   ....[48]....
        /*037c*/ 	.word	0xffffffff


	//   ....[49]....
        /*0380*/ 	.word	0xffffffff


	//   ....[50]....
        /*0384*/ 	.word	0xffffffff


	//   ....[51]....
        /*0388*/ 	.word	0xffffffff


	//   ....[52]....
        /*038c*/ 	.word	0xffffffff


	//   ....[53]....
        /*0390*/ 	.word	0xffffffff


	//   ....[54]....
        /*0394*/ 	.word	0xffffffff


	//   ....[55]....
        /*0398*/ 	.word	0xffffffff


	//   ....[56]....
        /*039c*/ 	.word	0xffffffff


	//   ....[57]....
        /*03a0*/ 	.word	0xffffffff


	//   ....[58]....
        /*03a4*/ 	.word	0xffffffff


	//   ....[59]....
        /*03a8*/ 	.word	0xffffffff


	//   ....[60]....
        /*03ac*/ 	.word	0xffffffff


	//   ....[61]....
        /*03b0*/ 	.word	0xffffffff


	//   ....[62]....
        /*03b4*/ 	.word	0xffffffff


	//   ....[63]....
        /*03b8*/ 	.word	0xffffffff


	//   ....[64]....
        /*03bc*/ 	.word	0xffffffff


	//   ....[65]....
        /*03c0*/ 	.word	0xffffffff


	//   ....[66]....
        /*03c4*/ 	.word	0xffffffff


	//   ....[67]....
        /*03c8*/ 	.word	0xffffffff


	//   ....[68]....
        /*03cc*/ 	.word	0xffffffff


	//   ....[69]....
        /*03d0*/ 	.word	0xffffffff


	//   ....[70]....
        /*03d4*/ 	.word	0xffffffff


	//   ....[71]....
        /*03d8*/ 	.word	0xffffffff


	//   ....[72]....
        /*03dc*/ 	.word	0xffffffff


	//   ....[73]....
        /*03e0*/ 	.word	0xffffffff


	//   ....[74]....
        /*03e4*/ 	.word	0xffffffff


	//   ....[75]....
        /*03e8*/ 	.word	0xffffffff


	//   ....[76]....
        /*03ec*/ 	.word	0xffffffff


	//   ....[77]....
        /*03f0*/ 	.word	0xffffffff


	//   ....[78]....
        /*03f4*/ 	.word	0xffffffff


	//   ....[79]....
        /*03f8*/ 	.word	0xffffffff


	//   ....[80]....
        /*03fc*/ 	.word	0xffffffff


	//   ....[81]....
        /*0400*/ 	.word	0xffffffff


	//   ....[82]....
        /*0404*/ 	.word	0xffffffff


	//   ....[83]....
        /*0408*/ 	.word	0xffffffff


	//   ....[84]....
        /*040c*/ 	.word	0xffffffff


	//   ....[85]....
        /*0410*/ 	.word	0xffffffff


	//   ....[86]....
        /*0414*/ 	.word	0xffffffff


	//   ....[87]....
        /*0418*/ 	.word	0xffffffff


	//   ....[88]....
        /*041c*/ 	.word	0xffffffff


	//   ....[89]....
        /*0420*/ 	.word	0xffffffff


	//   ....[90]....
        /*0424*/ 	.word	0xffffffff


	//   ....[91]....
        /*0428*/ 	.word	0xffffffff


	//   ....[92]....
        /*042c*/ 	.word	0xffffffff


	//   ....[93]....
        /*0430*/ 	.word	0xffffffff


	//   ....[94]....
        /*0434*/ 	.word	0xffffffff


	//   ....[95]....
        /*0438*/ 	.word	0xffffffff


	//   ....[96]....
        /*043c*/ 	.word	0xffffffff


	//   ....[97]....
        /*0440*/ 	.word	0xffffffff


	//   ....[98]....
        /*0444*/ 	.word	0xffffffff


	//   ....[99]....
        /*0448*/ 	.word	0xffffffff


	//   ....[100]....
        /*044c*/ 	.word	0xffffffff


	//   ....[101]....
        /*0450*/ 	.word	0xffffffff


	//   ....[102]....
        /*0454*/ 	.word	0xffffffff


	//   ....[103]....
        /*0458*/ 	.word	0xffffffff


	//   ....[104]....
        /*045c*/ 	.word	0xffffffff


	//   ....[105]....
        /*0460*/ 	.word	0xffffffff


	//   ....[106]....
        /*0464*/ 	.word	0xffffffff


	//   ....[107]....
        /*0468*/ 	.word	0xffffffff


	//   ....[108]....
        /*046c*/ 	.word	0xffffffff


	//   ....[109]....
        /*0470*/ 	.word	0xffffffff


	//   ....[110]....
        /*0474*/ 	.word	0xffffffff


	//   ....[111]....
        /*0478*/ 	.word	0xffffffff


	//   ....[112]....
        /*047c*/ 	.word	0xffffffff


	//   ....[113]....
        /*0480*/ 	.word	0xffffffff


	//   ....[114]....
        /*0484*/ 	.word	0xffffffff


	//   ....[115]....
        /*0488*/ 	.word	0xffffffff


	//   ....[116]....
        /*048c*/ 	.word	0xffffffff


	//   ....[117]....
        /*0490*/ 	.word	0xffffffff


	//   ....[118]....
        /*0494*/ 	.word	0xffffffff


	//   ....[119]....
        /*0498*/ 	.word	0xffffffff


	//   ....[120]....
        /*049c*/ 	.word	0xffffffff


	//   ....[121]....
        /*04a0*/ 	.word	0xffffffff


	//   ....[122]....
        /*04a4*/ 	.word	0xffffffff


	//   ....[123]....
        /*04a8*/ 	.word	0xffffffff


	//   ....[124]....
        /*04ac*/ 	.word	0xffffffff


	//   ....[125]....
        /*04b0*/ 	.word	0xffffffff


	//   ....[126]....
        /*04b4*/ 	.word	0xffffffff


	//   ....[127]....
        /*04b8*/ 	.word	0xffffffff


	//   ....[128]....
        /*04bc*/ 	.word	0xffffffff


	//   ....[129]....
        /*04c0*/ 	.word	0xffffffff


	//   ....[130]....
        /*04c4*/ 	.word	0xffffffff


	//   ....[131]....
        /*04c8*/ 	.word	0xffffffff


	//   ....[132]....
        /*04cc*/ 	.word	0xffffffff


	//   ....[133]....
        /*04d0*/ 	.word	0xffffffff


	//   ....[134]....
        /*04d4*/ 	.word	0xffffffff


	//   ....[135]....
        /*04d8*/ 	.word	0xffffffff


	//   ....[136]....
        /*04dc*/ 	.word	0xffffffff


	//   ....[137]....
        /*04e0*/ 	.word	0xffffffff


	//   ....[138]....
        /*04e4*/ 	.word	0xffffffff


	//   ....[139]....
        /*04e8*/ 	.word	0xffffffff


	//   ....[140]....
        /*04ec*/ 	.word	0xffffffff


	//   ....[141]....
        /*04f0*/ 	.word	0xffffffff


	//   ....[142]....
        /*04f4*/ 	.word	0xffffffff


	//   ....[143]....
        /*04f8*/ 	.word	0xffffffff


	//   ....[144]....
        /*04fc*/ 	.word	0xffffffff


	//   ....[145]....
        /*0500*/ 	.word	0xffffffff


	//   ....[146]....
        /*0504*/ 	.word	0xffffffff


	//   ....[147]....
        /*0508*/ 	.word	0xffffffff


	//   ....[148]....
        /*050c*/ 	.word	0xffffffff


	//   ....[149]....
        /*0510*/ 	.word	0xffffffff


	//   ....[150]....
        /*0514*/ 	.word	0xffffffff


	//   ....[151]....
        /*0518*/ 	.word	0xffffffff


	//   ....[152]....
        /*051c*/ 	.word	0xffffffff


	//   ....[153]....
        /*0520*/ 	.word	0xffffffff


	//   ....[154]....
        /*0524*/ 	.word	0xffffffff


	//   ....[155]....
        /*0528*/ 	.word	0xffffffff


	//   ....[156]....
        /*052c*/ 	.word	0xffffffff


	//   ....[157]....
        /*0530*/ 	.word	0xffffffff


	//   ....[158]....
        /*0534*/ 	.word	0xffffffff


	//   ....[159]....
        /*0538*/ 	.word	0xffffffff


	//   ....[160]....
        /*053c*/ 	.word	0xffffffff


	//   ....[161]....
        /*0540*/ 	.word	0x0500000f


	//   ....[162]....
        /*0544*/ 	.word	0x0500000f


	//   ....[163]....
        /*0548*/ 	.word	0x0500000f


	//   ....[164]....
        /*054c*/ 	.word	0x0500000f


	//   ....[165]....
        /*0550*/ 	.word	0x0500000f


	//   ....[166]....
        /*0554*/ 	.word	0x0500000f


	//   ....[167]....
        /*0558*/ 	.word	0x0500000f


	//   ....[168]....
        /*055c*/ 	.word	0x0500000f


	//   ....[169]....
        /*0560*/ 	.word	0x0500000f


	//   ....[170]....
        /*0564*/ 	.word	0x0500000f


	//----- nvinfo : EIATTR_COOP_GROUP_INSTR_OFFSETS
	.align		4
.L_297:
        /*0568*/ 	.byte	0x04, 0x28
        /*056a*/ 	.short	(.L_299 - .L_298)


	//   ....[0]....
.L_298:
        /*056c*/ 	.word	0x00000070


	//   ....[1]....
        /*0570*/ 	.word	0x00000140


	//   ....[2]....
        /*0574*/ 	.word	0x00000190


	//   ....[3]....
        /*0578*/ 	.word	0x000003c0


	//   ....[4]....
        /*057c*/ 	.word	0x00000520


	//   ....[5]....
        /*0580*/ 	.word	0x00000640


	//   ....[6]....
        /*0584*/ 	.word	0x000007a0


	//   ....[7]....
        /*0588*/ 	.word	0x00001b60


	//   ....[8]....
        /*058c*/ 	.word	0x00003190


	//   ....[9]....
        /*0590*/ 	.word	0x000031d0


	//   ....[10]....
        /*0594*/ 	.word	0x00003ee0


	//   ....[11]....
        /*0598*/ 	.word	0x00003f50


	//   ....[12]....
        /*059c*/ 	.word	0x00004b80


	//   ....[13]....
        /*05a0*/ 	.word	0x00004c00


	//   ....[14]....
        /*05a4*/ 	.word	0x00006d90


	//   ....[15]....
        /*05a8*/ 	.word	0x00007de0


	//   ....[16]....
        /*05ac*/ 	.word	0x00007e30


	//   ....[17]....
        /*05b0*/ 	.word	0x00007f40


	//   ....[18]....
        /*05b4*/ 	.word	0x00008ba0


	//   ....[19]....
        /*05b8*/ 	.word	0x00008c30


	//   ....[20]....
        /*05bc*/ 	.word	0x0000bff0


	//   ....[21]....
        /*05c0*/ 	.word	0x0000c010


	//   ....[22]....
        /*05c4*/ 	.word	0x0000c040


	//   ....[23]....
        /*05c8*/ 	.word	0x0000c070


	//   ....[24]....
        /*05cc*/ 	.word	0x0000daf0


	//   ....[25]....
        /*05d0*/ 	.word	0x0000db00


	//   ....[26]....
        /*05d4*/ 	.word	0x0000db80


	//   ....[27]....
        /*05d8*/ 	.word	0x0000db90


	//   ....[28]....
        /*05dc*/ 	.word	0x0000eb00


	//   ....[29]....
        /*05e0*/ 	.word	0x0000eb10


	//   ....[30]....
        /*05e4*/ 	.word	0x0000eb20


	//   ....[31]....
        /*05e8*/ 	.word	0x0000eb30


	//   ....[32]....
        /*05ec*/ 	.word	0x0000eb40


	//   ....[33]....
        /*05f0*/ 	.word	0x0000eb50


	//   ....[34]....
        /*05f4*/ 	.word	0x0000eb60


	//   ....[35]....
        /*05f8*/ 	.word	0x0000eb70


	//   ....[36]....
        /*05fc*/ 	.word	0x0000eb80


	//   ....[37]....
        /*0600*/ 	.word	0x0000ebb0


	//   ....[38]....
        /*0604*/ 	.word	0x0000ebe0


	//   ....[39]....
        /*0608*/ 	.word	0x0000ebf0


	//   ....[40]....
        /*060c*/ 	.word	0x0000ec00


	//   ....[41]....
        /*0610*/ 	.word	0x0000ec10


	//   ....[42]....
        /*0614*/ 	.word	0x0000ec20


	//   ....[43]....
        /*0618*/ 	.word	0x0000ec30


	//   ....[44]....
        /*061c*/ 	.word	0x0000ec60


	//   ....[45]....
        /*0620*/ 	.word	0x0000ec70


	//   ....[46]....
        /*0624*/ 	.word	0x0000ec80


	//   ....[47]....
        /*0628*/ 	.word	0x0000ec90


	//   ....[48]....
        /*062c*/ 	.word	0x0000eca0


	//   ....[49]....
        /*0630*/ 	.word	0x0000ecb0


	//   ....[50]....
        /*0634*/ 	.word	0x0000ecc0


	//   ....[51]....
        /*0638*/ 	.word	0x0000ecd0


	//   ....[52]....
        /*063c*/ 	.word	0x0000ece0


	//   ....[53]....
        /*0640*/ 	.word	0x0000ed00


	//   ....[54]....
        /*0644*/ 	.word	0x0000ed30


	//   ....[55]....
        /*0648*/ 	.word	0x0000ed40


	//   ....[56]....
        /*064c*/ 	.word	0x0000ed50


	//   ....[57]....
        /*0650*/ 	.word	0x0000ed70


	//   ....[58]....
        /*0654*/ 	.word	0x0000ed80


	//   ....[59]....
        /*0658*/ 	.word	0x0000ed90


	//   ....[60]....
        /*065c*/ 	.word	0x0000eda0


	//   ....[61]....
        /*0660*/ 	.word	0x0000edc0


	//   ....[62]....
        /*0664*/ 	.word	0x0000edd0


	//   ....[63]....
        /*0668*/ 	.word	0x0000ede0


	//   ....[64]....
        /*066c*/ 	.word	0x0000edf0


	//   ....[65]....
        /*0670*/ 	.word	0x0000ee10


	//   ....[66]....
        /*0674*/ 	.word	0x0000ee40


	//   ....[67]....
        /*0678*/ 	.word	0x0000ee70


	//   ....[68]....
        /*067c*/ 	.word	0x0000ee90


	//   ....[69]....
        /*0680*/ 	.word	0x0000eea0


	//   ....[70]....
        /*0684*/ 	.word	0x0000eeb0


	//   ....[71]....
        /*0688*/ 	.word	0x0000eed0


	//   ....[72]....
        /*068c*/ 	.word	0x0000eef0


	//   ....[73]....
        /*0690*/ 	.word	0x0000ef10


	//   ....[74]....
        /*0694*/ 	.word	0x0000ef30


	//   ....[75]....
        /*0698*/ 	.word	0x0000ef60


	//   ....[76]....
        /*069c*/ 	.word	0x0000ef90


	//   ....[77]....
        /*06a0*/ 	.word	0x0000efb0


	//   ....[78]....
        /*06a4*/ 	.word	0x0000efe0


	//   ....[79]....
        /*06a8*/ 	.word	0x0000f010


	//   ....[80]....
        /*06ac*/ 	.word	0x0000f020


	//   ....[81]....
        /*06b0*/ 	.word	0x0000f050


	//   ....[82]....
        /*06b4*/ 	.word	0x0000f060


	//   ....[83]....
        /*06b8*/ 	.word	0x0000f080


	//   ....[84]....
        /*06bc*/ 	.word	0x0000f090


	//   ....[85]....
        /*06c0*/ 	.word	0x0000f0a0


	//   ....[86]....
        /*06c4*/ 	.word	0x0000f0c0


	//   ....[87]....
        /*06c8*/ 	.word	0x0000f0f0


	//   ....[88]....
        /*06cc*/ 	.word	0x0000f120


	//   ....[89]....
        /*06d0*/ 	.word	0x0000f150


	//   ....[90]....
        /*06d4*/ 	.word	0x0000f180


	//   ....[91]....
        /*06d8*/ 	.word	0x0000f1b0


	//   ....[92]....
        /*06dc*/ 	.word	0x0000fa30


	//   ....[93]....
        /*06e0*/ 	.word	0x0000fa70


	//   ....[94]....
        /*06e4*/ 	.word	0x0000fa90


	//   ....[95]....
        /*06e8*/ 	.word	0x0000fac0


	//   ....[96]....
        /*06ec*/ 	.word	0x00010180


	//   ....[97]....
        /*06f0*/ 	.word	0x000101a0


	//   ....[98]....
        /*06f4*/ 	.word	0x00010270


	//   ....[99]....
        /*06f8*/ 	.word	0x00010290


	//   ....[100]....
        /*06fc*/ 	.word	0x00010350


	//   ....[101]....
        /*0700*/ 	.word	0x00010370


	//   ....[102]....
        /*0704*/ 	.word	0x00010440


	//   ....[103]....
        /*0708*/ 	.word	0x00010460


	//   ....[104]....
        /*070c*/ 	.word	0x00010820


	//   ....[105]....
        /*0710*/ 	.word	0x00010830


	//   ....[106]....
        /*0714*/ 	.word	0x00010c70


	//   ....[107]....
        /*0718*/ 	.word	0x00010c80


	//   ....[108]....
        /*071c*/ 	.word	0x00011970


	//   ....[109]....
        /*0720*/ 	.word	0x00011990


	//   ....[110]....
        /*0724*/ 	.word	0x00011a50


	//   ....[111]....
        /*0728*/ 	.word	0x00011a70


	//   ....[112]....
        /*072c*/ 	.word	0x00011b30


	//   ....[113]....
        /*0730*/ 	.word	0x00011b50


	//   ....[114]....
        /*0734*/ 	.word	0x00011c20


	//   ....[115]....
        /*0738*/ 	.word	0x00011c40


	//   ....[116]....
        /*073c*/ 	.word	0x00011d80


	//   ....[117]....
        /*0740*/ 	.word	0x00011fb0


	//   ....[118]....
        /*0744*/ 	.word	0x00011ff0


	//   ....[119]....
        /*0748*/ 	.word	0x00012030


	//   ....[120]....
        /*074c*/ 	.word	0x00012060


	//   ....[121]....
        /*0750*/ 	.word	0x00012090


	//   ....[122]....
        /*0754*/ 	.word	0x000120c0


	//   ....[123]....
        /*0758*/ 	.word	0x00012250


	//   ....[124]....
        /*075c*/ 	.word	0x00012280


	//   ....[125]....
        /*0760*/ 	.word	0x000122c0


	//   ....[126]....
        /*0764*/ 	.word	0x000122f0


	//   ....[127]....
        /*0768*/ 	.word	0x00012320


	//   ....[128]....
        /*076c*/ 	.word	0x00012350


	//   ....[129]....
        /*0770*/ 	.word	0x000123f0


	//   ....[130]....
        /*0774*/ 	.word	0x00012440


	//   ....[131]....
        /*0778*/ 	.word	0x00012450


	//   ....[132]....
        /*077c*/ 	.word	0x00012490


	//   ....[133]....
        /*0780*/ 	.word	0x000141e0


	//   ....[134]....
        /*0784*/ 	.word	0x00014e30


	//   ....[135]....
        /*0788*/ 	.word	0x00014e60


	//   ....[136]....
        /*078c*/ 	.word	0x00014f30


	//   ....[137]....
        /*0790*/ 	.word	0x00014f40


	//   ....[138]....
        /*0794*/ 	.word	0x00014fd0


	//   ....[139]....
        /*0798*/ 	.word	0x00014fe0


	//   ....[140]....
        /*079c*/ 	.word	0x00014ff0


	//   ....[141]....
        /*07a0*/ 	.word	0x00015000


	//   ....[142]....
        /*07a4*/ 	.word	0x00016d80


	//   ....[143]....
        /*07a8*/ 	.word	0x00016db0


	//   ....[144]....
        /*07ac*/ 	.word	0x00016de0


	//   ....[145]....
        /*07b0*/ 	.word	0x00016e10


	//   ....[146]....
        /*07b4*/ 	.word	0x00016e40


	//   ....[147]....
        /*07b8*/ 	.word	0x00016e70


	//   ....[148]....
        /*07bc*/ 	.word	0x00016ea0


	//   ....[149]....
        /*07c0*/ 	.word	0x00016ed0


	//   ....[150]....
        /*07c4*/ 	.word	0x00017040


	//   ....[151]....
        /*07c8*/ 	.word	0x00017070


	//   ....[152]....
        /*07cc*/ 	.word	0x000170a0


	//   ....[153]....
        /*07d0*/ 	.word	0x000170d0


	//   ....[154]....
        /*07d4*/ 	.word	0x00017100


	//   ....[155]....
        /*07d8*/ 	.word	0x00017130


	//   ....[156]....
        /*07dc*/ 	.word	0x000171b0


	//   ....[157]....
        /*07e0*/ 	.word	0x000171f0


	//   ....[158]....
        /*07e4*/ 	.word	0x00017200


	//   ....[159]....
        /*07e8*/ 	.word	0x00017240


	//   ....[160]....
        /*07ec*/ 	.word	0x00017d20


	//   ....[161]....
        /*07f0*/ 	.word	0x00018300


	//   ....[162]....
        /*07f4*/ 	.word	0x000184e0


	//   ....[163]....
        /*07f8*/ 	.word	0x00018540


	//   ....[164]....
        /*07fc*/ 	.word	0x000185a0


	//   ....[165]....
        /*0800*/ 	.word	0x000186a0


	//   ....[166]....
        /*0804*/ 	.word	0x00018740


	//   ....[167]....
        /*0808*/ 	.word	0x00018840


	//   ....[168]....
        /*080c*/ 	.word	0x000188a0


	//   ....[169]....
        /*0810*/ 	.word	0x00018980


	//   ....[170]....
        /*0814*/ 	.word	0x00018cd0


	//----- nvinfo : EIATTR_REG_RECONFIG
	.align		4
.L_299:
        /*0818*/ 	.byte	0x01, 0x54
	.zero		2


	//----- nvinfo : EIATTR_SYSCALL_OFFSETS
	.align		4
        /*081c*/ 	.byte	0x04, 0x46
        /*081e*/ 	.short	(.L_301 - .L_300)


	//   ....[0]....
.L_300:
        /*0820*/ 	.word	0x00001d40


	//   ....[1]....
        /*0824*/ 	.word	0x00013c60


	//   ....[2]....
        /*0828*/ 	.word	0x00013dc0


	//   ....[3]....
        /*082c*/ 	.word	0x00013f10


	//   ....[4]....
        /*0830*/ 	.word	0x00014050


	//   ....[5]....
        /*0834*/ 	.word	0x00014a70


	//----- nvinfo : EIATTR_MBARRIER_INSTR_OFFSETS
	.align		4
.L_301:
        /*0838*/ 	.byte	0x04, 0x39
        /*083a*/ 	.short	(.L_303 - .L_302)


	//   ....[0]....
.L_302:
        /*083c*/ 	.word	0x00000270
        /*0840*/ 	.word	0x000000ff
        /*0844*/ 	.word	0x00029800
        /*0848*/ 	.short	0x0100
        /*084a*/ 	.byte	0x08
	.zero		1


	//   ....[1]....
        /*084c*/ 	.word	0x00000280
        /*0850*/ 	.word	0x000000ff
        /*0854*/ 	.word	0x00029820
        /*0858*/ 	.short	0x0100
        /*085a*/ 	.byte	0x08
	.zero		1


	//   ....[2]....
        /*085c*/ 	.word	0x00000370
        /*0860*/ 	.word	0x000000ff
        /*0864*/ 	.word	0x00029830
        /*0868*/ 	.short	0x0100
        /*086a*/ 	.byte	0x08
	.zero		1


	//   ....[3]....
        /*086c*/ 	.word	0x00000380
        /*0870*/ 	.word	0x000000ff
        /*0874*/ 	.word	0x00029840
        /*0878*/ 	.short	0x0100
        /*087a*/ 	.byte	0x08
	.zero		1


	//   ....[4]....
        /*087c*/ 	.word	0x00000390
        /*0880*/ 	.word	0x000000ff
        /*0884*/ 	.word	0x00029838
        /*0888*/ 	.short	0x0100
        /*088a*/ 	.byte	0x08
	.zero		1


	//   ....[5]....
        /*088c*/ 	.word	0x000003a0
        /*0890*/ 	.word	0x000000ff
        /*0894*/ 	.word	0x00029848
        /*0898*/ 	.short	0x0100
        /*089a*/ 	.byte	0x08
	.zero		1


	//   ....[6]....
        /*089c*/ 	.word	0x000004d0
        /*08a0*/ 	.word	0x000000ff
        /*08a4*/ 	.word	0x00029850
        /*08a8*/ 	.short	0x0100
        /*08aa*/ 	.byte	0x08
	.zero		1


	//   ....[7]....
        /*08ac*/ 	.word	0x000004e0
        /*08b0*/ 	.word	0x000000ff
        /*08b4*/ 	.word	0x00029860
        /*08b8*/ 	.short	0x0100
        /*08ba*/ 	.byte	0x08
	.zero		1


	//   ....[8]....
        /*08bc*/ 	.word	0x000004f0
        /*08c0*/ 	.word	0x000000ff
        /*08c4*/ 	.word	0x00029858
        /*08c8*/ 	.short	0x0100
        /*08ca*/ 	.byte	0x08
	.zero		1


	//   ....[9]....
        /*08cc*/ 	.word	0x00000500
        /*08d0*/ 	.word	0x000000ff
        /*08d4*/ 	.word	0x00029868
        /*08d8*/ 	.short	0x0100
        /*08da*/ 	.byte	0x08
	.zero		1


	//   ....[10]....
        /*08dc*/ 	.word	0x000005f0
        /*08e0*/ 	.word	0x000000ff
        /*08e4*/ 	.word	0x00029870
        /*08e8*/ 	.short	0x0100
        /*08ea*/ 	.byte	0x06
	.zero		1


	//   ....[11]....
        /*08ec*/ 	.word	0x00000600
        /*08f0*/ 	.word	0x000000ff
        /*08f4*/ 	.word	0x00029880
        /*08f8*/ 	.short	0x0100
        /*08fa*/ 	.byte	0x06
	.zero		1


	//   ....[12]....
        /*08fc*/ 	.word	0x00000610
        /*0900*/ 	.word	0x000000ff
        /*0904*/ 	.word	0x00029878
        /*0908*/ 	.short	0x0100
        /*090a*/ 	.byte	0x06
	.zero		1


	//   ....[13]....
        /*090c*/ 	.word	0x00000620
        /*0910*/ 	.word	0x000000ff
        /*0914*/ 	.word	0x00029888
        /*0918*/ 	.short	0x0100
        /*091a*/ 	.byte	0x06
	.zero		1


	//   ....[14]....
        /*091c*/ 	.word	0x00000750
        /*0920*/ 	.word	0x000000ff
        /*0924*/ 	.word	0x00029890
        /*0928*/ 	.short	0x0100
        /*092a*/ 	.byte	0x08
	.zero		1


	//   ....[15]....
        /*092c*/ 	.word	0x00000760
        /*0930*/ 	.word	0x000000ff
        /*0934*/ 	.word	0x000298a0
        /*0938*/ 	.short	0x0100
        /*093a*/ 	.byte	0x08
	.zero		1


	//   ....[16]....
        /*093c*/ 	.word	0x00000770
        /*0940*/ 	.word	0x000000ff
        /*0944*/ 	.word	0x00029898
        /*0948*/ 	.short	0x0100
        /*094a*/ 	.byte	0x08
	.zero		1


	//   ....[17]....
        /*094c*/ 	.word	0x00000780
        /*0950*/ 	.word	0x000000ff
        /*0954*/ 	.word	0x000298a8
        /*0958*/ 	.short	0x0100
        /*095a*/ 	.byte	0x08
	.zero		1


	//   ....[18]....
        /*095c*/ 	.word	0x000008b0
        /*0960*/ 	.word	0x000000ff
        /*0964*/ 	.word	0x000298b0
        /*0968*/ 	.short	0x0100
        /*096a*/ 	.byte	0x08
	.zero		1


	//   ....[19]....
        /*096c*/ 	.word	0x000008c0
        /*0970*/ 	.word	0x000000ff
        /*0974*/ 	.word	0x000298c0
        /*0978*/ 	.short	0x0100
        /*097a*/ 	.byte	0x08
	.zero		1


	//   ....[20]....
        /*097c*/ 	.word	0x000008d0
        /*0980*/ 	.word	0x000000ff
        /*0984*/ 	.word	0x000298b8
        /*0988*/ 	.short	0x0100
        /*098a*/ 	.byte	0x08
	.zero		1


	//   ....[21]....
        /*098c*/ 	.word	0x000008e0
        /*0990*/ 	.word	0x000000ff
        /*0994*/ 	.word	0x000298c8
        /*0998*/ 	.short	0x0100
        /*099a*/ 	.byte	0x08
	.zero		1


	//   ....[22]....
        /*099c*/ 	.word	0x00001f90
        /*09a0*/ 	.word	0x000000ff
        /*09a4*/ 	.word	0x00029800
        /*09a8*/ 	.short	0x010a
        /*09aa*/ 	.byte	0x29
	.zero		1


	//   ....[23]....
        /*09ac*/ 	.word	0x00002050
        /*09b0*/ 	.word	0x00000002
        /*09b4*/ 	.word	0x00029830
        /*09b8*/ 	.short	0x010a
        /*09ba*/ 	.byte	0x3f
	.zero		1


	//   ....[24]....
        /*09bc*/ 	.word	0x000020b0
        /*09c0*/ 	.word	0x00000002
        /*09c4*/ 	.word	0x00029830
        /*09c8*/ 	.short	0x010a
        /*09ca*/ 	.byte	0x3f
	.zero		1


	//   ....[25]....
        /*09cc*/ 	.word	0x00005090
        /*09d0*/ 	.word	0x0000002d
        /*09d4*/ 	.word	0x00000000
        /*09d8*/ 	.short	0x0101
        /*09da*/ 	.byte	0x3f
	.zero		1


	//   ....[26]....
        /*09dc*/ 	.word	0x00005fc0
        /*09e0*/ 	.word	0x000000ff
        /*09e4*/ 	.word	0x00029830
        /*09e8*/ 	.short	0x010a
        /*09ea*/ 	.byte	0x06
	.zero		1


	//   ....[27]....
        /*09ec*/ 	.word	0x00006000
        /*09f0*/ 	.word	0x000000ff
        /*09f4*/ 	.word	0x00029830
        /*09f8*/ 	.short	0x010a
        /*09fa*/ 	.byte	0x06
	.zero		1


	//   ....[28]....
        /*09fc*/ 	.word	0x00006c40
        /*0a00*/ 	.word	0x000000ff
        /*0a04*/ 	.word	0x00029850
        /*0a08*/ 	.short	0x010a
        /*0a0a*/ 	.byte	0x06
	.zero		1


	//   ....[29]....
        /*0a0c*/ 	.word	0x00006c80
        /*0a10*/ 	.word	0x000000ff
        /*0a14*/ 	.word	0x00029850
        /*0a18*/ 	.short	0x010a
        /*0a1a*/ 	.byte	0x06
	.zero		1


	//   ....[30]....
        /*0a1c*/ 	.word	0x000096c0
        /*0a20*/ 	.word	0x00000002
        /*0a24*/ 	.word	0x00000000
        /*0a28*/ 	.short	0x0101
        /*0a2a*/ 	.byte	0x3f
	.zero		1


	//   ....[31]....
        /*0a2c*/ 	.word	0x00009af0
        /*0a30*/ 	.word	0x000000ff
        /*0a34*/ 	.word	0x00000000
        /*0a38*/ 	.short	0x0101
        /*0a3a*/ 	.byte	0x06
	.zero		1


	//   ....[32]....
        /*0a3c*/ 	.word	0x0000a240
        /*0a40*/ 	.word	0x000000ff
        /*0a44*/ 	.word	0x00029830
        /*0a48*/ 	.short	0x010a
        /*0a4a*/ 	.byte	0x06
	.zero		1


	//   ....[33]....
        /*0a4c*/ 	.word	0x0000a280
        /*0a50*/ 	.word	0x000000ff
        /*0a54*/ 	.word	0x00029830
        /*0a58*/ 	.short	0x010a
        /*0a5a*/ 	.byte	0x06
	.zero		1


	//   ....[34]....
        /*0a5c*/ 	.word	0x0000ae90
        /*0a60*/ 	.word	0x000000ff
        /*0a64*/ 	.word	0x00029850
        /*0a68*/ 	.short	0x010a
        /*0a6a*/ 	.byte	0x06
	.zero		1


	//   ....[35]....
        /*0a6c*/ 	.word	0x0000aed0
        /*0a70*/ 	.word	0x000000ff
        /*0a74*/ 	.word	0x00029850
        /*0a78*/ 	.short	0x010a
        /*0a7a*/ 	.byte	0x06
	.zero		1


	//   ....[36]....
        /*0a7c*/ 	.word	0x0000cec0
        /*0a80*/ 	.word	0x00000002
        /*0a84*/ 	.word	0x00000000
        /*0a88*/ 	.short	0x0101
        /*0a8a*/ 	.byte	0x3f
	.zero		1


	//   ....[37]....
        /*0a8c*/ 	.word	0x0000d1f0
        /*0a90*/ 	.word	0x000000ff
        /*0a94*/ 	.word	0x00000000
        /*0a98*/ 	.short	0x0101
        /*0a9a*/ 	.byte	0x06
	.zero		1


	//   ....[38]....
        /*0a9c*/ 	.word	0x0000d850
        /*0aa0*/ 	.word	0x000000ff
        /*0aa4*/ 	.word	0x00029850
        /*0aa8*/ 	.short	0x010a
        /*0aaa*/ 	.byte	0x05
	.zero		1


	//   ....[39]....
        /*0aac*/ 	.word	0x0000d890
        /*0ab0*/ 	.word	0x000000ff
        /*0ab4*/ 	.word	0x00029850
        /*0ab8*/ 	.short	0x010a
        /*0aba*/ 	.byte	0x05
	.zero		1


	//   ....[40]....
        /*0abc*/ 	.word	0x0000de70
        /*0ac0*/ 	.word	0x000000ff
        /*0ac4*/ 	.word	0x00000000
        /*0ac8*/ 	.short	0x0101
        /*0aca*/ 	.byte	0x04
	.zero		1


	//   ....[41]....
        /*0acc*/ 	.word	0x00010170
        /*0ad0*/ 	.word	0x00000003
        /*0ad4*/ 	.word	0x00000000
        /*0ad8*/ 	.short	0x0101
        /*0ada*/ 	.byte	0x3f
	.zero		1


	//   ....[42]....
        /*0adc*/ 	.word	0x00010620
        /*0ae0*/ 	.word	0x00000002
        /*0ae4*/ 	.word	0x00000000
        /*0ae8*/ 	.short	0x0101
        /*0aea*/ 	.byte	0x3f
	.zero		1


	//   ....[43]....
        /*0aec*/ 	.word	0x00014440
        /*0af0*/ 	.word	0x00000002
        /*0af4*/ 	.word	0x00029880
        /*0af8*/ 	.short	0x010a
        /*0afa*/ 	.byte	0x3f
	.zero		1


	//   ....[44]....
        /*0afc*/ 	.word	0x000145d0
        /*0b00*/ 	.word	0x00000002
        /*0b04*/ 	.word	0x00029840
        /*0b08*/ 	.short	0x010a
        /*0b0a*/ 	.byte	0x3f
	.zero		1


	//   ....[45]....
        /*0b0c*/ 	.word	0x00015140
        /*0b10*/ 	.word	0x00000011
        /*0b14*/ 	.word	0x00029800
        /*0b18*/ 	.short	0x0107
        /*0b1a*/ 	.byte	0x3f
	.zero		1


	//   ....[46]....
        /*0b1c*/ 	.word	0x00015240
        /*0b20*/ 	.word	0x00000011
        /*0b24*/ 	.word	0x00029800
        /*0b28*/ 	.short	0x0101
        /*0b2a*/ 	.byte	0x3f
	.zero		1


	//   ....[47]....
        /*0b2c*/ 	.word	0x00015260
        /*0b30*/ 	.word	0x00000011
        /*0b34*/ 	.word	0x00029820
        /*0b38*/ 	.short	0x010a
        /*0b3a*/ 	.byte	0x3f
	.zero		1


	//   ....[48]....
        /*0b3c*/ 	.word	0x00015590
        /*0b40*/ 	.word	0x00000005
        /*0b44*/ 	.word	0x00029880
        /*0b48*/ 	.short	0x010a
        /*0b4a*/ 	.byte	0x3f
	.zero		1


	//   ....[49]....
        /*0b4c*/ 	.word	0x000157c0
        /*0b50*/ 	.word	0x00000005
        /*0b54*/ 	.word	0x00029840
        /*0b58*/ 	.short	0x010a
        /*0b5a*/ 	.byte	0x3f
	.zero		1


	//   ....[50]....
        /*0b5c*/ 	.word	0x00015c80
        /*0b60*/ 	.word	0x00000013
        /*0b64*/ 	.word	0x00029870
        /*0b68*/ 	.short	0x010a
        /*0b6a*/ 	.byte	0x3f
	.zero		1


	//   ....[51]....
        /*0b6c*/ 	.word	0x00015cf0
        /*0b70*/ 	.word	0x00000013
        /*0b74*/ 	.word	0x00029860
        /*0b78*/ 	.short	0x010a
        /*0b7a*/ 	.byte	0x3f
	.zero		1


	//   ....[52]....
        /*0b7c*/ 	.word	0x00016220
        /*0b80*/ 	.word	0x00000013
        /*0b84*/ 	.word	0x00029850
        /*0b88*/ 	.short	0x0101
        /*0b8a*/ 	.byte	0x3f
	.zero		1


	//   ....[53]....
        /*0b8c*/ 	.word	0x00016290
        /*0b90*/ 	.word	0x00000013
        /*0b94*/ 	.word	0x00000000
        /*0b98*/ 	.short	0x0101
        /*0b9a*/ 	.byte	0x3f
	.zero		1


	//   ....[54]....
        /*0b9c*/ 	.word	0x000164d0
        /*0ba0*/ 	.word	0x00000010
        /*0ba4*/ 	.word	0x00029870
        /*0ba8*/ 	.short	0x010a
        /*0baa*/ 	.byte	0x3f
	.zero		1


	//   ....[55]....
        /*0bac*/ 	.word	0x00016540
        /*0bb0*/ 	.word	0x00000010
        /*0bb4*/ 	.word	0x00029860
        /*0bb8*/ 	.short	0x010a
        /*0bba*/ 	.byte	0x3f
	.zero		1


	//   ....[56]....
        /*0bbc*/ 	.word	0x00016a80
        /*0bc0*/ 	.word	0x00000010
        /*0bc4*/ 	.word	0x00029850
        /*0bc8*/ 	.short	0x0101
        /*0bca*/ 	.byte	0x3f
	.zero		1


	//   ....[57]....
        /*0bcc*/ 	.word	0x00016ad0
        /*0bd0*/ 	.word	0x00000010
        /*0bd4*/ 	.word	0x00000000
        /*0bd8*/ 	.short	0x0101
        /*0bda*/ 	.byte	0x3f
	.zero		1


	//   ....[58]....
        /*0bdc*/ 	.word	0x00017ca0
        /*0be0*/ 	.word	0x00000003
        /*0be4*/ 	.word	0x00029820
        /*0be8*/ 	.short	0x010a
        /*0bea*/ 	.byte	0x3f
	.zero		1


	//   ....[59]....
        /*0bec*/ 	.word	0x00017e70
        /*0bf0*/ 	.word	0x00000007
        /*0bf4*/ 	.word	0x00000000
        /*0bf8*/ 	.short	0x010a
        /*0bfa*/ 	.byte	0x3f
	.zero		1


	//   ....[60]....
        /*0bfc*/ 	.word	0x00017ec0
        /*0c00*/ 	.word	0x00000005
        /*0c04*/ 	.word	0x00000000
        /*0c08*/ 	.short	0x010a
        /*0c0a*/ 	.byte	0x3f
	.zero		1


	//   ....[61]....
        /*0c0c*/ 	.word	0x00017f10
        /*0c10*/ 	.word	0x00000005
        /*0c14*/ 	.word	0x00029860
        /*0c18*/ 	.short	0x010a
        /*0c1a*/ 	.byte	0x3f
	.zero		1


	//   ....[62]....
        /*0c1c*/ 	.word	0x00017f60
        /*0c20*/ 	.word	0x00000003
        /*0c24*/ 	.word	0x00029860
        /*0c28*/ 	.short	0x010a
        /*0c2a*/ 	.byte	0x3f
	.zero		1


	//   ....[63]....
        /*0c2c*/ 	.word	0x00017fa0
        /*0c30*/ 	.word	0x00000005
        /*0c34*/ 	.word	0x00029880
        /*0c38*/ 	.short	0x010a
        /*0c3a*/ 	.byte	0x3f
	.zero		1


	//   ....[64]....
        /*0c3c*/ 	.word	0x00017fc0
        /*0c40*/ 	.word	0x00000003
        /*0c44*/ 	.word	0x00029880
        /*0c48*/ 	.short	0x010a
        /*0c4a*/ 	.byte	0x3f
	.zero		1


	//   ....[65]....
        /*0c4c*/ 	.word	0x00018030
        /*0c50*/ 	.word	0x00000003
        /*0c54*/ 	.word	0x00029800
        /*0c58*/ 	.short	0x010a
        /*0c5a*/ 	.byte	0x3f
	.zero		1


	//   ....[66]....
        /*0c5c*/ 	.word	0x00018080
        /*0c60*/ 	.word	0x00000002
        /*0c64*/ 	.word	0x00029830
        /*0c68*/ 	.short	0x010a
        /*0c6a*/ 	.byte	0x3f
	.zero		1


	//   ....[67]....
        /*0c6c*/ 	.word	0x000180e0
        /*0c70*/ 	.word	0x00000007
        /*0c74*/ 	.word	0x00029830
        /*0c78*/ 	.short	0x010a
        /*0c7a*/ 	.byte	0x3f
	.zero		1


	//   ....[68]....
        /*0c7c*/ 	.word	0x00018140
        /*0c80*/ 	.word	0x00000007
        /*0c84*/ 	.word	0x00029850
        /*0c88*/ 	.short	0x010a
        /*0c8a*/ 	.byte	0x3f
	.zero		1


	//   ....[69]....
        /*0c8c*/ 	.word	0x000181a0
        /*0c90*/ 	.word	0x00000007
        /*0c94*/ 	.word	0x00029830
        /*0c98*/ 	.short	0x010a
        /*0c9a*/ 	.byte	0x3f
	.zero		1


	//   ....[70]....
        /*0c9c*/ 	.word	0x00018200
        /*0ca0*/ 	.word	0x00000007
        /*0ca4*/ 	.word	0x00029850
        /*0ca8*/ 	.short	0x010a
        /*0caa*/ 	.byte	0x3f
	.zero		1


	//   ....[71]....
        /*0cac*/ 	.word	0x00018260
        /*0cb0*/ 	.word	0x00000005
        /*0cb4*/ 	.word	0x00029850
        /*0cb8*/ 	.short	0x010a
        /*0cba*/ 	.byte	0x3f
	.zero		1


	//   ....[72]....
        /*0cbc*/ 	.word	0x000183b0
        /*0cc0*/ 	.word	0x00000002
        /*0cc4*/ 	.word	0x00029880
        /*0cc8*/ 	.short	0x010a
        /*0cca*/ 	.byte	0x3f
	.zero		1


	//   ....[73]....
        /*0ccc*/ 	.word	0x00018400
        /*0cd0*/ 	.word	0x00000002
        /*0cd4*/ 	.word	0x00029840
        /*0cd8*/ 	.short	0x010a
        /*0cda*/ 	.byte	0x3f
	.zero		1


	//   ....[74]....
        /*0cdc*/ 	.word	0x000189c0
        /*0ce0*/ 	.word	0x00000011
        /*0ce4*/ 	.word	0x00029820
        /*0ce8*/ 	.short	0x010a
        /*0cea*/ 	.byte	0x3f
	.zero		1


	//   ....[75]....
        /*0cec*/ 	.word	0x00018a10
        /*0cf0*/ 	.word	0x00000005
        /*0cf4*/ 	.word	0x00029880
        /*0cf8*/ 	.short	0x010a
        /*0cfa*/ 	.byte	0x3f
	.zero		1


	//   ....[76]....
        /*0cfc*/ 	.word	0x00018a60
        /*0d00*/ 	.word	0x00000005
        /*0d04*/ 	.word	0x00029840
        /*0d08*/ 	.short	0x010a
        /*0d0a*/ 	.byte	0x3f
	.zero		1


	//   ....[77]....
        /*0d0c*/ 	.word	0x00018ab0
        /*0d10*/ 	.word	0x00000013
        /*0d14*/ 	.word	0x00029870
        /*0d18*/ 	.short	0x010a
        /*0d1a*/ 	.byte	0x3f
	.zero		1


	//   ....[78]....
        /*0d1c*/ 	.word	0x00018b00
        /*0d20*/ 	.word	0x00000013
        /*0d24*/ 	.word	0x00029860
        /*0d28*/ 	.short	0x010a
        /*0d2a*/ 	.byte	0x3f
	.zero		1


	//   ....[79]....
        /*0d2c*/ 	.word	0x00018b50
        /*0d30*/ 	.word	0x00000010
        /*0d34*/ 	.word	0x00029870
        /*0d38*/ 	.short	0x010a
        /*0d3a*/ 	.byte	0x3f
	.zero		1


	//   ....[80]....
        /*0d3c*/ 	.word	0x00018ba0
        /*0d40*/ 	.word	0x00000010
        /*0d44*/ 	.word	0x00029860
        /*0d48*/ 	.short	0x010a
        /*0d4a*/ 	.byte	0x3f
	.zero		1


	//   ....[81]....
        /*0d4c*/ 	.word	0x00018bf0
        /*0d50*/ 	.word	0x00000003
        /*0d54*/ 	.word	0x00029820
        /*0d58*/ 	.short	0x010a
        /*0d5a*/ 	.byte	0x3f
	.zero		1


	//   ....[82]....
        /*0d5c*/ 	.word	0x00018d90
        /*0d60*/ 	.word	0x00000007
        /*0d64*/ 	.word	0x00000000
        /*0d68*/ 	.short	0x010a
        /*0d6a*/ 	.byte	0x3f
	.zero		1


	//   ....[83]....
        /*0d6c*/ 	.word	0x00018de0
        /*0d70*/ 	.word	0x00000005
        /*0d74*/ 	.word	0x00000000
        /*0d78*/ 	.short	0x010a
        /*0d7a*/ 	.byte	0x3f
	.zero		1


	//   ....[84]....
        /*0d7c*/ 	.word	0x00018e30
        /*0d80*/ 	.word	0x00000005
        /*0d84*/ 	.word	0x00029860
        /*0d88*/ 	.short	0x010a
        /*0d8a*/ 	.byte	0x3f
	.zero		1


	//   ....[85]....
        /*0d8c*/ 	.word	0x00018e80
        /*0d90*/ 	.word	0x00000003
        /*0d94*/ 	.word	0x00029860
        /*0d98*/ 	.short	0x010a
        /*0d9a*/ 	.byte	0x3f
	.zero		1


	//   ....[86]....
        /*0d9c*/ 	.word	0x00018ed0
        /*0da0*/ 	.word	0x00000005
        /*0da4*/ 	.word	0x00029880
        /*0da8*/ 	.short	0x010a
        /*0daa*/ 	.byte	0x3f
	.zero		1


	//----- nvinfo : EIATTR_NUM_MBARRIERS
	.align		4
.L_303:
        /*0dac*/ 	.byte	0x03, 0x38
        /*0dae*/ 	.short	0x0016


	//----- nvinfo : EIATTR_EXIT_INSTR_OFFSETS
	.align		4
        /*0db0*/ 	.byte	0x04, 0x1c
        /*0db2*/ 	.short	(.L_305 - .L_304)


	//   ....[0]....
.L_304:
        /*0db4*/ 	.word	0x00000a80


	//   ....[1]....
        /*0db8*/ 	.word	0x00011d30


	//   ....[2]....
        /*0dbc*/ 	.word	0x00018010


	//----- nvinfo : EIATTR_MAX_THREADS
	.align		4
.L_305:
        /*0dc0*/ 	.byte	0x04, 0x05
        /*0dc2*/ 	.short	(.L_307 - .L_306)
.L_306:
        /*0dc4*/ 	.word	0x00000180
        /*0dc8*/ 	.word	0x00000001
        /*0dcc*/ 	.word	0x00000001


	//----- nvinfo : EIATTR_CRS_STACK_SIZE
	.align		4
.L_307:
        /*0dd0*/ 	.byte	0x04, 0x1e
        /*0dd2*/ 	.short	(.L_309 - .L_308)
.L_308:
        /*0dd4*/ 	.word	0x00000000


	//----- nvinfo : EIATTR_CBANK_PARAM_SIZE
	.align		4
.L_309:
        /*0dd8*/ 	.byte	0x03, 0x19
        /*0dda*/ 	.short	0x0af0


	//----- nvinfo : EIATTR_PARAM_CBANK
	.align		4
        /*0ddc*/ 	.byte	0x04, 0x0a
        /*0dde*/ 	.short	(.L_311 - .L_310)
	.align		4
.L_310:
        /*0de0*/ 	.word	index@(.nv.constant0._ZN7cutlass13device_kernelIN5flash11enable_sm90INS1_16FlashAttnFwdSm90INS1_25CollectiveMainloopFwdSm90ILi2EN4cute5tupleIJNS5_1CILi1EEES8_S8_EEENS6_IJNS7_ILi128EEENS7_ILi160EEENS7_ILi192EEEEEELi128ENS_12float_e4m3_tEfNS_4arch4Sm90ELb1ELb0ELb1ELb1ELb0ELb0ELb0ELb1ELb1ELb1ELb1ELb0EEENS1_21CollectiveEpilogueFwdINS6_IJSA_SA_SB_EEES9_NS_10bfloat16_tESG_Li256ELb1ELb1ELb1ELb1EEENS1_36VarlenDynamicPersistentTileSchedulerILi128ELi160ELi256ELi128ELb1ELb1ELb1ELb1ELb1ELb1EEEEEEEEEvNT_6ParamsE)
        /*0de4*/ 	.short	0x0210
        /*0de6*/ 	.short	0x0af0


	//----- nvinfo : EIATTR_SW_WAR
	.align		4
.L_311:
        /*0de8*/ 	.byte	0x04, 0x36
        /*0dea*/ 	.short	(.L_313 - .L_312)
.L_312:
        /*0dec*/ 	.word	0x00000008
.L_313:


//--------------------- .nv.info._ZN7cutlass13device_kernelIN5flash11enable_sm90INS1_16FlashAttnFwdSm90INS1_25CollectiveMainloopFwdSm90ILi2EN4cute5tupleIJNS5_1CILi1EEES8_S8_EEENS6_IJNS7_ILi128EEENS7_ILi160EEENS7_ILi192EEEEEELi128ENS_12float_e4m3_tEfNS_4arch4Sm90ELb1ELb0ELb1ELb1ELb0ELb1ELb0ELb1ELb1ELb1ELb1ELb0EEENS1_21CollectiveEpilogueFwdINS6_IJSA_SA_SB_EEES9_NS_10bfloat16_tESG_Li256ELb1ELb1ELb1ELb1EEENS1_36VarlenDynamicPersistentTileSchedulerILi128ELi160ELi256ELi128ELb1ELb1ELb1ELb1ELb1ELb1EEEEEEEEEvNT_6ParamsE --------------------------
	.section	.nv.info._ZN7cutlass13device_kernelIN5flash11enable_sm90INS1_16FlashAttnFwdSm90INS1_25CollectiveMainloopFwdSm90ILi2EN4cute5tupleIJNS5_1CILi1EEES8_S8_EEENS6_IJNS7_ILi128EEENS7_ILi160EEENS7_ILi192EEEEEELi128ENS_12float_e4m3_tEfNS_4arch4Sm90ELb1ELb0ELb1ELb1ELb0ELb1ELb0ELb1ELb1ELb1ELb1ELb0EEENS1_21CollectiveEpilogueFwdINS6_IJSA_SA_SB_EEES9_NS_10bfloat16_tESG_Li256ELb1ELb1ELb1ELb1EEENS1_36VarlenDynamicPersistentTileSchedulerILi128ELi160ELi256ELi128ELb1ELb1ELb1ELb1ELb1ELb1EEEEEEEEEvNT_6ParamsE,"",@"SHT_CUDA_INFO"
	.sectionflags	@""
	.align	4


	//----- nvinfo : EIATTR_CUDA_API_VERSION
	.align		4
        /*0000*/ 	.byte	0x04, 0x37
        /*0002*/ 	.short	(.L_315 - .L_314)
.L_314:
        /*0004*/ 	.word	0x00000082


	//----- nvinfo : EIATTR_KPARAM_INFO
	.align		4
.L_315:
        /*0008*/ 	.byte	0x04, 0x17
        /*000a*/ 	.short	(.L_317 - .L_316)
.L_316:
        /*000c*/ 	.word	0x00000000
        /*0010*/ 	.short	0x0000
        /*0012*/ 	.short	0x0070
        /*0014*/ 	.byte	0x00, 0xf0, 0x01, 0x2a


	//----- nvinfo : EIATTR_SPARSE_MMA_MASK
	.align		4
.L_317:
        /*0018*/ 	.byte	0x03, 0x50
        /*001a*/ 	.short	0x0000


	//----- nvinfo : EIATTR_MAXREG_COUNT
	.align		4
        /*001c*/ 	.byte	0x03, 0x1b
        /*001e*/ 	.short	0x00a8


	//----- nvinfo : EIATTR_NUM_BARRIERS
	.align		4
        /*0020*/ 	.byte	0x02, 0x4c
        /*0022*/ 	.byte	0x10
	.zero		1


	//----- nvinfo : EIATTR_EXTERNS
	.align		4
        /*0024*/ 	.byte	0x04, 0x0f
        /*0026*/ 	.short	(.L_319 - .L_318)


	//   ....[0]....
	.align		4
.L_318:
        /*0028*/ 	.word	index@(__assertfail)


	//----- nvinfo : EIATTR_ANNOTATIONS
	.align		4
.L_319:
        /*002c*/ 	.byte	0x04, 0x55
        /*002e*/ 	.short	(.L_321 - .L_320)


	//   ....[0]....
.L_320:
        /* <DEDUP_REMOVED lines=92> */


	//----- nvinfo : EIATTR_MERCURY_ISA_VERSION
	.align		4
.L_321:
        /*05e0*/ 	.byte	0x03, 0x5f
        /*05e2*/ 	.short	0x0101


	//----- nvinfo : EIATTR_UNUSED_LOAD_BYTE_OFFSET
	.align		4
        /*05e4*/ 	.byte	0x04, 0x44
        /*05e6*/ 	.short	(.L_323 - .L_322)


	//   ....[0]....
.L_322:
        /*05e8*/ 	.word	0x00000ae0
        /*05ec*/ 	.word	0x0000fff0


	//   ....[1]....
        /*05f0*/ 	.word	0x00024d40
        /*05f4*/ 	.word	0x0000fff0


	//----- nvinfo : EIATTR_INT_WARP_WIDE_INSTR_OFFSETS
	.align		4
.L_323:
        /*05f8*/ 	.byte	0x04, 0x31
        /*05fa*/ 	.short	(.L_325 - .L_324)


	//   ....[0]....
.L_324:
        /*05fc*/ 	.word	0x00000190


	//   ....[1]....
        /*0600*/ 	.word	0x000001d0


	//   ....[2]....
        /*0604*/ 	.word	0x00000240


	//   ....[3]....
        /*0608*/ 	.word	0x0002c190


	//   ....[4]....
        /*060c*/ 	.word	0x0002c1f0


	//   ....[5]....
        /*0610*/ 	.word	0x0002eb90


	//   ....[6]....
        /*0614*/ 	.word	0x0002ebf0


	//----- nvinfo : EIATTR_COOP_GROUP_MASK_REGIDS
	.align		4
.L_325:
        /*0618*/ 	.byte	0x04, 0x29
        /*061a*/ 	.short	(.L_327 - .L_326)


	//   ....[0]....
.L_326:
        /*061c*/ 	.word	0xffffffff


	//   ....[1]....
        /*0620*/ 	.word	0xffffffff


	//   ....[2]....
        /*0624*/ 	.word	0xffffffff


	//   ....[3]....
        /*0628*/ 	.word	0xffffffff


	//   ....[4]....
        /*062c*/ 	.word	0xffffffff


	//   ....[5]....
        /*0630*/ 	.word	0xffffffff


	//   ....[6]....
        /*0634*/ 	.word	0xffffffff


	//   ....[7]....
        /*0638*/ 	.word	0xffffffff


	//   ....[8]....
        /*063c*/ 	.word	0xffffffff


	//   ....[9]....
        /*0640*/ 	.word	0xffffffff


	//   ....[10]....
        /*0644*/ 	.word	0xffffffff


	//   ....[11]....
        /*0648*/ 	.word	0xffffffff


	//   ....[12]....
        /*064c*/ 	.word	0xffffffff


	//   ....[13]....
        /*0650*/ 	.word	0xffffffff


	//   ....[14]....
        /*0654*/ 	.word	0xffffffff


	//   ....[15]....
        /*0658*/ 	.word	0xffffffff


	//   ....[16]....
        /*065c*/ 	.word	0xffffffff


	//   ....[17]....
        /*0660*/ 	.word	0xffffffff


	//   ....[18]....
        /*0664*/ 	.word	0xffffffff


	//   ....[19]....
        /*0668*/ 	.word	0xffffffff


	//   ....[20]....
        /*066c*/ 	.word	0xffffffff


	//   ....[21]....
        /*0670*/ 	.word	0xffffffff


	//   ....[22]....
        /*0674*/ 	.word	0xffffffff


	//   ....[23]....
        /*0678*/ 	.word	0xffffffff


	//   ....[24]....
        /*067c*/ 	.word	0xffffffff


	//   ....[25]....
        /*0680*/ 	.word	0xffffffff


	//   ....[26]....
        /*0684*/ 	.word	0xffffffff


	//   ....[27]....
        /*0688*/ 	.word	0xffffffff


	//   ....[28]....
        /*068c*/ 	.word	0xffffffff


	//   ....[29]....
        /*0690*/ 	.word	0xffffffff


	//   ....[30]....
        /*0694*/ 	.word	0xffffffff


	//   ....[31]....
        /*0698*/ 	.word	0xffffffff


	//   ....[32]....
        /*069c*/ 	.word	0xffffffff


	//   ....[33]....
        /*06a0*/ 	.word	0xffffffff


	//   ....[34]....
        /*06a4*/ 	.word	0xffffffff


	//   ....[35]....
        /*06a8*/ 	.word	0xffffffff


	//   ....[36]....
        /*06ac*/ 	.word	0xffffffff


	//   ....[37]....
        /*06b0*/ 	.word	0xffffffff


	//   ....[38]....
        /*06b4*/ 	.word	0xffffffff


	//   ....[39]....
        /*06b8*/ 	.word	0xffffffff


	//   ....[40]....
        /*06bc*/ 	.word	0xffffffff


	//   ....[41]....
        /*06c0*/ 	.word	0xffffffff


	//   ....[42]....
        /*06c4*/ 	.word	0xffffffff


	//   ....[43]....
        /*06c8*/ 	.word	0xffffffff


	//   ....[44]....
        /*06cc*/ 	.word	0xffffffff


	//   ....[45]....
        /*06d0*/ 	.word	0xffffffff


	//   ....[46]....
        /*06d4*/ 	.word	0xffffffff


	//   ....[47]....
        /*06d8*/ 	.word	0xffffffff


	//   ....[48]....
        /*06dc*/ 	.word	0xffffffff


	//   ....[49]....
        /*06e0*/ 	.word	0xffffffff


	//   ....[50]....
        /*06e4*/ 	.word	0xffffffff


	//   ....[51]....
        /*06e8*/ 	.word	0xffffffff


	//   ....[52]....
        /*06ec*/ 	.word	0xffffffff


	//   ....[53]....
        /*06f0*/ 	.word	0xffffffff


	//   ....[54]....
        /*06f4*/ 	.word	0xffffffff


	//   ....[55]....
        /*06f8*/ 	.word	0xffffffff


	//   ....[56]....
        /*06fc*/ 	.word	0xffffffff


	//   ....[57]....
        /*0700*/ 	.word	0xffffffff


	//   ....[58]....
        /*0704*/ 	.word	0xffffffff


	//   ....[59]....
        /*0708*/ 	.word	0xffffffff


	//   ....[60]....
        /*070c*/ 	.word	0xffffffff


	//   ....[61]....
        /*0710*/ 	.word	0xffffffff


	//   ....[62]....
        /*0714*/ 	.word	0xffffffff


	//   ....[63]....
        /*0718*/ 	.word	0xffffffff


	//   ....[64]....
        /*071c*/ 	.word	0xffffffff


	//   ....[65]....
        /*0720*/ 	.word	0xffffffff


	//   ....[66]....
        /*0724*/ 	.word	0xffffffff


	//   ....[67]....
        /*0728*/ 	.word	0xffffffff


	//   ....[68]....
        /*072c*/ 	.word	0xffffffff


	//   ....[69]....
        /*0730*/ 	.word	0xffffffff


	//   ....[70]....
        /*0734*/ 	.word	0xffffffff


	//   ....[71]....
        /*0738*/ 	.word	0xffffffff


	//   ....[72]....
        /*073c*/ 	.word	0xffffffff


	//   ....[73]....
        /*0740*/ 	.word	0xffffffff


	//   ....[74]....
        /*0744*/ 	.word	0xffffffff


	//   ....[75]....
        /*0748*/ 	.word	0xffffffff


	//   ....[76]....
        /*074c*/ 	.word	0xffffffff


	//   ....[77]....
        /*0750*/ 	.word	0xffffffff


	//   ....[78]....
        /*0754*/ 	.word	0xffffffff


	//   ....[79]....
        /*0758*/ 	.word	0xffffffff


	//   ....[80]....
        /*075c*/ 	.word	0xffffffff


	//   ....[81]....
        /*0760*/ 	.word	0xffffffff


	//   ....[82]....
        /*0764*/ 	.word	0xffffffff


	//   ....[83]....
        /*0768*/ 	.word	0xffffffff


	//   ....[84]....
        /*076c*/ 	.word	0xffffffff


	//   ....[85]....
        /*0770*/ 	.word	0xffffffff


	//   ....[86]....
        /*0774*/ 	.word	0xffffffff


	//   ....[87]....
        /*0778*/ 	.word	0xffffffff


	//   ....[88]....
        /*077c*/ 	.word	0xffffffff


	//   ....[89]....
        /*0780*/ 	.word	0xffffffff


	//   ....[90]....
        /*0784*/ 	.word	0xffffffff


	//   ....[91]....
        /*0788*/ 	.word	0xffffffff


	//   ....[92]....
        /*078c*/ 	.word	0xffffffff


	//   ....[93]....
        /*0790*/ 	.word	0xffffffff


	//   ....[94]....
        /*0794*/ 	.word	0xffffffff


	//   ....[95]....
        /*0798*/ 	.word	0xffffffff


	//   ....[96]....
        /*079c*/ 	.word	0xffffffff


	//   ....[97]....
        /*07a0*/ 	.word	0xffffffff


	//   ....[98]....
        /*07a4*/ 	.word	0xffffffff


	//   ....[99]....
        /*07a8*/ 	.word	0xffffffff


	//   ....[100]....
        /*07ac*/ 	.word	0xffffffff


	//   ....[101]....
        /*07b0*/ 	.word	0xffffffff


	//   ....[102]....
        /*07b4*/ 	.word	0xffffffff


	//   ....[103]....
        /*07b8*/ 	.word	0xffffffff


	//   ....[104]....
        /*07bc*/ 	.word	0xffffffff


	//   ....[105]....
        /*07c0*/ 	.word	0xffffffff


	//   ....[106]....
        /*07c4*/ 	.word	0xffffffff


	//   ....[107]....
        /*07c8*/ 	.word	0xffffffff


	//   ....[108]....
        /*07cc*/ 	.word	0xffffffff


	//   ....[109]....
        /*07d0*/ 	.word	0xffffffff


	//   ....[110]....
        /*07d4*/ 	.word	0xffffffff


	//   ....[111]....
        /*07d8*/ 	.word	0xffffffff


	//   ....[112]....
        /*07dc*/ 	.word	0xffffffff


	//   ....[113]....
        /*07e0*/ 	.word	0xffffffff


	//   ....[114]....
        /*07e4*/ 	.word	0xffffffff


	//   ....[115]....
        /*07e8*/ 	.word	0xffffffff


	//   ....[116]....
        /*07ec*/ 	.word	0xffffffff


	//   ....[117]....
        /*07f0*/ 	.word	0xffffffff


	//   ....[118]....
        /*07f4*/ 	.word	0xffffffff


	//   ....[119]....
        /*07f8*/ 	.word	0xffffffff


	//   ....[120]....
        /*07fc*/ 	.word	0xffffffff


	//   ....[121]....
        /*0800*/ 	.word	0xffffffff


	//   ....[122]....
        /*0804*/ 	.word	0xffffffff


	//   ....[123]....
        /*0808*/ 	.word	0xffffffff


	//   ....[124]....
        /*080c*/ 	.word	0xffffffff


	//   ....[125]....
        /*0810*/ 	.word	0xffffffff


	//   ....[126]....
        /*0814*/ 	.word	0xffffffff


	//   ....[127]....
        /*0818*/ 	.word	0xffffffff


	//   ....[128]....
        /*081c*/ 	.word	0xffffffff


	//   ....[129]....
        /*0820*/ 	.word	0xffffffff


	//   ....[130]....
        /*0824*/ 	.word	0xffffffff


	//   ....[131]....
        /*0828*/ 	.word	0xffffffff


	//   ....[132]....
        /*082c*/ 	.word	0xffffffff


	//   ....[133]....
        /*0830*/ 	.word	0xffffffff


	//   ....[134]....
        /*0834*/ 	.word	0xffffffff


	//   ....[135]....
        /*0838*/ 	.word	0xffffffff


	//   ....[136]....
        /*083c*/ 	.word	0xffffffff


	//   ....[137]....
        /*0840*/ 	.word	0xffffffff


	//   ....[138]....
        /*0844*/ 	.word	0xffffffff


	//   ....[139]....
        /*0848*/ 	.word	0xffffffff


	//   ....[140]....
        /*084c*/ 	.word	0xffffffff


	//   ....[141]....
        /*0850*/ 	.word	0xffffffff


	//   ....[142]....
        /*0854*/ 	.word	0xffffffff


	//   ....[143]....
        /*0858*/ 	.word	0xffffffff


	//   ....[144]....
        /*085c*/ 	.word	0xffffffff


	//   ....[145]....
        /*0860*/ 	.word	0xffffffff


	//   ....[146]....
        /*0864*/ 	.word	0xffffffff


	//   ....[147]....
        /*0868*/ 	.word	0xffffffff


	//   ....[148]....
        /*086c*/ 	.word	0xffffffff


	//   ....[149]....
        /*0870*/ 	.word	0xffffffff


	//   ....[150]....
        /*0874*/ 	.word	0xffffffff


	//   ....[151]....
        /*0878*/ 	.word	0xffffffff


	//   ....[152]....
        /*087c*/ 	.word	0xffffffff


	//   ....[153]....
        /*0880*/ 	.word	0xffffffff


	//   ....[154]....
        /*0884*/ 	.word	0xffffffff


	//   ....[155]....
        /*0888*/ 	.word	0xffffffff


	//   ....[156]....
        /*088c*/ 	.word	0xffffffff


	//   ....[157]....
        /*0890*/ 	.word	0xffffffff


	//   ....[158]....
        /*0894*/ 	.word	0xffffffff


	//   ....[159]....
        /*0898*/ 	.word	0xffffffff


	//   ....[160]....
        /*089c*/ 	.word	0xffffffff


	//   ....[161]....
        /*08a0*/ 	.word	0xffffffff


	//   ....[162]....
        /*08a4*/ 	.word	0xffffffff


	//   ....[163]....
        /*08a8*/ 	.word	0xffffffff


	//   ....[164]....
        /*08ac*/ 	.word	0xffffffff


	//   ....[165]....
        /*08b0*/ 	.word	0xffffffff


	//   ....[166]....
        /*08b4*/ 	.word	0xffffffff


	//   ....[167]....
        /*08b8*/ 	.word	0xffffffff


	//   ....[168]....
        /*08bc*/ 	.word	0xffffffff


	//   ....[169]....
        /*08c0*/ 	.word	0xffffffff


	//   ....[170]....
        /*08c4*/ 	.word	0x0500000f


	//   ....[171]....
        /*08c8*/ 	.word	0x0500000f


	//   ....[172]....
        /*08cc*/ 	.word	0x0500000f


	//   ....[173]....
        /*08d0*/ 	.word	0x0500000f


	//   ....[174]....
        /*08d4*/ 	.word	0x0500000f


	//   ....[175]....
        /*08d8*/ 	.word	0x0500000f


	//   ....[176]....
        /*08dc*/ 	.word	0x0500000f


	//   ....[177]....
        /*08e0*/ 	.word	0x0500000f


	//   ....[178]....
        /*08e4*/ 	.word	0x0500000f


	//   ....[179]....
        /*08e8*/ 	.word	0x0500000f


	//   ....[180]....
        /*08ec*/ 	.word	0x0500000f


	//   ....[181]....
        /*08f0*/ 	.word	0x0500000f


	//   ....[182]....
        /*08f4*/ 	.word	0x0500000f


	//   ....[183]....
        /*08f8*/ 	.word	0x0500000f


	//   ....[184]....
        /*08fc*/ 	.word	0x0500000f


	//   ....[185]....
        /*0900*/ 	.word	0x0500000f


	//   ....[186]....
        /*0904*/ 	.word	0x0500000f


	//   ....[187]....
        /*0908*/ 	.word	0x0500000f


	//   ....[188]....
        /*090c*/ 	.word	0x0500000f


	//   ....[189]....
        /*0910*/ 	.word	0x0500000f


	//   ....[190]....
        /*0914*/ 	.word	0x0500000f


	//   ....[191]....
        /*0918*/ 	.word	0x0500000f


	//   ....[192]....
        /*091c*/ 	.word	0x0500000f


	//   ....[193]....
        /*0920*/ 	.word	0x0500000f


	//   ....[194]....
        /*0924*/ 	.word	0x0500000f


	//   ....[195]....
        /*0928*/ 	.word	0x0500000f


	//   ....[196]....
        /*092c*/ 	.word	0x0500000f


	//   ....[197]....
        /*0930*/ 	.word	0x0500000f


	//   ....[198]....
        /*0934*/ 	.word	0x0500000f


	//   ....[199]....
        /*0938*/ 	.word	0x0500000f


	//   ....[200]....
        /*093c*/ 	.word	0x0500000f


	//   ....[201]....
        /*0940*/ 	.word	0x0500000f


	//   ....[202]....
        /*0944*/ 	.word	0x0500000f


	//   ....[203]....
        /*0948*/ 	.word	0x0500000f


	//   ....[204]....
        /*094c*/ 	.word	0x0500000f


	//   ....[205]....
        /*0950*/ 	.word	0x0500000f


	//   ....[206]....
        /*0954*/ 	.word	0x0500000f


	//   ....[207]....
        /*0958*/ 	.word	0x0500000f


	//   ....[208]....
        /*095c*/ 	.word	0x0500000f


	//   ....[209]....
        /*0960*/ 	.word	0x0500000f


	//   ....[210]....
        /*0964*/ 	.word	0x0500000f


	//   ....[211]....
        /*0968*/ 	.word	0x0500000f


	//   ....[212]....
        /*096c*/ 	.word	0x0500000f


	//   ....[213]....
        /*0970*/ 	.word	0x0500000f


	//   ....[214]....
        /*0974*/ 	.word	0x0500000f


	//   ....[215]....
        /*0978*/ 	.word	0x0500000f


	//   ....[216]....
        /*097c*/ 	.word	0x0500000f


	//   ....[217]....
        /*0980*/ 	.word	0x0500000f


	//   ....[218]....
        /*0984*/ 	.word	0x0500000f


	//   ....[219]....
        /*0988*/ 	.word	0x0500000f


	//   ....[220]....
        /*098c*/ 	.word	0x0500000f


	//   ....[221]....
        /*0990*/ 	.word	0x0500000f


	//   ....[222]....
        /*0994*/ 	.word	0x0500000f


	//   ....[223]....
        /*0998*/ 	.word	0x0500000f


	//   ....[224]....
        /*099c*/ 	.word	0x0500000f


	//   ....[225]....
        /*09a0*/ 	.word	0x0500000f


	//   ....[226]....
        /*09a4*/ 	.word	0x0500000f


	//   ....[227]....
        /*09a8*/ 	.word	0x0500000f


	//   ....[228]....
        /*09ac*/ 	.word	0x0500000f


	//   ....[229]....
        /*09b0*/ 	.word	0x0500000f


	//   ....[230]....
        /*09b4*/ 	.word	0x0500000f


	//   ....[231]....
        /*09b8*/ 	.word	0x0500000f


	//   ....[232]....
        /*09bc*/ 	.word	0x0500000f


	//   ....[233]....
        /*09c0*/ 	.word	0x0500000f


	//   ....[234]....
        /*09c4*/ 	.word	0x0500000f


	//   ....[235]....
        /*09c8*/ 	.word	0x0500000f


	//   ....[236]....
        /*09cc*/ 	.word	0x0500000f


	//   ....[237]....
        /*09d0*/ 	.word	0x0500000f


	//   ....[238]....
        /*09d4*/ 	.word	0x0500000f


	//   ....[239]....
        /*09d8*/ 	.word	0x0500000f


	//   ....[240]....
        /*09dc*/ 	.word	0x0500000f


	//   ....[241]....
        /*09e0*/ 	.word	0x0500000f


	//   ....[242]....
        /*09e4*/ 	.word	0x0500000f


	//   ....[243]....
        /*09e8*/ 	.word	0x0500000f


	//   ....[244]....
        /*09ec*/ 	.word	0x0500000f


	//   ....[245]....
        /*09f0*/ 	.word	0x0500000f


	//   ....[246]....
        /*09f4*/ 	.word	0x0500000f


	//   ....[247]....
        /*09f8*/ 	.word	0x0500000f


	//   ....[248]....
        /*09fc*/ 	.word	0x0500000f


	//   ....[249]....
        /*0a00*/ 	.word	0x0500000f


	//   ....[250]....
        /*0a04*/ 	.word	0x0500000f


	//   ....[251]....
        /*0a08*/ 	.word	0x0500000f


	//   ....[252]....
        /*0a0c*/ 	.word	0x0500000f


	//   ....[253]....
        /*0a10*/ 	.word	0x0500000f


	//   ....[254]....
        /*0a14*/ 	.word	0x0500000f


	//   ....[255]....
        /*0a18*/ 	.word	0x0500000f


	//   ....[0]....
        /*0a1c*/ 	.word	0x0500000f


	//   ....[1]....
        /*0a20*/ 	.word	0x0500000f


	//   ....[2]....
        /*0a24*/ 	.word	0x0500000f


	//   ....[3]....
        /*0a28*/ 	.word	0x0500000f


	//   ....[4]....
        /*0a2c*/ 	.word	0x0500000f


	//   ....[5]....
        /*0a30*/ 	.word	0x0500000f


	//   ....[6]....
        /*0a34*/ 	.word	0x0500000f


	//   ....[7]....
        /*0a38*/ 	.word	0x0500000f


	//   ....[8]....
        /*0a3c*/ 	.word	0x0500000f


	//   ....[9]....
        /*0a40*/ 	.word	0x0500000f


	//   ....[10]....
        /*0a44*/ 	.word	0x0500000f


	//   ....[11]....
        /*0a48*/ 	.word	0x0500000f


	//   ....[12]....
        /*0a4c*/ 	.word	0x0500000f


	//   ....[13]....
        /*0a50*/ 	.word	0x0500000f


	//   ....[14]....
        /*0a54*/ 	.word	0x0500000f


	//   ....[15]....
        /*0a58*/ 	.word	0x0500000f


	//   ....[16]....
        /*0a5c*/ 	.word	0x0500000f


	//   ....[17]....
        /*0a60*/ 	.word	0x0500000f


	//   ....[18]....
        /*0a64*/ 	.word	0x0500000f


	//   ....[19]....
        /*0a68*/ 	.word	0x0500000f


	//   ....[20]....
        /*0a6c*/ 	.word	0x0500000f


	//   ....[21]....
        /*0a70*/ 	.word	0x0500000f


	//   ....[22]....
        /*0a74*/ 	.word	0x0500000f


	//   ....[23]....
        /*0a78*/ 	.word	0x0500000f


	//   ....[24]....
        /*0a7c*/ 	.word	0x0500000f


	//   ....[25]....
        /*0a80*/ 	.word	0x0500000f


	//   ....[26]....
        /*0a84*/ 	.word	0x0500000f


	//   ....[27]....
        /*0a88*/ 	.word	0x0500000f


	//   ....[28]....
        /*0a8c*/ 	.word	0x0500000f


	//   ....[29]....
        /*0a90*/ 	.word	0x0500000f


	//   ....[30]....
        /*0a94*/ 	.word	0x0500000f


	//   ....[31]....
        /*0a98*/ 	.word	0x0500000f


	//   ....[32]....
        /*0a9c*/ 	.word	0x0500000f


	//   ....[33]....
        /*0aa0*/ 	.word	0x0500000f


	//   ....[34]....
        /*0aa4*/ 	.word	0x0500000f


	//   ....[35]....
        /*0aa8*/ 	.word	0x0500000f


	//----- nvinfo : EIATTR_COOP_GROUP_INSTR_OFFSETS
	.align		4
.L_327:
        /*0aac*/ 	.byte	0x04, 0x28
        /*0aae*/ 	.short	(.L_329 - .L_328)


	//   ....[0]....
.L_328:
        /*0ab0*/ 	.word	0x00000070


	//   ....[1]....
        /*0ab4*/ 	.word	0x000001a0


	//   ....[2]....
        /*0ab8*/ 	.word	0x000001f0


	//   ....[3]....
        /*0abc*/ 	.word	0x00000420


	//   ....[4]....
        /*0ac0*/ 	.word	0x00000580


	//   ....[5]....
        /*0ac4*/ 	.word	0x000006a0


	//   ....[6]....
        /*0ac8*/ 	.word	0x00000800


	//   ....[7]....
        /*0acc*/ 	.word	0x00010720


	//   ....[8]....
        /*0ad0*/ 	.word	0x00010ff0


	//   ....[9]....
        /*0ad4*/ 	.word	0x00011000


	//   ....[10]....
        /*0ad8*/ 	.word	0x00011010


	//   ....[11]....
        /*0adc*/ 	.word	0x00011020


	//   ....[12]....
        /*0ae0*/ 	.word	0x00014650


	//   ....[13]....
        /*0ae4*/ 	.word	0x00014660


	//   ....[14]....
        /*0ae8*/ 	.word	0x00014670


	//   ....[15]....
        /*0aec*/ 	.word	0x00014680


	//   ....[16]....
        /*0af0*/ 	.word	0x00019160


	//   ....[17]....
        /*0af4*/ 	.word	0x000191a0


	//   ....[18]....
        /*0af8*/ 	.word	0x00019db0


	//   ....[19]....
        /*0afc*/ 	.word	0x00019e90


	//   ....[20]....
        /*0b00*/ 	.word	0x0001aa30


	//   ....[21]....
        /*0b04*/ 	.word	0x0001aac0


	//   ....[22]....
        /*0b08*/ 	.word	0x0001dbb0


	//   ....[23]....
        /*0b0c*/ 	.word	0x0001dbe0


	//   ....[24]....
        /*0b10*/ 	.word	0x0001e5c0


	//   ....[25]....
        /*0b14*/ 	.word	0x0001e6f0


	//   ....[26]....
        /*0b18*/ 	.word	0x0001f130


	//   ....[27]....
        /*0b1c*/ 	.word	0x0001f190


	//   ....[28]....
        /*0b20*/ 	.word	0x00022980


	//   ....[29]....
        /*0b24*/ 	.word	0x000229b0


	//   ....[30]....
        /*0b28*/ 	.word	0x000229e0


	//   ....[31]....
        /*0b2c*/ 	.word	0x00022a20


	//   ....[32]....
        /*0b30*/ 	.word	0x00024570


	//   ....[33]....
        /*0b34*/ 	.word	0x00024580


	//   ....[34]....
        /*0b38*/ 	.word	0x00024600


	//   ....[35]....
        /*0b3c*/ 	.word	0x00024610


	//   ....[36]....
        /*0b40*/ 	.word	0x000251a0


	//   ....[37]....
        /*0b44*/ 	.word	0x000251f0


	//   ....[38]....
        /*0b48*/ 	.word	0x00025230


	//   ....[39]....
        /*0b4c*/ 	.word	0x00025260


	//   ....[40]....
        /*0b50*/ 	.word	0x00025290


	//   ....[41]....
        /*0b54*/ 	.word	0x000252c0


	//   ....[42]....
        /*0b58*/ 	.word	0x000252f0


	//   ....[43]....
        /*0b5c*/ 	.word	0x00025320


	//   ....[44]....
        /*0b60*/ 	.word	0x00025350


	//   ....[45]....
        /*0b64*/ 	.word	0x00025380


	//   ....[46]....
        /*0b68*/ 	.word	0x000253b0


	//   ....[47]....
        /*0b6c*/ 	.word	0x000253e0


	//   ....[48]....
        /*0b70*/ 	.word	0x00025410


	//   ....[49]....
        /*0b74*/ 	.word	0x00025440


	//   ....[50]....
        /*0b78*/ 	.word	0x00025470


	//   ....[51]....
        /*0b7c*/ 	.word	0x000254a0


	//   ....[52]....
        /*0b80*/ 	.word	0x000254d0


	//   ....[53]....
        /*0b84*/ 	.word	0x00025500


	//   ....[54]....
        /*0b88*/ 	.word	0x00025530


	//   ....[55]....
        /*0b8c*/ 	.word	0x00025560


	//   ....[56]....
        /*0b90*/ 	.word	0x00025590


	//   ....[57]....
        /*0b94*/ 	.word	0x000255c0


	//   ....[58]....
        /*0b98*/ 	.word	0x000255f0


	//   ....[59]....
        /*0b9c*/ 	.word	0x00025620


	//   ....[60]....
        /*0ba0*/ 	.word	0x00025650


	//   ....[61]....
        /*0ba4*/ 	.word	0x00025680


	//   ....[62]....
        /*0ba8*/ 	.word	0x000256b0


	//   ....[63]....
        /*0bac*/ 	.word	0x000256e0


	//   ....[64]....
        /*0bb0*/ 	.word	0x00025710


	//   ....[65]....
        /*0bb4*/ 	.word	0x00025740


	//   ....[66]....
        /*0bb8*/ 	.word	0x00025770


	//   ....[67]....
        /*0bbc*/ 	.word	0x000257a0


	//   ....[68]....
        /*0bc0*/ 	.word	0x000257d0


	//   ....[69]....
        /*0bc4*/ 	.word	0x00025800


	//   ....[70]....
        /*0bc8*/ 	.word	0x00025830


	//   ....[71]....
        /*0bcc*/ 	.word	0x00025860


	//   ....[72]....
        /*0bd0*/ 	.word	0x00025890


	//   ....[73]....
        /*0bd4*/ 	.word	0x000258c0


	//   ....[74]....
        /*0bd8*/ 	.word	0x00025900


	//   ....[75]....
        /*0bdc*/ 	.word	0x00025910


	//   ....[76]....
        /*0be0*/ 	.word	0x00025920


	//   ....[77]....
        /*0be4*/ 	.word	0x00025930


	//   ....[78]....
        /*0be8*/ 	.word	0x00025940


	//   ....[79]....
        /*0bec*/ 	.word	0x00025950


	//   ....[80]....
        /*0bf0*/ 	.word	0x00025960


	//   ....[81]....
        /*0bf4*/ 	.word	0x00025970


	//   ....[82]....
        /*0bf8*/ 	.word	0x00025980


	//   ....[83]....
        /*0bfc*/ 	.word	0x00025990


	//   ....[84]....
        /*0c00*/ 	.word	0x000259c0


	//   ....[85]....
        /*0c04*/ 	.word	0x000259f0


	//   ....[86]....
        /*0c08*/ 	.word	0x00025a00


	//   ....[87]....
        /*0c0c*/ 	.word	0x00025a30


	//   ....[88]....
        /*0c10*/ 	.word	0x00025a60


	//   ....[89]....
        /*0c14*/ 	.word	0x00025a90


	//   ....[90]....
        /*0c18*/ 	.word	0x00025ac0


	//   ....[91]....
        /*0c1c*/ 	.word	0x00025af0


	//   ....[92]....
        /*0c20*/ 	.word	0x00025b20


	//   ....[93]....
        /*0c24*/ 	.word	0x00025b50


	//   ....[94]....
        /*0c28*/ 	.word	0x00025b80


	//   ....[95]....
        /*0c2c*/ 	.word	0x00025bb0


	//   ....[96]....
        /*0c30*/ 	.word	0x00025be0


	//   ....[97]....
        /*0c34*/ 	.word	0x00025c10


	//   ....[98]....
        /*0c38*/ 	.word	0x00025c40


	//   ....[99]....
        /*0c3c*/ 	.word	0x00025c70


	//   ....[100]....
        /*0c40*/ 	.word	0x00026470


	//   ....[101]....
        /*0c44*/ 	.word	0x00026490


	//   ....[102]....
        /*0c48*/ 	.word	0x000264a0


	//   ....[103]....
        /*0c4c*/ 	.word	0x000264b0


	//   ....[104]....
        /*0c50*/ 	.word	0x00026bb0


	//   ....[105]....
        /*0c54*/ 	.word	0x00026bc0


	//   ....[106]....
        /*0c58*/ 	.word	0x00026cf0


	//   ....[107]....
        /*0c5c*/ 	.word	0x00026d00


	//   ....[108]....
        /*0c60*/ 	.word	0x00026e30


	//   ....[109]....
        /*0c64*/ 	.word	0x00026e40


	//   ....[110]....
        /*0c68*/ 	.word	0x00026f70


	//   ....[111]....
        /*0c6c*/ 	.word	0x00026f80


	//   ....[112]....
        /*0c70*/ 	.word	0x00027380


	//   ....[113]....
        /*0c74*/ 	.word	0x00027390


	//   ....[114]....
        /*0c78*/ 	.word	0x00027ae0


	//   ....[115]....
        /*0c7c*/ 	.word	0x00027af0


	//   ....[116]....
        /*0c80*/ 	.word	0x00028940


	//   ....[117]....
        /*0c84*/ 	.word	0x00028950


	//   ....[118]....
        /*0c88*/ 	.word	0x00028a90


	//   ....[119]....
        /*0c8c*/ 	.word	0x00028aa0


	//   ....[120]....
        /*0c90*/ 	.word	0x00028bd0


	//   ....[121]....
        /*0c94*/ 	.word	0x00028be0


	//   ....[122]....
        /*0c98*/ 	.word	0x00028d10


	//   ....[123]....
        /*0c9c*/ 	.word	0x00028d20


	//   ....[124]....
        /*0ca0*/ 	.word	0x00028eb0


	//   ....[125]....
        /*0ca4*/ 	.word	0x000290f0


	//   ....[126]....
        /*0ca8*/ 	.word	0x00029120


	//   ....[127]....
        /*0cac*/ 	.word	0x00029150


	//   ....[128]....
        /*0cb0*/ 	.word	0x00029180


	//   ....[129]....
        /*0cb4*/ 	.word	0x000291b0


	//   ....[130]....
        /*0cb8*/ 	.word	0x000291e0


	//   ....[131]....
        /*0cbc*/ 	.word	0x00029380


	//   ....[132]....
        /*0cc0*/ 	.word	0x000293b0


	//   ....[133]....
        /*0cc4*/ 	.word	0x000293e0


	//   ....[134]....
        /*0cc8*/ 	.word	0x00029410


	//   ....[135]....
        /*0ccc*/ 	.word	0x00029440


	//   ....[136]....
        /*0cd0*/ 	.word	0x00029470


	//   ....[137]....
        /*0cd4*/ 	.word	0x00029510


	//   ....[138]....
        /*0cd8*/ 	.word	0x00029540


	//   ....[139]....
        /*0cdc*/ 	.word	0x00029550


	//   ....[140]....
        /*0ce0*/ 	.word	0x00029580


	//   ....[141]....
        /*0ce4*/ 	.word	0x0002ad00


	//   ....[142]....
        /*0ce8*/ 	.word	0x0002c930


	//   ....[143]....
        /*0cec*/ 	.word	0x0002d690


	//   ....[144]....
        /*0cf0*/ 	.word	0x0002d6b0


	//   ....[145]....
        /*0cf4*/ 	.word	0x0002d6f0


	//   ....[146]....
        /*0cf8*/ 	.word	0x0002d770


	//   ....[147]....
        /*0cfc*/ 	.word	0x0002d800


	//   ....[148]....
        /*0d00*/ 	.word	0x0002d810


	//   ....[149]....
        /*0d04*/ 	.word	0x0002d860


	//   ....[150]....
        /*0d08*/ 	.word	0x0002d8a0


	//   ....[151]....
        /*0d0c*/ 	.word	0x0002f5a0


	//   ....[152]....
        /*0d10*/ 	.word	0x0002f5d0


	//   ....[153]....
        /*0d14*/ 	.word	0x0002f630


	//   ....[154]....
        /*0d18*/ 	.word	0x0002f660


	//   ....[155]....
        /*0d1c*/ 	.word	0x0002f690


	//   ....[156]....
        /*0d20*/ 	.word	0x0002f6c0


	//   ....[157]....
        /*0d24*/ 	.word	0x0002f6f0


	//   ....[158]....
        /*0d28*/ 	.word	0x0002f720


	//   ....[159]....
        /*0d2c*/ 	.word	0x0002f8f0


	//   ....[160]....
        /*0d30*/ 	.word	0x0002f920


	//   ....[161]....
        /*0d34*/ 	.word	0x0002f950


	//   ....[162]....
        /*0d38*/ 	.word	0x0002f980


	//   ....[163]....
        /*0d3c*/ 	.word	0x0002f9b0


	//   ....[164]....
        /*0d40*/ 	.word	0x0002f9e0


	//   ....[165]....
        /*0d44*/ 	.word	0x0002fab0


	//   ....[166]....
        /*0d48*/ 	.word	0x0002fad0


	//   ....[167]....
        /*0d4c*/ 	.word	0x0002fae0


	//   ....[168]....
        /*0d50*/ 	.word	0x0002fb60


	//   ....[169]....
        /*0d54*/ 	.word	0x000306b0


	//   ....[170]....
        /*0d58*/ 	.word	0x00030ba0


	//   ....[171]....
        /*0d5c*/ 	.word	0x00030c40


	//   ....[172]....
        /*0d60*/ 	.word	0x00030cd0


	//   ....[173]....
        /*0d64*/ 	.word	0x00030d20


	//   ....[174]....
        /*0d68*/ 	.word	0x00030d70


	//   ....[175]....
        /*0d6c*/ 	.word	0x00030e40


	//   ....[176]....
        /*0d70*/ 	.word	0x00030ed0


	//   ....[177]....
        /*0d74*/ 	.word	0x00030f20


	//   ....[178]....
        /*0d78*/ 	.word	0x00030f70


	//   ....[179]....
        /*0d7c*/ 	.word	0x00031270


	//   ....[180]....
        /*0d80*/ 	.word	0x00031380


	//   ....[181]....
        /*0d84*/ 	.word	0x000314b0


	//   ....[182]....
        /*0d88*/ 	.word	0x000315c0


	//   ....[183]....
        /*0d8c*/ 	.word	0x000316f0


	//   ....[184]....
        /*0d90*/ 	.word	0x000317e0


	//   ....[185]....
        /*0d94*/ 	.word	0x00031840


	//   ....[186]....
        /*0d98*/ 	.word	0x00031890


	//   ....[187]....
        /*0d9c*/ 	.word	0x00031910


	//   ....[188]....
        /*0da0*/ 	.word	0x00031980


	//   ....[189]....
        /*0da4*/ 	.word	0x000319e0


	//   ....[190]....
        /*0da8*/ 	.word	0x00031a30


	//   ....[191]....
        /*0dac*/ 	.word	0x00031ab0


	//   ....[192]....
        /*0db0*/ 	.word	0x00031b20


	//   ....[193]....
        /*0db4*/ 	.word	0x00031b80


	//   ....[194]....
        /*0db8*/ 	.word	0x00031bd0


	//   ....[195]....
        /*0dbc*/ 	.word	0x00031c50


	//   ....[196]....
        /*0dc0*/ 	.word	0x00031cc0


	//   ....[197]....
        /*0dc4*/ 	.word	0x00031d20


	//   ....[198]....
        /*0dc8*/ 	.word	0x00031d70


	//   ....[199]....
        /*0dcc*/ 	.word	0x00031df0


	//   ....[200]....
        /*0dd0*/ 	.word	0x00031e40


	//   ....[201]....
        /*0dd4*/ 	.word	0x00031ea0


	//   ....[202]....
        /*0dd8*/ 	.word	0x00031ef0


	//   ....[203]....
        /*0ddc*/ 	.word	0x00031f50


	//   ....[204]....
        /*0de0*/ 	.word	0x00031fc0


	//   ....[205]....
        /*0de4*/ 	.word	0x00032020


	//   ....[206]....
        /*0de8*/ 	.word	0x00032070


	//   ....[207]....
        /*0dec*/ 	.word	0x000320f0


	//   ....[208]....
        /*0df0*/ 	.word	0x00032170


	//   ....[209]....
        /*0df4*/ 	.word	0x000321d0


	//   ....[210]....
        /*0df8*/ 	.word	0x00032220


	//   ....[211]....
        /*0dfc*/ 	.word	0x00032280


	//   ....[212]....
        /*0e00*/ 	.word	0x000322f0


	//   ....[213]....
        /*0e04*/ 	.word	0x00032370


	//   ....[214]....
        /*0e08*/ 	.word	0x000323e0


	//   ....[215]....
        /*0e0c*/ 	.word	0x00032460


	//   ....[216]....
        /*0e10*/ 	.word	0x000324b0


	//   ....[217]....
        /*0e14*/ 	.word	0x00032530


	//   ....[218]....
        /*0e18*/ 	.word	0x00032580


	//   ....[219]....
        /*0e1c*/ 	.word	0x000325f0


	//   ....[220]....
        /*0e20*/ 	.word	0x00032660


	//   ....[221]....
        /*0e24*/ 	.word	0x000326c0


	//   ....[222]....
        /*0e28*/ 	.word	0x00032730


	//   ....[223]....
        /*0e2c*/ 	.word	0x000327a0


	//   ....[224]....
        /*0e30*/ 	.word	0x000327f0


	//   ....[225]....
        /*0e34*/ 	.word	0x00032850


	//   ....[226]....
        /*0e38*/ 	.word	0x000328a0


	//   ....[227]....
        /*0e3c*/ 	.word	0x00032900


	//   ....[228]....
        /*0e40*/ 	.word	0x00032970


	//   ....[229]....
        /*0e44*/ 	.word	0x000329d0


	//   ....[230]....
        /*0e48*/ 	.word	0x00032a20


	//   ....[231]....
        /*0e4c*/ 	.word	0x00032aa0


	//   ....[232]....
        /*0e50*/ 	.word	0x00032b10


	//   ....[233]....
        /*0e54*/ 	.word	0x00032bc0


	//   ....[234]....
        /*0e58*/ 	.word	0x00032c10


	//   ....[235]....
        /*0e5c*/ 	.word	0x00032c90


	//   ....[236]....
        /*0e60*/ 	.word	0x00032d00


	//   ....[237]....
        /*0e64*/ 	.word	0x00032d70


	//   ....[238]....
        /*0e68*/ 	.word	0x00032dc0


	//   ....[239]....
        /*0e6c*/ 	.word	0x00032e40


	//   ....[240]....
        /*0e70*/ 	.word	0x00032eb0


	//   ....[241]....
        /*0e74*/ 	.word	0x00032f10


	//   ....[242]....
        /*0e78*/ 	.word	0x00032f60


	//   ....[243]....
        /*0e7c*/ 	.word	0x00032fe0


	//   ....[244]....
        /*0e80*/ 	.word	0x00033030


	//   ....[245]....
        /*0e84*/ 	.word	0x000330c0


	//   ....[246]....
        /*0e88*/ 	.word	0x00033150


	//   ....[247]....
        /*0e8c*/ 	.word	0x000331e0


	//   ....[248]....
        /*0e90*/ 	.word	0x00033270


	//   ....[249]....
        /*0e94*/ 	.word	0x00033300


	//   ....[250]....
        /*0e98*/ 	.word	0x00033390


	//   ....[251]....
        /*0e9c*/ 	.word	0x00033410


	//   ....[252]....
        /*0ea0*/ 	.word	0x00033460


	//   ....[253]....
        /*0ea4*/ 	.word	0x000334f0


	//   ....[254]....
        /*0ea8*/ 	.word	0x00033580


	//   ....[255]....
        /*0eac*/ 	.word	0x00033600


	//   ....[0]....
        /*0eb0*/ 	.word	0x00033650


	//   ....[1]....
        /*0eb4*/ 	.word	0x000336e0


	//   ....[2]....
        /*0eb8*/ 	.word	0x00033770


	//   ....[3]....
        /*0ebc*/ 	.word	0x00033800


	//   ....[4]....
        /*0ec0*/ 	.word	0x00033890


	//   ....[5]....
        /*0ec4*/ 	.word	0x00033920


	//   ....[6]....
        /*0ec8*/ 	.word	0x000339b0


	//   ....[7]....
        /*0ecc*/ 	.word	0x00033a70


	//   ....[8]....
        /*0ed0*/ 	.word	0x00033d50


	//   ....[9]....
        /*0ed4*/ 	.word	0x00033f70


	//   ....[10]....
        /*0ed8*/ 	.word	0x00033fc0


	//   ....[11]....
        /*0edc*/ 	.word	0x00034020


	//   ....[12]....
        /*0ee0*/ 	.word	0x00034130


	//   ....[13]....
        /*0ee4*/ 	.word	0x00034190


	//   ....[14]....
        /*0ee8*/ 	.word	0x000342a0


	//   ....[15]....
        /*0eec*/ 	.word	0x00034300


	//   ....[16]....
        /*0ef0*/ 	.word	0x000343e0


	//   ....[17]....
        /*0ef4*/ 	.word	0x00034700


	//   ....[18]....
        /*0ef8*/ 	.word	0x000347a0


	//   ....[19]....
        /*0efc*/ 	.word	0x00034940


	//   ....[20]....
        /*0f00*/ 	.word	0x000349c0


	//   ....[21]....
        /*0f04*/ 	.word	0x00034a40


	//   ....[22]....
        /*0f08*/ 	.word	0x00034ac0


	//   ....[23]....
        /*0f0c*/ 	.word	0x00034b40


	//   ....[24]....
        /*0f10*/ 	.word	0x00034bd0


	//   ....[25]....
        /*0f14*/ 	.word	0x00034c70


	//   ....[26]....
        /*0f18*/ 	.word	0x00034d20


	//   ....[27]....
        /*0f1c*/ 	.word	0x00034da0


	//   ....[28]....
        /*0f20*/ 	.word	0x00034e20


	//   ....[29]....
        /*0f24*/ 	.word	0x00034ea0


	//   ....[30]....
        /*0f28*/ 	.word	0x00034f30


	//   ....[31]....
        /*0f2c*/ 	.word	0x00034fb0


	//   ....[32]....
        /*0f30*/ 	.word	0x00035060


	//   ....[33]....
        /*0f34*/ 	.word	0x000350b0


	//   ....[34]....
        /*0f38*/ 	.word	0x00035170


	//   ....[35]....
        /*0f3c*/ 	.word	0x000352a0


	//----- nvinfo : EIATTR_REG_RECONFIG
	.align		4
.L_329:
        /*0f40*/ 	.byte	0x01, 0x54
	.zero		2


	//----- nvinfo : EIATTR_SYSCALL_OFFSETS
	.align		4
        /*0f44*/ 	.byte	0x04, 0x46
        /*0f46*/ 	.short	(.L_331 - .L_330)


	//   ....[0]....
.L_330:
        /*0f48*/ 	.word	0x00002190


	//   ....[1]....
        /*0f4c*/ 	.word	0x000022e0


	//   ....[2]....
        /*0f50*/ 	.word	0x000108b0


	//   ....[3]....
        /*0f54*/ 	.word	0x00010dd0


	//   ....[4]....
        /*0f58*/ 	.word	0x0002c390


	//   ....[5]....
        /*0f5c*/ 	.word	0x0002c520


	//   ....[6]....
        /*0f60*/ 	.word	0x0002c670


	//   ....[7]....
        /*0f64*/ 	.word	0x0002c7b0


	//   ....[8]....
        /*0f68*/ 	.word	0x0002d250


	//----- nvinfo : EIATTR_MBARRIER_INSTR_OFFSETS
	.align		4
.L_331:
        /*0f6c*/ 	.byte	0x04, 0x39
        /*0f6e*/ 	.short	(.L_333 - .L_332)


	//   ....[0]....
.L_332:
        /*0f70*/ 	.word	0x000002d0
        /*0f74*/ 	.word	0x000000ff
        /*0f78*/ 	.word	0x00029800
        /*0f7c*/ 	.short	0x0100
        /*0f7e*/ 	.byte	0x08
	.zero		1


	//   ....[1]....
        /*0f80*/ 	.word	0x000002e0
        /*0f84*/ 	.word	0x000000ff
        /*0f88*/ 	.word	0x00029820
        /*0f8c*/ 	.short	0x0100
        /*0f8e*/ 	.byte	0x08
	.zero		1


	//   ....[2]....
        /*0f90*/ 	.word	0x000003d0
        /*0f94*/ 	.word	0x000000ff
        /*0f98*/ 	.word	0x00029830
        /*0f9c*/ 	.short	0x0100
        /*0f9e*/ 	.byte	0x08
	.zero		1


	//   ....[3]....
        /*0fa0*/ 	.word	0x000003e0
        /*0fa4*/ 	.word	0x000000ff
        /*0fa8*/ 	.word	0x00029840
        /*0fac*/ 	.short	0x0100
        /*0fae*/ 	.byte	0x08
	.zero		1


	//   ....[4]....
        /*0fb0*/ 	.word	0x000003f0
        /*0fb4*/ 	.word	0x000000ff
        /*0fb8*/ 	.word	0x00029838
        /*0fbc*/ 	.short	0x0100
        /*0fbe*/ 	.byte	0x08
	.zero		1


	//   ....[5]....
        /*0fc0*/ 	.word	0x00000400
        /*0fc4*/ 	.word	0x000000ff
        /*0fc8*/ 	.word	0x00029848
        /*0fcc*/ 	.short	0x0100
        /*0fce*/ 	.byte	0x08
	.zero		1


	//   ....[6]....
        /*0fd0*/ 	.word	0x00000530
        /*0fd4*/ 	.word	0x000000ff
        /*0fd8*/ 	.word	0x00029850
        /*0fdc*/ 	.short	0x0100
        /*0fde*/ 	.byte	0x08
	.zero		1


	//   ....[7]....
        /*0fe0*/ 	.word	0x00000540
        /*0fe4*/ 	.word	0x000000ff
        /*0fe8*/ 	.word	0x00029860
        /*0fec*/ 	.short	0x0100
        /*0fee*/ 	.byte	0x08
	.zero		1


	//   ....[8]....
        /*0ff0*/ 	.word	0x00000550
        /*0ff4*/ 	.word	0x000000ff
        /*0ff8*/ 	.word	0x00029858
        /*0ffc*/ 	.short	0x0100
        /*0ffe*/ 	.byte	0x08
	.zero		1


	//   ....[9]....
        /*1000*/ 	.word	0x00000560
        /*1004*/ 	.word	0x000000ff
        /*1008*/ 	.word	0x00029868
        /*100c*/ 	.short	0x0100
        /*100e*/ 	.byte	0x08
	.zero		1


	//   ....[10]....
        /*1010*/ 	.word	0x00000650
        /*1014*/ 	.word	0x000000ff
        /*1018*/ 	.word	0x00029870
        /*101c*/ 	.short	0x0100
        /*101e*/ 	.byte	0x06
	.zero		1


	//   ....[11]....
        /*1020*/ 	.word	0x00000660
        /*1024*/ 	.word	0x000000ff
        /*1028*/ 	.word	0x00029880
        /*102c*/ 	.short	0x0100
        /*102e*/ 	.byte	0x06
	.zero		1


	//   ....[12]....
        /*1030*/ 	.word	0x00000670
        /*1034*/ 	.word	0x000000ff
        /*1038*/ 	.word	0x00029878
        /*103c*/ 	.short	0x0100
        /*103e*/ 	.byte	0x06
	.zero		1


	//   ....[13]....
        /*1040*/ 	.word	0x00000680
        /*1044*/ 	.word	0x000000ff
        /*1048*/ 	.word	0x00029888
        /*104c*/ 	.short	0x0100
        /*104e*/ 	.byte	0x06
	.zero		1


	//   ....[14]....
        /*1050*/ 	.word	0x000007b0
        /*1054*/ 	.word	0x000000ff
        /*1058*/ 	.word	0x00029890
        /*105c*/ 	.short	0x0100
        /*105e*/ 	.byte	0x08
	.zero		1


	//   ....[15]....
        /*1060*/ 	.word	0x000007c0
        /*1064*/ 	.word	0x000000ff
        /*1068*/ 	.word	0x000298a0
        /*106c*/ 	.short	0x0100
        /*106e*/ 	.byte	0x08
	.zero		1


	//   ....[16]....
        /*1070*/ 	.word	0x000007d0
        /*1074*/ 	.word	0x000000ff
        /*1078*/ 	.word	0x00029898
        /*107c*/ 	.short	0x0100
        /*107e*/ 	.byte	0x08
	.zero		1


	//   ....[17]....
        /*1080*/ 	.word	0x000007e0
        /*1084*/ 	.word	0x000000ff
        /*1088*/ 	.word	0x000298a8
        /*108c*/ 	.short	0x0100
        /*108e*/ 	.byte	0x08
	.zero		1


	//   ....[18]....
        /*1090*/ 	.word	0x00000910
        /*1094*/ 	.word	0x000000ff
        /*1098*/ 	.word	0x000298b0
        /*109c*/ 	.short	0x0100
        /*109e*/ 	.byte	0x08
	.zero		1


	//   ....[19]....
        /*10a0*/ 	.word	0x00000920
        /*10a4*/ 	.word	0x000000ff
        /*10a8*/ 	.word	0x000298c0
        /*10ac*/ 	.short	0x0100
        /*10ae*/ 	.byte	0x08
	.zero		1


	//   ....[20]....
        /*10b0*/ 	.word	0x00000930
        /*10b4*/ 	.word	0x000000ff
        /*10b8*/ 	.word	0x000298b8
        /*10bc*/ 	.short	0x0100
        /*10be*/ 	.byte	0x08
	.zero		1


	//   ....[21]....
        /*10c0*/ 	.word	0x00000940
        /*10c4*/ 	.word	0x000000ff
        /*10c8*/ 	.word	0x000298c8
        /*10cc*/ 	.short	0x0100
        /*10ce*/ 	.byte	0x08
	.zero		1


	//   ....[22]....
        /*10d0*/ 	.word	0x00003a30
        /*10d4*/ 	.word	0x00000061
        /*10d8*/ 	.word	0x00029890
        /*10dc*/ 	.short	0x010a
        /*10de*/ 	.byte	0x3f
	.zero		1


	//   ....[23]....
        /*10e0*/ 	.word	0x000097e0
        /*10e4*/ 	.word	0x00000061
        /*10e8*/ 	.word	0x00029890
        /*10ec*/ 	.short	0x010a
        /*10ee*/ 	.byte	0x3f
	.zero		1


	//   ....[24]....
        /*10f0*/ 	.word	0x0000f730
        /*10f4*/ 	.word	0x00000061
        /*10f8*/ 	.word	0x00029890
        /*10fc*/ 	.short	0x010a
        /*10fe*/ 	.byte	0x3f
	.zero		1


	//   ....[25]....
        /*1100*/ 	.word	0x0000fb00
        /*1104*/ 	.word	0x00000028
        /*1108*/ 	.word	0x00000000
        /*110c*/ 	.short	0x0101
        /*110e*/ 	.byte	0x3f
	.zero		1


	//   ....[26]....
        /*1110*/ 	.word	0x0000fb40
        /*1114*/ 	.word	0x00000061
        /*1118*/ 	.word	0x000298b0
        /*111c*/ 	.short	0x010a
        /*111e*/ 	.byte	0x3f
	.zero		1


	//   ....[27]....
        /*1120*/ 	.word	0x0000ffe0
        /*1124*/ 	.word	0x00000061
        /*1128*/ 	.word	0x00000000
        /*112c*/ 	.short	0x0101
        /*112e*/ 	.byte	0x3f
	.zero		1


	//   ....[28]....
        /*1130*/ 	.word	0x00010b50
        /*1134*/ 	.word	0x00000010
        /*1138*/ 	.word	0x00029800
        /*113c*/ 	.short	0x010a
        /*113e*/ 	.byte	0x3f
	.zero		1


	//   ....[29]....
        /*1140*/ 	.word	0x00010ba0
        /*1144*/ 	.word	0x00000010
        /*1148*/ 	.word	0x00029800
        /*114c*/ 	.short	0x010a
        /*114e*/ 	.byte	0x3f
	.zero		1


	//   ....[30]....
        /*1150*/ 	.word	0x00011590
        /*1154*/ 	.word	0x00000010
        /*1158*/ 	.word	0x00029800
        /*115c*/ 	.short	0x010a
        /*115e*/ 	.byte	0x3f
	.zero		1


	//   ....[31]....
        /*1160*/ 	.word	0x00014ad0
        /*1164*/ 	.word	0x00000010
        /*1168*/ 	.word	0x00029800
        /*116c*/ 	.short	0x010a
        /*116e*/ 	.byte	0x3f
	.zero		1


	//   ....[32]....
        /*1170*/ 	.word	0x00017bd0
        /*1174*/ 	.word	0x00000000
        /*1178*/ 	.word	0x00029830
        /*117c*/ 	.short	0x010a
        /*117e*/ 	.byte	0x3f
	.zero		1


	//   ....[33]....
        /*1180*/ 	.word	0x00017c40
        /*1184*/ 	.word	0x00000000
        /*1188*/ 	.word	0x00029830
        /*118c*/ 	.short	0x010a
        /*118e*/ 	.byte	0x3f
	.zero		1


	//   ....[34]....
        /*1190*/ 	.word	0x000196b0
        /*1194*/ 	.word	0x00000000
        /*1198*/ 	.word	0x00000000
        /*119c*/ 	.short	0x0101
        /*119e*/ 	.byte	0x3f
	.zero		1


	//   ....[35]....
        /*11a0*/ 	.word	0x0001bf00
        /*11a4*/ 	.word	0x0000000b
        /*11a8*/ 	.word	0x00029830
        /*11ac*/ 	.short	0x010a
        /*11ae*/ 	.byte	0x3f
	.zero		1


	//   ....[36]....
        /*11b0*/ 	.word	0x0001bf50
        /*11b4*/ 	.word	0x0000000b
        /*11b8*/ 	.word	0x00029830
        /*11bc*/ 	.short	0x010a
        /*11be*/ 	.byte	0x3f
	.zero		1


	//   ....[37]....
        /*11c0*/ 	.word	0x0001d050
        /*11c4*/ 	.word	0x0000000b
        /*11c8*/ 	.word	0x00029850
        /*11cc*/ 	.short	0x010a
        /*11ce*/ 	.byte	0x3f
	.zero		1


	//   ....[38]....
        /*11d0*/ 	.word	0x0001d090
        /*11d4*/ 	.word	0x0000000b
        /*11d8*/ 	.word	0x00029850
        /*11dc*/ 	.short	0x010a
        /*11de*/ 	.byte	0x3f
	.zero		1


	//   ....[39]....
        /*11e0*/ 	.word	0x0001f7a0
        /*11e4*/ 	.word	0x000000a4
        /*11e8*/ 	.word	0x00000000
        /*11ec*/ 	.short	0x0101
        /*11ee*/ 	.byte	0x3f
	.zero		1


	//   ....[40]....
        /*11f0*/ 	.word	0x0001ff20
        /*11f4*/ 	.word	0x00000077
        /*11f8*/ 	.word	0x00000000
        /*11fc*/ 	.short	0x0101
        /*11fe*/ 	.byte	0x3f
	.zero		1


	//   ....[41]....
        /*1200*/ 	.word	0x000206b0
        /*1204*/ 	.word	0x0000000a
        /*1208*/ 	.word	0x00029830
        /*120c*/ 	.short	0x010a
        /*120e*/ 	.byte	0x3f
	.zero		1


	//   ....[42]....
        /*1210*/ 	.word	0x00020700
        /*1214*/ 	.word	0x0000000a
        /*1218*/ 	.word	0x00029830
        /*121c*/ 	.short	0x010a
        /*121e*/ 	.byte	0x3f
	.zero		1


	//   ....[43]....
        /*1220*/ 	.word	0x000217d0
        /*1224*/ 	.word	0x0000000a
        /*1228*/ 	.word	0x00029850
        /*122c*/ 	.short	0x010a
        /*122e*/ 	.byte	0x3f
	.zero		1


	//   ....[44]....
        /*1230*/ 	.word	0x00021810
        /*1234*/ 	.word	0x0000000a
        /*1238*/ 	.word	0x00029850
        /*123c*/ 	.short	0x010a
        /*123e*/ 	.byte	0x3f
	.zero		1


	//   ....[45]....
        /*1240*/ 	.word	0x00023240
        /*1244*/ 	.word	0x000000a3
        /*1248*/ 	.word	0x00000000
        /*124c*/ 	.short	0x0101
        /*124e*/ 	.byte	0x3f
	.zero		1


	//   ....[46]....
        /*1250*/ 	.word	0x00023b70
        /*1254*/ 	.word	0x00000009
        /*1258*/ 	.word	0x00000000
        /*125c*/ 	.short	0x0101
        /*125e*/ 	.byte	0x3f
	.zero		1


	//   ....[47]....
        /*1260*/ 	.word	0x00024230
        /*1264*/ 	.word	0x0000000d
        /*1268*/ 	.word	0x00029850
        /*126c*/ 	.short	0x010a
        /*126e*/ 	.byte	0x3f
	.zero		1


	//   ....[48]....
        /*1270*/ 	.word	0x000242b0
        /*1274*/ 	.word	0x0000000d
        /*1278*/ 	.word	0x00029850
        /*127c*/ 	.short	0x010a
        /*127e*/ 	.byte	0x3f
	.zero		1


	//   ....[49]....
        /*1280*/ 	.word	0x000248b0
        /*1284*/ 	.word	0x00000002
        /*1288*/ 	.word	0x00000000
        /*128c*/ 	.short	0x0101
        /*128e*/ 	.byte	0x3f
	.zero		1


	//   ....[50]....
        /*1290*/ 	.word	0x00026ac0
        /*1294*/ 	.word	0x00000000
        /*1298*/ 	.word	0x00000000
        /*129c*/ 	.short	0x0101
        /*129e*/ 	.byte	0x3f
	.zero		1


	//   ....[51]....
        /*12a0*/ 	.word	0x000272a0
        /*12a4*/ 	.word	0x0000000c
        /*12a8*/ 	.word	0x00000000
        /*12ac*/ 	.short	0x0101
        /*12ae*/ 	.byte	0x3f
	.zero		1


	//   ....[52]....
        /*12b0*/ 	.word	0x0002ade0
        /*12b4*/ 	.word	0x00000012
        /*12b8*/ 	.word	0x00029820
        /*12bc*/ 	.short	0x010a
        /*12be*/ 	.byte	0x3f
	.zero		1


	//   ....[53]....
        /*12c0*/ 	.word	0x0002aeb0
        /*12c4*/ 	.word	0x00000007
        /*12c8*/ 	.word	0x000298a0
        /*12cc*/ 	.short	0x010a
        /*12ce*/ 	.byte	0x3f
	.zero		1


	//   ....[54]....
        /*12d0*/ 	.word	0x0002b2d0
        /*12d4*/ 	.word	0x00000007
        /*12d8*/ 	.word	0x000298c0
        /*12dc*/ 	.short	0x010a
        /*12de*/ 	.byte	0x3f
	.zero		1


	//   ....[55]....
        /*12e0*/ 	.word	0x0002b6a0
        /*12e4*/ 	.word	0x00000008
        /*12e8*/ 	.word	0x000298a0
        /*12ec*/ 	.short	0x010a
        /*12ee*/ 	.byte	0x3f
	.zero		1


	//   ....[56]....
        /*12f0*/ 	.word	0x0002bab0
        /*12f4*/ 	.word	0x00000008
        /*12f8*/ 	.word	0x000298c0
        /*12fc*/ 	.short	0x010a
        /*12fe*/ 	.byte	0x3f
	.zero		1


	//   ....[57]....
        /*1300*/ 	.word	0x0002cbb0
        /*1304*/ 	.word	0x00000002
        /*1308*/ 	.word	0x00029880
        /*130c*/ 	.short	0x010a
        /*130e*/ 	.byte	0x3f
	.zero		1


	//   ....[58]....
        /*1310*/ 	.word	0x0002cd50
        /*1314*/ 	.word	0x00000002
        /*1318*/ 	.word	0x00029840
        /*131c*/ 	.short	0x010a
        /*131e*/ 	.byte	0x3f
	.zero		1


	//   ....[59]....
        /*1320*/ 	.word	0x0002d980
        /*1324*/ 	.word	0x00000012
        /*1328*/ 	.word	0x00029800
        /*132c*/ 	.short	0x0107
        /*132e*/ 	.byte	0x3f
	.zero		1


	//   ....[60]....
        /*1330*/ 	.word	0x0002da80
        /*1334*/ 	.word	0x00000012
        /*1338*/ 	.word	0x00029800
        /*133c*/ 	.short	0x0101
        /*133e*/ 	.byte	0x3f
	.zero		1


	//   ....[61]....
        /*1340*/ 	.word	0x0002daa0
        /*1344*/ 	.word	0x00000012
        /*1348*/ 	.word	0x00029820
        /*134c*/ 	.short	0x010a
        /*134e*/ 	.byte	0x3f
	.zero		1


	//   ....[62]....
        /*1350*/ 	.word	0x0002ddd0
        /*1354*/ 	.word	0x00000005
        /*1358*/ 	.word	0x00029880
        /*135c*/ 	.short	0x010a
        /*135e*/ 	.byte	0x3f
	.zero		1


	//   ....[63]....
        /*1360*/ 	.word	0x0002e000
        /*1364*/ 	.word	0x00000005
        /*1368*/ 	.word	0x00029840
        /*136c*/ 	.short	0x010a
        /*136e*/ 	.byte	0x3f
	.zero		1


	//   ....[64]....
        /*1370*/ 	.word	0x0002e4c0
        /*1374*/ 	.word	0x00000014
        /*1378*/ 	.word	0x00029870
        /*137c*/ 	.short	0x010a
        /*137e*/ 	.byte	0x3f
	.zero		1


	//   ....[65]....
        /*1380*/ 	.word	0x0002e530
        /*1384*/ 	.word	0x00000014
        /*1388*/ 	.word	0x00029860
        /*138c*/ 	.short	0x010a
        /*138e*/ 	.byte	0x3f
	.zero		1


	//   ....[66]....
        /*1390*/ 	.word	0x0002ea60
        /*1394*/ 	.word	0x00000014
        /*1398*/ 	.word	0x00029850
        /*139c*/ 	.short	0x0101
        /*139e*/ 	.byte	0x3f
	.zero		1


	//   ....[67]....
        /*13a0*/ 	.word	0x0002eae0
        /*13a4*/ 	.word	0x00000014
        /*13a8*/ 	.word	0x00000000
        /*13ac*/ 	.short	0x0101
        /*13ae*/ 	.byte	0x3f
	.zero		1


	//   ....[68]....
        /*13b0*/ 	.word	0x0002ed10
        /*13b4*/ 	.word	0x00000010
        /*13b8*/ 	.word	0x00029870
        /*13bc*/ 	.short	0x010a
        /*13be*/ 	.byte	0x3f
	.zero		1


	//   ....[69]....
        /*13c0*/ 	.word	0x0002ed80
        /*13c4*/ 	.word	0x00000010
        /*13c8*/ 	.word	0x00029860
        /*13cc*/ 	.short	0x010a
        /*13ce*/ 	.byte	0x3f
	.zero		1


	//   ....[70]....
        /*13d0*/ 	.word	0x0002f2c0
        /*13d4*/ 	.word	0x00000010
        /*13d8*/ 	.word	0x00029850
        /*13dc*/ 	.short	0x0101
        /*13de*/ 	.byte	0x3f
	.zero		1


	//   ....[71]....
        /*13e0*/ 	.word	0x0002f310
        /*13e4*/ 	.word	0x00000010
        /*13e8*/ 	.word	0x00000000
        /*13ec*/ 	.short	0x0101
        /*13ee*/ 	.byte	0x3f
	.zero		1


	//   ....[72]....
        /*13f0*/ 	.word	0x00030630
        /*13f4*/ 	.word	0x00000000
        /*13f8*/ 	.word	0x00029820
        /*13fc*/ 	.short	0x010a
        /*13fe*/ 	.byte	0x3f
	.zero		1


	//   ....[73]....
        /*1400*/ 	.word	0x00030810
        /*1404*/ 	.word	0x00000006
        /*1408*/ 	.word	0x00000000
        /*140c*/ 	.short	0x010a
        /*140e*/ 	.byte	0x3f
	.zero		1


	//   ....[74]....
        /*1410*/ 	.word	0x00030840
        /*1414*/ 	.word	0x00000007
        /*1418*/ 	.word	0x00000000
        /*141c*/ 	.short	0x010a
        /*141e*/ 	.byte	0x3f
	.zero		1


	//   ....[75]....
        /*1420*/ 	.word	0x00030890
        /*1424*/ 	.word	0x00000004
        /*1428*/ 	.word	0x00029860
        /*142c*/ 	.short	0x010a
        /*142e*/ 	.byte	0x3f
	.zero		1


	//   ....[76]....
        /*1430*/ 	.word	0x000308e0
        /*1434*/ 	.word	0x00000003
        /*1438*/ 	.word	0x00029860
        /*143c*/ 	.short	0x010a
        /*143e*/ 	.byte	0x3f
	.zero		1


	//   ....[77]....
        /*1440*/ 	.word	0x00030920
        /*1444*/ 	.word	0x00000004
        /*1448*/ 	.word	0x00029880
        /*144c*/ 	.short	0x010a
        /*144e*/ 	.byte	0x3f
	.zero		1


	//   ....[78]....
        /*1450*/ 	.word	0x00030940
        /*1454*/ 	.word	0x00000003
        /*1458*/ 	.word	0x00029880
        /*145c*/ 	.short	0x010a
        /*145e*/ 	.byte	0x3f
	.zero		1


	//   ....[79]....
        /*1460*/ 	.word	0x000309a0
        /*1464*/ 	.word	0x00000061
        /*1468*/ 	.word	0x00029890
        /*146c*/ 	.short	0x010a
        /*146e*/ 	.byte	0x3f
	.zero		1


	//   ....[80]....
        /*1470*/ 	.word	0x000309f0
        /*1474*/ 	.word	0x00000061
        /*1478*/ 	.word	0x00029890
        /*147c*/ 	.short	0x010a
        /*147e*/ 	.byte	0x3f
	.zero		1


	//   ....[81]....
        /*1480*/ 	.word	0x00030a40
        /*1484*/ 	.word	0x00000061
        /*1488*/ 	.word	0x00029890
        /*148c*/ 	.short	0x010a
        /*148e*/ 	.byte	0x3f
	.zero		1


	//   ....[82]....
        /*1490*/ 	.word	0x00030a90
        /*1494*/ 	.word	0x00000061
        /*1498*/ 	.word	0x000298b0
        /*149c*/ 	.short	0x010a
        /*149e*/ 	.byte	0x3f
	.zero		1


	//   ....[83]....
        /*14a0*/ 	.word	0x00030da0
        /*14a4*/ 	.word	0x00000010
        /*14a8*/ 	.word	0x00029800
        /*14ac*/ 	.short	0x010a
        /*14ae*/ 	.byte	0x3f
	.zero		1


	//   ....[84]....
        /*14b0*/ 	.word	0x00030fb0
        /*14b4*/ 	.word	0x00000010
        /*14b8*/ 	.word	0x00029800
        /*14bc*/ 	.short	0x010a
        /*14be*/ 	.byte	0x3f
	.zero		1


	//   ....[85]....
        /*14c0*/ 	.word	0x00031000
        /*14c4*/ 	.word	0x00000000
        /*14c8*/ 	.word	0x00029830
        /*14cc*/ 	.short	0x010a
        /*14ce*/ 	.byte	0x3f
	.zero		1


	//   ....[86]....
        /*14d0*/ 	.word	0x00031050
        /*14d4*/ 	.word	0x0000000b
        /*14d8*/ 	.word	0x00029830
        /*14dc*/ 	.short	0x010a
        /*14de*/ 	.byte	0x3f
	.zero		1


	//   ....[87]....
        /*14e0*/ 	.word	0x000310a0
        /*14e4*/ 	.word	0x0000000b
        /*14e8*/ 	.word	0x00029850
        /*14ec*/ 	.short	0x010a
        /*14ee*/ 	.byte	0x3f
	.zero		1


	//   ....[88]....
        /*14f0*/ 	.word	0x000310f0
        /*14f4*/ 	.word	0x0000000a
        /*14f8*/ 	.word	0x00029830
        /*14fc*/ 	.short	0x010a
        /*14fe*/ 	.byte	0x3f
	.zero		1


	//   ....[89]....
        /*1500*/ 	.word	0x00031140
        /*1504*/ 	.word	0x0000000a
        /*1508*/ 	.word	0x00029850
        /*150c*/ 	.short	0x010a
        /*150e*/ 	.byte	0x3f
	.zero		1


	//   ....[90]....
        /*1510*/ 	.word	0x00031190
        /*1514*/ 	.word	0x0000000d
        /*1518*/ 	.word	0x00029850
        /*151c*/ 	.short	0x010a
        /*151e*/ 	.byte	0x3f
	.zero		1


	//   ....[91]....
        /*1520*/ 	.word	0x00033b30
        /*1524*/ 	.word	0x00000012
        /*1528*/ 	.word	0x00029820
        /*152c*/ 	.short	0x010a
        /*152e*/ 	.byte	0x3f
	.zero		1


	//   ....[92]....
        /*1530*/ 	.word	0x00033b80
        /*1534*/ 	.word	0x00000007
        /*1538*/ 	.word	0x000298a0
        /*153c*/ 	.short	0x010a
        /*153e*/ 	.byte	0x3f
	.zero		1


	//   ....[93]....
        /*1540*/ 	.word	0x00033bd0
        /*1544*/ 	.word	0x00000007
        /*1548*/ 	.word	0x000298c0
        /*154c*/ 	.short	0x010a
        /*154e*/ 	.byte	0x3f
	.zero		1


	//   ....[94]....
        /*1550*/ 	.word	0x00033c20
        /*1554*/ 	.word	0x00000008
        /*1558*/ 	.word	0x000298a0
        /*155c*/ 	.short	0x010a
        /*155e*/ 	.byte	0x3f
	.zero		1


	//   ....[95]....
        /*1560*/ 	.word	0x00033c70
        /*1564*/ 	.word	0x00000008
        /*1568*/ 	.word	0x000298c0
        /*156c*/ 	.short	0x010a
        /*156e*/ 	.byte	0x3f
	.zero		1


	//   ....[96]....
        /*1570*/ 	.word	0x00033e10
        /*1574*/ 	.word	0x00000002
        /*1578*/ 	.word	0x00029880
        /*157c*/ 	.short	0x010a
        /*157e*/ 	.byte	0x3f
	.zero		1


	//   ....[97]....
        /*1580*/ 	.word	0x00033e60
        /*1584*/ 	.word	0x00000002
        /*1588*/ 	.word	0x00029840
        /*158c*/ 	.short	0x010a
        /*158e*/ 	.byte	0x3f
	.zero		1


	//   ....[98]....
        /*1590*/ 	.word	0x00034460
        /*1594*/ 	.word	0x00000012
        /*1598*/ 	.word	0x00029820
        /*159c*/ 	.short	0x010a
        /*159e*/ 	.byte	0x3f
	.zero		1


	//   ....[99]....
        /*15a0*/ 	.word	0x000344b0
        /*15a4*/ 	.word	0x00000005
        /*15a8*/ 	.word	0x00029880
        /*15ac*/ 	.short	0x010a
        /*15ae*/ 	.byte	0x3f
	.zero		1


	//   ....[100]....
        /*15b0*/ 	.word	0x00034500
        /*15b4*/ 	.word	0x00000005
        /*15b8*/ 	.word	0x00029840
        /*15bc*/ 	.short	0x010a
        /*15be*/ 	.byte	0x3f
	.zero		1


	//   ....[101]....
        /*15c0*/ 	.word	0x00034550
        /*15c4*/ 	.word	0x00000014
        /*15c8*/ 	.word	0x00029870
        /*15cc*/ 	.short	0x010a
        /*15ce*/ 	.byte	0x3f
	.zero		1


	//   ....[102]....
        /*15d0*/ 	.word	0x000345a0
        /*15d4*/ 	.word	0x00000014
        /*15d8*/ 	.word	0x00029860
        /*15dc*/ 	.short	0x010a
        /*15de*/ 	.byte	0x3f
	.zero		1


	//   ....[103]....
        /*15e0*/ 	.word	0x000345f0
        /*15e4*/ 	.word	0x00000010
        /*15e8*/ 	.word	0x00029870
        /*15ec*/ 	.short	0x010a
        /*15ee*/ 	.byte	0x3f
	.zero		1


	//   ....[104]....
        /*15f0*/ 	.word	0x00034640
        /*15f4*/ 	.word	0x00000010
        /*15f8*/ 	.word	0x00029860
        /*15fc*/ 	.short	0x010a
        /*15fe*/ 	.byte	0x3f
	.zero		1


	//   ....[105]....
        /*1600*/ 	.word	0x000351c0
        /*1604*/ 	.word	0x00000000
        /*1608*/ 	.word	0x00029820
        /*160c*/ 	.short	0x010a
        /*160e*/ 	.byte	0x3f
	.zero		1


	//   ....[106]....
        /*1610*/ 	.word	0x00035360
        /*1614*/ 	.word	0x00000006
        /*1618*/ 	.word	0x00000000
        /*161c*/ 	.short	0x010a
        /*161e*/ 	.byte	0x3f
	.zero		1


	//   ....[107]....
        /*1620*/ 	.word	0x000353b0
        /*1624*/ 	.word	0x00000007
        /*1628*/ 	.word	0x00000000
        /*162c*/ 	.short	0x010a
        /*162e*/ 	.byte	0x3f
	.zero		1


	//   ....[108]....
        /*1630*/ 	.word	0x00035400
        /*1634*/ 	.word	0x00000004
        /*1638*/ 	.word	0x00029860
        /*163c*/ 	.short	0x010a
        /*163e*/ 	.byte	0x3f
	.zero		1


	//   ....[109]....
        /*1640*/ 	.word	0x00035450
        /*1644*/ 	.word	0x00000003
        /*1648*/ 	.word	0x00029860
        /*164c*/ 	.short	0x010a
        /*164e*/ 	.byte	0x3f
	.zero		1


	//   ....[110]....
        /*1650*/ 	.word	0x000354a0
        /*1654*/ 	.word	0x00000004
        /*1658*/ 	.word	0x00029880
        /*165c*/ 	.short	0x010a
        /*165e*/ 	.byte	0x3f
	.zero		1


	//----- nvinfo : EIATTR_NUM_MBARRIERS
	.align		4
.L_333:
        /*1660*/ 	.byte	0x03, 0x38
        /*1662*/ 	.short	0x0016


	//----- nvinfo : EIATTR_EXIT_INSTR_OFFSETS
	.align		4
        /*1664*/ 	.byte	0x04, 0x1c
        /*1666*/ 	.short	(.L_335 - .L_334)


	//   ....[0]....
.L_334:
        /*1668*/ 	.word	0x00030990


	//----- nvinfo : EIATTR_MAX_THREADS
	.align		4
.L_335:
        /*166c*/ 	.byte	0x04, 0x05
        /*166e*/ 	.short	(.L_337 - .L_336)
.L_336:
        /*1670*/ 	.word	0x00000180
        /*1674*/ 	.word	0x00000001
        /*1678*/ 	.word	0x00000001


	//----- nvinfo : EIATTR_CRS_STACK_SIZE
	.align		4
.L_337:
        /*167c*/ 	.byte	0x04, 0x1e
        /*167e*/ 	.short	(.L_339 - .L_338)
.L_338:
        /*1680*/ 	.word	0x00000000


	//----- nvinfo : EIATTR_CBANK_PARAM_SIZE
	.align		4
.L_339:
        /*1684*/ 	.byte	0x03, 0x19
        /*1686*/ 	.short	0x0af0


	//----- nvinfo : EIATTR_PARAM_CBANK
	.align		4
        /*1688*/ 	.byte	0x04, 0x0a
        /*168a*/ 	.short	(.L_341 - .L_340)
	.align		4
.L_340:
        /*168c*/ 	.word	index@(.nv.constant0._ZN7cutlass13device_kernelIN5flash11enable_sm90INS1_16FlashAttnFwdSm90INS1_25CollectiveMainloopFwdSm90ILi2EN4cute5tupleIJNS5_1CILi1EEES8_S8_EEENS6_IJNS7_ILi128EEENS7_ILi160EEENS7_ILi192EEEEEELi128ENS_12float_e4m3_tEfNS_4arch4Sm90ELb1ELb0ELb1ELb1ELb0ELb1ELb0ELb1ELb1ELb1ELb1ELb0EEENS1_21CollectiveEpilogueFwdINS6_IJSA_SA_SB_EEES9_NS_10bfloat16_tESG_Li256ELb1ELb1ELb1ELb1EEENS1_36VarlenDynamicPersistentTileSchedulerILi128ELi160ELi256ELi128ELb1ELb1ELb1ELb1ELb1ELb1EEEEEEEEEvNT_6ParamsE)
        /*1690*/ 	.short	0x0210
        /*1692*/ 	.short	0x0af0


	//----- nvinfo : EIATTR_SW_WAR
	.align		4
.L_341:
        /*1694*/ 	.byte	0x04, 0x36
        /*1696*/ 	.short	(.L_343 - .L_342)
.L_342:
        /*1698*/ 	.word	0x00000008
.L_343:


//--------------------- .nv.callgraph             --------------------------
	.section	.nv.callgraph,"",@"SHT_CUDA_CALLGRAPH"
	.align	4
	.sectionentsize	8
	.align		4
        /*0000*/ 	.word	0x00000000
	.align		4
        /*0004*/ 	.word	0xffffffff
	.align		4
        /*0008*/ 	.word	index@(_ZN7cutlass13device_kernelIN5flash11enable_sm90INS1_16FlashAttnFwdSm90INS1_25CollectiveMainloopFwdSm90ILi2EN4cute5tupleIJNS5_1CILi1EEES8_S8_EEENS6_IJNS7_ILi128EEENS7_ILi160EEENS7_ILi192EEEEEELi128ENS_12float_e4m3_tEfNS_4arch4Sm90ELb0ELb0ELb1ELb0ELb0ELb0ELb0ELb1ELb1ELb1ELb1ELb0EEENS1_21CollectiveEpilogueFwdINS6_IJSA_SA_SB_EEES9_NS_10bfloat16_tESG_Li256ELb0ELb1ELb1ELb1EEENS1_19SingleTileSchedulerILb0ELb1ELb1ELi128EEEEEEEEEvNT_6ParamsE)
	.align		4
        /*000c*/ 	.word	index@(__assertfail)
	.align		4
        /*0010*/ 	.word	index@(_ZN7cutlass13device_kernelIN5flash11enable_sm90INS1_16FlashAttnFwdSm90INS1_25CollectiveMainloopFwdSm90ILi2EN4cute5tupleIJNS5_1CILi1EEES8_S8_EEENS6_IJNS7_ILi128EEENS7_ILi160EEENS7_ILi192EEEEEELi128ENS_12float_e4m3_tEfNS_4arch4Sm90ELb0ELb0ELb1ELb1ELb0ELb0ELb0ELb1ELb1ELb1ELb1ELb0EEENS1_21CollectiveEpilogueFwdINS6_IJSA_SA_SB_EEES9_NS_10bfloat16_tESG_Li256ELb1ELb1ELb1ELb1EEENS1_36VarlenDynamicPersistentTileSchedulerILi128ELi160ELi256ELi128ELb1ELb1ELb1ELb0ELb1ELb1EEEEEEEEEvNT_6ParamsE)
	.align		4
        /*0014*/ 	.word	index@(__assertfail)
	.align		4
        /*0018*/ 	.word	index@(_ZN7cutlass13device_kernelIN5flash11enable_sm90INS1_16FlashAttnFwdSm90INS1_25CollectiveMainloopFwdSm90ILi2EN4cute5tupleIJNS5_1CILi1EEES8_S8_EEENS6_IJNS7_ILi128EEENS7_ILi160EEENS7_ILi192EEEEEELi128ENS_12float_e4m3_tEfNS_4arch4Sm90ELb0ELb0ELb1ELb1ELb0ELb1ELb0ELb1ELb1ELb1ELb1ELb0EEENS1_21CollectiveEpilogueFwdINS6_IJSA_SA_SB_EEES9_NS_10bfloat16_tESG_Li256ELb1ELb1ELb1ELb1EEENS1_36VarlenDynamicPersistentTileSchedulerILi128ELi160ELi256ELi128ELb1ELb1ELb1ELb0ELb1ELb1EEEEEEEEEvNT_6ParamsE)
	.align		4
        /*001c*/ 	.word	index@(__assertfail)
	.align		4
        /*0020*/ 	.word	index@(_ZN7cutlass13device_kernelIN5flash11enable_sm90INS1_16FlashAttnFwdSm90INS1_25CollectiveMainloopFwdSm90ILi2EN4cute5tupleIJNS5_1CILi1EEES8_S8_EEENS6_IJNS7_ILi128EEESA_NS7_ILi192EEEEEELi128ENS_12float_e4m3_tEfNS_4arch4Sm90ELb0ELb1ELb1ELb0ELb0ELb0ELb0ELb1ELb1ELb1ELb1ELb0EEENS1_21CollectiveEpilogueFwdINS6_IJSA_SA_SA_EEES9_NS_10bfloat16_tESF_Li256ELb0ELb1ELb1ELb1EEENS1_19SingleTileSchedulerILb0ELb1ELb1ELi128EEEEEEEEEvNT_6ParamsE)
	.align		4
        /*0024*/ 	.word	index@(__assertfail)
	.align		4
        /*0028*/ 	.word	index@(_ZN7cutlass13device_kernelIN5flash11enable_sm90INS1_16FlashAttnFwdSm90INS1_25CollectiveMainloopFwdSm90ILi2EN4cute5tupleIJNS5_1CILi1EEES8_S8_EEENS6_IJNS7_ILi128EEESA_NS7_ILi192EEEEEELi128ENS_12float_e4m3_tEfNS_4arch4Sm90ELb0ELb1ELb1ELb1ELb0ELb0ELb0ELb1ELb1ELb1ELb1ELb0EEENS1_21CollectiveEpilogueFwdINS6_IJSA_SA_SA_EEES9_NS_10bfloat16_tESF_Li256ELb1ELb1ELb1ELb1EEENS1_36VarlenDynamicPersistentTileSchedulerILi128ELi128ELi256ELi128ELb1ELb1ELb1ELb1ELb0ELb1EEEEEEEEEvNT_6ParamsE)
	.align		4
        /*002c*/ 	.word	index@(__assertfail)
	.align		4
        /*0030*/ 	.word	index@(_ZN7cutlass13device_kernelIN5flash11enable_sm90INS1_16FlashAttnFwdSm90INS1_25CollectiveMainloopFwdSm90ILi2EN4cute5tupleIJNS5_1CILi1EEES8_S8_EEENS6_IJNS7_ILi128EEESA_NS7_ILi192EEEEEELi128ENS_12float_e4m3_tEfNS_4arch4Sm90ELb0ELb1ELb1ELb1ELb0ELb1ELb0ELb1ELb1ELb1ELb1ELb0EEENS1_21CollectiveEpilogueFwdINS6_IJSA_SA_SA_EEES9_NS_10bfloat16_tESF_Li256ELb1ELb1ELb1ELb1EEENS1_36VarlenDynamicPersistentTileSchedulerILi128ELi128ELi256ELi128ELb1ELb1ELb1ELb1ELb0ELb1EEEEEEEEEvNT_6ParamsE)
	.align		4
        /*0034*/ 	.word	index@(__assertfail)
	.align		4
        /*0038*/ 	.word	index@(_ZN7cutlass13device_kernelIN5flash11enable_sm90INS1_16FlashAttnFwdSm90INS1_25CollectiveMainloopFwdSm90ILi2EN4cute5tupleIJNS5_1CILi1EEES8_S8_EEENS6_IJNS7_ILi128EEENS7_ILi160EEENS7_ILi192EEEEEELi128ENS_12float_e4m3_tEfNS_4arch4Sm90ELb1ELb0ELb1ELb0ELb0ELb0ELb0ELb1ELb1ELb1ELb1ELb0EEENS1_21CollectiveEpilogueFwdINS6_IJSA_SA_SB_EEES9_NS_10bfloat16_tESG_Li256ELb0ELb1ELb1ELb1EEENS1_19SingleTileSchedulerILb0ELb1ELb1ELi128EEEEEEEEEvNT_6ParamsE)
	.align		4
        /*003c*/ 	.word	index@(__assertfail)
	.align		4
        /*0040*/ 	.word	index@(_ZN7cutlass13device_kernelIN5flash11enable_sm90INS1_16FlashAttnFwdSm90INS1_25CollectiveMainloopFwdSm90ILi2EN4cute5tupleIJNS5_1CILi1EEES8_S8_EEENS6_IJNS7_ILi128EEENS7_ILi160EEENS7_ILi192EEEEEELi128ENS_12float_e4m3_tEfNS_4arch4Sm90ELb1ELb0ELb1ELb1ELb0ELb0ELb0ELb1ELb1ELb1ELb1ELb0EEENS1_21CollectiveEpilogueFwdINS6_IJSA_SA_SB_EEES9_NS_10bfloat16_tESG_Li256ELb1ELb1ELb1ELb1EEENS1_36VarlenDynamicPersistentTileSchedulerILi128ELi160ELi256ELi128ELb1ELb1ELb1ELb1ELb1ELb1EEEEEEEEEvNT_6ParamsE)
	.align		4
        /*0044*/ 	.word	index@(__assertfail)
	.align		4
        /*0048*/ 	.word	index@(_ZN7cutlass13device_kernelIN5flash11enable_sm90INS1_16FlashAttnFwdSm90INS1_25CollectiveMainloopFwdSm90ILi2EN4cute5tupleIJNS5_1CILi1EEES8_S8_EEENS6_IJNS7_ILi128EEENS7_ILi160EEENS7_ILi192EEEEEELi128ENS_12float_e4m3_tEfNS_4arch4Sm90ELb1ELb0ELb1ELb1ELb0ELb1ELb0ELb1ELb1ELb1ELb1ELb0EEENS1_21CollectiveEpilogueFwdINS6_IJSA_SA_SB_EEES9_NS_10bfloat16_tESG_Li256ELb1ELb1ELb1ELb1EEENS1_36VarlenDynamicPersistentTileSchedulerILi128ELi160ELi256ELi128ELb1ELb1ELb1ELb1ELb1ELb1EEEEEEEEEvNT_6ParamsE)
	.align		4
        /*004c*/ 	.word	index@(__assertfail)
	.align		4
        /*0050*/ 	.word	0x00000000
	.align		4
        /*0054*/ 	.word	0xfffffffe
	.align		4
        /*0058*/ 	.word	0x00000000
	.align		4
        /*005c*/ 	.word	0xfffffffd
	.align		4
        /*0060*/ 	.word	0x00000000
	.align		4
        /*0064*/ 	.word	0xfffffffc


//--------------------- .nv.constant4             --------------------------
	.section	.nv.constant4,"a",@progbits
	.align	8
	.align		8
.nv.constant4:
        /*0000*/ 	.dword	__assertfail
	.align		8
        /*0008*/ 	.dword	__unnamed_1
	.align		8
        /*0010*/ 	.dword	__unnamed_2
	.align		8
        /*0018*/ 	.dword	__unnamed_3
	.align		8
        /*0020*/ 	.dword	__unnamed_4
	.align		8
        /*0028*/ 	.dword	__unnamed_5
	.align		8
        /*0030*/ 	.dword	__unnamed_6
	.align		8
        /*0038*/ 	.dword	__unnamed_7
	.align		8
        /*0040*/ 	.dword	_ZZN5flash28permute_output_fp8_VcolmajorIN4cute6TensorINS1_11ArrayEngineIfLm64EEENS1_6LayoutINS1_5tupleIJNS6_IJNS1_1CILi2EEES8_NS7_ILi16EEEEEENS7_ILi1EEESB_EEENS6_IJNS6_IJSB_S8_NS7_ILi4EEEEEENS7_ILi0EEESF_EEEEEEEEEvRT_E9upper_map
	.align		8
        /*0048*/ 	.dword	__unnamed_8
	.align		8
        /*0050*/ 	.dword	__unnamed_9
	.align		8
        /*0058*/ 	.dword	__unnamed_10
	.align		8
        /*0060*/ 	.dword	__unnamed_11
	.align		8
        /*0068*/ 	.dword	__unnamed_12
	.align		8
        /*0070*/ 	.dword	_ZN81_INTERNAL_e085a948_45_flash_fwd_hdimdiff_e4m3_split_softcap_sm90_cu_0985e13a_51244cuda3std3__45__cpo5beginE
	.align		8
        /*0078*/ 	.dword	_ZN81_INTERNAL_e085a948_45_flash_fwd_hdimdiff_e4m3_split_softcap_sm90_cu_0985e13a_51244cuda3std3__45__cpo3endE
	.align		8
        /*0080*/ 	.dword	_ZN81_INTERNAL_e085a948_45_flash_fwd_hdimdiff_e4m3_split_softcap_sm90_cu_0985e13a_51244cuda3std3__45__cpo6cbeginE
	.align		8
        /*0088*/ 	.dword	_ZN81_INTERNAL_e085a948_45_flash_fwd_hdimdiff_e4m3_split_softcap_sm90_cu_0985e13a_51244cuda3std3__45__cpo4cendE
	.align		8
        /*0090*/ 	.dword	_ZN81_INTERNAL_e085a948_45_flash_fwd_hdimdiff_e4m3_split_softcap_sm90_cu_0985e13a_51244cuda3std3__483_GLOBAL__N__e085a948_45_flash_fwd_hdimdiff_e4m3_split_softcap_sm90_cu_0985e13a_51246ignoreE
	.align		8
        /*0098*/ 	.dword	_ZN81_INTERNAL_e085a948_45_flash_fwd_hdimdiff_e4m3_split_softcap_sm90_cu_0985e13a_51244cuda3std3__419piecewise_constructE
	.align		8
        /*00a0*/ 	.dword	_ZN81_INTERNAL_e085a948_45_flash_fwd_hdimdiff_e4m3_split_softcap_sm90_cu_0985e13a_51244cuda3std3__48in_placeE
	.align		8
        /*00a8*/ 	.dword	_ZN81_INTERNAL_e085a948_45_flash_fwd_hdimdiff_e4m3_split_softcap_sm90_cu_0985e13a_51244cuda3std6ranges3__45__cpo4swapE
	.align		8
        /*00b0*/ 	.dword	_ZN81_INTERNAL_e085a948_45_flash_fwd_hdimdiff_e4m3_split_softcap_sm90_cu_0985e13a_51244cuda3std6ranges3__45__cpo9iter_moveE
	.align		8
        /*00b8*/ 	.dword	_ZN81_INTERNAL_e085a948_45_flash_fwd_hdimdiff_e4m3_split_softcap_sm90_cu_0985e13a_51244cute7productE
	.align		8
        /*00c0*/ 	.dword	_ZN81_INTERNAL_e085a948_45_flash_fwd_hdimdiff_e4m3_split_softcap_sm90_cu_0985e13a_51244cute1_E
	.align		8
        /*00c8*/ 	.dword	$str$23
	.align		8
        /*00d0*/ 	.dword	$str$24


//--------------------- .text._ZN7cutlass13device_kernelIN5flash11enable_sm90INS1_16FlashAttnFwdSm90INS1_25CollectiveMainloopFwdSm90ILi2EN4cute5tupleIJNS5_1CILi1EEES8_S8_EEENS6_IJNS7_ILi128EEENS7_ILi160EEENS7_ILi192EEEEEELi128ENS_12float_e4m3_tEfNS_4arch4Sm90ELb0ELb0ELb1ELb0ELb0ELb0ELb0ELb1ELb1ELb1ELb1ELb0EEENS1_21CollectiveEpilogueFwdINS6_IJSA_SA_SB_EEES9_NS_10bfloat16_tESG_Li256ELb0ELb1ELb1ELb1EEENS1_19SingleTileSchedulerILb0ELb1ELb1ELi128EEEEEEEEEvNT_6ParamsE --------------------------
	.section	.text._ZN7cutlass13device_kernelIN5flash11enable_sm90INS1_16FlashAttnFwdSm90INS1_25CollectiveMainloopFwdSm90ILi2EN4cute5tupleIJNS5_1CILi1EEES8_S8_EEENS6_IJNS7_ILi128EEENS7_ILi160EEENS7_ILi192EEEEEELi128ENS_12float_e4m3_tEfNS_4arch4Sm90ELb0ELb0ELb1ELb0ELb0ELb0ELb0ELb1ELb1ELb1ELb1ELb0EEENS1_21CollectiveEpilogueFwdINS6_IJSA_SA_SB_EEES9_NS_10bfloat16_tESG_Li256ELb0ELb1ELb1ELb1EEENS1_19SingleTileSchedulerILb0ELb1ELb1ELi128EEEEEEEEEvNT_6ParamsE,"ax",@progbits
	.align	128
.text._ZN7cutlass13device_kernelIN5flash11enable_sm90INS1_16FlashAttnFwdSm90INS1_25CollectiveMainloopFwdSm90ILi2EN4cute5tupleIJNS5_1CILi1EEES8_S8_EEENS6_IJNS7_ILi128EEENS7_ILi160EEENS7_ILi192EEEEEELi128ENS_12float_e4m3_tEfNS_4arch4Sm90ELb0ELb0ELb1ELb0ELb0ELb0ELb0ELb1ELb1ELb1ELb1ELb0EEENS1_21CollectiveEpilogueFwdINS6_IJSA_SA_SB_EEES9_NS_10bfloat16_tESG_Li256ELb0ELb1ELb1ELb1EEENS1_19SingleTileSchedulerILb0ELb1ELb1ELi128EEEEEEEEEvNT_6ParamsE:
        .type           _ZN7cutlass13device_kernelIN5flash11enable_sm90INS1_16FlashAttnFwdSm90INS1_25CollectiveMainloopFwdSm90ILi2EN4cute5tupleIJNS5_1CILi1EEES8_S8_EEENS6_IJNS7_ILi128EEENS7_ILi160EEENS7_ILi192EEEEEELi128ENS_12float_e4m3_tEfNS_4arch4Sm90ELb0ELb0ELb1ELb0ELb0ELb0ELb0ELb1ELb1ELb1ELb1ELb0EEENS1_21CollectiveEpilogueFwdINS6_IJSA_SA_SB_EEES9_NS_10bfloat16_tESG_Li256ELb0ELb1ELb1ELb1EEENS1_19SingleTileSchedulerILb0ELb1ELb1ELi128EEEEEEEEEvNT_6ParamsE,@function
        .size           _ZN7cutlass13device_kernelIN5flash11enable_sm90INS1_16FlashAttnFwdSm90INS1_25CollectiveMainloopFwdSm90ILi2EN4cute5tupleIJNS5_1CILi1EEES8_S8_EEENS6_IJNS7_ILi128EEENS7_ILi160EEENS7_ILi192EEEEEELi128ENS_12float_e4m3_tEfNS_4arch4Sm90ELb0ELb0ELb1ELb0ELb0ELb0ELb0ELb1ELb1ELb1ELb1ELb0EEENS1_21CollectiveEpilogueFwdINS6_IJSA_SA_SB_EEES9_NS_10bfloat16_tESG_Li256ELb0ELb1ELb1ELb1EEENS1_19SingleTileSchedulerILb0ELb1ELb1ELi128EEEEEEEEEvNT_6ParamsE,(.L_x_2800 - _ZN7cutlass13device_kernelIN5flash11enable_sm90INS1_16FlashAttnFwdSm90INS1_25CollectiveMainloopFwdSm90ILi2EN4cute5tupleIJNS5_1CILi1EEES8_S8_EEENS6_IJNS7_ILi128EEENS7_ILi160EEENS7_ILi192EEEEEELi128ENS_12float_e4m3_tEfNS_4arch4Sm90ELb0ELb0ELb1ELb0ELb0ELb0ELb0ELb1ELb1ELb1ELb1ELb0EEENS1_21CollectiveEpilogueFwdINS6_IJSA_SA_SB_EEES9_NS_10bfloat16_tESG_Li256ELb0ELb1ELb1ELb1EEENS1_19SingleTileSchedulerILb0ELb1ELb1ELi128EEEEEEEEEvNT_6ParamsE)
        .other          _ZN7cutlass13device_kernelIN5flash11enable_sm90INS1_16FlashAttnFwdSm90INS1_25CollectiveMainloopFwdSm90ILi2EN4cute5tupleIJNS5_1CILi1EEES8_S8_EEENS6_IJNS7_ILi128EEENS7_ILi160EEENS7_ILi192EEEEEELi128ENS_12float_e4m3_tEfNS_4arch4Sm90ELb0ELb0ELb1ELb0ELb0ELb0ELb0ELb1ELb1ELb1ELb1ELb0EEENS1_21CollectiveEpilogueFwdINS6_IJSA_SA_SB_EEES9_NS_10bfloat16_tESG_Li256ELb0ELb1ELb1ELb1EEENS1_19SingleTileSchedulerILb0ELb1ELb1ELi128EEEEEEEEEvNT_6ParamsE,@"STO_CUDA_ENTRY STV_DEFAULT"
_ZN7cutlass13device_kernelIN5flash11enable_sm90INS1_16FlashAttnFwdSm90INS1_25CollectiveMainloopFwdSm90ILi2EN4cute5tupleIJNS5_1CILi1EEES8_S8_EEENS6_IJNS7_ILi128EEENS7_ILi160EEENS7_ILi192EEEEEELi128ENS_12float_e4m3_tEfNS_4arch4Sm90ELb0ELb0ELb1ELb0ELb0ELb0ELb0ELb1ELb1ELb1ELb1ELb0EEENS1_21CollectiveEpilogueFwdINS6_IJSA_SA_SB_EEES9_NS_10bfloat16_tESG_Li256ELb0ELb1ELb1ELb1EEENS1_19SingleTileSchedulerILb0ELb1ELb1ELi128EEEEEEEEEvNT_6ParamsE:
[----:B------:R-:W0:Y:S02]  /*0000*/  LDC R1, c[0x0][0x28] ;  /* 0x00000a00ff017b82 */ /* 0x000e240000000800 */
[----:B0-----:R-:W-:Y:S01]  /*0010*/  VIADD R1, R1, 0xffffffd8 ;  /* 0xffffffd801017836 */ /* 0x001fe20000000000 */
[----:B------:R-:W0:Y:S01]  /*0020*/  S2R R19, SR_TID.X ;  /* 0x0000000000137919 */ /* 0x000e220000002100 */
[----:B------:R-:W-:Y:S01]  /*0030*/  ELECT P0, URZ, PT ;  /* 0x00000000003f782f */ /* 0x000fe20003800000 */
[----:B------:R-:W-:Y:S01]  /*0040*/  BSSY B0, `(.L_x_0) ;  /* 0x000000d000007945 */ /* 0x000fe20003800000 */
[----:B0-----:R-:W-:-:S05]  /*0050*/  SHF.R.U32.HI R0, RZ, 0x5, R19 ;  /* 0x00000005ff007819 */ /* 0x001fca0000011613 */
[----:B------:R-:W0:Y:S02]  /*0060*/  SHFL.IDX PT, R2, R0, RZ, 0x1f ;  /* 0x00001fff00027589 */ /* 0x000e2400000e0000 */
[----:B0-----:R-:W-:-:S13]  /*0070*/  ISETP.EQ.AND P0, PT, R2, RZ, P0 ;  /* 0x000000ff0200720c */ /* 0x001fda0000702270 */
[----:B------:R-:W-:Y:S05]  /*0080*/  @!P0 BRA `(.L_x_1) ;  /* 0x0000000000208947 */ /* 0x000fea0003800000 */
[----:B------:R-:W-:Y:S02]  /*0090*/  ULDC.64 UR4, c[0x0][0x198] ;  /* 0x0000660000047ab9 */ /* 0x000fe40000000a00 */
[----:B------:R-:W-:Y:S02]  /*00a0*/  UIADD3 UR6, UP0, UR4, 0x370, URZ ;  /* 0x0000037004067890 */ /* 0x000fe4000ff1e03f */
[----:B------:R-:W-:Y:S02]  /*00b0*/  UIADD3 UR4, UP1, UR4, 0x470, URZ ;  /* 0x0000047004047890 */ /* 0x000fe4000ff3e03f */
[----:B------:R-:W-:Y:S02]  /*00c0*/  UIADD3.X UR7, URZ, UR5, URZ, UP0, !UPT ;  /* 0x000000053f077290 */ /* 0x000fe400087fe43f */
[----:B------:R-:W-:-:S07]  /*00d0*/  UIADD3.X UR5, URZ, UR5, URZ, UP1, !UPT ;  /* 0x000000053f057290 */ /* 0x000fce0008ffe43f */
[----:B------:R0:W-:Y:S02]  /*00e0*/  UTMACCTL.PF [UR6] ;  /* 0x00000000060079b9 */ /* 0x0001e40008040000 */
[----:B------:R0:W-:Y:S02]  /*00f0*/  UTMACCTL.PF [UR4] ;  /* 0x00000000040079b9 */ /* 0x0001e40008040000 */
[----:B0-----:R-:W-:Y:S01]  /*0100*/  NOP ;  /* 0x0000000000007918 */ /* 0x001fe20000000000 */
.L_x_1:
[----:B------:R-:W-:Y:S05]  /*0110*/  BSYNC B0 ;  /* 0x0000000000007941 */ /* 0x000fea0003800000 */
.L_x_0:
[----:B------:R-:W-:Y:S01]  /*0120*/  VOTEU.ANY UP0, P0 ;  /* 0x00000000003f7886 */ /* 0x000fe20000000100 */
[----:B------:R-:W0:Y:S01]  /*0130*/  SHFL.IDX PT, R2, R0, RZ, 0x1f ;  /* 0x00001fff00027589 */ /* 0x000e2200000e0000 */
[----:B------:R-:W-:Y:S01]  /*0140*/  UMOV UR4, 0x80 ;  /* 0x0000008000047882 */ /* 0x000fe20000000000 */
[----:B------:R-:W-:Y:S01]  /*0150*/  UMOV UR7, 0x100 ;  /* 0x0000010000077882 */ /* 0x000fe20000000000 */
[----:B------:R-:W-:Y:S01]  /*0160*/  SHF.R.U32.HI R17, RZ, 0x7, R19 ;  /* 0x00000007ff117819 */ /* 0x000fe20000011613 */
[----:B------:R-:W1:Y:S01]  /*0170*/  @UP0 S2UR UR8, SR_CgaCtaId ;  /* 0x00000000000809c3 */ /* 0x000e620000008800 */
[----:B------:R-:W-:Y:S01]  /*0180*/  @UP0 UMOV UR6, 0x400 ;  /* 0x0000040000060882 */ /* 0x000fe20000000000 */
[----:B------:R-:W-:-:S04]  /*0190*/  @UP0 UIADD3 UR4, -UR4, 0x100000, URZ ;  /* 0x0010000004040890 */ /* 0x000fc8000fffe13f */
[----:B------:R-:W-:Y:S02]  /*01a0*/  @UP0 USHF.L.U32 UR5, UR4, 0xb, URZ ;  /* 0x0000000b04050899 */ /* 0x000fe4000800063f */
[----:B------:R-:W-:Y:S01]  /*01b0*/  @UP0 USHF.L.U32 UR4, UR4, 0x1, URZ ;  /* 0x0000000104040899 */ /* 0x000fe2000800063f */
[----:B------:R-:W-:Y:S01]  /*01c0*/  VOTEU.ANY UP1, P0 ;  /* 0x00000000003f7886 */ /* 0x000fe20000020100 */
[----:B0-----:R-:W-:Y:S02]  /*01d0*/  ISETP.NE.AND P1, PT, R2, RZ, PT ;  /* 0x000000ff0200720c */ /* 0x001fe40003f25270 */
[----:B------:R0:W2:Y:S01]  /*01e0*/  SHFL.IDX PT, R2, R17, RZ, 0x1f ;  /* 0x00001fff11027589 */ /* 0x0000a200000e0000 */
[----:B-1----:R-:W-:Y:S02]  /*01f0*/  @UP0 ULEA UR8, UR8, UR6, 0x18 ;  /* 0x0000000608080291 */ /* 0x002fe4000f8ec03f */
[----:B------:R-:W-:-:S04]  /*0200*/  @UP0 UIADD3 UR6, -UR7, 0x100000, URZ ;  /* 0x0010000007060890 */ /* 0x000fc8000fffe13f */
[----:B------:R-:W-:Y:S02]  /*0210*/  @UP0 USHF.L.U32 UR7, UR6, 0xb, URZ ;  /* 0x0000000b06070899 */ /* 0x000fe4000800063f */
[----:B------:R-:W-:Y:S01]  /*0220*/  @UP0 USHF.L.U32 UR6, UR6, 0x1, URZ ;  /* 0x0000000106060899 */ /* 0x000fe2000800063f */
[----:B------:R-:W-:Y:S01]  /*0230*/  VOTEU.ANY UP0, P0 ;  /* 0x00000000003f7886 */ /* 0x000fe20000000100 */
[----:B------:R-:W1:Y:S04]  /*0240*/  FENCE.VIEW.ASYNC.S ;  /* 0x00000000000073c6 */ /* 0x000e680000000000 */
[----:B-1----:R0:W1:Y:S06]  /*0250*/  @UP0 SYNCS.EXCH.64 URZ, [UR8+0x29800], UR4 ;  /* 0x02980004083f05b2 */ /* 0x00206c0008000100 */
[----:B------:R0:W3:Y:S02]  /*0260*/  @UP1 SYNCS.EXCH.64 URZ, [UR8+0x29820], UR6 ;  /* 0x02982006083f15b2 */ /* 0x0000e40008000100 */
[----:B0-----:R-:W-:Y:S05]  /*0270*/  @P1 BRA `(.L_x_2) ;  /* 0x0000000000481947 */ /* 0x001fea0003800000 */
[----:B------:R-:W0:Y:S01]  /*0280*/  S2UR UR5, SR_CgaCtaId ;  /* 0x00000000000579c3 */ /* 0x000e220000008800 */
[----:B------:R-:W-:Y:S01]  /*0290*/  UMOV UR4, 0x400 ;  /* 0x0000040000047882 */ /* 0x000fe20000000000 */
[----:B------:R-:W-:Y:S01]  /*02a0*/  UMOV UR6, 0x1 ;  /* 0x0000000100067882 */ /* 0x000fe20000000000 */
[----:B------:R-:W-:Y:S01]  /*02b0*/  UMOV UR7, 0x2 ;  /* 0x0000000200077882 */ /* 0x000fe20000000000 */
[----:B------:R-:W-:Y:S01]  /*02c0*/  ELECT P0, URZ, PT ;  /* 0x00000000003f782f */ /* 0x000fe20003800000 */
[----:B0-----:R-:W-:Y:S02]  /*02d0*/  ULEA UR8, UR5, UR4, 0x18 ;  /* 0x0000000405087291 */ /* 0x001fe4000f8ec03f */
[----:B------:R-:W-:-:S04]  /*02e0*/  UIADD3 UR4, -UR6, 0x100000, URZ ;  /* 0x0010000006047890 */ /* 0x000fc8000fffe13f */
[----:B------:R-:W-:Y:S02]  /*02f0*/  USHF.L.U32 UR5, UR4, 0xb, URZ ;  /* 0x0000000b04057899 */ /* 0x000fe4000800063f */
[----:B------:R-:W-:Y:S02]  /*0300*/  USHF.L.U32 UR4, UR4, 0x1, URZ ;  /* 0x0000000104047899 */ /* 0x000fe4000800063f */
[----:B------:R-:W-:-:S04]  /*0310*/  UIADD3 UR6, -UR7, 0x100000, URZ ;  /* 0x0010000007067890 */ /* 0x000fc8000fffe13f */
[----:B------:R-:W-:Y:S02]  /*0320*/  USHF.L.U32 UR7, UR6, 0xb, URZ ;  /* 0x0000000b06077899 */ /* 0x000fe4000800063f */
[----:B------:R-:W-:Y:S01]  /*0330*/  USHF.L.U32 UR6, UR6, 0x1, URZ ;  /* 0x0000000106067899 */ /* 0x000fe2000800063f */
[----:B------:R-:W0:Y:S03]  /*0340*/  FENCE.VIEW.ASYNC.S ;  /* 0x00000000000073c6 */ /* 0x000e260000000000 */
[----:B0-----:R0:W4:Y:S08]  /*0350*/  SYNCS.EXCH.64 URZ, [UR8+0x29830], UR4 ;  /* 0x02983004083f75b2 */ /* 0x0011300008000100 */
[----:B------:R0:W0:Y:S01]  /*0360*/  SYNCS.EXCH.64 URZ, [UR8+0x29840], UR6 ;  /* 0x02984006083f75b2 */ /* 0x0000220008000100 */
[----:B------:R0:W0:Y:S01]  /*0370*/  SYNCS.EXCH.64 URZ, [UR8+0x29838], UR4 ;  /* 0x02983804083f75b2 */ /* 0x0000220008000100 */
[----:B------:R0:W0:Y:S01]  /*0380*/  SYNCS.EXCH.64 URZ, [UR8+0x29848], UR6 ;  /* 0x02984806083f75b2 */ /* 0x0000220008000100 */
[----:B------:R-:W-:Y:S01]  /*0390*/  NOP ;  /* 0x0000000000007918 */ /* 0x000fe20000000000 */
.L_x_2:
[----:B------:R-:W5:Y:S01]  /*03a0*/  SHFL.IDX PT, R3, R0, RZ, 0x1f ;  /* 0x00001fff00037589 */ /* 0x000f6200000e0000 */
[----:B------:R-:W-:Y:S01]  /*03b0*/  NOP ;  /* 0x0000000000007918 */ /* 0x000fe20000000000 */
[----:B-----5:R-:W-:-:S13]  /*03c0*/  ISETP.NE.AND P0, PT, R3, RZ, PT ;  /* 0x000000ff0300720c */ /* 0x020fda0003f05270 */
[----:B------:R-:W-:Y:S05]  /*03d0*/  @P0 BRA `(.L_x_3) ;  /* 0x0000000000480947 */ /* 0x000fea0003800000 */
[----:B0-----:R-:W0:Y:S01]  /*03e0*/  S2UR UR5, SR_CgaCtaId ;  /* 0x00000000000579c3 */ /* 0x001e220000008800 */
        /* <DEDUP_REMOVED lines=12> */
[----:B0-----:R0:W0:Y:S08]  /*04b0*/  SYNCS.EXCH.64 URZ, [UR8+0x29850], UR4 ;  /* 0x02985004083f75b2 */ /* 0x0010300008000100 */
[----:B------:R0:W0:Y:S01]  /*04c0*/  SYNCS.EXCH.64 URZ, [UR8+0x29860], UR6 ;  /* 0x02986006083f75b2 */ /* 0x0000220008000100 */
[----:B------:R0:W0:Y:S01]  /*04d0*/  SYNCS.EXCH.64 URZ, [UR8+0x29858], UR4 ;  /* 0x02985804083f75b2 */ /* 0x0000220008000100 */
[----:B------:R0:W0:Y:S01]  /*04e0*/  SYNCS.EXCH.64 URZ, [UR8+0x29868], UR6 ;  /* 0x02986806083f75b2 */ /* 0x0000220008000100 */
[----:B------:R-:W-:Y:S01]  /*04f0*/  NOP ;  /* 0x0000000000007918 */ /* 0x000fe20000000000 */
.L_x_3:
[----:B------:R-:W5:Y:S01]  /*0500*/  SHFL.IDX PT, R3, R0, RZ, 0x1f ;  /* 0x00001fff00037589 */ /* 0x000f6200000e0000 */
[----:B------:R-:W-:Y:S01]  /*0510*/  NOP ;  /* 0x0000000000007918 */ /* 0x000fe20000000000 */
[----:B-----5:R-:W-:-:S13]  /*0520*/  ISETP.NE.AND P0, PT, R3, RZ, PT ;  /* 0x000000ff0300720c */ /* 0x020fda0003f05270 */
[----:B------:R-:W-:Y:S05]  /*0530*/  @P0 BRA `(.L_x_4) ;  /* 0x0000000000380947 */ /* 0x000fea0003800000 */
[----:B0-----:R-:W0:Y:S01]  /*0540*/  S2UR UR5, SR_CgaCtaId ;  /* 0x00000000000579c3 */ /* 0x001e220000008800 */
[----:B------:R-:W-:Y:S01]  /*0550*/  UMOV UR4, 0x400 ;  /* 0x0000040000047882 */ /* 0x000fe20000000000 */
[----:B------:R-:W-:Y:S01]  /*0560*/  UMOV UR7, 0x1 ;  /* 0x0000000100077882 */ /* 0x000fe20000000000 */
[----:B------:R-:W-:Y:S01]  /*0570*/  ELECT P0, URZ, PT ;  /* 0x00000000003f782f */ /* 0x000fe20003800000 */
[----:B0-----:R-:W-:Y:S02]  /*0580*/  ULEA UR6, UR5, UR4, 0x18 ;  /* 0x0000000405067291 */ /* 0x001fe4000f8ec03f */
[----:B------:R-:W-:-:S04]  /*0590*/  UIADD3 UR4, -UR7, 0x100000, URZ ;  /* 0x0010000007047890 */ /* 0x000fc8000fffe13f */
[----:B------:R-:W-:Y:S02]  /*05a0*/  USHF.L.U32 UR5, UR4, 0xb, URZ ;  /* 0x0000000b04057899 */ /* 0x000fe4000800063f */
[----:B------:R-:W-:Y:S01]  /*05b0*/  USHF.L.U32 UR4, UR4, 0x1, URZ ;  /* 0x0000000104047899 */ /* 0x000fe2000800063f */
[----:B------:R-:W0:Y:S11]  /*05c0*/  FENCE.VIEW.ASYNC.S ;  /* 0x00000000000073c6 */ /* 0x000e360000000000 */
[----:B0-----:R0:W0:Y:S01]  /*05d0*/  SYNCS.EXCH.64 URZ, [UR6+0x29870], UR4 ;  /* 0x02987004063f75b2 */ /* 0x0010220008000100 */
[----:B------:R0:W0:Y:S01]  /*05e0*/  SYNCS.EXCH.64 URZ, [UR6+0x29880], UR4 ;  /* 0x02988004063f75b2 */ /* 0x0000220008000100 */
[----:B------:R0:W0:Y:S01]  /*05f0*/  SYNCS.EXCH.64 URZ, [UR6+0x29878], UR4 ;  /* 0x02987804063f75b2 */ /* 0x0000220008000100 */
[----:B------:R0:W0:Y:S01]  /*0600*/  SYNCS.EXCH.64 URZ, [UR6+0x29888], UR4 ;  /* 0x02988804063f75b2 */ /* 0x0000220008000100 */
[----:B------:R-:W-:Y:S01]  /*0610*/  NOP ;  /* 0x0000000000007918 */ /* 0x000fe20000000000 */
.L_x_4:
        /* <DEDUP_REMOVED lines=22> */
.L_x_5:
        /* <DEDUP_REMOVED lines=22> */
.L_x_6:
[----:B--2---:R-:W-:Y:S01]  /*08e0*/  ISETP.NE.AND P0, PT, R2, RZ, PT ;  /* 0x000000ff0200720c */ /* 0x004fe20003f05270 */
[----:B------:R-:W-:Y:S01]  /*08f0*/  IMAD.MOV.U32 R2, RZ, RZ, 0x1 ;  /* 0x00000001ff027424 */ /* 0x000fe200078e00ff */
[----:B------:R-:W-:Y:S01]  /*0900*/  NOP ;  /* 0x0000000000007918 */ /* 0x000fe20000000000 */
[----:B------:R-:W-:Y:S01]  /*0910*/  ULDC.64 UR38, c[0x0][0x208] ;  /* 0x0000820000267ab9 */ /* 0x000fe20000000a00 */
[----:B------:R-:W-:Y:S02]  /*0920*/  BSSY B6, `(.L_x_7) ;  /* 0x0000e5f000067945 */ /* 0x000fe40003800000 */
[----:B------:R-:W-:-:S05]  /*0930*/  SEL R2, R2, 0x2, !P0 ;  /* 0x0000000202027807 */ /* 0x000fca0004000000 */
[----:B------:R2:W-:Y:S01]  /*0940*/  STL [R1+0x1c], R2 ;  /* 0x00001c0201007387 */ /* 0x0005e20000100800 */
[----:B01-34-:R-:W-:Y:S06]  /*0950*/  BAR.SYNC.DEFER_BLOCKING 0x0 ;  /* 0x0000000000007b1d */ /* 0x01bfec0000010000 */
[----:B------:R-:W-:Y:S05]  /*0960*/  @!P0 BRA `(.L_x_8) ;  /* 0x000000ac00d08947 */ /* 0x000fea0003800000 */
.L_x_9:
[----:B------:R-:W-:-:S08]  /*0970*/  NOP ;  /* 0x0000000000007918 */ /* 0x000fd00000000000 */
[----:B------:R-:W0:Y:S02]  /*0980*/  USETMAXREG.TRY_ALLOC.CTAPOOL UP0, 0xf0 ;  /* 0x000000f0000079c8 */ /* 0x000e240008000600 */
[----:B0-----:R-:W-:-:S13]  /*0990*/  PLOP3.LUT P0, PT, PT, PT, UP0, 0x80, 0x0 ;  /* 0x000000000000781c */ /* 0x001fda0003f0f008 */
[----:B------:R-:W-:Y:S05]  /*09a0*/  @!P0 BRA `(.L_x_9) ;  /* 0xfffffffc00f08947 */ /* 0x000fea000383ffff */
[----:B------:R-:W0:Y:S01]  /*09b0*/  LDC R3, c[0x0][0xc50] ;  /* 0x00031400ff037b82 */ /* 0x000e220000000800 */
[----:B--2---:R-:W-:-:S07]  /*09c0*/  LOP3.LUT R2, R19, 0xffffff80, RZ, 0xc0, !PT ;  /* 0xffffff8013027812 */ /* 0x004fce00078ec0ff */
[----:B------:R-:W-:Y:S08]  /*09d0*/  BAR.ARV 0x8, 0x180 ;  /* 0x0206000000007b1d */ /* 0x000ff00000002000 */
[----:B------:R-:W1:Y:S01]  /*09e0*/  S2UR UR4, SR_CTAID.Y ;  /* 0x00000000000479c3 */ /* 0x000e620000002600 */
[----:B------:R-:W-:-:S07]  /*09f0*/  ISETP.NE.AND P0, PT, R2, 0x80, PT ;  /* 0x000000800200780c */ /* 0x000fce0003f05270 */
[----:B------:R-:W2:Y:S08]  /*0a00*/  S2UR UR36, SR_CTAID.Z ;  /* 0x00000000002479c3 */ /* 0x000eb00000002700 */
[----:B------:R-:W-:Y:S06]  /*0a10*/  @!P0 BAR.ARV 0x9, 0x100 ;  /* 0x0244000000008b1d */ /* 0x000fec0000002000 */
[----:B0-----:R-:W-:Y:S01]  /*0a20*/  ISETP.NE.AND P1, PT, R3, 0x1, PT ;  /* 0x000000010300780c */ /* 0x001fe20003f25270 */
[----:B-1----:R-:W-:Y:S01]  /*0a30*/  IMAD.U32 R2, RZ, RZ, UR4 ;  /* 0x00000004ff027e24 */ /* 0x002fe2000f8e00ff */
[----:B--2---:R-:W-:-:S11]  /*0a40*/  ISETP.LE.AND P0, PT, RZ, UR36, PT ;  /* 0x00000024ff007c0c */ /* 0x004fd6000bf03270 */
[----:B------:R-:W0:Y:S08]  /*0a50*/  @P1 LDC R0, c[0x0][0xc54] ;  /* 0x00031500ff001b82 */ /* 0x000e300000000800 */
[----:B------:R-:W1:Y:S01]  /*0a60*/  @P1 LDC R5, c[0x0][0xc58] ;  /* 0x00031600ff051b82 */ /* 0x000e620000000800 */
[----:B0-----:R-:W-:-:S05]  /*0a70*/  @P1 IMAD.HI.U32 R0, R0, UR4, RZ ;  /* 0x0000000400001c27 */ /* 0x001fca000f8e00ff */
[----:B-1----:R-:W-:-:S05]  /*0a80*/  @P1 SHF.R.U32.HI R2, RZ, R5, R0 ;  /* 0x00000005ff021219 */ /* 0x002fca0000011600 */
[----:B------:R-:W-:-:S04]  /*0a90*/  IMAD.MOV R0, RZ, RZ, -R2 ;  /* 0x000000ffff007224 */ /* 0x000fc800078e0a02 */
[----:B------:R-:W-:Y:S01]  /*0aa0*/  IMAD R4, R3, R0, UR4 ;  /* 0x0000000403047e24 */ /* 0x000fe2000f8e0200 */
[----:B------:R-:W-:Y:S06]  /*0ab0*/  @!P0 BRA `(.L_x_10) ;  /* 0x000000e400148947 */ /* 0x000fec0003800000 */
[----:B------:R-:W0:Y:S01]  /*0ac0*/  LDC.64 R6, c[0x0][0x418] ;  /* 0x00010600ff067b82 */ /* 0x000e220000000a00 */
[----:B------:R-:W-:-:S07]  /*0ad0*/  LOP3.LUT R9, R4, 0xffff, RZ, 0xc0, !PT ;  /* 0x0000ffff04097812 */ /* 0x000fce00078ec0ff */
[----:B------:R-:W1:Y:S08]  /*0ae0*/  LDC R18, c[0x0][0x424] ;  /* 0x00010900ff127b82 */ /* 0x000e700000000800 */
[----:B------:R-:W2:Y:S01]  /*0af0*/  LDC R3, c[0x0][0x2f0] ;  /* 0x0000bc00ff037b82 */ /* 0x000ea20000000800 */
[----:B0-----:R-:W-:-:S04]  /*0b00*/  ISETP.NE.U32.AND P0, PT, R6, RZ, PT ;  /* 0x000000ff0600720c */ /* 0x001fc80003f05070 */
[----:B------:R-:W-:-:S04]  /*0b10*/  ISETP.NE.AND.EX P0, PT, R7, RZ, PT, P0 ;  /* 0x000000ff0700720c */ /* 0x000fc80003f05300 */
[----:B-1----:R-:W-:-:S05]  /*0b20*/  SEL R18, R18, 0x1, P0 ;  /* 0x0000000112127807 */ /* 0x002fca0000000000 */
[----:B--2---:R-:W-:-:S04]  /*0b30*/  IMAD R18, R18, R3, RZ ;  /* 0x0000000312127224 */ /* 0x004fc800078e02ff */
[C---:B------:R-:W-:Y:S01]  /*0b40*/  VIADD R0, R18.reuse, 0x9f ;  /* 0x0000009f12007836 */ /* 0x040fe20000000000 */
[----:B------:R-:W-:-:S03]  /*0b50*/  ISETP.GE.AND P0, PT, R18, 0x1, PT ;  /* 0x000000011200780c */ /* 0x000fc60003f06270 */
[----:B------:R-:W-:-:S05]  /*0b60*/  IMAD.HI R0, R0, 0x66666667, RZ ;  /* 0x6666666700007827 */ /* 0x000fca00078e02ff */
[----:B------:R-:W-:-:S04]  /*0b70*/  SHF.R.U32.HI R3, RZ, 0x1f, R0 ;  /* 0x0000001fff037819 */ /* 0x000fc80000011600 */
[----:B------:R-:W-:Y:S01]  /*0b80*/  LEA.HI.SX32 R3, R0, R3, 0x1a ;  /* 0x0000000300037211 */ /* 0x000fe200078fd2ff */
[----:B------:R-:W-:Y:S01]  /*0b90*/  IMAD.MOV.U32 R0, RZ, RZ, RZ ;  /* 0x000000ffff007224 */ /* 0x000fe200078e00ff */
[----:B------:R-:W-:Y:S06]  /*0ba0*/  @!P0 BRA `(.L_x_11) ;  /* 0x0000000000788947 */ /* 0x000fec0003800000 */
[----:B------:R-:W-:-:S04]  /*0bb0*/  SHF.R.U32.HI R0, RZ, 0x10, R4 ;  /* 0x00000010ff007819 */ /* 0x000fc80000011604 */
[----:B------:R-:W-:-:S13]  /*0bc0*/  ISETP.NE.AND P0, PT, R0, RZ, PT ;  /* 0x000000ff0000720c */ /* 0x000fda0003f05270 */
[----:B------:R-:W0:Y:S02]  /*0bd0*/  @!P0 LDC R0, c[0x0][0x9f0] ;  /* 0x00027c00ff008b82 */ /* 0x000e240000000800 */
[-C--:B0-----:R-:W-:Y:S02]  /*0be0*/  IABS R11, R0.reuse ;  /* 0x00000000000b7213 */ /* 0x081fe40000000000 */
[----:B------:R-:W-:Y:S02]  /*0bf0*/  IADD3 R7, R3, -0x1, R0 ;  /* 0xffffffff03077810 */ /* 0x000fe40007ffe000 */
[----:B------:R-:W0:Y:S01]  /*0c00*/  I2F.RP R6, R11 ;  /* 0x0000000b00067306 */ /* 0x000e220000209400 */
[----:B------:R-:W-:-:S05]  /*0c10*/  IABS R10, R0 ;  /* 0x00000000000a7213 */ /* 0x000fca0000000000 */
[----:B------:R-:W-:Y:S02]  /*0c20*/  IMAD.MOV R10, RZ, RZ, -R10 ;  /* 0x000000ffff0a7224 */ /* 0x000fe400078e0a0a */
[----:B0-----:R-:W0:Y:S02]  /*0c30*/  MUFU.RCP R6, R6 ;  /* 0x0000000600067308 */ /* 0x001e240000001000 */
[----:B0-----:R-:W-:Y:S01]  /*0c40*/  VIADD R4, R6, 0xffffffe ;  /* 0x0ffffffe06047836 */ /* 0x001fe20000000000 */
[----:B------:R-:W-:Y:S02]  /*0c50*/  IABS R6, R7 ;  /* 0x0000000700067213 */ /* 0x000fe40000000000 */
[----:B------:R-:W-:-:S03]  /*0c60*/  LOP3.LUT R7, R7, R0, RZ, 0x3c, !PT ;  /* 0x0000000007077212 */ /* 0x000fc600078e3cff */
[----:B------:R0:W1:Y:S01]  /*0c70*/  F2I.FTZ.U32.TRUNC.NTZ R5, R4 ;  /* 0x0000000400057305 */ /* 0x000062000021f000 */
[----:B------:R-:W-:Y:S01]  /*0c80*/  ISETP.GE.AND P2, PT, R7, RZ, PT ;  /* 0x000000ff0700720c */ /* 0x000fe20003f46270 */
[----:B0-----:R-:W-:Y:S02]  /*0c90*/  IMAD.MOV.U32 R4, RZ, RZ, RZ ;  /* 0x000000ffff047224 */ /* 0x001fe400078e00ff */
[----:B-1----:R-:W-:-:S04]  /*0ca0*/  IMAD.MOV R8, RZ, RZ, -R5 ;  /* 0x000000ffff087224 */ /* 0x002fc800078e0a05 */
[----:B------:R-:W-:-:S04]  /*0cb0*/  IMAD R13, R8, R11, RZ ;  /* 0x0000000b080d7224 */ /* 0x000fc800078e02ff */
[----:B------:R-:W-:-:S04]  /*0cc0*/  IMAD.HI.U32 R5, R5, R13, R4 ;  /* 0x0000000d05057227 */ /* 0x000fc800078e0004 */
[----:B------:R-:W-:Y:S02]  /*0cd0*/  IMAD.MOV.U32 R4, RZ, RZ, R10 ;  /* 0x000000ffff047224 */ /* 0x000fe400078e000a */
[----:B------:R-:W-:-:S04]  /*0ce0*/  IMAD.HI.U32 R5, R5, R6, RZ ;  /* 0x0000000605057227 */ /* 0x000fc800078e00ff */
[----:B------:R-:W-:-:S05]  /*0cf0*/  IMAD R4, R5, R4, R6 ;  /* 0x0000000405047224 */ /* 0x000fca00078e0206 */
[----:B------:R-:W-:-:S13]  /*0d00*/  ISETP.GT.U32.AND P1, PT, R11, R4, PT ;  /* 0x000000040b00720c */ /* 0x000fda0003f24070 */
[----:B------:R-:W-:Y:S02]  /*0d10*/  @!P1 IMAD.IADD R4, R4, 0x1, -R11 ;  /* 0x0000000104049824 */ /* 0x000fe400078e0a0b */
[----:B------:R-:W-:Y:S01]  /*0d20*/  @!P1 VIADD R5, R5, 0x1 ;  /* 0x0000000105059836 */ /* 0x000fe20000000000 */
[----:B------:R-:W-:Y:S02]  /*0d30*/  ISETP.NE.AND P1, PT, R0, RZ, PT ;  /* 0x000000ff0000720c */ /* 0x000fe40003f25270 */
[----:B------:R-:W-:-:S13]  /*0d40*/  ISETP.GE.U32.AND P0, PT, R4, R11, PT ;  /* 0x0000000b0400720c */ /* 0x000fda0003f06070 */
[----:B------:R-:W-:-:S04]  /*0d50*/  @P0 VIADD R5, R5, 0x1 ;  /* 0x0000000105050836 */ /* 0x000fc80000000000 */
[----:B------:R-:W-:Y:S01]  /*0d60*/  @!P2 IMAD.MOV R5, RZ, RZ, -R5 ;  /* 0x000000ffff05a224 */ /* 0x000fe200078e0a05 */
[----:B------:R-:W-:-:S05]  /*0d70*/  @!P1 LOP3.LUT R5, RZ, R0, RZ, 0x33, !PT ;  /* 0x00000000ff059212 */ /* 0x000fca00078e33ff */
[----:B------:R-:W-:-:S07]  /*0d80*/  IMAD.MOV.U32 R0, RZ, RZ, R5 ;  /* 0x000000ffff007224 */ /* 0x000fce00078e0005 */
.L_x_11:
[-C--:B------:R-:W-:Y:S01]  /*0d90*/  IMAD R16, R9, R0.reuse, RZ ;  /* 0x0000000009107224 */ /* 0x080fe200078e02ff */
[----:B------:R-:W-:Y:S01]  /*0da0*/  USHF.R.S32.HI UR37, URZ, 0x1f, UR36 ;  /* 0x0000001f3f257899 */ /* 0x000fe20008011424 */
[----:B------:R-:W-:Y:S01]  /*0db0*/  VIADD R22, R19, 0xffffff80 ;  /* 0xffffff8013167836 */ /* 0x000fe20000000000 */
[----:B------:R-:W-:Y:S02]  /*0dc0*/  PLOP3.LUT P0, PT, PT, PT, PT, 0x80, 0x0 ;  /* 0x000000000000781c */ /* 0x000fe40003f0f070 */
[----:B------:R-:W-:Y:S02]  /*0dd0*/  CS2R R6, SRZ ;  /* 0x0000000000067805 */ /* 0x000fe4000001ff00 */
[----:B------:R-:W-:Y:S01]  /*0de0*/  VIADDMNMX R19, R16, R0, R3, PT ;  /* 0x0000000010137246 */ /* 0x000fe20003800103 */
[----:B------:R-:W-:Y:S01]  /*0df0*/  IMAD.MOV.U32 R3, RZ, RZ, RZ ;  /* 0x000000ffff037224 */ /* 0x000fe200078e00ff */
[----:B------:R-:W-:Y:S01]  /*0e00*/  CS2R R30, SRZ ;  /* 0x00000000001e7805 */ /* 0x000fe2000001ff00 */
[----:B------:R-:W-:Y:S01]  /*0e10*/  IMAD.MOV.U32 R0, RZ, RZ, RZ ;  /* 0x000000ffff007224 */ /* 0x000fe200078e00ff */
[----:B------:R-:W-:-:S02]  /*0e20*/  ISETP.GT.AND P1, PT, R19, R16, PT ;  /* 0x000000101300720c */ /* 0x000fc40003f24270 */
[----:B------:R-:W-:Y:S02]  /*0e30*/  CS2R R26, SRZ ;  /* 0x00000000001a7805 */ /* 0x000fe4000001ff00 */
[----:B------:R-:W-:Y:S02]  /*0e40*/  CS2R R8, SRZ ;  /* 0x0000000000087805 */ /* 0x000fe4000001ff00 */
[----:B------:R-:W-:Y:S02]  /*0e50*/  CS2R R36, SRZ ;  /* 0x0000000000247805 */ /* 0x000fe4000001ff00 */
[----:B------:R-:W-:Y:S02]  /*0e60*/  CS2R R10, SRZ ;  /* 0x00000000000a7805 */ /* 0x000fe4000001ff00 */
[----:B------:R-:W-:Y:S02]  /*0e70*/  CS2R R38, SRZ ;  /* 0x0000000000267805 */ /* 0x000fe4000001ff00 */
[----:B------:R-:W-:-:S02]  /*0e80*/  CS2R R34, SRZ ;  /* 0x0000000000227805 */ /* 0x000fc4000001ff00 */
[----:B------:R-:W-:Y:S02]  /*0e90*/  CS2R R32, SRZ ;  /* 0x0000000000207805 */ /* 0x000fe4000001ff00 */
[----:B------:R-:W-:Y:S02]  /*0ea0*/  CS2R R44, SRZ ;  /* 0x00000000002c7805 */ /* 0x000fe4000001ff00 */
[----:B------:R-:W-:Y:S02]  /*0eb0*/  CS2R R12, SRZ ;  /* 0x00000000000c7805 */ /* 0x000fe4000001ff00 */
[----:B------:R-:W-:Y:S02]  /*0ec0*/  CS2R R46, SRZ ;  /* 0x00000000002e7805 */ /* 0x000fe4000001ff00 */
[----:B------:R-:W-:Y:S02]  /*0ed0*/  CS2R R42, SRZ ;  /* 0x00000000002a7805 */ /* 0x000fe4000001ff00 */
[----:B------:R-:W-:-:S02]  /*0ee0*/  CS2R R40, SRZ ;  /* 0x0000000000287805 */ /* 0x000fc4000001ff00 */
[----:B------:R-:W-:Y:S02]  /*0ef0*/  MOV R52, RZ ;  /* 0x000000ff00347202 */ /* 0x000fe40000000f00 */
[----:B------:R-:W-:Y:S02]  /*0f00*/  CS2R R14, SRZ ;  /* 0x00000000000e7805 */ /* 0x000fe4000001ff00 */
[----:B------:R-:W-:Y:S02]  /*0f10*/  CS2R R54, SRZ ;  /* 0x0000000000367805 */ /* 0x000fe4000001ff00 */
[----:B------:R-:W-:Y:S01]  /*0f20*/  CS2R R50, SRZ ;  /* 0x0000000000327805 */ /* 0x000fe2000001ff00 */
[----:B------:R-:W-:Y:S01]  /*0f30*/  IMAD.MOV.U32 R49, RZ, RZ, RZ ;  /* 0x000000ffff317224 */ /* 0x000fe200078e00ff */
[----:B------:R-:W-:Y:S01]  /*0f40*/  CS2R R20, SRZ ;  /* 0x0000000000147805 */ /* 0x000fe2000001ff00 */
[----:B------:R-:W-:Y:S01]  /*0f50*/  IMAD.MOV.U32 R60, RZ, RZ, RZ ;  /* 0x000000ffff3c7224 */ /* 0x000fe200078e00ff */
[----:B------:R-:W-:-:S02]  /*0f60*/  CS2R R62, SRZ ;  /* 0x00000000003e7805 */ /* 0x000fc4000001ff00 */
[----:B------:R-:W-:Y:S01]  /*0f70*/  CS2R R58, SRZ ;  /* 0x00000000003a7805 */ /* 0x000fe2000001ff00 */
[----:B------:R-:W-:Y:S01]  /*0f80*/  IMAD.MOV.U32 R57, RZ, RZ, RZ ;  /* 0x000000ffff397224 */ /* 0x000fe200078e00ff */
        /* <DEDUP_REMOVED lines=11> */
[----:B------:R-:W-:-:S02]  /*1040*/  IMAD.MOV.U32 R73, RZ, RZ, RZ ;  /* 0x000000ffff497224 */ /* 0x000fc400078e00ff */
[----:B------:R-:W-:Y:S02]  /*1050*/  IMAD.MOV.U32 R84, RZ, RZ, RZ ;  /* 0x000000ffff547224 */ /* 0x000fe400078e00ff */
[----:B------:R-:W-:Y:S01]  /*1060*/  IMAD.MOV.U32 R81, RZ, RZ, RZ ;  /* 0x000000ffff517224 */ /* 0x000fe200078e00ff */
[----:B------:R-:W-:Y:S06]  /*1070*/  @!P1 BRA `(.L_x_12) ;  /* 0x0000008000d49947 */ /* 0x000fec0003800000 */
[----:B------:R-:W-:Y:S01]  /*1080*/  SHF.R.S32.HI R23, RZ, 0x1f, R22 ;  /* 0x0000001fff177819 */ /* 0x000fe20000011416 */
[----:B------:R-:W0:Y:S01]  /*1090*/  S2UR UR5, SR_CgaCtaId ;  /* 0x00000000000579c3 */ /* 0x000e220000008800 */
[----:B------:R-:W-:Y:S02]  /*10a0*/  UMOV UR40, 0x400 ;  /* 0x0000040000287882 */ /* 0x000fe40000000000 */
[----:B------:R-:W-:-:S04]  /*10b0*/  LEA.HI R23, R23, R22, RZ, 0x7 ;  /* 0x0000001617177211 */ /* 0x000fc800078f38ff */
[----:B------:R-:W-:-:S06]  /*10c0*/  SHF.R.S32.HI R0, RZ, 0x7, R23 ;  /* 0x00000007ff007819 */ /* 0x000fcc0000011417 */
[----:B------:R-:W1:Y:S01]  /*10d0*/  SHFL.IDX PT, R0, R0, RZ, 0x1f ;  /* 0x00001fff00007589 */ /* 0x000e6200000e0000 */
[----:B0-----:R-:W-:-:S04]  /*10e0*/  ULEA UR40, UR5, UR40, 0x18 ;  /* 0x0000002805287291 */ /* 0x001fc8000f8ec03f */
[----:B------:R-:W-:-:S04]  /*10f0*/  UIADD3 UR5, UR40, 0x14400, URZ ;  /* 0x0001440028057890 */ /* 0x000fc8000fffe03f */
[----:B------:R-:W-:Y:S01]  /*1100*/  ULOP3.LUT UP0, URZ, UR5, 0x9f, URZ, 0xc0, !UPT ;  /* 0x0000009f053f7892 */ /* 0x000fe2000f80c03f */
[----:B-1----:R-:W-:-:S05]  /*1110*/  R2UR UR41, R0 ;  /* 0x00000000002972ca */ /* 0x002fca00000e0000 */
[----:B------:R-:W-:-:S08]  /*1120*/  PLOP3.LUT P0, PT, PT, PT, UP0, 0x80, 0x0 ;  /* 0x000000000000781c */ /* 0x000fd00003f0f008 */
[----:B------:R-:W-:-:S04]  /*1130*/  ULEA.HI UR4, UR41, UR41, URZ, 0x1 ;  /* 0x0000002929047291 */ /* 0x000fc8000f8f083f */
[----:B------:R-:W-:-:S04]  /*1140*/  ULOP3.LUT UR4, UR4, 0x3e, URZ, 0xc0, !UPT ;  /* 0x0000003e04047892 */ /* 0x000fc8000f8ec03f */
[----:B------:R-:W-:-:S04]  /*1150*/  UIADD3 UR4, UR41, -UR4, URZ ;  /* 0x8000000429047290 */ /* 0x000fc8000fffe03f */
[----:B------:R-:W-:-:S04]  /*1160*/  ULEA UR4, UR4, UR5, 0xc ;  /* 0x0000000504047291 */ /* 0x000fc8000f8e603f */
[----:B------:R-:W-:-:S04]  /*1170*/  USHF.R.U32.HI UR4, URZ, 0x4, UR4 ;  /* 0x000000043f047899 */ /* 0x000fc80008011604 */
[----:B------:R-:W-:Y:S01]  /*1180*/  ULOP3.LUT UR42, UR4, 0x3fff, URZ, 0xc0, !UPT ;  /* 0x00003fff042a7892 */ /* 0x000fe2000f8ec03f */
[----:B------:R-:W-:Y:S11]  /*1190*/  @!P0 BRA `(.L_x_13) ;  /* 0x0000000000408947 */ /* 0x000ff60003800000 */
[----:B------:R-:W-:Y:S01]  /*11a0*/  MOV R0, 0x0 ;  /* 0x0000000000007802 */ /* 0x000fe20000000f00 */
[----:B------:R-:W-:Y:S01]  /*11b0*/  ULDC.64 UR4, c[0x4][0xc8] ;  /* 0x0100320000047ab9 */ /* 0x000fe20000000a00 */
[----:B------:R-:W-:Y:S01]  /*11c0*/  ULDC.64 UR6, c[0x4][0x38] ;  /* 0x01000e0000067ab9 */ /* 0x000fe20000000a00 */
[----:B------:R-:W-:Y:S01]  /*11d0*/  IMAD.U32 R4, RZ, RZ, UR4 ;  /* 0x00000004ff047e24 */ /* 0x000fe2000f8e00ff */
[----:B------:R0:W1:Y:S01]  /*11e0*/  LDC.64 R14, c[0x4][R0] ;  /* 0x01000000000e7b82 */ /* 0x0000620000000a00 */
[----:B------:R-:W-:Y:S01]  /*11f0*/  IMAD.U32 R5, RZ, RZ, UR5 ;  /* 0x00000005ff057e24 */ /* 0x000fe2000f8e00ff */
[----:B------:R-:W-:Y:S01]  /*1200*/  ULDC.64 UR4, c[0x4][0xd0] ;  /* 0x0100340000047ab9 */ /* 0x000fe20000000a00 */
[----:B------:R-:W-:Y:S01]  /*1210*/  IMAD.U32 R10, RZ, RZ, UR6 ;  /* 0x00000006ff0a7e24 */ /* 0x000fe2000f8e00ff */
[----:B------:R-:W-:Y:S01]  /*1220*/  MOV R12, 0x1 ;  /* 0x00000001000c7802 */ /* 0x000fe20000000f00 */
[----:B------:R-:W-:Y:S02]  /*1230*/  IMAD.U32 R6, RZ, RZ, UR4 ;  /* 0x00000004ff067e24 */ /* 0x000fe4000f8e00ff */
[----:B------:R-:W-:-:S02]  /*1240*/  IMAD.U32 R7, RZ, RZ, UR5 ;  /* 0x00000005ff077e24 */ /* 0x000fc4000f8e00ff */
[----:B------:R-:W-:Y:S02]  /*1250*/  IMAD.U32 R11, RZ, RZ, UR7 ;  /* 0x00000007ff0b7e24 */ /* 0x000fe4000f8e00ff */
[----:B------:R-:W-:Y:S02]  /*1260*/  IMAD.MOV.U32 R8, RZ, RZ, 0x70 ;  /* 0x00000070ff087424 */ /* 0x000fe400078e00ff */
[----:B0-----:R-:W-:-:S07]  /*1270*/  IMAD.MOV.U32 R13, RZ, RZ, RZ ;  /* 0x000000ffff0d7224 */ /* 0x001fce00078e00ff */
[----:B------:R-:W-:-:S07]  /*1280*/  LEPC R20, `(.L_x_13) ;  /* 0x000000001014794e */ /* 0x000fce0000000000 */
[----:B-1----:R-:W-:Y:S05]  /*1290*/  CALL.ABS.NOINC R14 ;  /* 0x000000000e007343 */ /* 0x002fea0003c00000 */
.L_x_13:
[----:B------:R-:W0:Y:S01]  /*12a0*/  LDC.64 R12, c[0x0][0x990] ;  /* 0x00026400ff0c7b82 */ /* 0x000e220000000a00 */
[----:B------:R-:W2:Y:S01]  /*12b0*/  LDL.LU R26, [R1+0x1c] ;  /* 0x00001c00011a7983 */ /* 0x000ea20000300800 */
[----:B------:R-:W-:-:S06]  /*12c0*/  ULDC UR4, c[0x0][0x9d8] ;  /* 0x0002760000047ab9 */ /* 0x000fcc0000000800 */
[----:B------:R-:W1:Y:S01]  /*12d0*/  LDC.64 R20, c[0x0][0x998] ;  /* 0x00026600ff147b82 */ /* 0x000e620000000a00 */
[----:B0-----:R-:W-:-:S04]  /*12e0*/  ISETP.NE.U32.AND P0, PT, R12, RZ, PT ;  /* 0x000000ff0c00720c */ /* 0x001fc80003f05070 */
[----:B------:R-:W-:Y:S02]  /*12f0*/  ISETP.NE.AND.EX P0, PT, R13, RZ, PT, P0 ;  /* 0x000000ff0d00720c */ /* 0x000fe40003f05300 */
[----:B-1----:R-:W-:-:S04]  /*1300*/  ISETP.NE.U32.AND P1, PT, R20, RZ, PT ;  /* 0x000000ff1400720c */ /* 0x002fc80003f25070 */
[----:B------:R-:W-:-:S07]  /*1310*/  ISETP.NE.AND.EX P1, PT, R21, RZ, PT, P1 ;  /* 0x000000ff1500720c */ /* 0x000fce0003f25310 */
[----:B------:R-:W0:Y:S01]  /*1320*/  @P0 LDC.64 R8, c[0x0][0x9a8] ;  /* 0x00026a00ff080b82 */ /* 0x000e220000000a00 */
[----:B------:R-:W-:-:S07]  /*1330*/  @P0 SHF.R.S32.HI R3, RZ, 0x1f, R2 ;  /* 0x0000001fff030819 */ /* 0x000fce0000011402 */
[----:B------:R-:W1:Y:S08]  /*1340*/  @P1 LDC.64 R10, c[0x0][0x9b8] ;  /* 0x00026e00ff0a1b82 */ /* 0x000e700000000a00 */
[----:B------:R-:W3:Y:S08]  /*1350*/  @P0 LDC.64 R14, c[0x0][0x9b0] ;  /* 0x00026c00ff0e0b82 */ /* 0x000ef00000000a00 */
[----:B------:R-:W4:Y:S01]  /*1360*/  @P1 LDC.64 R24, c[0x0][0x9c0] ;  /* 0x00027000ff181b82 */ /* 0x000f220000000a00 */
[----:B0-----:R-:W-:-:S02]  /*1370*/  @P0 IMAD R0, R8, UR37, RZ ;  /* 0x0000002508000c24 */ /* 0x001fc4000f8e02ff */
[----:B------:R-:W-:-:S04]  /*1380*/  @P0 IMAD.WIDE.U32 R4, R8, UR36, RZ ;  /* 0x0000002408040c25 */ /* 0x000fc8000f8e00ff */
[----:B------:R-:W-:Y:S02]  /*1390*/  @P0 IMAD R9, R9, UR36, R0 ;  /* 0x0000002409090c24 */ /* 0x000fe4000f8e0200 */
[C---:B-1----:R-:W-:Y:S02]  /*13a0*/  @P1 IMAD R6, R10.reuse, UR37, RZ ;  /* 0x000000250a061c24 */ /* 0x042fe4000f8e02ff */
[----:B------:R-:W-:Y:S01]  /*13b0*/  @P0 IMAD.IADD R5, R5, 0x1, R9 ;  /* 0x0000000105050824 */ /* 0x000fe200078e0209 */
[----:B------:R-:W-:Y:S01]  /*13c0*/  @P1 SHF.R.S32.HI R9, RZ, 0x1f, R2 ;  /* 0x0000001fff091819 */ /* 0x000fe20000011402 */
[----:B------:R-:W-:Y:S02]  /*13d0*/  @P1 IMAD R11, R11, UR36, R6 ;  /* 0x000000240b0b1c24 */ /* 0x000fe4000f8e0206 */
[----:B------:R-:W-:-:S04]  /*13e0*/  @P1 IMAD.WIDE.U32 R6, R10, UR36, RZ ;  /* 0x000000240a061c25 */ /* 0x000fc8000f8e00ff */
[----:B---3--:R-:W-:Y:S02]  /*13f0*/  @P0 IMAD R3, R3, R14, RZ ;  /* 0x0000000e03030224 */ /* 0x008fe400078e02ff */
[----:B------:R-:W-:Y:S02]  /*1400*/  @P1 IMAD.IADD R7, R7, 0x1, R11 ;  /* 0x0000000107071824 */ /* 0x000fe400078e020b */
[C---:B------:R-:W-:Y:S02]  /*1410*/  @P0 IMAD R3, R2.reuse, R15, R3 ;  /* 0x0000000f02030224 */ /* 0x040fe400078e0203 */
[----:B----4-:R-:W-:Y:S02]  /*1420*/  @P1 IMAD R0, R9, R24, RZ ;  /* 0x0000001809001224 */ /* 0x010fe400078e02ff */
[----:B------:R-:W-:-:S04]  /*1430*/  @P0 IMAD.WIDE.U32 R4, R2, R14, R4 ;  /* 0x0000000e02040225 */ /* 0x000fc800078e0004 */
[C---:B------:R-:W-:Y:S02]  /*1440*/  @P1 IMAD R11, R2.reuse, R25, R0 ;  /* 0x00000019020b1224 */ /* 0x040fe400078e0200 */
[----:B------:R-:W-:Y:S01]  /*1450*/  @P1 IMAD.WIDE.U32 R8, R2, R24, R6 ;  /* 0x0000001802081225 */ /* 0x000fe200078e0006 */
[----:B------:R-:W-:-:S03]  /*1460*/  @P0 LEA R6, P2, R4, R12, 0x2 ;  /* 0x0000000c04060211 */ /* 0x000fc600078410ff */
[----:B------:R-:W-:Y:S01]  /*1470*/  @P0 IMAD.IADD R3, R5, 0x1, R3 ;  /* 0x0000000105030824 */ /* 0x000fe200078e0203 */
[----:B------:R-:W-:Y:S01]  /*1480*/  @P1 LEA R10, P3, R8, R20, 0x2 ;  /* 0x00000014080a1211 */ /* 0x000fe200078610ff */
[----:B------:R-:W-:-:S03]  /*1490*/  @P1 IMAD.IADD R0, R9, 0x1, R11 ;  /* 0x0000000109001824 */ /* 0x000fc600078e020b */
[----:B------:R-:W-:Y:S01]  /*14a0*/  @P0 LEA.HI.X R7, R4, R13, R3, 0x2, P2 ;  /* 0x0000000d04070211 */ /* 0x000fe200010f1403 */
[----:B------:R-:W-:Y:S01]  /*14b0*/  IMAD.MOV.U32 R3, RZ, RZ, 0x3f800000 ;  /* 0x3f800000ff037424 */ /* 0x000fe200078e00ff */
[----:B------:R-:W-:Y:S01]  /*14c0*/  @P1 LEA.HI.X R11, R8, R21, R0, 0x2, P3 ;  /* 0x00000015080b1211 */ /* 0x000fe200018f1400 */
[----:B------:R-:W-:-:S04]  /*14d0*/  IMAD.MOV.U32 R0, RZ, RZ, 0x3f800000 ;  /* 0x3f800000ff007424 */ /* 0x000fc800078e00ff */
[----:B------:R-:W3:Y:S04]  /*14e0*/  @P0 LDG.E R3, desc[UR38][R6.64] ;  /* 0x0000002606030981 */ /* 0x000ee8000c1e1900 */
[----:B------:R-:W3:Y:S01]  /*14f0*/  @P1 LDG.E R0, desc[UR38][R10.64] ;  /* 0x000000260a001981 */ /* 0x000ee2000c1e1900 */
[----:B------:R-:W-:-:S04]  /*1500*/  SHF.L.U32 R5, RZ, 0x1f, RZ ;  /* 0x0000001fff057819 */ /* 0x000fc800000006ff */
[----:B------:R-:W0:Y:S01]  /*1510*/  SYNCS.PHASECHK.TRANS64.TRYWAIT P1, [UR40+0x29800], R5 ;  /* 0x02980005ff0075a7 */ /* 0x000e220008020168 */
[----:B--2---:R-:W-:-:S04]  /*1520*/  LOP3.LUT R4, R26, 0x1, RZ, 0xfc, !PT ;  /* 0x000000011a047812 */ /* 0x004fc800078efcff */
[----:B------:R-:W-:Y:S01]  /*1530*/  ISETP.NE.AND P0, PT, R4, 0x3, PT ;  /* 0x000000030400780c */ /* 0x000fe20003f05270 */
[----:B---3--:R-:W-:-:S04]  /*1540*/  FMUL.FTZ R0, R3, R0 ;  /* 0x0000000003007220 */ /* 0x008fc80000410000 */
[----:B------:R-:W-:Y:S01]  /*1550*/  FMUL.FTZ R0, R0, UR4 ;  /* 0x0000000400007c20 */ /* 0x000fe20008410000 */
[----:B0-----:R-:W-:Y:S07]  /*1560*/  @!P1 BRA `(.L_x_14) ;  /* 0x000000d800709947 */ /* 0x001fee0003800000 */
.L_x_97:
[----:B------:R-:W-:Y:S05]  /*1570*/  @!P0 BRA `(.L_x_15) ;  /* 0x0000000000048947 */ /* 0x000fea0003800000 */
[----:B------:R-:W-:Y:S01]  /*1580*/  BPT.TRAP 0x1 ;  /* 0x000000040000795c */ /* 0x000fe20000300000 */
.L_x_15:
[----:B------:R1:W2:Y:S01]  /*1590*/  SYNCS.PHASECHK.TRANS64.TRYWAIT P2, [UR40+0x29830], R5 ;  /* 0x02983005ff0075a7 */ /* 0x0002a20008040168 */
[----:B------:R-:W-:Y:S05]  /*15a0*/  @!P0 BRA `(.L_x_16) ;  /* 0x0000000000048947 */ /* 0x000fea0003800000 */
[----:B------:R-:W-:Y:S01]  /*15b0*/  BPT.TRAP 0x1 ;  /* 0x000000040000795c */ /* 0x000fe20000300000 */
.L_x_16:
[----:B------:R-:W3:Y:S02]  /*15c0*/  S2R R3, SR_TID.X ;  /* 0x0000000000037919 */ /* 0x000ee40000002100 */
[----:B---3--:R-:W-:-:S04]  /*15d0*/  LOP3.LUT R3, R3, 0x7f, RZ, 0xc0, !PT ;  /* 0x0000007f03037812 */ /* 0x008fc800078ec0ff */
[----:B------:R-:W-:Y:S01]  /*15e0*/  ISETP.NE.AND P1, PT, R3, RZ, PT ;  /* 0x000000ff0300720c */ /* 0x000fe20003f25270 */
[----:B------:R-:W-:Y:S01]  /*15f0*/  IMAD.U32 R3, RZ, RZ, UR42 ;  /* 0x0000002aff037e24 */ /* 0x000fe2000f8e00ff */
[----:B--2---:R-:W-:Y:S11]  /*1600*/  @P2 BRA `(.L_x_17) ;  /* 0x0000000000082947 */ /* 0x004ff60003800000 */
[----:B------:R-:W2:Y:S02]  /*1610*/  SYNCS.PHASECHK.TRANS64.TRYWAIT P2, [UR40+0x29830], R5 ;  /* 0x02983005ff0075a7 */ /* 0x000ea40008040168 */
[----:B--2---:R-:W-:Y:S05]  /*1620*/  @!P2 BRA `(.L_x_18) ;  /* 0x000000d80058a947 */ /* 0x004fea0003800000 */
.L_x_17:
[----:B------:R-:W-:Y:S05]  /*1630*/  WARPSYNC.ALL ;  /* 0x0000000000007948 */ /* 0x000fea0003800000 */
[----:B------:R-:W-:Y:S01]  /*1640*/  IMAD.MOV.U32 R20, RZ, RZ, RZ ;  /* 0x000000ffff147224 */ /* 0x000fe200078e00ff */
[----:B0-----:R-:W-:Y:S01]  /*1650*/  LOP3.LUT R4, R3, 0x10000, RZ, 0xfc, !PT ;  /* 0x0001000003047812 */ /* 0x001fe200078efcff */
[----:B------:R-:W-:Y:S02]  /*1660*/  IMAD.MOV.U32 R25, RZ, RZ, RZ ;  /* 0x000000ffff197224 */ /* 0x000fe400078e00ff */
[----:B-1----:R-:W-:Y:S01]  /*1670*/  IMAD.MOV.U32 R5, RZ, RZ, -0x7fffffe0 ;  /* 0x80000020ff057424 */ /* 0x002fe200078e00ff */
[----:B------:R-:W-:Y:S01]  /*1680*/  UIADD3 UR4, UR40, 0x1a400, URZ ;  /* 0x0001a40028047890 */ /* 0x000fe2000fffe03f */
[----:B------:R-:W-:Y:S01]  /*1690*/  R2UR UR8, R4 ;  /* 0x00000000040872ca */ /* 0x000fe200000e0000 */
[----:B------:R-:W-:-:S02]  /*16a0*/  WARPGROUP.ARRIVE ;  /* 0x00000000000079c5 */ /* 0x000fc40000000000 */
[C---:B------:R-:W-:Y:S01]  /*16b0*/  R2UR UR9, R5.reuse ;  /* 0x00000000050972ca */ /* 0x040fe200000e0000 */
[----:B------:R-:W-:Y:S01]  /*16c0*/  USHF.R.U32.HI UR4, URZ, 0x4, UR4 ;  /* 0x000000043f047899 */ /* 0x000fe20008011604 */
[C---:B------:R-:W-:Y:S01]  /*16d0*/  R2UR UR24, R4.reuse ;  /* 0x00000000041872ca */ /* 0x040fe200000e0000 */
[----:B------:R-:W-:Y:S01]  /*16e0*/  UMOV UR11, 0x80000020 ;  /* 0x80000020000b7882 */ /* 0x000fe20000000000 */
[C---:B------:R-:W-:Y:S01]  /*16f0*/  R2UR UR25, R5.reuse ;  /* 0x00000000051972ca */ /* 0x040fe200000e0000 */
[----:B------:R-:W-:Y:S01]  /*1700*/  ULOP3.LUT UR4, UR4, 0x3fff, URZ, 0xc0, !UPT ;  /* 0x00003fff04047892 */ /* 0x000fe2000f8ec03f */
[C---:B------:R-:W-:Y:S01]  /*1710*/  R2UR UR20, R4.reuse ;  /* 0x00000000041472ca */ /* 0x040fe200000e0000 */
[----:B------:R-:W-:Y:S01]  /*1720*/  UMOV UR27, 0x80000020 ;  /* 0x80000020001b7882 */ /* 0x000fe20000000000 */
[C---:B------:R-:W-:Y:S01]  /*1730*/  R2UR UR21, R5.reuse ;  /* 0x00000000051572ca */ /* 0x040fe200000e0000 */
[----:B------:R-:W-:Y:S01]  /*1740*/  ULOP3.LUT UR42, UR4, 0x10000, URZ, 0xfc, !UPT ;  /* 0x00010000042a7892 */ /* 0x000fe2000f8efc3f */
[C---:B------:R-:W-:Y:S01]  /*1750*/  R2UR UR16, R4.reuse ;  /* 0x00000000041072ca */ /* 0x040fe200000e0000 */
[----:B------:R-:W-:Y:S01]  /*1760*/  UMOV UR23, 0x80000020 ;  /* 0x8000002000177882 */ /* 0x000fe20000000000 */
[C---:B------:R-:W-:Y:S01]  /*1770*/  R2UR UR17, R5.reuse ;  /* 0x00000000051172ca */ /* 0x040fe200000e0000 */
[----:B------:R-:W-:Y:S01]  /*1780*/  UIADD3 UR6, UR42, 0x80, URZ ;  /* 0x000000802a067890 */ /* 0x000fe2000fffe03f */
[C---:B------:R-:W-:Y:S01]  /*1790*/  R2UR UR12, R4.reuse ;  /* 0x00000000040c72ca */ /* 0x040fe200000e0000 */
[----:B------:R-:W-:Y:S01]  /*17a0*/  UMOV UR19, 0x80000020 ;  /* 0x8000002000137882 */ /* 0x000fe20000000000 */
[----:B------:R-:W-:Y:S01]  /*17b0*/  UMOV UR10, UR42 ;  /* 0x0000002a000a7c82 */ /* 0x000fe20008000000 */
[----:B------:R-:W-:Y:S01]  /*17c0*/  R2UR UR13, R5 ;  /* 0x00000000050d72ca */ /* 0x000fe200000e0000 */
[----:B------:R-:W-:Y:S01]  /*17d0*/  QGMMA.64x32x32.F32.E4M3.E4M3 R92, gdesc[UR8], RZ, !UPT, gsb0 ;  /* 0x00600000085c79f3 */ /* 0x000fe2000c0008ff */
[----:B------:R-:W-:Y:S01]  /*17e0*/  UIADD3 UR8, UR42, 0x100, URZ ;  /* 0x000001002a087890 */ /* 0x000fe2000fffe03f */
[----:B------:R-:W-:Y:S01]  /*17f0*/  R2UR UR4, R4 ;  /* 0x00000000040472ca */ /* 0x000fe200000e0000 */
[----:B------:R-:W-:Y:S01]  /*1800*/  UMOV UR26, UR6 ;  /* 0x00000006001a7c82 */ /* 0x000fe20008000000 */
[----:B------:R-:W-:Y:S01]  /*1810*/  UIADD3 UR10, UR42, 0x180, URZ ;  /* 0x000001802a0a7890 */ /* 0x000fe2000fffe03f */
[----:B------:R-:W-:Y:S01]  /*1820*/  LOP3.LUT R23, R23, 0xffffff80, RZ, 0xc0, !PT ;  /* 0xffffff8017177812 */ /* 0x000fe200078ec0ff */
[----:B------:R-:W-:Y:S01]  /*1830*/  UIADD3 UR6, UR42, 0x200, URZ ;  /* 0x000002002a067890 */ /* 0x000fe2000fffe03f */
[----:B------:R-:W-:Y:S01]  /*1840*/  P2R R14, PR, RZ, 0x1 ;  /* 0x00000001ff0e7803 */ /* 0x000fe20000000000 */
[----:B------:R-:W-:Y:S01]  /*1850*/  UMOV UR22, UR8 ;  /* 0x0000000800167c82 */ /* 0x000fe20008000000 */
[----:B------:R-:W-:Y:S01]  /*1860*/  UMOV UR15, 0x80000020 ;  /* 0x80000020000f7882 */ /* 0x000fe20000000000 */
[----:B------:R-:W-:Y:S01]  /*1870*/  UIADD3 UR5, UR42, 0x102, URZ ;  /* 0x000001022a057890 */ /* 0x000fe2000fffe03f */
[----:B------:R-:W-:Y:S01]  /*1880*/  IMAD.IADD R23, R22, 0x1, -R23 ;  /* 0x0000000116177824 */ /* 0x000fe200078e0a17 */
[----:B------:R-:W-:Y:S01]  /*1890*/  UMOV UR18, UR10 ;  /* 0x0000000a00127c82 */ /* 0x000fe20008000000 */
[----:B------:R-:W-:Y:S01]  /*18a0*/  UMOV UR14, UR6 ;  /* 0x00000006000e7c82 */ /* 0x000fe20008000000 */
[----:B------:R-:W-:Y:S01]  /*18b0*/  UIADD3 UR6, UR42, 0x182, URZ ;  /* 0x000001822a067890 */ /* 0x000fe2000fffe03f */
[----:B------:R-:W0:Y:S01]  /*18c0*/  S2UR UR43, SR_CgaCtaId ;  /* 0x00000000002b79c3 */ /* 0x000e220000008800 */
[----:B------:R-:W-:Y:S01]  /*18d0*/  UIADD3 UR28, UR4, 0x200, URZ ;  /* 0x00000200041c7890 */ /* 0x000fe2000fffe03f */
[----:B------:R-:W-:Y:S01]  /*18e0*/  SHF.R.S32.HI R8, RZ, 0x1f, R23 ;  /* 0x0000001fff087819 */ /* 0x000fe20000011417 */
[----:B------:R-:W-:Y:S01]  /*18f0*/  UIADD3 UR30, UR42, 0x280, URZ ;  /* 0x000002802a1e7890 */ /* 0x000fe2000fffe03f */
[----:B------:R-:W-:Y:S01]  /*1900*/  UMOV UR29, 0x80000020 ;  /* 0x80000020001d7882 */ /* 0x000fe20000000000 */
[----:B------:R-:W-:Y:S01]  /*1910*/  UMOV UR31, 0x80000020 ;  /* 0x80000020001f7882 */ /* 0x000fe20000000000 */
[----:B------:R-:W-:Y:S01]  /*1920*/  UIADD3 UR32, UR4, 0x202, URZ ;  /* 0x0000020204207890 */ /* 0x000fe2000fffe03f */
[----:B------:R-:W-:Y:S01]  /*1930*/  LEA.HI R8, R8, R23, RZ, 0x2 ;  /* 0x0000001708087211 */ /* 0x000fe200078f10ff */
[----:B------:R-:W-:Y:S01]  /*1940*/  UIADD3 UR34, UR42, 0x282, URZ ;  /* 0x000002822a227890 */ /* 0x000fe2000fffe03f */
[----:B------:R-:W-:Y:S01]  /*1950*/  UMOV UR33, 0x80000020 ;  /* 0x8000002000217882 */ /* 0x000fe20000000000 */
[----:B------:R-:W-:Y:S01]  /*1960*/  UMOV UR35, 0x80000020 ;  /* 0x8000002000237882 */ /* 0x000fe20000000000 */
[----:B------:R-:W-:Y:S01]  /*1970*/  UIADD3 UR44, UR4, 0x400, URZ ;  /* 0x00000400042c7890 */ /* 0x000fe2000fffe03f */
[----:B------:R-:W-:Y:S01]  /*1980*/  LOP3.LUT R8, R8, 0x7ffffffc, RZ, 0xc0, !PT ;  /* 0x7ffffffc08087812 */ /* 0x000fe200078ec0ff */
[----:B------:R-:W-:Y:S01]  /*1990*/  UIADD3 UR46, UR42, 0x500, URZ ;  /* 0x000005002a2e7890 */ /* 0x000fe2000fffe03f */
[----:B------:R-:W-:Y:S01]  /*19a0*/  UMOV UR45, 0x80000020 ;  /* 0x80000020002d7882 */ /* 0x000fe20000000000 */
[----:B------:R-:W-:Y:S01]  /*19b0*/  UMOV UR47, 0x80000020 ;  /* 0x80000020002f7882 */ /* 0x000fe20000000000 */
[----:B------:R-:W-:Y:S01]  /*19c0*/  UIADD3 UR48, UR4, 0x402, URZ ;  /* 0x0000040204307890 */ /* 0x000fe2000fffe03f */
[----:B------:R-:W-:Y:S01]  /*19d0*/  IMAD.IADD R8, R23, 0x1, -R8 ;  /* 0x0000000117087824 */ /* 0x000fe200078e0a08 */
[----:B------:R-:W-:Y:S01]  /*19e0*/  UIADD3 UR50, UR42, 0x502, URZ ;  /* 0x000005022a327890 */ /* 0x000fe2000fffe03f */
[----:B------:R-:W-:Y:S01]  /*19f0*/  IMAD.MOV.U32 R23, RZ, RZ, -0x2 ;  /* 0xfffffffeff177424 */ /* 0x000fe200078e00ff */
[----:B------:R-:W-:Y:S01]  /*1a00*/  UMOV UR49, 0x80000020 ;  /* 0x8000002000317882 */ /* 0x000fe20000000000 */
[----:B------:R-:W-:-:S02]  /*1a10*/  UMOV UR51, 0x80000020 ;  /* 0x8000002000337882 */ /* 0x000fc40000000000 */
[----:B------:R-:W-:-:S04]  /*1a20*/  IMAD R23, R8, R23, 0xa0 ;  /* 0x000000a008177424 */ /* 0x000fc800078e0217 */
[----:B------:R-:W-:-:S04]  /*1a30*/  IMAD.IADD R8, R18, 0x1, R23 ;  /* 0x0000000112087824 */ /* 0x000fc800078e0217 */
[----:B------:R-:W-:-:S05]  /*1a40*/  IMAD R8, R19, -0xa0, R8 ;  /* 0xffffff6013087824 */ /* 0x000fca00078e0208 */
[C---:B------:R-:W-:Y:S02]  /*1a50*/  ISETP.GT.AND P2, PT, R8.reuse, 0x9, PT ;  /* 0x000000090800780c */ /* 0x040fe40003f44270 */
[C---:B------:R-:W-:Y:S02]  /*1a60*/  ISETP.GT.AND P6, PT, R8.reuse, RZ, PT ;  /* 0x000000ff0800720c */ /* 0x040fe40003fc4270 */
[C---:B------:R-:W-:Y:S01]  /*1a70*/  ISETP.GT.AND P5, PT, R8.reuse, 0x1, PT ;  /* 0x000000010800780c */ /* 0x040fe20003fa4270 */
[----:B------:R-:W-:Y:S02]  /*1a80*/  WARPGROUP.DEPBAR.LE gsb0, 0x0 ;  /* 0x00008000000079c5 */ /* 0x000fe40000010000 */
[----:B------:R-:W-:Y:S01]  /*1a90*/  WARPGROUP.ARRIVE ;  /* 0x00000000000079c5 */ /* 0x000fe20000000000 */
[C---:B------:R-:W-:Y:S02]  /*1aa0*/  ISETP.GT.AND P4, PT, R8.reuse, 0x8, PT ;  /* 0x000000080800780c */ /* 0x040fe40003f84270 */
[----:B------:R-:W-:-:S03]  /*1ab0*/  ISETP.GT.AND P3, PT, R8, 0x10, PT ;  /* 0x000000100800780c */ /* 0x000fc60003f64270 */
[----:B------:R-:W-:Y:S01]  /*1ac0*/  QGMMA.64x32x32.F32.E4M3.E4M3 R76, gdesc[UR24], RZ, !UPT, gsb0 ;  /* 0x00600000184c79f3 */ /* 0x000fe2000c0008ff */
[----:B------:R-:W-:Y:S02]  /*1ad0*/  UIADD3 UR24, UR4, 0x2, URZ ;  /* 0x0000000204187890 */ /* 0x000fe4000fffe03f */
[----:B------:R-:W-:Y:S01]  /*1ae0*/  UIADD3 UR26, UR42, 0x2, URZ ;  /* 0x000000022a1a7890 */ /* 0x000fe2000fffe03f */
[----:B------:R-:W-:Y:S01]  /*1af0*/  UMOV UR25, 0x80000020 ;  /* 0x8000002000197882 */ /* 0x000fe20000000000 */
[----:B------:R-:W-:Y:S01]  /*1b00*/  UMOV UR27, 0x80000020 ;  /* 0x80000020001b7882 */ /* 0x000fe20000000000 */
[----:B------:R-:W-:Y:S01]  /*1b10*/  UIADD3 UR4, UR42, 0x600, URZ ;  /* 0x000006002a047890 */ /* 0x000fe2000fffe03f */
[----:B------:R-:W-:Y:S02]  /*1b20*/  WARPGROUP.DEPBAR.LE gsb0, 0x0 ;  /* 0x00008000000079c5 */ /* 0x000fe40000010000 */
[----:B------:R-:W-:-:S06]  /*1b30*/  WARPGROUP.ARRIVE ;  /* 0x00000000000079c5 */ /* 0x000fcc0000000000 */
[----:B------:R-:W-:Y:S03]  /*1b40*/  QGMMA.64x32x32.F32.E4M3.E4M3 R60, gdesc[UR20], RZ, !UPT, gsb0 ;  /* 0x00600000143c79f3 */ /* 0x000fe6000c0008ff */
        /* <DEDUP_REMOVED lines=8> */
[----:B------:R-:W-:Y:S01]  /*1bd0*/  QGMMA.64x32x32.F32.E4M3.E4M3 R92, gdesc[UR24], R92, gsb0 ;  /* 0x00600000185c79f3 */ /* 0x000fe2000800085c */
[----:B------:R-:W-:Y:S01]  /*1be0*/  UIADD3 UR26, UR42, 0x82, URZ ;  /* 0x000000822a1a7890 */ /* 0x000fe2000fffe03f */
[----:B------:R-:W-:Y:S01]  /*1bf0*/  UMOV UR27, 0x80000020 ;  /* 0x80000020001b7882 */ /* 0x000fe20000000000 */
[----:B------:R-:W-:Y:S02]  /*1c00*/  WARPGROUP.DEPBAR.LE gsb0, 0x0 ;  /* 0x00008000000079c5 */ /* 0x000fe40000010000 */
[----:B------:R-:W-:-:S06]  /*1c10*/  WARPGROUP.ARRIVE ;  /* 0x00000000000079c5 */ /* 0x000fcc0000000000 */
[----:B------:R-:W-:Y:S01]  /*1c20*/  QGMMA.64x32x32.F32.E4M3.E4M3 R76, gdesc[UR24], R76, gsb0 ;  /* 0x00600000184c79f3 */ /* 0x000fe2000800084c */
[----:B------:R-:W-:Y:S01]  /*1c30*/  UMOV UR26, UR5 ;  /* 0x00000005001a7c82 */ /* 0x000fe20008000000 */
[----:B------:R-:W-:Y:S01]  /*1c40*/  UMOV UR27, 0x80000020 ;  /* 0x80000020001b7882 */ /* 0x000fe20000000000 */
[----:B------:R-:W-:Y:S01]  /*1c50*/  UIADD3 UR5, UR42, 0x202, URZ ;  /* 0x000002022a057890 */ /* 0x000fe2000fffe03f */
        /* <DEDUP_REMOVED lines=14> */
[----:B------:R-:W-:Y:S03]  /*1d40*/  QGMMA.64x32x32.F32.E4M3.E4M3 R28, gdesc[UR24], R28, gsb0 ;  /* 0x00600000181c79f3 */ /* 0x000fe6000800081c */
        /* <DEDUP_REMOVED lines=72> */
[----:B------:R-:W-:Y:S01]  /*21d0*/  ULDC UR4, c[0x0][0x988] ;  /* 0x0002620000047ab9 */ /* 0x000fe20000000800 */
        /* <DEDUP_REMOVED lines=9> */
[----:B------:R-:W-:Y:S01]  /*2270*/  WARPGROUP.ARRIVE ;  /* 0x00000000000079c5 */ /* 0x000fe20000000000 */
[C---:B------:R-:W-:Y:S01]  /*2280*/  FMUL.FTZ R99, R0.reuse, R99 ;  /* 0x0000006300637220 */ /* 0x040fe20000410000 */
[C---:B------:R-:W-:Y:S01]  /*2290*/  FMUL.FTZ R94, R0.reuse, R94 ;  /* 0x0000005e005e7220 */ /* 0x040fe20000410000 */
[C---:B------:R-:W-:Y:S01]  /*22a0*/  FMUL.FTZ R97, R0.reuse, R97 ;  /* 0x0000006100617220 */ /* 0x040fe20000410000 */
[C---:B------:R-:W-:Y:S01]  /*22b0*/  FMUL.FTZ R95, R0.reuse, R95 ;  /* 0x0000005f005f7220 */ /* 0x040fe20000410000 */
[C---:B------:R-:W-:Y:S01]  /*22c0*/  FMUL.FTZ R98, R0.reuse, R98 ;  /* 0x0000006200627220 */ /* 0x040fe20000410000 */
[----:B------:R-:W-:Y:S01]  /*22d0*/  QGMMA.64x32x32.F32.E4M3.E4M3 R76, gdesc[UR48], R76, gsb0 ;  /* 0x00600000304c79f3 */ /* 0x000fe2000800084c */
[----:B------:R-:W-:Y:S01]  /*22e0*/  UIADD3 UR50, UR42, 0x602, URZ ;  /* 0x000006022a327890 */ /* 0x000fe2000fffe03f */
[----:B------:R-:W1:Y:S01]  /*22f0*/  MUFU.TANH R9, R97 ;  /* 0x0000006100097308 */ /* 0x000e620000002400 */
[----:B------:R-:W-:Y:S01]  /*2300*/  UMOV UR51, 0x80000020 ;  /* 0x8000002000337882 */ /* 0x000fe20000000000 */
[C---:B------:R-:W-:Y:S01]  /*2310*/  FMUL.FTZ R102, R0.reuse, R102 ;  /* 0x0000006600667220 */ /* 0x040fe20000410000 */
[C---:B------:R-:W-:Y:S01]  /*2320*/  FMUL.FTZ R92, R0.reuse, R92 ;  /* 0x0000005c005c7220 */ /* 0x040fe20000410000 */
[C---:B------:R-:W-:Y:S01]  /*2330*/  FMUL.FTZ R103, R0.reuse, R103 ;  /* 0x0000006700677220 */ /* 0x040fe20000410000 */
[C---:B------:R-:W-:Y:S01]  /*2340*/  FMUL.FTZ R93, R0.reuse, R93 ;  /* 0x0000005d005d7220 */ /* 0x040fe20000410000 */
[C---:B------:R-:W-:Y:S01]  /*2350*/  FMUL.FTZ R96, R0.reuse, R96 ;  /* 0x0000006000607220 */ /* 0x040fe20000410000 */
[C---:B------:R-:W-:Y:S01]  /*2360*/  FMUL.FTZ R106, R0.reuse, R106 ;  /* 0x0000006a006a7220 */ /* 0x040fe20000410000 */
[----:B------:R-:W-:Y:S01]  /*2370*/  MUFU.TANH R99, R99 ;  /* 0x0000006300637308 */ /* 0x000fe20000002400 */
[C---:B------:R-:W-:Y:S01]  /*2380*/  FMUL.FTZ R107, R0.reuse, R107 ;  /* 0x0000006b006b7220 */ /* 0x040fe20000410000 */
[C---:B------:R-:W-:Y:S01]  /*2390*/  FMUL.FTZ R100, R0.reuse, R100 ;  /* 0x0000006400647220 */ /* 0x040fe20000410000 */
[C---:B------:R-:W-:Y:S01]  /*23a0*/  FMUL.FTZ R101, R0.reuse, R101 ;  /* 0x0000006500657220 */ /* 0x040fe20000410000 */
[C---:B------:R-:W-:Y:S01]  /*23b0*/  FMUL.FTZ R104, R0.reuse, R104 ;  /* 0x0000006800687220 */ /* 0x040fe20000410000 */
[----:B------:R-:W-:-:S03]  /*23c0*/  FMUL.FTZ R105, R0, R105 ;  /* 0x0000006900697220 */ /* 0x000fc60000410000 */
[----:B------:R-:W-:Y:S01]  /*23d0*/  MUFU.TANH R94, R94 ;  /* 0x0000005e005e7308 */ /* 0x000fe20000002400 */
[----:B-1----:R-:W-:-:S07]  /*23e0*/  FSEL R9, R9, -INF , P2 ;  /* 0xff80000009097808 */ /* 0x002fce0001000000 */
[----:B------:R-:W1:Y:S08]  /*23f0*/  MUFU.TANH R10, R95 ;  /* 0x0000005f000a7308 */ /* 0x000e700000002400 */
[----:B------:R-:W-:Y:S08]  /*2400*/  MUFU.TANH R98, R98 ;  /* 0x0000006200627308 */ /* 0x000ff00000002400 */
[----:B------:R-:W2:Y:S01]  /*2410*/  MUFU.TANH R3, R92 ;  /* 0x0000005c00037308 */ /* 0x000ea20000002400 */
[----:B-1----:R-:W-:-:S07]  /*2420*/  FSEL R10, R10, -INF , P5 ;  /* 0xff8000000a0a7808 */ /* 0x002fce0002800000 */
[----:B------:R-:W-:Y:S08]  /*2430*/  MUFU.TANH R102, R102 ;  /* 0x0000006600667308 */ /* 0x000ff00000002400 */
[----:B------:R-:W1:Y:S01]  /*2440*/  MUFU.TANH R6, R93 ;  /* 0x0000005d00067308 */ /* 0x000e620000002400 */
[----:B--2---:R-:W-:Y:S01]  /*2450*/  FSEL R3, R3, -INF , P6 ;  /* 0xff80000003037808 */ /* 0x004fe20003000000 */
[----:B------:R-:W-:-:S02]  /*2460*/  WARPGROUP.DEPBAR.LE gsb0, 0x0 ;  /* 0x00008000000079c5 */ /* 0x000fc40000010000 */
[----:B------:R-:W-:Y:S01]  /*2470*/  WARPGROUP.ARRIVE ;  /* 0x00000000000079c5 */ /* 0x000fe20000000000 */
[C---:B------:R-:W-:Y:S01]  /*2480*/  FMUL.FTZ R76, R0.reuse, R76 ;  /* 0x0000004c004c7220 */ /* 0x040fe20000410000 */
[C---:B------:R-:W-:Y:S01]  /*2490*/  FMUL.FTZ R77, R0.reuse, R77 ;  /* 0x0000004d004d7220 */ /* 0x040fe20000410000 */
[C---:B------:R-:W-:Y:S01]  /*24a0*/  FMUL.FTZ R78, R0.reuse, R78 ;  /* 0x0000004e004e7220 */ /* 0x040fe20000410000 */
[----:B------:R-:W-:Y:S01]  /*24b0*/  MUFU.TANH R103, R103 ;  /* 0x0000006700677308 */ /* 0x000fe20000002400 */
[C---:B------:R-:W-:Y:S01]  /*24c0*/  FMUL.FTZ R81, R0.reuse, R81 ;  /* 0x0000005100517220 */ /* 0x040fe20000410000 */
[----:B------:R-:W-:Y:S01]  /*24d0*/  QGMMA.64x32x32.F32.E4M3.E4M3 R60, gdesc[UR48], R60, gsb0 ;  /* 0x00600000303c79f3 */ /* 0x000fe2000800083c */
[----:B------:R-:W-:Y:S01]  /*24e0*/  UIADD3 UR50, UR42, 0x682, URZ ;  /* 0x000006822a327890 */ /* 0x000fe2000fffe03f */
[C---:B------:R-:W-:Y:S01]  /*24f0*/  FMUL.FTZ R79, R0.reuse, R79 ;  /* 0x0000004f004f7220 */ /* 0x040fe20000410000 */
[----:B------:R-:W-:Y:S01]  /*2500*/  UMOV UR51, 0x80000020 ;  /* 0x8000002000337882 */ /* 0x000fe20000000000 */
[C---:B------:R-:W-:Y:S01]  /*2510*/  FMUL.FTZ R83, R0.reuse, R83 ;  /* 0x0000005300537220 */ /* 0x040fe20000410000 */
[----:B------:R-:W-:Y:S01]  /*2520*/  FMUL.FTZ R82, R0, R82 ;  /* 0x0000005200527220 */ /* 0x000fe20000410000 */
[----:B------:R-:W2:Y:S01]  /*2530*/  MUFU.TANH R76, R76 ;  /* 0x0000004c004c7308 */ /* 0x000ea20000002400 */
[----:B-1----:R-:W-:Y:S01]  /*2540*/  FSEL R6, R6, -INF , P5 ;  /* 0xff80000006067808 */ /* 0x002fe20002800000 */
[----:B------:R-:W-:Y:S01]  /*2550*/  FMUL.FTZ R86, R0, R86 ;  /* 0x0000005600567220 */ /* 0x000fe20000410000 */
[----:B------:R-:W-:Y:S01]  /*2560*/  ISETP.GT.AND P5, PT, R8, 0x18, PT ;  /* 0x000000180800780c */ /* 0x000fe20003fa4270 */
[C---:B------:R-:W-:Y:S01]  /*2570*/  FMUL.FTZ R87, R0.reuse, R87 ;  /* 0x0000005700577220 */ /* 0x040fe20000410000 */
[C---:B------:R-:W-:Y:S01]  /*2580*/  FMUL.FTZ R91, R0.reuse, R91 ;  /* 0x0000005b005b7220 */ /* 0x040fe20000410000 */
[C---:B------:R-:W-:Y:S01]  /*2590*/  FMUL.FTZ R80, R0.reuse, R80 ;  /* 0x0000005000507220 */ /* 0x040fe20000410000 */
[C---:B------:R-:W-:Y:S01]  /*25a0*/  FMUL.FTZ R90, R0.reuse, R90 ;  /* 0x0000005a005a7220 */ /* 0x040fe20000410000 */
[----:B------:R1:W-:Y:S01]  /*25b0*/  MUFU.TANH R27, R77 ;  /* 0x0000004d001b7308 */ /* 0x0003e20000002400 */
[C---:B------:R-:W-:Y:S01]  /*25c0*/  FMUL.FTZ R84, R0.reuse, R84 ;  /* 0x0000005400547220 */ /* 0x040fe20000410000 */
[C---:B------:R-:W-:Y:S01]  /*25d0*/  FMUL.FTZ R85, R0.reuse, R85 ;  /* 0x0000005500557220 */ /* 0x040fe20000410000 */
[C---:B------:R-:W-:Y:S01]  /*25e0*/  FMUL.FTZ R88, R0.reuse, R88 ;  /* 0x0000005800587220 */ /* 0x040fe20000410000 */
[----:B------:R-:W-:-:S04]  /*25f0*/  FMUL.FTZ R89, R0, R89 ;  /* 0x0000005900597220 */ /* 0x000fc80000410000 */
[----:B------:R-:W3:Y:S01]  /*2600*/  MUFU.TANH R7, R96 ;  /* 0x0000006000077308 */ /* 0x000ee20000002400 */
[----:B-1----:R-:W-:Y:S02]  /*2610*/  FSEL R77, R99, -INF , P2 ;  /* 0xff800000634d7808 */ /* 0x002fe40001000000 */
[----:B------:R-:W-:-:S04]  /*2620*/  ISETP.GT.AND P2, PT, R8, 0x20, PT ;  /* 0x000000200800780c */ /* 0x000fc80003f44270 */
[----:B--2---:R-:W-:Y:S01]  /*2630*/  FSEL R23, R76, -INF , P2 ;  /* 0xff8000004c177808 */ /* 0x004fe20001000000 */
[----:B------:R-:W1:Y:S08]  /*2640*/  MUFU.TANH R95, R106 ;  /* 0x0000006a005f7308 */ /* 0x000e700000002400 */
[----:B------:R-:W-:Y:S01]  /*2650*/  MUFU.TANH R107, R107 ;  /* 0x0000006b006b7308 */ /* 0x000fe20000002400 */
[----:B---3--:R-:W-:-:S07]  /*2660*/  FSEL R7, R7, -INF , P4 ;  /* 0xff80000007077808 */ /* 0x008fce0002000000 */
[----:B------:R-:W2:Y:S01]  /*2670*/  MUFU.TANH R11, R100 ;  /* 0x00000064000b7308 */ /* 0x000ea20000002400 */
[----:B-1----:R-:W-:-:S07]  /*2680*/  FSEL R95, R95, -INF , P5 ;  /* 0xff8000005f5f7808 */ /* 0x002fce0002800000 */
[----:B------:R-:W1:Y:S01]  /*2690*/  MUFU.TANH R78, R78 ;  /* 0x0000004e004e7308 */ /* 0x000e620000002400 */
[----:B------:R-:W-:Y:S02]  /*26a0*/  WARPGROUP.DEPBAR.LE gsb0, 0x0 ;  /* 0x00008000000079c5 */ /* 0x000fe40000010000 */
[----:B------:R-:W-:Y:S01]  /*26b0*/  WARPGROUP.ARRIVE ;  /* 0x00000000000079c5 */ /* 0x000fe20000000000 */
[C---:B------:R-:W-:Y:S01]  /*26c0*/  FMUL.FTZ R71, R0.reuse, R71 ;  /* 0x0000004700477220 */ /* 0x040fe20000410000 */
[----:B------:R-:W-:-:S03]  /*26d0*/  FMUL.FTZ R75, R0, R75 ;  /* 0x0000004b004b7220 */ /* 0x000fc60000410000 */
[----:B------:R3:W-:Y:S01]  /*26e0*/  MUFU.TANH R12, R81 ;  /* 0x00000051000c7308 */ /* 0x0007e20000002400 */
[----:B--2---:R-:W-:Y:S01]  /*26f0*/  FSEL R11, R11, -INF , P3 ;  /* 0xff8000000b0b7808 */ /* 0x004fe20001800000 */
[C---:B------:R-:W-:Y:S01]  /*2700*/  FMUL.FTZ R62, R0.reuse, R62 ;  /* 0x0000003e003e7220 */ /* 0x040fe20000410000 */
[----:B------:R-:W-:Y:S01]  /*2710*/  QGMMA.64x32x32.F32.E4M3.E4M3 R44, gdesc[UR48], R44, gsb0 ;  /* 0x00600000302c79f3 */ /* 0x000fe2000800082c */
[----:B------:R-:W-:Y:S01]  /*2720*/  UIADD3 UR50, UR42, 0x702, URZ ;  /* 0x000007022a327890 */ /* 0x000fe2000fffe03f */
[----:B------:R-:W-:Y:S01]  /*2730*/  FMUL.FTZ R61, R0, R61 ;  /* 0x0000003d003d7220 */ /* 0x000fe20000410000 */
[----:B------:R-:W-:Y:S01]  /*2740*/  UMOV UR51, 0x80000020 ;  /* 0x8000002000337882 */ /* 0x000fe20000000000 */
[----:B-1----:R-:W-:Y:S01]  /*2750*/  FSEL R93, R78, -INF , P2 ;  /* 0xff8000004e5d7808 */ /* 0x002fe20001000000 */
[----:B------:R1:W-:Y:S01]  /*2760*/  MUFU.TANH R127, R71 ;  /* 0x00000047007f7308 */ /* 0x0003e20000002400 */
[----:B---3--:R-:W-:Y:S01]  /*2770*/  FSEL R81, R102, -INF , P3 ;  /* 0xff80000066517808 */ /* 0x008fe20001800000 */
[----:B------:R-:W-:Y:S01]  /*2780*/  FMUL.FTZ R63, R0, R63 ;  /* 0x0000003f003f7220 */ /* 0x000fe20000410000 */
[----:B------:R-:W-:Y:S01]  /*2790*/  ISETP.GT.AND P3, PT, R8, 0x21, PT ;  /* 0x000000210800780c */ /* 0x000fe20003f64270 */
[----:B------:R-:W-:Y:S01]  /*27a0*/  FMUL.FTZ R60, R0, R60 ;  /* 0x0000003c003c7220 */ /* 0x000fe20000410000 */
[----:B------:R-:W-:Y:S01]  /*27b0*/  ISETP.GT.AND P2, PT, R8, 0x31, PT ;  /* 0x000000310800780c */ /* 0x000fe20003f44270 */
[C---:B------:R-:W-:Y:S01]  /*27c0*/  FMUL.FTZ R65, R0.reuse, R65 ;  /* 0x0000004100417220 */ /* 0x040fe20000410000 */
[----:B------:R-:W-:Y:S01]  /*27d0*/  FMUL.FTZ R66, R0, R66 ;  /* 0x0000004200427220 */ /* 0x000fe20000410000 */
[----:B------:R2:W-:Y:S01]  /*27e0*/  MUFU.TANH R131, R75 ;  /* 0x0000004b00837308 */ /* 0x0005e20000002400 */
[----:B-1----:R-:W-:Y:S01]  /*27f0*/  FSEL R71, R94, -INF , P6 ;  /* 0xff8000005e477808 */ /* 0x002fe20003000000 */
[----:B------:R-:W-:Y:S01]  /*2800*/  FMUL.FTZ R72, R0, R72 ;  /* 0x0000004800487220 */ /* 0x000fe20000410000 */
[----:B------:R-:W-:Y:S01]  /*2810*/  ISETP.GT.AND P6, PT, R8, 0x11, PT ;  /* 0x000000110800780c */ /* 0x000fe20003fc4270 */
[C---:B------:R-:W-:Y:S01]  /*2820*/  FMUL.FTZ R74, R0.reuse, R74 ;  /* 0x0000004a004a7220 */ /* 0x040fe20000410000 */
[----:B------:R-:W-:Y:S01]  /*2830*/  FMNMX.FTZ R76, R71, R10, !PT ;  /* 0x0000000a474c7209 */ /* 0x000fe20007810000 */
[----:B------:R-:W-:Y:S01]  /*2840*/  FMUL.FTZ R67, R0, R67 ;  /* 0x0000004300437220 */ /* 0x000fe20000410000 */
[----:B------:R-:W-:Y:S01]  /*2850*/  FSEL R27, R27, -INF , P3 ;  /* 0xff8000001b1b7808 */ /* 0x000fe20001800000 */
[----:B------:R-:W1:Y:S01]  /*2860*/  MUFU.TANH R13, R101 ;  /* 0x00000065000d7308 */ /* 0x000e620000002400 */
[----:B--2---:R-:W-:Y:S01]  /*2870*/  FSEL R75, R98, -INF , P4 ;  /* 0xff800000624b7808 */ /* 0x004fe20002000000 */
[----:B------:R-:W-:Y:S01]  /*2880*/  FMUL.FTZ R64, R0, R64 ;  /* 0x0000004000407220 */ /* 0x000fe20000410000 */
[----:B------:R-:W-:Y:S01]  /*2890*/  ISETP.GT.AND P4, PT, R8, 0x19, PT ;  /* 0x000000190800780c */ /* 0x000fe20003f84270 */
[C---:B------:R-:W-:Y:S01]  /*28a0*/  FMUL.FTZ R70, R0.reuse, R70 ;  /* 0x0000004600467220 */ /* 0x040fe20000410000 */
[----:B------:R-:W-:Y:S01]  /*28b0*/  FMNMX.FTZ R76, R75, R76, !PT ;  /* 0x0000004c4b4c7209 */ /* 0x000fe20007810000 */
[C---:B------:R-:W-:Y:S01]  /*28c0*/  FMUL.FTZ R68, R0.reuse, R68 ;  /* 0x0000004400447220 */ /* 0x040fe20000410000 */
[----:B------:R-:W-:Y:S01]  /*28d0*/  FSEL R99, R107, -INF , P4 ;  /* 0xff8000006b637808 */ /* 0x000fe20002000000 */
[----:B------:R-:W-:Y:S01]  /*28e0*/  MUFU.TANH R79, R79 ;  /* 0x0000004f004f7308 */ /* 0x000fe20000002400 */
[----:B------:R-:W-:Y:S01]  /*28f0*/  FMNMX.FTZ R76, R77, R76, !PT ;  /* 0x0000004c4d4c7209 */ /* 0x000fe20007810000 */
[C---:B------:R-:W-:Y:S01]  /*2900*/  FMUL.FTZ R73, R0.reuse, R73 ;  /* 0x0000004900497220 */ /* 0x040fe20000410000 */
[----:B------:R-:W-:-:S02]  /*2910*/  FMUL.FTZ R69, R0, R69 ;  /* 0x0000004500457220 */ /* 0x000fc40000410000 */
[----:B------:R-:W-:-:S03]  /*2920*/  FMNMX.FTZ R76, R81, R76, !PT ;  /* 0x0000004c514c7209 */ /* 0x000fc60007810000 */
[----:B------:R2:W-:Y:S01]  /*2930*/  MUFU.TANH R97, R83 ;  /* 0x0000005300617308 */ /* 0x0005e20000002400 */
[----:B-1----:R-:W-:-:S07]  /*2940*/  FSEL R13, R13, -INF , P6 ;  /* 0xff8000000d0d7808 */ /* 0x002fce0003000000 */
[----:B------:R-:W1:Y:S01]  /*2950*/  MUFU.TANH R15, R104 ;  /* 0x00000068000f7308 */ /* 0x000e620000002400 */
[----:B--2---:R-:W-:Y:S02]  /*2960*/  FSEL R83, R103, -INF , P6 ;  /* 0xff80000067537808 */ /* 0x004fe40003000000 */
[----:B------:R-:W-:Y:S02]  /*2970*/  ISETP.GT.AND P6, PT, R8, 0x28, PT ;  /* 0x000000280800780c */ /* 0x000fe40003fc4270 */
[----:B------:R-:W-:-:S03]  /*2980*/  FMNMX.FTZ R76, R83, R76, !PT ;  /* 0x0000004c534c7209 */ /* 0x000fc60007810000 */
[----:B------:R-:W2:Y:S01]  /*2990*/  MUFU.TANH R82, R82 ;  /* 0x0000005200527308 */ /* 0x000ea20000002400 */
[----:B------:R-:W-:-:S04]  /*29a0*/  FMNMX.FTZ R76, R95, R76, !PT ;  /* 0x0000004c5f4c7209 */ /* 0x000fc80007810000 */
[----:B------:R-:W-:Y:S01]  /*29b0*/  FMNMX.FTZ R76, R99, R76, !PT ;  /* 0x0000004c634c7209 */ /* 0x000fe20007810000 */
[----:B------:R-:W-:Y:S02]  /*29c0*/  WARPGROUP.DEPBAR.LE gsb0, 0x0 ;  /* 0x00008000000079c5 */ /* 0x000fe40000010000 */
[----:B------:R-:W-:Y:S01]  /*29d0*/  WARPGROUP.ARRIVE ;  /* 0x00000000000079c5 */ /* 0x000fe20000000000 */
[----:B------:R-:W3:Y:S01]  /*29e0*/  MUFU.TANH R21, R105 ;  /* 0x0000006900157308 */ /* 0x000ee20000002400 */
[----:B------:R-:W-:Y:S01]  /*29f0*/  FMNMX.FTZ R76, R93, R76, !PT ;  /* 0x0000004c5d4c7209 */ /* 0x000fe20007810000 */
[C---:B------:R-:W-:Y:S01]  /*2a00*/  FMUL.FTZ R45, R0.reuse, R45 ;  /* 0x0000002d002d7220 */ /* 0x040fe20000410000 */
[----:B-1----:R-:W-:Y:S01]  /*2a10*/  FSEL R15, R15, -INF , P5 ;  /* 0xff8000000f0f7808 */ /* 0x002fe20002800000 */
[----:B------:R-:W-:Y:S01]  /*2a20*/  FMUL.FTZ R47, R0, R47 ;  /* 0x0000002f002f7220 */ /* 0x000fe20000410000 */
[----:B------:R-:W-:Y:S01]  /*2a30*/  QGMMA.64x32x32.F32.E4M3.E4M3 R28, gdesc[UR48], R28, gsb0 ;  /* 0x00600000301c79f3 */ /* 0x000fe2000800081c */
[----:B------:R-:W-:Y:S01]  /*2a40*/  ISETP.GT.AND P5, PT, R8, 0x29, PT ;  /* 0x000000290800780c */ /* 0x000fe20003fa4270 */
[----:B------:R-:W-:Y:S01]  /*2a50*/  FMUL.FTZ R49, R0, R49 ;  /* 0x0000003100317220 */ /* 0x000fe20000410000 */
[----:B------:R-:W1:Y:S01]  /*2a60*/  MUFU.TANH R86, R86 ;  /* 0x0000005600567308 */ /* 0x000e620000002400 */
[----:B--2---:R-:W-:Y:S01]  /*2a70*/  FSEL R101, R82, -INF , P6 ;  /* 0xff80000052657808 */ /* 0x004fe20003000000 */
[C---:B------:R-:W-:Y:S01]  /*2a80*/  FMUL.FTZ R51, R0.reuse, R51 ;  /* 0x0000003300337220 */ /* 0x040fe20000410000 */
[----:B------:R-:W-:Y:S01]  /*2a90*/  FSEL R97, R97, -INF , P5 ;  /* 0xff80000061617808 */ /* 0x000fe20002800000 */
[C---:B------:R-:W-:Y:S01]  /*2aa0*/  FMUL.FTZ R53, R0.reuse, R53 ;  /* 0x0000003500357220 */ /* 0x040fe20000410000 */
[C---:B------:R-:W-:Y:S01]  /*2ab0*/  FMUL.FTZ R57, R0.reuse, R57 ;  /* 0x0000003900397220 */ /* 0x040fe20000410000 */
[C---:B------:R-:W-:Y:S01]  /*2ac0*/  FMUL.FTZ R26, R0.reuse, R59 ;  /* 0x0000003b001a7220 */ /* 0x040fe20000410000 */
[C---:B------:R-:W-:Y:S01]  /*2ad0*/  FMUL.FTZ R55, R0.reuse, R55 ;  /* 0x0000003700377220 */ /* 0x040fe20000410000 */
[----:B------:R-:W2:Y:S01]  /*2ae0*/  MUFU.TANH R87, R87 ;  /* 0x0000005700577308 */ /* 0x000ea20000002400 */
[----:B---3--:R-:W-:Y:S01]  /*2af0*/  FSEL R21, R21, -INF , P4 ;  /* 0xff80000015157808 */ /* 0x008fe20002000000 */
[----:B------:R-:W-:Y:S01]  /*2b00*/  FMUL.FTZ R46, R0, R46 ;  /* 0x0000002e002e7220 */ /* 0x000fe20000410000 */
[----:B------:R-:W-:Y:S01]  /*2b10*/  ISETP.GT.AND P4, PT, R8, 0x30, PT ;  /* 0x000000300800780c */ /* 0x000fe20003f84270 */
[C---:B------:R-:W-:Y:S01]  /*2b20*/  FMUL.FTZ R44, R0.reuse, R44 ;  /* 0x0000002c002c7220 */ /* 0x040fe20000410000 */
[C---:B------:R-:W-:Y:S01]  /*2b30*/  FMUL.FTZ R50, R0.reuse, R50 ;  /* 0x0000003200327220 */ /* 0x040fe20000410000 */
[C---:B------:R-:W-:Y:S01]  /*2b40*/  FMUL.FTZ R56, R0.reuse, R56 ;  /* 0x0000003800387220 */ /* 0x040fe20000410000 */
[----:B------:R-:W-:Y:S01]  /*2b50*/  FMUL.FTZ R58, R0, R58 ;  /* 0x0000003a003a7220 */ /* 0x000fe20000410000 */
[----:B------:R3:W-:Y:S01]  /*2b60*/  MUFU.TANH R117, R91 ;  /* 0x0000005b00757308 */ /* 0x0007e20000002400 */
[----:B-1----:R-:W-:Y:S01]  /*2b70*/  FSEL R105, R86, -INF , P4 ;  /* 0xff80000056697808 */ /* 0x002fe20002000000 */
[C---:B------:R-:W-:Y:S01]  /*2b80*/  FMUL.FTZ R54, R0.reuse, R54 ;  /* 0x0000003600367220 */ /* 0x040fe20000410000 */
[C---:B------:R-:W-:Y:S01]  /*2b90*/  FMUL.FTZ R52, R0.reuse, R52 ;  /* 0x0000003400347220 */ /* 0x040fe20000410000 */
[----:B------:R-:W-:Y:S01]  /*2ba0*/  FMUL.FTZ R48, R0, R48 ;  /* 0x0000003000307220 */ /* 0x000fe20000410000 */
[----:B------:R-:W-:-:S03]  /*2bb0*/  IMAD.MOV.U32 R86, RZ, RZ, R25 ;  /* 0x000000ffff567224 */ /* 0x000fc600078e0019 */
[----:B------:R-:W-:Y:S01]  /*2bc0*/  MUFU.TANH R80, R80 ;  /* 0x0000005000507308 */ /* 0x000fe20000002400 */
[----:B---3--:R-:W-:Y:S02]  /*2bd0*/  FSEL R91, R79, -INF , P3 ;  /* 0xff8000004f5b7808 */ /* 0x008fe40001800000 */
[----:B------:R-:W-:Y:S02]  /*2be0*/  ISETP.GT.AND P3, PT, R8, 0x38, PT ;  /* 0x000000380800780c */ /* 0x000fe40003f64270 */
[----:B------:R-:W-:Y:S02]  /*2bf0*/  FMNMX.FTZ R76, R91, R76, !PT ;  /* 0x0000004c5b4c7209 */ /* 0x000fe40007810000 */
[----:B--2---:R-:W-:Y:S01]  /*2c00*/  FSEL R103, R87, -INF , P2 ;  /* 0xff80000057677808 */ /* 0x004fe20001000000 */
[----:B------:R-:W1:Y:S01]  /*2c10*/  MUFU.TANH R90, R90 ;  /* 0x0000005a005a7308 */ /* 0x000e620000002400 */
[----:B------:R-:W-:-:S04]  /*2c20*/  FMNMX.FTZ R76, R101, R76, !PT ;  /* 0x0000004c654c7209 */ /* 0x000fc80007810000 */
[----:B------:R-:W-:-:S03]  /*2c30*/  FMNMX.FTZ R76, R97, R76, !PT ;  /* 0x0000004c614c7209 */ /* 0x000fc60007810000 */
[----:B------:R-:W-:Y:S01]  /*2c40*/  MUFU.TANH R84, R84 ;  /* 0x0000005400547308 */ /* 0x000fe20000002400 */
[----:B------:R-:W-:-:S04]  /*2c50*/  FMNMX.FTZ R76, R105, R76, !PT ;  /* 0x0000004c694c7209 */ /* 0x000fc80007810000 */
[----:B------:R-:W-:-:S03]  /*2c60*/  FMNMX.FTZ R76, R103, R76, !PT ;  /* 0x0000004c674c7209 */ /* 0x000fc60007810000 */
[----:B------:R-:W2:Y:S01]  /*2c70*/  MUFU.TANH R62, R62 ;  /* 0x0000003e003e7308 */ /* 0x000ea20000002400 */
[----:B-1----:R-:W-:-:S04]  /*2c80*/  FSEL R113, R90, -INF , P3 ;  /* 0xff8000005a717808 */ /* 0x002fc80001800000 */
[----:B------:R-:W-:-:S03]  /*2c90*/  FMNMX.FTZ R76, R113, R76, !PT ;  /* 0x0000004c714c7209 */ /* 0x000fc60007810000 */
[----:B------:R-:W-:Y:S01]  /*2ca0*/  MUFU.TANH R85, R85 ;  /* 0x0000005500557308 */ /* 0x000fe20000002400 */
[----:B------:R-:W-:Y:S02]  /*2cb0*/  WARPGROUP.DEPBAR.LE gsb0, 0x0 ;  /* 0x00008000000079c5 */ /* 0x000fe40000010000 */
        /* <DEDUP_REMOVED lines=10> */
[C---:B------:R-:W-:Y:S01]  /*2d60*/  FMUL.FTZ R40, R0.reuse, R40 ;  /* 0x0000002800287220 */ /* 0x040fe20000410000 */
[----:B------:R-:W-:-:S02]  /*2d70*/  FMUL.FTZ R41, R0, R41 ;  /* 0x0000002900297220 */ /* 0x000fc40000410000 */
[----:B------:R-:W1:Y:S08]  /*2d80*/  MUFU.TANH R61, R61 ;  /* 0x0000003d003d7308 */ /* 0x000e700000002400 */
[----:B------:R-:W3:Y:S08]  /*2d90*/  MUFU.TANH R63, R63 ;  /* 0x0000003f003f7308 */ /* 0x000ef00000002400 */
[----:B------:R-:W-:Y:S08]  /*2da0*/  MUFU.TANH R60, R60 ;  /* 0x0000003c003c7308 */ /* 0x000ff00000002400 */
[----:B------:R4:W-:Y:S08]  /*2db0*/  MUFU.TANH R22, R45 ;  /* 0x0000002d00167308 */ /* 0x0009f00000002400 */
[----:B------:R-:W-:Y:S01]  /*2dc0*/  MUFU.TANH R65, R65 ;  /* 0x0000004100417308 */ /* 0x000fe20000002400 */
[----:B----4-:R-:W-:-:S02]  /*2dd0*/  FSEL R45, R80, -INF , P6 ;  /* 0xff800000502d7808 */ /* 0x010fc40003000000 */
[----:B------:R-:W-:-:S04]  /*2de0*/  ISETP.GT.AND P6, PT, R8, 0x39, PT ;  /* 0x000000390800780c */ /* 0x000fc80003fc4270 */
[----:B------:R-:W-:Y:S01]  /*2df0*/  FSEL R117, R117, -INF , P6 ;  /* 0xff80000075757808 */ /* 0x000fe20003000000 */
[----:B------:R-:W-:Y:S03]  /*2e00*/  MUFU.TANH R66, R66 ;  /* 0x0000004200427308 */ /* 0x000fe60000002400 */
[----:B------:R-:W-:-:S05]  /*2e10*/  FMNMX.FTZ R76, R117, R76, !PT ;  /* 0x0000004c754c7209 */ /* 0x000fca0007810000 */
[----:B------:R-:W-:Y:S08]  /*2e20*/  MUFU.TANH R72, R72 ;  /* 0x0000004800487308 */ /* 0x000ff00000002400 */
[----:B------:R-:W4:Y:S08]  /*2e30*/  MUFU.TANH R74, R74 ;  /* 0x0000004a004a7308 */ /* 0x000f300000002400 */
[----:B------:R-:W-:Y:S08]  /*2e40*/  MUFU.TANH R89, R89 ;  /* 0x0000005900597308 */ /* 0x000ff00000002400 */
[----:B------:R5:W-:Y:S08]  /*2e50*/  MUFU.TANH R133, R47 ;  /* 0x0000002f00857308 */ /* 0x000bf00000002400 */
[----:B------:R-:W0:Y:S01]  /*2e60*/  MUFU.TANH R67, R67 ;  /* 0x0000004300437308 */ /* 0x000e220000002400 */
[----:B-----5:R-:W-:-:S02]  /*2e70*/  FSEL R47, R12, -INF , P5 ;  /* 0xff8000000c2f7808 */ /* 0x020fc40002800000 */
[----:B------:R-:W-:-:S04]  /*2e80*/  ISETP.GT.AND P5, PT, R8, 0x40, PT ;  /* 0x000000400800780c */ /* 0x000fc80003fa4270 */
[----:B--2---:R-:W-:Y:S01]  /*2e90*/  FSEL R115, R62, -INF , P5 ;  /* 0xff8000003e737808 */ /* 0x004fe20002800000 */
[----:B------:R2:W-:Y:S01]  /*2ea0*/  MUFU.TANH R18, R49 ;  /* 0x0000003100127308 */ /* 0x0005e20000002400 */
[----:B------:R-:W-:Y:S02]  /*2eb0*/  FMUL.FTZ R62, R0, R31 ;  /* 0x0000001f003e7220 */ /* 0x000fe40000410000 */
[----:B------:R-:W-:-:S05]  /*2ec0*/  FMNMX.FTZ R76, R115, R76, !PT ;  /* 0x0000004c734c7209 */ /* 0x000fca0007810000 */
[----:B------:R-:W5:Y:S01]  /*2ed0*/  MUFU.TANH R64, R64 ;  /* 0x0000004000407308 */ /* 0x000f620000002400 */
[----:B--2---:R-:W-:Y:S02]  /*2ee0*/  FSEL R49, R84, -INF , P4 ;  /* 0xff80000054317808 */ /* 0x004fe40002000000 */
[----:B------:R-:W-:-:S04]  /*2ef0*/  ISETP.GT.AND P4, PT, R8, 0x41, PT ;  /* 0x000000410800780c */ /* 0x000fc80003f84270 */
[----:B-1----:R-:W-:Y:S01]  /*2f00*/  FSEL R59, R61, -INF , P4 ;  /* 0xff8000003d3b7808 */ /* 0x002fe20002000000 */
[----:B------:R-:W1:Y:S01]  /*2f10*/  MUFU.TANH R70, R70 ;  /* 0x0000004600467308 */ /* 0x000e620000002400 */
[----:B---3--:R-:W-:Y:S02]  /*2f20*/  FSEL R119, R63, -INF , P4 ;  /* 0xff8000003f777808 */ /* 0x008fe40002000000 */
[----:B------:R-:W-:Y:S02]  /*2f30*/  ISETP.GT.AND P4, PT, R8, 0x58, PT ;  /* 0x000000580800780c */ /* 0x000fe40003f84270 */
[----:B------:R-:W-:Y:S02]  /*2f40*/  FMNMX.FTZ R76, R119, R76, !PT ;  /* 0x0000004c774c7209 */ /* 0x000fe40007810000 */
[----:B----4-:R-:W-:Y:S01]  /*2f50*/  FSEL R129, R74, -INF , P4 ;  /* 0xff8000004a817808 */ /* 0x010fe20002000000 */
[----:B------:R-:W2:Y:S08]  /*2f60*/  MUFU.TANH R68, R68 ;  /* 0x0000004400447308 */ /* 0x000eb00000002400 */
[----:B------:R3:W-:Y:S08]  /*2f70*/  MUFU.TANH R139, R51 ;  /* 0x00000033008b7308 */ /* 0x0007f00000002400 */
[----:B------:R4:W-:Y:S01]  /*2f80*/  MUFU.TANH R24, R53 ;  /* 0x0000003500187308 */ /* 0x0009e20000002400 */
[----:B---3--:R-:W-:-:S02]  /*2f90*/  FSEL R51, R85, -INF , P2 ;  /* 0xff80000055337808 */ /* 0x008fc40001000000 */
[----:B------:R-:W-:-:S04]  /*2fa0*/  ISETP.GT.AND P2, PT, R8, 0x48, PT ;  /* 0x000000480800780c */ /* 0x000fc80003f44270 */
[----:B------:R-:W-:Y:S01]  /*2fb0*/  FSEL R121, R66, -INF , P2 ;  /* 0xff80000042797808 */ /* 0x000fe20001000000 */
[----:B------:R-:W3:Y:S01]  /*2fc0*/  MUFU.TANH R73, R73 ;  /* 0x0000004900497308 */ /* 0x000ee20000002400 */
[----:B----4-:R-:W-:Y:S01]  /*2fd0*/  FSEL R53, R88, -INF , P3 ;  /* 0xff80000058357808 */ /* 0x010fe20001800000 */
[----:B------:R-:W-:Y:S01]  /*2fe0*/  IMAD.U32 R88, RZ, RZ, UR4 ;  /* 0x00000004ff587e24 */ /* 0x000fe2000f8e00ff */
[----:B------:R-:W-:Y:S02]  /*2ff0*/  ISETP.GT.AND P3, PT, R8, 0x49, PT ;  /* 0x000000490800780c */ /* 0x000fe40003f64270 */
[----:B------:R-:W-:Y:S02]  /*3000*/  FMNMX.FTZ R76, R121, R76, !PT ;  /* 0x0000004c794c7209 */ /* 0x000fe40007810000 */
[----:B0-----:R-:W-:Y:S01]  /*3010*/  FSEL R123, R67, -INF , P3 ;  /* 0xff800000437b7808 */ /* 0x001fe20001800000 */
[----:B------:R0:W-:Y:S01]  /*3020*/  MUFU.TANH R12, R57 ;  /* 0x00000039000c7308 */ /* 0x0001e20000002400 */
[----:B-----5:R-:W-:-:S02]  /*3030*/  FSEL R61, R64, -INF , P2 ;  /* 0xff800000403d7808 */ /* 0x020fc40001000000 */
[----:B------:R-:W-:Y:S02]  /*3040*/  FMNMX.FTZ R76, R123, R76, !PT ;  /* 0x0000004c7b4c7209 */ /* 0x000fe40007810000 */
[----:B------:R-:W-:-:S03]  /*3050*/  ISETP.GT.AND P2, PT, R8, 0x59, PT ;  /* 0x000000590800780c */ /* 0x000fc60003f44270 */
[----:B------:R4:W-:Y:S01]  /*3060*/  MUFU.TANH R143, R55 ;  /* 0x00000037008f7308 */ /* 0x0009e20000002400 */
[----:B0-----:R-:W-:Y:S01]  /*3070*/  FSEL R57, R60, -INF , P5 ;  /* 0xff8000003c397808 */ /* 0x001fe20002800000 */
[----:B------:R-:W-:Y:S01]  /*3080*/  FMUL.FTZ R60, R0, R29 ;  /* 0x0000001d003c7220 */ /* 0x000fe20000410000 */
[----:B------:R-:W-:Y:S02]  /*3090*/  FSEL R29, R65, -INF , P3 ;  /* 0xff800000411d7808 */ /* 0x000fe40001800000 */
[----:B------:R-:W-:Y:S02]  /*30a0*/  FSEL R65, R72, -INF , P4 ;  /* 0xff80000048417808 */ /* 0x000fe40002000000 */
[C---:B------:R-:W-:Y:S01]  /*30b0*/  ISETP.GT.AND P4, PT, R8.reuse, 0x69, PT ;  /* 0x000000690800780c */ /* 0x040fe20003f84270 */
[----:B------:R-:W0:Y:S01]  /*30c0*/  MUFU.TANH R69, R69 ;  /* 0x0000004500457308 */ /* 0x000e220000002400 */
[----:B----4-:R-:W-:Y:S02]  /*30d0*/  FSEL R55, R89, -INF , P6 ;  /* 0xff80000059377808 */ /* 0x010fe40003000000 */
[----:B------:R-:W-:-:S02]  /*30e0*/  ISETP.GT.AND P6, PT, R8, 0x50, PT ;  /* 0x000000500800780c */ /* 0x000fc40003fc4270 */
[----:B------:R-:W-:Y:S01]  /*30f0*/  FSEL R79, R18, -INF , P4 ;  /* 0xff800000124f7808 */ /* 0x000fe20002000000 */
[----:B------:R-:W-:Y:S01]  /*3100*/  FMUL.FTZ R18, R0, R39 ;  /* 0x0000002700127220 */ /* 0x000fe20000410000 */
[----:B------:R-:W-:Y:S01]  /*3110*/  ISETP.GT.AND P5, PT, R8, 0x51, PT ;  /* 0x000000510800780c */ /* 0x000fe20003fa4270 */
[----:B------:R-:W4:Y:S01]  /*3120*/  MUFU.TANH R46, R46 ;  /* 0x0000002e002e7308 */ /* 0x000f220000002400 */
[----:B-1----:R-:W-:Y:S02]  /*3130*/  FSEL R125, R70, -INF , P6 ;  /* 0xff800000467d7808 */ /* 0x002fe40003000000 */
[----:B--2---:R-:W-:Y:S02]  /*3140*/  FSEL R63, R68, -INF , P6 ;  /* 0xff800000443f7808 */ /* 0x004fe40003000000 */
[----:B------:R-:W-:Y:S02]  /*3150*/  ISETP.GT.AND P6, PT, R8, 0x61, PT ;  /* 0x000000610800780c */ /* 0x000fe40003fc4270 */
[----:B------:R-:W-:Y:S01]  /*3160*/  FSEL R127, R127, -INF , P5 ;  /* 0xff8000007f7f7808 */ /* 0x000fe20002800000 */
[----:B------:R-:W1:Y:S01]  /*3170*/  MUFU.TANH R44, R44 ;  /* 0x0000002c002c7308 */ /* 0x000e620000002400 */
[----:B------:R-:W-:-:S02]  /*3180*/  FMNMX.FTZ R76, R125, R76, !PT ;  /* 0x0000004c7d4c7209 */ /* 0x000fc40007810000 */
[----:B---3--:R-:W-:Y:S02]  /*3190*/  FSEL R67, R73, -INF , P2 ;  /* 0xff80000049437808 */ /* 0x008fe40001000000 */
[----:B------:R-:W-:Y:S01]  /*31a0*/  FSEL R73, R22, -INF , P6 ;  /* 0xff80000016497808 */ /* 0x000fe20003000000 */
[----:B------:R-:W-:Y:S01]  /*31b0*/  FMUL.FTZ R22, R0, R35 ;  /* 0x0000002300167220 */ /* 0x000fe20000410000 */
[----:B------:R-:W-:Y:S01]  /*31c0*/  FMNMX.FTZ R76, R127, R76, !PT ;  /* 0x0000004c7f4c7209 */ /* 0x000fe20007810000 */
[----:B------:R-:W2:Y:S01]  /*31d0*/  MUFU.TANH R28, R28 ;  /* 0x0000001c001c7308 */ /* 0x000ea20000002400 */
[----:B------:R-:W-:Y:S02]  /*31e0*/  ISETP.GT.AND P3, PT, R8, 0x60, PT ;  /* 0x000000600800780c */ /* 0x000fe40003f64270 */
[----:B------:R-:W-:Y:S02]  /*31f0*/  FSEL R131, R131, -INF , P2 ;  /* 0xff80000083837808 */ /* 0x000fe40001000000 */
[----:B------:R-:W-:-:S02]  /*3200*/  FMNMX.FTZ R76, R129, R76, !PT ;  /* 0x0000004c814c7209 */ /* 0x000fc40007810000 */
[----:B------:R-:W-:Y:S01]  /*3210*/  FSEL R139, R139, -INF , P4 ;  /* 0xff8000008b8b7808 */ /* 0x000fe20002000000 */
[----:B------:R-:W3:Y:S01]  /*3220*/  MUFU.TANH R30, R30 ;  /* 0x0000001e001e7308 */ /* 0x000ee20000002400 */
[----:B------:R-:W-:Y:S02]  /*3230*/  ISETP.GT.AND P4, PT, R8, 0x80, PT ;  /* 0x000000800800780c */ /* 0x000fe40003f84270 */
[----:B0-----:R-:W-:Y:S02]  /*3240*/  FSEL R31, R69, -INF , P5 ;  /* 0xff800000451f7808 */ /* 0x001fe40002800000 */
[----:B----4-:R-:W-:Y:S02]  /*3250*/  FSEL R135, R46, -INF , P3 ;  /* 0xff8000002e877808 */ /* 0x010fe40001800000 */
[----:B------:R-:W-:Y:S01]  /*3260*/  FMNMX.FTZ R76, R131, R76, !PT ;  /* 0x0000004c834c7209 */ /* 0x000fe20007810000 */
[----:B------:R-:W0:Y:S01]  /*3270*/  MUFU.TANH R18, R18 ;  /* 0x0000001200127308 */ /* 0x000e220000002400 */
[----:B-1----:R-:W-:-:S02]  /*3280*/  FSEL R69, R44, -INF , P3 ;  /* 0xff8000002c457808 */ /* 0x002fc40001800000 */
[----:B--2---:R-:W-:Y:S02]  /*3290*/  FSEL R107, R28, -INF , P4 ;  /* 0xff8000001c6b7808 */ /* 0x004fe40002000000 */
[C---:B------:R-:W-:Y:S02]  /*32a0*/  ISETP.GT.AND P3, PT, R8.reuse, 0x71, PT ;  /* 0x000000710800780c */ /* 0x040fe40003f64270 */
[----:B------:R-:W-:Y:S01]  /*32b0*/  ISETP.GT.AND P5, PT, R8, 0x68, PT ;  /* 0x000000680800780c */ /* 0x000fe20003fa4270 */
[----:B------:R-:W1:Y:S01]  /*32c0*/  MUFU.TANH R50, R50 ;  /* 0x0000003200327308 */ /* 0x000e620000002400 */
[----:B---3--:R-:W-:Y:S02]  /*32d0*/  FSEL R149, R30, -INF , P4 ;  /* 0xff8000001e957808 */ /* 0x008fe40002000000 */
[----:B------:R-:W-:Y:S02]  /*32e0*/  ISETP.GT.AND P4, PT, R8, 0x91, PT ;  /* 0x000000910800780c */ /* 0x000fe40003f84270 */
[----:B------:R-:W-:-:S02]  /*32f0*/  FSEL R133, R133, -INF , P6 ;  /* 0xff80000085857808 */ /* 0x000fc40003000000 */
[----:B------:R-:W-:Y:S01]  /*3300*/  FMNMX.FTZ R76, R135, R76, !PT ;  /* 0x0000004c874c7209 */ /* 0x000fe20007810000 */
[----:B------:R-:W2:Y:S01]  /*3310*/  MUFU.TANH R56, R56 ;  /* 0x0000003800387308 */ /* 0x000ea20000002400 */
[----:B------:R-:W-:Y:S02]  /*3320*/  ISETP.GT.AND P6, PT, R8, 0x78, PT ;  /* 0x000000780800780c */ /* 0x000fe40003fc4270 */
[----:B------:R-:W-:Y:S01]  /*3330*/  FSEL R87, R24, -INF , P3 ;  /* 0xff80000018577808 */ /* 0x000fe20001800000 */
[----:B------:R-:W-:Y:S01]  /*3340*/  FMUL.FTZ R24, R0, R43 ;  /* 0x0000002b00187220 */ /* 0x000fe20000410000 */
[----:B0-----:R-:W-:Y:S02]  /*3350*/  FSEL R159, R18, -INF , P4 ;  /* 0xff800000129f7808 */ /* 0x001fe40002000000 */
[----:B------:R-:W-:Y:S01]  /*3360*/  FMNMX.FTZ R18, R3, R6, !PT ;  /* 0x0000000603127209 */ /* 0x000fe20007810000 */
[----:B------:R-:W0:Y:S01]  /*3370*/  MUFU.TANH R58, R58 ;  /* 0x0000003a003a7308 */ /* 0x000e220000002400 */
[----:B-1----:R-:W-:-:S02]  /*3380*/  FSEL R137, R50, -INF , P5 ;  /* 0xff80000032897808 */ /* 0x002fc40002800000 */
[----:B------:R-:W-:Y:S02]  /*3390*/  FMNMX.FTZ R76, R133, R76, !PT ;  /* 0x0000004c854c7209 */ /* 0x000fe40007810000 */
[----:B------:R-:W-:Y:S02]  /*33a0*/  FMNMX.FTZ R18, R7, R18, !PT ;  /* 0x0000001207127209 */ /* 0x000fe40007810000 */
[----:B------:R-:W-:Y:S01]  /*33b0*/  ISETP.GT.AND P2, PT, R8, 0x70, PT ;  /* 0x000000700800780c */ /* 0x000fe20003f44270 */
[----:B------:R-:W1:Y:S01]  /*33c0*/  MUFU.TANH R22, R22 ;  /* 0x0000001600167308 */ /* 0x000e620000002400 */
[----:B--2---:R-:W-:Y:S02]  /*33d0*/  FSEL R39, R56, -INF , P6 ;  /* 0xff80000038277808 */ /* 0x004fe40003000000 */
[----:B------:R-:W-:Y:S02]  /*33e0*/  FMNMX.FTZ R76, R137, R76, !PT ;  /* 0x0000004c894c7209 */ /* 0x000fe40007810000 */
[----:B------:R-:W-:-:S02]  /*33f0*/  FSEL R143, R143, -INF , P3 ;  /* 0xff8000008f8f7808 */ /* 0x000fc40001800000 */
[----:B------:R-:W-:Y:S01]  /*3400*/  FMNMX.FTZ R76, R139, R76, !PT ;  /* 0x0000004c8b4c7209 */ /* 0x000fe20007810000 */
[----:B------:R-:W2:Y:S01]  /*3410*/  MUFU.TANH R54, R54 ;  /* 0x0000003600367308 */ /* 0x000ea20000002400 */
[----:B0-----:R-:W-:Y:S02]  /*3420*/  FSEL R145, R58, -INF , P6 ;  /* 0xff8000003a917808 */ /* 0x001fe40003000000 */
[C---:B------:R-:W-:Y:S02]  /*3430*/  ISETP.GT.AND P6, PT, R8.reuse, 0x89, PT ;  /* 0x000000890800780c */ /* 0x040fe40003fc4270 */
[----:B------:R-:W-:-:S03]  /*3440*/  ISETP.GT.AND P3, PT, R8, 0x81, PT ;  /* 0x000000810800780c */ /* 0x000fc60003f64270 */
[----:B------:R-:W0:Y:S01]  /*3450*/  MUFU.TANH R52, R52 ;  /* 0x0000003400347308 */ /* 0x000e220000002400 */
[----:B-1----:R-:W-:Y:S02]  /*3460*/  FSEL R155, R22, -INF , P6 ;  /* 0xff800000169b7808 */ /* 0x002fe40003000000 */
[----:B------:R-:W-:-:S04]  /*3470*/  FMNMX.FTZ R22, R9, R18, !PT ;  /* 0x0000001209167209 */ /* 0x000fc80007810000 */
[----:B------:R-:W-:Y:S01]  /*3480*/  FMNMX.FTZ R22, R11, R22, !PT ;  /* 0x000000160b167209 */ /* 0x000fe20007810000 */
[----:B------:R-:W1:Y:S01]  /*3490*/  MUFU.TANH R48, R48 ;  /* 0x0000003000307308 */ /* 0x000e620000002400 */
[----:B--2---:R-:W-:Y:S02]  /*34a0*/  FSEL R141, R54, -INF , P2 ;  /* 0xff800000368d7808 */ /* 0x004fe40001000000 */
[----:B------:R-:W-:Y:S02]  /*34b0*/  FMNMX.FTZ R22, R13, R22, !PT ;  /* 0x000000160d167209 */ /* 0x000fe40007810000 */
[----:B------:R-:W-:Y:S02]  /*34c0*/  FMNMX.FTZ R76, R141, R76, !PT ;  /* 0x0000004c8d4c7209 */ /* 0x000fe40007810000 */
[----:B------:R-:W-:Y:S01]  /*34d0*/  FMNMX.FTZ R22, R15, R22, !PT ;  /* 0x000000160f167209 */ /* 0x000fe20007810000 */
[----:B------:R-:W2:Y:S01]  /*34e0*/  MUFU.TANH R32, R32 ;  /* 0x0000002000207308 */ /* 0x000ea20000002400 */
[----:B0-----:R-:W-:-:S02]  /*34f0*/  FSEL R85, R52, -INF , P2 ;  /* 0xff80000034557808 */ /* 0x001fc40001000000 */
[----:B------:R-:W-:Y:S02]  /*3500*/  ISETP.GT.AND P2, PT, R8, 0x88, PT ;  /* 0x000000880800780c */ /* 0x000fe40003f44270 */
[----:B------:R-:W-:-:S03]  /*3510*/  FMNMX.FTZ R76, R143, R76, !PT ;  /* 0x0000004c8f4c7209 */ /* 0x000fc60007810000 */
[----:B------:R-:W0:Y:S01]  /*3520*/  MUFU.TANH R34, R34 ;  /* 0x0000002200227308 */ /* 0x000e220000002400 */
[----:B-1----:R-:W-:Y:S02]  /*3530*/  FSEL R35, R48, -INF , P5 ;  /* 0xff80000030237808 */ /* 0x002fe40002800000 */
[----:B------:R-:W-:Y:S02]  /*3540*/  ISETP.GT.AND P5, PT, R8, 0x79, PT ;  /* 0x000000790800780c */ /* 0x000fe40003fa4270 */
[----:B------:R-:W-:Y:S02]  /*3550*/  FMNMX.FTZ R76, R145, R76, !PT ;  /* 0x0000004c914c7209 */ /* 0x000fe40007810000 */
[----:B------:R-:W-:Y:S01]  /*3560*/  FSEL R43, R12, -INF , P5 ;  /* 0xff8000000c2b7808 */ /* 0x000fe20002800000 */
[----:B------:R-:W1:Y:S01]  /*3570*/  MUFU.TANH R26, R26 ;  /* 0x0000001a001a7308 */ /* 0x000e620000002400 */
[----:B--2---:R-:W-:-:S07]  /*3580*/  FSEL R111, R32, -INF , P2 ;  /* 0xff800000206f7808 */ /* 0x004fce0001000000 */
[----:B------:R-:W2:Y:S01]  /*3590*/  MUFU.TANH R24, R24 ;  /* 0x0000001800187308 */ /* 0x000ea20000002400 */
[----:B0-----:R-:W-:Y:S02]  /*35a0*/  FSEL R153, R34, -INF , P2 ;  /* 0xff80000022997808 */ /* 0x001fe40001000000 */
[----:B------:R-:W-:-:S05]  /*35b0*/  ISETP.GT.AND P2, PT, R8, 0x99, PT ;  /* 0x000000990800780c */ /* 0x000fca0003f44270 */
[----:B------:R-:W0:Y:S01]  /*35c0*/  MUFU.TANH R62, R62 ;  /* 0x0000003e003e7308 */ /* 0x000e220000002400 */
[----:B-1----:R-:W-:Y:S02]  /*35d0*/  FSEL R147, R26, -INF , P5 ;  /* 0xff8000001a937808 */ /* 0x002fe40002800000 */
[----:B------:R-:W-:Y:S02]  /*35e0*/  ISETP.GT.AND P5, PT, R8, 0x90, PT ;  /* 0x000000900800780c */ /* 0x000fe40003fa4270 */
[----:B------:R-:W-:-:S03]  /*35f0*/  FMNMX.FTZ R76, R147, R76, !PT ;  /* 0x0000004c934c7209 */ /* 0x000fc60007810000 */
[----:B------:R-:W1:Y:S01]  /*3600*/  MUFU.TANH R38, R38 ;  /* 0x0000002600267308 */ /* 0x000e620000002400 */
[----:B--2---:R-:W-:Y:S02]  /*3610*/  FSEL R163, R24, -INF , P2 ;  /* 0xff80000018a37808 */ /* 0x004fe40001000000 */
[----:B------:R-:W-:Y:S02]  /*3620*/  FMNMX.FTZ R24, R21, R22, !PT ;  /* 0x0000001615187209 */ /* 0x000fe40007810000 */
[----:B------:R-:W-:Y:S02]  /*3630*/  FMNMX.FTZ R76, R149, R76, !PT ;  /* 0x0000004c954c7209 */ /* 0x000fe40007810000 */
[----:B------:R-:W-:Y:S01]  /*3640*/  FMNMX.FTZ R24, R23, R24, !PT ;  /* 0x0000001817187209 */ /* 0x000fe20007810000 */
[----:B------:R-:W2:Y:S01]  /*3650*/  MUFU.TANH R60, R60 ;  /* 0x0000003c003c7308 */ /* 0x000ea20000002400 */
[----:B0-----:R-:W-:Y:S02]  /*3660*/  FSEL R151, R62, -INF , P3 ;  /* 0xff8000003e977808 */ /* 0x001fe40001800000 */
[----:B------:R-:W-:-:S02]  /*3670*/  FMNMX.FTZ R24, R27, R24, !PT ;  /* 0x000000181b187209 */ /* 0x000fc40007810000 */
[----:B------:R-:W-:Y:S02]  /*3680*/  FMNMX.FTZ R76, R151, R76, !PT ;  /* 0x0000004c974c7209 */ /* 0x000fe40007810000 */
[----:B------:R-:W-:Y:S01]  /*3690*/  FMNMX.FTZ R24, R45, R24, !PT ;  /* 0x000000182d187209 */ /* 0x000fe20007810000 */
[----:B------:R-:W0:Y:S01]  /*36a0*/  MUFU.TANH R42, R42 ;  /* 0x0000002a002a7308 */ /* 0x000e220000002400 */
[----:B------:R-:W-:Y:S02]  /*36b0*/  FMNMX.FTZ R76, R153, R76, !PT ;  /* 0x0000004c994c7209 */ /* 0x000fe40007810000 */
[----:B------:R-:W-:Y:S02]  /*36c0*/  FMNMX.FTZ R26, R47, R24, !PT ;  /* 0x000000182f1a7209 */ /* 0x000fe40007810000 */
[----:B-1----:R-:W-:Y:S02]  /*36d0*/  FSEL R157, R38, -INF , P5 ;  /* 0xff800000269d7808 */ /* 0x002fe40002800000 */
[----:B------:R-:W-:Y:S01]  /*36e0*/  FMNMX.FTZ R76, R155, R76, !PT ;  /* 0x0000004c9b4c7209 */ /* 0x000fe20007810000 */
[----:B------:R-:W1:Y:S01]  /*36f0*/  MUFU.TANH R38, R33 ;  /* 0x0000002100267308 */ /* 0x000e620000002400 */
[----:B--2---:R-:W-:-:S02]  /*3700*/  FSEL R109, R60, -INF , P3 ;  /* 0xff8000003c6d7808 */ /* 0x004fc40001800000 */
[----:B------:R-:W-:Y:S02]  /*3710*/  FMNMX.FTZ R26, R49, R26, !PT ;  /* 0x0000001a311a7209 */ /* 0x000fe40007810000 */
[----:B------:R-:W-:Y:S02]  /*3720*/  ISETP.GT.AND P3, PT, R8, 0x98, PT ;  /* 0x000000980800780c */ /* 0x000fe40003f64270 */
[----:B------:R-:W-:Y:S01]  /*3730*/  FMNMX.FTZ R76, R157, R76, !PT ;  /* 0x0000004c9d4c7209 */ /* 0x000fe20007810000 */
[----:B------:R-:W-:Y:S01]  /*3740*/  MUFU.TANH R36, R36 ;  /* 0x0000002400247308 */ /* 0x000fe20000002400 */
[----:B------:R-:W-:Y:S02]  /*3750*/  FMNMX.FTZ R26, R51, R26, !PT ;  /* 0x0000001a331a7209 */ /* 0x000fe40007810000 */
[----:B0-----:R-:W-:Y:S02]  /*3760*/  FSEL R161, R42, -INF , P3 ;  /* 0xff8000002aa17808 */ /* 0x001fe40001800000 */
[----:B------:R-:W-:-:S02]  /*3770*/  FMNMX.FTZ R76, R159, R76, !PT ;  /* 0x0000004c9f4c7209 */ /* 0x000fc40007810000 */
[----:B------:R-:W-:Y:S01]  /*3780*/  FMNMX.FTZ R26, R53, R26, !PT ;  /* 0x0000001a351a7209 */ /* 0x000fe20007810000 */
[----:B------:R0:W2:Y:S01]  /*3790*/  MUFU.TANH R42, R37 ;  /* 0x00000025002a7308 */ /* 0x0000a20000002400 */
[----:B------:R-:W-:Y:S02]  /*37a0*/  FMNMX.FTZ R76, R161, R76, !PT ;  /* 0x0000004ca14c7209 */ /* 0x000fe40007810000 */
[----:B------:R-:W-:Y:S02]  /*37b0*/  FMNMX.FTZ R28, R55, R26, !PT ;  /* 0x0000001a371c7209 */ /* 0x000fe40007810000 */
[----:B------:R-:W-:Y:S02]  /*37c0*/  FMNMX.FTZ R76, R163, R76, !PT ;  /* 0x0000004ca34c7209 */ /* 0x000fe40007810000 */
[----:B------:R-:W-:Y:S01]  /*37d0*/  FMNMX.FTZ R28, R57, R28, !PT ;  /* 0x0000001c391c7209 */ /* 0x000fe20007810000 */
[----:B------:R-:W-:Y:S02]  /*37e0*/  MUFU.TANH R40, R40 ;  /* 0x0000002800287308 */ /* 0x000fe40000002400 */
[----:B------:R-:W3:Y:S01]  /*37f0*/  SHFL.BFLY PT, R89, R76, 0x2, 0x1f ;  /* 0x0c401f004c597f89 */ /* 0x000ee200000e0000 */
[----:B------:R-:W-:-:S04]  /*3800*/  FMNMX.FTZ R28, R59, R28, !PT ;  /* 0x0000001c3b1c7209 */ /* 0x000fc80007810000 */
[----:B------:R-:W-:Y:S01]  /*3810*/  FMNMX.FTZ R28, R61, R28, !PT ;  /* 0x0000001c3d1c7209 */ /* 0x000fe20007810000 */
[----:B------:R-:W4:Y:S03]  /*3820*/  MUFU.TANH R44, R41 ;  /* 0x00000029002c7308 */ /* 0x000f260000002400 */
[----:B------:R-:W-:-:S04]  /*3830*/  FMNMX.FTZ R30, R29, R28, !PT ;  /* 0x0000001c1d1e7209 */ /* 0x000fc80007810000 */
[----:B------:R-:W-:-:S04]  /*3840*/  FMNMX.FTZ R30, R63, R30, !PT ;  /* 0x0000001e3f1e7209 */ /* 0x000fc80007810000 */
[----:B------:R-:W-:-:S04]  /*3850*/  FMNMX.FTZ R30, R31, R30, !PT ;  /* 0x0000001e1f1e7209 */ /* 0x000fc80007810000 */
[----:B------:R-:W-:Y:S02]  /*3860*/  FMNMX.FTZ R30, R65, R30, !PT ;  /* 0x0000001e411e7209 */ /* 0x000fe40007810000 */
[----:B---3--:R-:W-:Y:S02]  /*3870*/  FMNMX.FTZ R8, R76, R89, !PT ;  /* 0x000000594c087209 */ /* 0x008fe40007810000 */
[----:B------:R-:W-:-:S03]  /*3880*/  FMNMX.FTZ R32, R67, R30, !PT ;  /* 0x0000001e43207209 */ /* 0x000fc60007810000 */
[----:B------:R-:W3:Y:S01]  /*3890*/  SHFL.BFLY PT, R89, R8, 0x1, 0x1f ;  /* 0x0c201f0008597f89 */ /* 0x000ee200000e0000 */
[----:B------:R-:W-:-:S04]  /*38a0*/  FMNMX.FTZ R32, R69, R32, !PT ;  /* 0x0000002045207209 */ /* 0x000fc80007810000 */
[----:B------:R-:W-:-:S04]  /*38b0*/  FMNMX.FTZ R32, R73, R32, !PT ;  /* 0x0000002049207209 */ /* 0x000fc80007810000 */
[----:B------:R-:W-:-:S04]  /*38c0*/  FMNMX.FTZ R32, R35, R32, !PT ;  /* 0x0000002023207209 */ /* 0x000fc80007810000 */
[----:B------:R-:W-:-:S04]  /*38d0*/  FMNMX.FTZ R34, R79, R32, !PT ;  /* 0x000000204f227209 */ /* 0x000fc80007810000 */
[----:B------:R-:W-:-:S04]  /*38e0*/  FMNMX.FTZ R34, R85, R34, !PT ;  /* 0x0000002255227209 */ /* 0x000fc80007810000 */
[----:B------:R-:W-:Y:S02]  /*38f0*/  FMNMX.FTZ R34, R87, R34, !PT ;  /* 0x0000002257227209 */ /* 0x000fe40007810000 */
[----:B---3--:R-:W-:Y:S02]  /*3900*/  FMNMX.FTZ R89, R8, R89, !PT ;  /* 0x0000005908597209 */ /* 0x008fe40007810000 */
[----:B------:R-:W-:Y:S02]  /*3910*/  FMNMX.FTZ R34, R39, R34, !PT ;  /* 0x0000002227227209 */ /* 0x000fe40007810000 */
[C---:B------:R-:W-:Y:S01]  /*3920*/  FSETP.NEU.FTZ.AND P0, PT, R89.reuse, -INF , PT ;  /* 0xff8000005900780b */ /* 0x040fe20003f1d000 */
[----:B------:R-:W-:Y:S01]  /*3930*/  FFMA.FTZ R12, R89, R88, -8 ;  /* 0xc1000000590c7423 */ /* 0x000fe20000010058 */
[----:B------:R-:W-:-:S04]  /*3940*/  FMNMX.FTZ R46, R43, R34, !PT ;  /* 0x000000222b2e7209 */ /* 0x000fc80007810000 */
[----:B------:R-:W-:Y:S02]  /*3950*/  FMNMX.FTZ R46, R107, R46, !PT ;  /* 0x0000002e6b2e7209 */ /* 0x000fe40007810000 */
[----:B------:R-:W-:Y:S02]  /*3960*/  FSEL R54, R12, RZ, P0 ;  /* 0x000000ff0c367208 */ /* 0x000fe40000000000 */
[----:B------:R-:W-:Y:S02]  /*3970*/  FMNMX.FTZ R46, R109, R46, !PT ;  /* 0x0000002e6d2e7209 */ /* 0x000fe40007810000 */
[----:B------:R-:W-:Y:S01]  /*3980*/  ISETP.NE.AND P0, PT, R14, RZ, PT ;  /* 0x000000ff0e00720c */ /* 0x000fe20003f05270 */
[-CC-:B------:R-:W-:Y:S01]  /*3990*/  FFMA.FTZ R14, R95, R88.reuse, -R54.reuse ;  /* 0x000000585f0e7223 */ /* 0x180fe20000010836 */
[-CC-:B------:R-:W-:Y:S01]  /*39a0*/  FFMA.FTZ R95, R123, R88.reuse, -R54.reuse ;  /* 0x000000587b5f7223 */ /* 0x180fe20000010836 */
[-CC-:B------:R-:W-:Y:S01]  /*39b0*/  FFMA.FTZ R125, R125, R88.reuse, -R54.reuse ;  /* 0x000000587d7d7223 */ /* 0x180fe20000010836 */
[----:B-1----:R-:W-:Y:S01]  /*39c0*/  FSEL R123, R38, -INF , P6 ;  /* 0xff800000267b7808 */ /* 0x002fe20003000000 */
[--C-:B0-----:R-:W-:Y:S01]  /*39d0*/  FFMA.FTZ R37, R77, R88, -R54.reuse ;  /* 0x000000584d257223 */ /* 0x101fe20000010836 */
[----:B------:R-:W-:Y:S01]  /*39e0*/  FMNMX.FTZ R46, R111, R46, !PT ;  /* 0x0000002e6f2e7209 */ /* 0x000fe20007810000 */
[----:B------:R0:W-:Y:S01]  /*39f0*/  MUFU.EX2 R32, R125 ;  /* 0x0000007d00207308 */ /* 0x0001e20000000800 */
[-CC-:B------:R-:W-:Y:S01]  /*3a00*/  FFMA.FTZ R77, R97, R88.reuse, -R54.reuse ;  /* 0x00000058614d7223 */ /* 0x180fe20000010836 */
[--C-:B------:R-:W-:Y:S01]  /*3a10*/  FFMA.FTZ R97, R127, R88, -R54.reuse ;  /* 0x000000587f617223 */ /* 0x100fe20000010836 */
[----:B------:R-:W-:Y:S01]  /*3a20*/  FMNMX.FTZ R46, R123, R46, !PT ;  /* 0x0000002e7b2e7209 */ /* 0x000fe20007810000 */
[-CC-:B------:R-:W-:Y:S01]  /*3a30*/  FFMA.FTZ R129, R129, R88.reuse, -R54.reuse ;  /* 0x0000005881817223 */ /* 0x180fe20000010836 */
[----:B--2---:R-:W-:Y:S01]  /*3a40*/  FSEL R127, R42, -INF , P4 ;  /* 0xff8000002a7f7808 */ /* 0x004fe20002000000 */
[-CC-:B------:R-:W-:Y:S01]  /*3a50*/  FFMA.FTZ R8, R71, R88.reuse, -R54.reuse ;  /* 0x0000005847087223 */ /* 0x180fe20000010836 */
[-CC-:B------:R-:W-:Y:S01]  /*3a60*/  FFMA.FTZ R71, R99, R88.reuse, -R54.reuse ;  /* 0x0000005863477223 */ /* 0x180fe20000010836 */
[----:B------:R1:W-:Y:S01]  /*3a70*/  MUFU.EX2 R34, R129 ;  /* 0x0000008100227308 */ /* 0x0003e20000000800 */
[----:B0-----:R-:W-:Y:S01]  /*3a80*/  FSEL R125, R36, -INF , P5 ;  /* 0xff800000247d7808 */ /* 0x001fe20002800000 */
[-CC-:B------:R-:W-:Y:S01]  /*3a90*/  FFMA.FTZ R99, R131, R88.reuse, -R54.reuse ;  /* 0x0000005883637223 */ /* 0x180fe20000010836 */
[----:B----4-:R-:W-:Y:S01]  /*3aa0*/  FSEL R131, R44, -INF , P2 ;  /* 0xff8000002c837808 */ /* 0x010fe20001000000 */
[--C-:B------:R-:W-:Y:S01]  /*3ab0*/  FFMA.FTZ R33, R10, R88, -R54.reuse ;  /* 0x000000580a217223 */ /* 0x100fe20000010836 */
[----:B------:R-:W-:Y:S01]  /*3ac0*/  FMNMX.FTZ R46, R125, R46, !PT ;  /* 0x0000002e7d2e7209 */ /* 0x000fe20007810000 */
[-CC-:B------:R-:W-:Y:S01]  /*3ad0*/  FFMA.FTZ R10, R75, R88.reuse, -R54.reuse ;  /* 0x000000584b0a7223 */ /* 0x180fe20000010836 */
[-CC-:B------:R-:W-:Y:S01]  /*3ae0*/  FFMA.FTZ R75, R91, R88.reuse, -R54.reuse ;  /* 0x000000585b4b7223 */ /* 0x180fe20000010836 */
[-CC-:B------:R-:W-:Y:S01]  /*3af0*/  FFMA.FTZ R93, R93, R88.reuse, -R54.reuse ;  /* 0x000000585d5d7223 */ /* 0x180fe20000010836 */
[----:B-1----:R-:W-:Y:S01]  /*3b00*/  FSEL R129, R40, -INF , P3 ;  /* 0xff80000028817808 */ /* 0x002fe20001800000 */
[--C-:B------:R-:W-:Y:S01]  /*3b10*/  FFMA.FTZ R101, R101, R88, -R54.reuse ;  /* 0x0000005865657223 */ /* 0x100fe20000010836 */
[----:B------:R-:W-:Y:S01]  /*3b20*/  FMNMX.FTZ R46, R127, R46, !PT ;  /* 0x0000002e7f2e7209 */ /* 0x000fe20007810000 */
[-CC-:B------:R-:W-:Y:S01]  /*3b30*/  FFMA.FTZ R105, R105, R88.reuse, -R54.reuse ;  /* 0x0000005869697223 */ /* 0x180fe20000010836 */
[-CC-:B------:R-:W-:Y:S01]  /*3b40*/  FFMA.FTZ R113, R113, R88.reuse, -R54.reuse ;  /* 0x0000005871717223 */ /* 0x180fe20000010836 */
[--C-:B------:R-:W-:Y:S01]  /*3b50*/  FFMA.FTZ R115, R115, R88, -R54.reuse ;  /* 0x0000005873737223 */ /* 0x100fe20000010836 */
[----:B------:R-:W-:Y:S01]  /*3b60*/  FMNMX.FTZ R46, R129, R46, !PT ;  /* 0x0000002e812e7209 */ /* 0x000fe20007810000 */
[-CC-:B------:R-:W-:Y:S01]  /*3b70*/  FFMA.FTZ R121, R121, R88.reuse, -R54.reuse ;  /* 0x0000005879797223 */ /* 0x180fe20000010836 */
[-CC-:B------:R-:W-:Y:S01]  /*3b80*/  FFMA.FTZ R12, R81, R88.reuse, -R54.reuse ;  /* 0x00000058510c7223 */ /* 0x180fe20000010836 */
[--C-:B------:R-:W-:Y:S01]  /*3b90*/  FFMA.FTZ R41, R83, R88, -R54.reuse ;  /* 0x0000005853297223 */ /* 0x100fe20000010836 */
[----:B------:R-:W-:Y:S01]  /*3ba0*/  FMNMX.FTZ R46, R131, R46, !PT ;  /* 0x0000002e832e7209 */ /* 0x000fe20007810000 */
[----:B------:R0:W-:Y:S01]  /*3bb0*/  MUFU.EX2 R18, R93 ;  /* 0x0000005d00127308 */ /* 0x0001e20000000800 */
[-CC-:B------:R-:W-:Y:S01]  /*3bc0*/  FFMA.FTZ R81, R103, R88.reuse, -R54.reuse ;  /* 0x0000005867517223 */ /* 0x180fe20000010836 */
[-CC-:B------:R-:W-:Y:S01]  /*3bd0*/  FFMA.FTZ R83, R117, R88.reuse, -R54.reuse ;  /* 0x0000005875537223 */ /* 0x180fe20000010836 */
[-CC-:B------:R-:W-:Y:S01]  /*3be0*/  FFMA.FTZ R36, R135, R88.reuse, -R54.reuse ;  /* 0x0000005887247223 */ /* 0x180fe20000010836 */
[----:B------:R-:W1:Y:S01]  /*3bf0*/  SHFL.BFLY PT, R91, R46, 0x2, 0x1f ;  /* 0x0c401f002e5b7f89 */ /* 0x000e6200000e0000 */
[-CC-:B------:R-:W-:Y:S01]  /*3c00*/  FFMA.FTZ R38, R137, R88.reuse, -R54.reuse ;  /* 0x0000005889267223 */ /* 0x180fe20000010836 */
[-CC-:B------:R-:W-:Y:S01]  /*3c10*/  FFMA.FTZ R103, R139, R88.reuse, -R54.reuse ;  /* 0x000000588b677223 */ /* 0x180fe20000010836 */
[-CC-:B------:R-:W-:Y:S01]  /*3c20*/  FFMA.FTZ R40, R141, R88.reuse, -R54.reuse ;  /* 0x000000588d287223 */ /* 0x180fe20000010836 */
[----:B------:R2:W-:Y:S01]  /*3c30*/  MUFU.EX2 R22, R101 ;  /* 0x0000006500167308 */ /* 0x0005e20000000800 */
[-CC-:B0-----:R-:W-:Y:S01]  /*3c40*/  FFMA.FTZ R93, R119, R88.reuse, -R54.reuse ;  /* 0x00000058775d7223 */ /* 0x181fe20000010836 */
[-CC-:B------:R-:W-:Y:S01]  /*3c50*/  FFMA.FTZ R42, R145, R88.reuse, -R54.reuse ;  /* 0x00000058912a7223 */ /* 0x180fe20000010836 */
[-CC-:B------:R-:W-:Y:S01]  /*3c60*/  FFMA.FTZ R44, R149, R88.reuse, -R54.reuse ;  /* 0x00000058952c7223 */ /* 0x180fe20000010836 */
[-CC-:B------:R-:W-:Y:S01]  /*3c70*/  FFMA.FTZ R117, R155, R88.reuse, -R54.reuse ;  /* 0x000000589b757223 */ /* 0x180fe20000010836 */
[-CC-:B------:R-:W-:Y:S01]  /*3c80*/  FFMA.FTZ R48, R157, R88.reuse, -R54.reuse ;  /* 0x000000589d307223 */ /* 0x180fe20000010836 */
[----:B------:R-:W-:-:S02]  /*3c90*/  FFMA.FTZ R119, R159, R88, -R54 ;  /* 0x000000589f777223 */ /* 0x000fc40000010836 */
[----:B------:R0:W-:Y:S01]  /*3ca0*/  MUFU.EX2 R24, R105 ;  /* 0x0000006900187308 */ /* 0x0001e20000000800 */
[----:B--2---:R-:W-:-:S07]  /*3cb0*/  FFMA.FTZ R101, R133, R88, -R54 ;  /* 0x0000005885657223 */ /* 0x004fce0000010836 */
[----:B------:R2:W-:Y:S01]  /*3cc0*/  MUFU.EX2 R26, R113 ;  /* 0x00000071001a7308 */ /* 0x0005e20000000800 */
[-CC-:B0-----:R-:W-:Y:S01]  /*3cd0*/  FFMA.FTZ R105, R143, R88.reuse, -R54.reuse ;  /* 0x000000588f697223 */ /* 0x181fe20000010836 */
[----:B-1----:R-:W-:Y:S01]  /*3ce0*/  FMNMX.FTZ R50, R46, R91, !PT ;  /* 0x0000005b2e327209 */ /* 0x002fe20007810000 */
[----:B------:R-:W-:-:S05]  /*3cf0*/  FFMA.FTZ R46, R153, R88, -R54 ;  /* 0x00000058992e7223 */ /* 0x000fca0000010836 */
[----:B------:R0:W-:Y:S01]  /*3d00*/  MUFU.EX2 R28, R115 ;  /* 0x00000073001c7308 */ /* 0x0001e20000000800 */
[----:B------:R-:W1:Y:S01]  /*3d10*/  SHFL.BFLY PT, R91, R50, 0x1, 0x1f ;  /* 0x0c201f00325b7f89 */ /* 0x000e6200000e0000 */
[----:B--2---:R-:W-:-:S06]  /*3d20*/  FFMA.FTZ R113, R147, R88, -R54 ;  /* 0x0000005893717223 */ /* 0x004fcc0000010836 */
[----:B------:R2:W-:Y:S01]  /*3d30*/  MUFU.EX2 R30, R121 ;  /* 0x00000079001e7308 */ /* 0x0005e20000000800 */
[----:B0-----:R-:W-:-:S07]  /*3d40*/  FFMA.FTZ R115, R151, R88, -R54 ;  /* 0x0000005897737223 */ /* 0x001fce0000010836 */
[----:B------:R-:W-:Y:S01]  /*3d50*/  MUFU.EX2 R8, R8 ;  /* 0x0000000800087308 */ /* 0x000fe20000000800 */
[----:B--2---:R-:W-:-:S07]  /*3d60*/  FFMA.FTZ R121, R163, R88, -R54 ;  /* 0x00000058a3797223 */ /* 0x004fce0000010836 */
[----:B------:R-:W0:Y:S01]  /*3d70*/  MUFU.EX2 R33, R33 ;  /* 0x0000002100217308 */ /* 0x000e220000000800 */
[----:B-1----:R-:W-:Y:S01]  /*3d80*/  FMNMX.FTZ R91, R50, R91, !PT ;  /* 0x0000005b325b7209 */ /* 0x002fe20007810000 */
[----:B------:R-:W-:-:S03]  /*3d90*/  FFMA.FTZ R50, R161, R88, -R54 ;  /* 0x00000058a1327223 */ /* 0x000fc60000010836 */
[C---:B------:R-:W-:Y:S01]  /*3da0*/  FSETP.NEU.FTZ.AND P2, PT, R91.reuse, -INF , PT ;  /* 0xff8000005b00780b */ /* 0x040fe20003f5d000 */
[----:B------:R-:W-:Y:S02]  /*3db0*/  FFMA.FTZ R52, R91, R88, -8 ;  /* 0xc10000005b347423 */ /* 0x000fe40000010058 */
[----:B------:R-:W1:Y:S03]  /*3dc0*/  MUFU.EX2 R10, R10 ;  /* 0x0000000a000a7308 */ /* 0x000e660000000800 */
[----:B------:R-:W-:-:S05]  /*3dd0*/  FSEL R60, R52, RZ, P2 ;  /* 0x000000ff343c7208 */ /* 0x000fca0001000000 */
[-CC-:B------:R-:W-:Y:S01]  /*3de0*/  FFMA.FTZ R3, R3, R88.reuse, -R60.reuse ;  /* 0x0000005803037223 */ /* 0x180fe2000001083c */
[-CC-:B------:R-:W-:Y:S01]  /*3df0*/  FFMA.FTZ R6, R6, R88.reuse, -R60.reuse ;  /* 0x0000005806067223 */ /* 0x180fe2000001083c */
[-CC-:B------:R-:W-:Y:S01]  /*3e00*/  FFMA.FTZ R54, R7, R88.reuse, -R60.reuse ;  /* 0x0000005807367223 */ /* 0x180fe2000001083c */
[-CC-:B------:R-:W-:Y:S01]  /*3e10*/  FFMA.FTZ R56, R9, R88.reuse, -R60.reuse ;  /* 0x0000005809387223 */ /* 0x180fe2000001083c */
[-CC-:B------:R-:W-:Y:S01]  /*3e20*/  FFMA.FTZ R7, R11, R88.reuse, -R60.reuse ;  /* 0x000000580b077223 */ /* 0x180fe2000001083c */
[----:B------:R-:W2:Y:S01]  /*3e30*/  MUFU.EX2 R37, R37 ;  /* 0x0000002500257308 */ /* 0x000ea20000000800 */
[-CC-:B------:R-:W-:Y:S01]  /*3e40*/  FFMA.FTZ R52, R13, R88.reuse, -R60.reuse ;  /* 0x000000580d347223 */ /* 0x180fe2000001083c */
[-CC-:B------:R-:W-:Y:S01]  /*3e50*/  FFMA.FTZ R15, R15, R88.reuse, -R60.reuse ;  /* 0x000000580f0f7223 */ /* 0x180fe2000001083c */
[-CC-:B------:R-:W-:Y:S01]  /*3e60*/  FFMA.FTZ R9, R23, R88.reuse, -R60.reuse ;  /* 0x0000005817097223 */ /* 0x180fe2000001083c */
[----:B0-----:R-:W-:Y:S01]  /*3e70*/  FADD.FTZ R23, R8, R33 ;  /* 0x0000002108177221 */ /* 0x001fe20000010000 */
[-CC-:B------:R-:W-:Y:S01]  /*3e80*/  FFMA.FTZ R21, R21, R88.reuse, -R60.reuse ;  /* 0x0000005815157223 */ /* 0x180fe2000001083c */
[-CC-:B------:R-:W-:Y:S01]  /*3e90*/  FFMA.FTZ R45, R45, R88.reuse, -R60.reuse ;  /* 0x000000582d2d7223 */ /* 0x180fe2000001083c */
[-CC-:B------:R-:W-:Y:S01]  /*3ea0*/  FFMA.FTZ R47, R47, R88.reuse, -R60.reuse ;  /* 0x000000582f2f7223 */ /* 0x180fe2000001083c */
[----:B------:R-:W-:Y:S01]  /*3eb0*/  MUFU.EX2 R3, R3 ;  /* 0x0000000300037308 */ /* 0x000fe20000000800 */
[----:B-1----:R-:W-:Y:S01]  /*3ec0*/  FADD.FTZ R78, R10, R23 ;  /* 0x000000170a4e7221 */ /* 0x002fe20000010000 */
[-CC-:B------:R-:W-:Y:S01]  /*3ed0*/  FFMA.FTZ R11, R49, R88.reuse, -R60.reuse ;  /* 0x00000058310b7223 */ /* 0x180fe2000001083c */
[-CC-:B------:R-:W-:Y:S01]  /*3ee0*/  FFMA.FTZ R53, R53, R88.reuse, -R60.reuse ;  /* 0x0000005835357223 */ /* 0x180fe2000001083c */
[-CC-:B------:R-:W-:Y:S01]  /*3ef0*/  FFMA.FTZ R55, R55, R88.reuse, -R60.reuse ;  /* 0x0000005837377223 */ /* 0x180fe2000001083c */
[-CC-:B------:R-:W-:Y:S01]  /*3f00*/  FFMA.FTZ R13, R57, R88.reuse, -R60.reuse ;  /* 0x00000058390d7223 */ /* 0x180fe2000001083c */
[-CC-:B------:R-:W-:Y:S01]  /*3f10*/  FFMA.FTZ R58, R59, R88.reuse, -R60.reuse ;  /* 0x000000583b3a7223 */ /* 0x180fe2000001083c */
[-C--:B------:R-:W-:Y:S01]  /*3f20*/  FFMA.FTZ R61, R61, R88.reuse, -R60 ;  /* 0x000000583d3d7223 */ /* 0x080fe2000001083c */
[----:B------:R-:W-:Y:S01]  /*3f30*/  MUFU.EX2 R6, R6 ;  /* 0x0000000600067308 */ /* 0x000fe20000000800 */
[----:B--2---:R-:W-:Y:S01]  /*3f40*/  FADD.FTZ R23, R37, R78 ;  /* 0x0000004e25177221 */ /* 0x004fe20000010000 */
[-CC-:B------:R-:W-:Y:S01]  /*3f50*/  FFMA.FTZ R29, R29, R88.reuse, -R60.reuse ;  /* 0x000000581d1d7223 */ /* 0x180fe2000001083c */
[--C-:B------:R-:W-:Y:S01]  /*3f60*/  FFMA.FTZ R63, R63, R88, -R60.reuse ;  /* 0x000000583f3f7223 */ /* 0x100fe2000001083c */
[----:B------:R-:W-:Y:S01]  /*3f70*/  F2FP.SATFINITE.E4M3.F32.PACK_AB_MERGE_C R37, R37, R10, RZ ;  /* 0x0000000a2525723e */ /* 0x000fe200048070ff */
[-CC-:B------:R-:W-:Y:S01]  /*3f80*/  FFMA.FTZ R31, R31, R88.reuse, -R60.reuse ;  /* 0x000000581f1f7223 */ /* 0x180fe2000001083c */
[-CC-:B------:R-:W-:Y:S01]  /*3f90*/  FFMA.FTZ R65, R65, R88.reuse, -R60.reuse ;  /* 0x0000005841417223 */ /* 0x180fe2000001083c */
[-CC-:B------:R-:W-:Y:S01]  /*3fa0*/  FFMA.FTZ R67, R67, R88.reuse, -R60.reuse ;  /* 0x0000005843437223 */ /* 0x180fe2000001083c */
[----:B------:R0:W-:Y:S01]  /*3fb0*/  MUFU.EX2 R62, R54 ;  /* 0x00000036003e7308 */ /* 0x0001e20000000800 */
[-CC-:B------:R-:W-:Y:S01]  /*3fc0*/  FFMA.FTZ R69, R69, R88.reuse, -R60.reuse ;  /* 0x0000005845457223 */ /* 0x180fe2000001083c */
[-CC-:B------:R-:W-:Y:S01]  /*3fd0*/  FFMA.FTZ R73, R73, R88.reuse, -R60.reuse ;  /* 0x0000005849497223 */ /* 0x180fe2000001083c */
[-CC-:B------:R-:W-:Y:S01]  /*3fe0*/  FFMA.FTZ R35, R35, R88.reuse, -R60.reuse ;  /* 0x0000005823237223 */ /* 0x180fe2000001083c */
[-CC-:B------:R-:W-:Y:S01]  /*3ff0*/  FFMA.FTZ R79, R79, R88.reuse, -R60.reuse ;  /* 0x000000584f4f7223 */ /* 0x180fe2000001083c */
[--C-:B------:R-:W-:Y:S01]  /*4000*/  FFMA.FTZ R85, R85, R88, -R60.reuse ;  /* 0x0000005855557223 */ /* 0x100fe2000001083c */
[----:B------:R-:W-:Y:S01]  /*4010*/  F2FP.SATFINITE.E4M3.F32.PACK_AB_MERGE_C R185, R33, R8, R37 ;  /* 0x0000000821b9723e */ /* 0x000fe20004807025 */
[-CC-:B------:R-:W-:Y:S01]  /*4020*/  FFMA.FTZ R87, R87, R88.reuse, -R60.reuse ;  /* 0x0000005857577223 */ /* 0x180fe2000001083c */
[----:B------:R1:W-:Y:S01]  /*4030*/  MUFU.EX2 R133, R56 ;  /* 0x0000003800857308 */ /* 0x0003e20000000800 */
[----:B0-----:R-:W-:Y:S01]  /*4040*/  FFMA.FTZ R54, R27, R88, -R60 ;  /* 0x000000581b367223 */ /* 0x001fe2000001083c */
[----:B------:R-:W-:-:S02]  /*4050*/  IMAD.U32 R27, RZ, RZ, UR40 ;  /* 0x00000028ff1b7e24 */ /* 0x000fc4000f8e00ff */
[-CC-:B------:R-:W-:Y:S01]  /*4060*/  FFMA.FTZ R39, R39, R88.reuse, -R60.reuse ;  /* 0x0000005827277223 */ /* 0x180fe2000001083c */
[-CC-:B------:R-:W-:Y:S01]  /*4070*/  FFMA.FTZ R43, R43, R88.reuse, -R60.reuse ;  /* 0x000000582b2b7223 */ /* 0x180fe2000001083c */
[-CC-:B------:R-:W-:Y:S01]  /*4080*/  FFMA.FTZ R107, R107, R88.reuse, -R60.reuse ;  /* 0x000000586b6b7223 */ /* 0x180fe2000001083c */
[-CC-:B------:R-:W-:Y:S01]  /*4090*/  FFMA.FTZ R109, R109, R88.reuse, -R60.reuse ;  /* 0x000000586d6d7223 */ /* 0x180fe2000001083c */
[-CC-:B------:R-:W-:Y:S01]  /*40a0*/  FFMA.FTZ R111, R111, R88.reuse, -R60.reuse ;  /* 0x000000586f6f7223 */ /* 0x180fe2000001083c */
[----:B------:R-:W0:Y:S01]  /*40b0*/  MUFU.EX2 R12, R12 ;  /* 0x0000000c000c7308 */ /* 0x000e220000000800 */
[-CC-:B-1----:R-:W-:Y:S01]  /*40c0*/  FFMA.FTZ R56, R51, R88.reuse, -R60.reuse ;  /* 0x0000005833387223 */ /* 0x182fe2000001083c */
[-CC-:B------:R-:W-:Y:S01]  /*40d0*/  FFMA.FTZ R123, R123, R88.reuse, -R60.reuse ;  /* 0x000000587b7b7223 */ /* 0x180fe2000001083c */
[-CC-:B------:R-:W-:Y:S01]  /*40e0*/  FFMA.FTZ R125, R125, R88.reuse, -R60.reuse ;  /* 0x000000587d7d7223 */ /* 0x180fe2000001083c */
[-CC-:B------:R-:W-:Y:S01]  /*40f0*/  FFMA.FTZ R127, R127, R88.reuse, -R60.reuse ;  /* 0x000000587f7f7223 */ /* 0x180fe2000001083c */
[-CC-:B------:R-:W-:Y:S01]  /*4100*/  FFMA.FTZ R129, R129, R88.reuse, -R60.reuse ;  /* 0x0000005881817223 */ /* 0x180fe2000001083c */
[----:B------:R-:W-:Y:S01]  /*4110*/  FFMA.FTZ R60, R131, R88, -R60 ;  /* 0x00000058833c7223 */ /* 0x000fe2000001083c */
[--C-:B------:R-:W-:Y:S01]  /*4120*/  IMAD.MOV.U32 R33, RZ, RZ, R25.reuse ;  /* 0x000000ffff217224 */ /* 0x100fe200078e0019 */
[----:B------:R-:W-:Y:S01]  /*4130*/  MUFU.EX2 R7, R7 ;  /* 0x0000000700077308 */ /* 0x000fe20000000800 */
[----:B------:R-:W-:-:S02]  /*4140*/  IMAD.MOV.U32 R37, RZ, RZ, R25 ;  /* 0x000000ffff257224 */ /* 0x000fc400078e0019 */
[--C-:B------:R-:W-:Y:S02]  /*4150*/  IMAD.MOV.U32 R49, RZ, RZ, R25.reuse ;  /* 0x000000ffff317224 */ /* 0x100fe400078e0019 */
[--C-:B------:R-:W-:Y:S02]  /*4160*/  IMAD.MOV.U32 R51, RZ, RZ, R25.reuse ;  /* 0x000000ffff337224 */ /* 0x100fe400078e0019 */
[----:B------:R-:W-:Y:S01]  /*4170*/  IMAD.MOV.U32 R57, RZ, RZ, R25 ;  /* 0x000000ffff397224 */ /* 0x000fe200078e0019 */
[----:B------:R-:W1:Y:S01]  /*4180*/  MUFU.EX2 R41, R41 ;  /* 0x0000002900297308 */ /* 0x000e620000000800 */
[----:B0-----:R-:W-:Y:S01]  /*4190*/  FADD.FTZ R78, R12, R23 ;  /* 0x000000170c4e7221 */ /* 0x001fe20000010000 */
[----:B------:R-:W-:-:S06]  /*41a0*/  IMAD.MOV.U32 R59, RZ, RZ, R25 ;  /* 0x000000ffff3b7224 */ /* 0x000fcc00078e0019 */
[----:B------:R-:W0:Y:S08]  /*41b0*/  MUFU.EX2 R52, R52 ;  /* 0x0000003400347308 */ /* 0x000e300000000800 */
[----:B------:R2:W-:Y:S08]  /*41c0*/  MUFU.EX2 R64, R15 ;  /* 0x0000000f00407308 */ /* 0x0005f00000000800 */
[----:B------:R-:W3:Y:S01]  /*41d0*/  MUFU.EX2 R14, R14 ;  /* 0x0000000e000e7308 */ /* 0x000ee20000000800 */
[----:B--2---:R-:W-:-:S04]  /*41e0*/  FADD.FTZ R15, R3, R6 ;  /* 0x00000006030f7221 */ /* 0x004fc80000010000 */
[----:B------:R-:W-:Y:S01]  /*41f0*/  FADD.FTZ R76, R62, R15 ;  /* 0x0000000f3e4c7221 */ /* 0x000fe20000010000 */
[----:B------:R-:W-:Y:S02]  /*4200*/  @!P1 VIADD R15, R27, 0x29840 ;  /* 0x000298401b0f9836 */ /* 0x000fe40000000000 */
[----:B-1----:R-:W-:Y:S01]  /*4210*/  FADD.FTZ R27, R41, R78 ;  /* 0x0000004e291b7221 */ /* 0x002fe20000010000 */
[----:B------:R-:W1:Y:S01]  /*4220*/  MUFU.EX2 R71, R71 ;  /* 0x0000004700477308 */ /* 0x000e620000000800 */
[C---:B------:R-:W-:Y:S01]  /*4230*/  FADD.FTZ R76, R133.reuse, R76 ;  /* 0x0000004c854c7221 */ /* 0x040fe20000010000 */
[----:B------:R-:W-:Y:S02]  /*4240*/  F2FP.SATFINITE.E4M3.F32.PACK_AB_MERGE_C R62, R133, R62, RZ ;  /* 0x0000003e853e723e */ /* 0x000fe400048070ff */
[----:B------:R-:W-:Y:S01]  /*4250*/  @!P1 PRMT R15, RZ, 0x654, R15 ;  /* 0x00000654ff0f9816 */ /* 0x000fe2000000000f */
[----:B------:R-:W-:Y:S01]  /*4260*/  FADD.FTZ R23, R7, R76 ;  /* 0x0000004c07177221 */ /* 0x000fe20000010000 */
[----:B------:R-:W-:Y:S01]  /*4270*/  F2FP.SATFINITE.E4M3.F32.PACK_AB_MERGE_C R184, R6, R3, R62 ;  /* 0x0000000306b8723e */ /* 0x000fe2000480703e */
[----:B------:R-:W-:Y:S01]  /*4280*/  IMAD.MOV.U32 R62, RZ, RZ, R25 ;  /* 0x000000ffff3e7224 */ /* 0x000fe200078e0019 */
[----:B------:R-:W2:Y:S01]  /*4290*/  MUFU.EX2 R21, R21 ;  /* 0x0000001500157308 */ /* 0x000ea20000000800 */
[----:B0-----:R-:W-:Y:S01]  /*42a0*/  FADD.FTZ R23, R52, R23 ;  /* 0x0000001734177221 */ /* 0x001fe20000010000 */
[----:B---3--:R-:W-:Y:S01]  /*42b0*/  FADD.FTZ R80, R14, R27 ;  /* 0x0000001b0e507221 */ /* 0x008fe20000010000 */
[----:B------:R1:W-:Y:S01]  /*42c0*/  @!P1 SYNCS.ARRIVE.TRANS64.RED.A1T0 RZ, [R15+URZ], RZ ;  /* 0x000000ff0fff99a7 */ /* 0x0003e2000810043f */
[----:B------:R-:W-:-:S02]  /*42d0*/  IMAD.MOV.U32 R27, RZ, RZ, R25 ;  /* 0x000000ffff1b7224 */ /* 0x000fc400078e0019 */
[----:B------:R-:W-:Y:S02]  /*42e0*/  FADD.FTZ R78, R64, R23 ;  /* 0x00000017404e7221 */ /* 0x000fe40000010000 */
[----:B------:R-:W0:Y:S01]  /*42f0*/  MUFU.EX2 R9, R9 ;  /* 0x0000000900097308 */ /* 0x000e220000000800 */
[C---:B-1----:R-:W-:Y:S01]  /*4300*/  FADD.FTZ R15, R71.reuse, R80 ;  /* 0x00000050470f7221 */ /* 0x042fe20000010000 */
[----:B------:R-:W-:-:S03]  /*4310*/  F2FP.SATFINITE.E4M3.F32.PACK_AB_MERGE_C R71, R71, R14, RZ ;  /* 0x0000000e4747723e */ /* 0x000fc600048070ff */
[----:B------:R-:W-:-:S03]  /*4320*/  FADD.FTZ R80, R18, R15 ;  /* 0x0000000f12507221 */ /* 0x000fc60000010000 */
[----:B------:R-:W1:Y:S01]  /*4330*/  MUFU.EX2 R75, R75 ;  /* 0x0000004b004b7308 */ /* 0x000e620000000800 */
[C---:B--2---:R-:W-:Y:S01]  /*4340*/  FADD.FTZ R78, R21.reuse, R78 ;  /* 0x0000004e154e7221 */ /* 0x044fe20000010000 */
[----:B------:R-:W-:Y:S02]  /*4350*/  F2FP.SATFINITE.E4M3.F32.PACK_AB_MERGE_C R64, R21, R64, RZ ;  /* 0x000000401540723e */ /* 0x000fe400048070ff */
[----:B------:R-:W-:Y:S01]  /*4360*/  F2FP.SATFINITE.E4M3.F32.PACK_AB_MERGE_C R187, R41, R12, R71 ;  /* 0x0000000c29bb723e */ /* 0x000fe20004807047 */
[--C-:B------:R-:W-:Y:S01]  /*4370*/  IMAD.MOV.U32 R41, RZ, RZ, R25.reuse ;  /* 0x000000ffff297224 */ /* 0x100fe200078e0019 */
[----:B------:R-:W-:Y:S01]  /*4380*/  F2FP.SATFINITE.E4M3.F32.PACK_AB_MERGE_C R186, R52, R7, R64 ;  /* 0x0000000734ba723e */ /* 0x000fe20004807040 */
[--C-:B------:R-:W-:Y:S01]  /*4390*/  IMAD.MOV.U32 R52, RZ, RZ, R25.reuse ;  /* 0x000000ffff347224 */ /* 0x100fe200078e0019 */
[----:B------:R-:W2:Y:S01]  /*43a0*/  MUFU.EX2 R54, R54 ;  /* 0x0000003600367308 */ /* 0x000ea20000000800 */
[----:B0-----:R-:W-:Y:S01]  /*43b0*/  FADD.FTZ R15, R9, R78 ;  /* 0x0000004e090f7221 */ /* 0x001fe20000010000 */
[----:B------:R-:W-:-:S02]  /*43c0*/  IMAD.MOV.U32 R64, RZ, RZ, R25 ;  /* 0x000000ffff407224 */ /* 0x000fc400078e0019 */
[----:B------:R-:W-:-:S04]  /*43d0*/  IMAD.MOV.U32 R71, RZ, RZ, R25 ;  /* 0x000000ffff477224 */ /* 0x000fc800078e0019 */
[----:B------:R-:W0:Y:S01]  /*43e0*/  MUFU.EX2 R45, R45 ;  /* 0x0000002d002d7308 */ /* 0x000e220000000800 */
[----:B-1----:R-:W-:-:S04]  /*43f0*/  FADD.FTZ R23, R75, R80 ;  /* 0x000000504b177221 */ /* 0x002fc80000010000 */
[----:B------:R-:W-:-:S03]  /*4400*/  FADD.FTZ R82, R22, R23 ;  /* 0x0000001716527221 */ /* 0x000fc60000010000 */
[----:B------:R-:W1:Y:S01]  /*4410*/  MUFU.EX2 R77, R77 ;  /* 0x0000004d004d7308 */ /* 0x000e620000000800 */
[----:B--2---:R-:W-:-:S07]  /*4420*/  FADD.FTZ R80, R54, R15 ;  /* 0x0000000f36507221 */ /* 0x004fce0000010000 */
[----:B------:R2:W3:Y:S01]  /*4430*/  MUFU.EX2 R66, R47 ;  /* 0x0000002f00427308 */ /* 0x0004e20000000800 */
[----:B0-----:R-:W-:-:S07]  /*4440*/  FADD.FTZ R15, R45, R80 ;  /* 0x000000502d0f7221 */ /* 0x001fce0000010000 */
[----:B------:R-:W0:Y:S01]  /*4450*/  MUFU.EX2 R11, R11 ;  /* 0x0000000b000b7308 */ /* 0x000e220000000800 */
[C---:B-1----:R-:W-:Y:S01]  /*4460*/  FADD.FTZ R23, R77.reuse, R82 ;  /* 0x000000524d177221 */ /* 0x042fe20000010000 */
[----:B------:R-:W-:Y:S01]  /*4470*/  F2FP.SATFINITE.E4M3.F32.PACK_AB_MERGE_C R77, R77, R22, RZ ;  /* 0x000000164d4d723e */ /* 0x000fe200048070ff */
[----:B--2---:R-:W-:Y:S02]  /*4480*/  IMAD.MOV.U32 R47, RZ, RZ, R25 ;  /* 0x000000ffff2f7224 */ /* 0x004fe400078e0019 */
[----:B------:R-:W-:Y:S01]  /*4490*/  FADD.FTZ R82, R24, R23 ;  /* 0x0000001718527221 */ /* 0x000fe20000010000 */
[----:B------:R-:W-:Y:S01]  /*44a0*/  F2FP.SATFINITE.E4M3.F32.PACK_AB_MERGE_C R181, R75, R18, R77 ;  /* 0x000000124bb5723e */ /* 0x000fe2000480704d */
[----:B------:R-:W-:Y:S01]  /*44b0*/  IMAD.MOV.U32 R75, RZ, RZ, R25 ;  /* 0x000000ffff4b7224 */ /* 0x000fe200078e0019 */
[----:B------:R-:W1:Y:S01]  /*44c0*/  MUFU.EX2 R81, R81 ;  /* 0x0000005100517308 */ /* 0x000e620000000800 */
[C---:B---3--:R-:W-:Y:S01]  /*44d0*/  FADD.FTZ R80, R66.reuse, R15 ;  /* 0x0000000f42507221 */ /* 0x048fe20000010000 */
[----:B------:R-:W-:Y:S01]  /*44e0*/  F2FP.SATFINITE.E4M3.F32.PACK_AB_MERGE_C R45, R66, R45, RZ ;  /* 0x0000002d422d723e */ /* 0x000fe200048070ff */
[----:B------:R-:W-:-:S02]  /*44f0*/  IMAD.MOV.U32 R66, RZ, RZ, R25 ;  /* 0x000000ffff427224 */ /* 0x000fc400078e0019 */
[----:B------:R-:W-:Y:S01]  /*4500*/  IMAD.MOV.U32 R77, RZ, RZ, R25 ;  /* 0x000000ffff4d7224 */ /* 0x000fe200078e0019 */
[----:B------:R-:W-:Y:S01]  /*4510*/  F2FP.SATFINITE.E4M3.F32.PACK_AB_MERGE_C R180, R54, R9, R45 ;  /* 0x0000000936b4723e */ /* 0x000fe2000480702d */
[--C-:B------:R-:W-:Y:S01]  /*4520*/  IMAD.MOV.U32 R45, RZ, RZ, R25.reuse ;  /* 0x000000ffff2d7224 */ /* 0x100fe200078e0019 */
[----:B------:R-:W2:Y:S01]  /*4530*/  MUFU.EX2 R56, R56 ;  /* 0x0000003800387308 */ /* 0x000ea20000000800 */
[----:B0-----:R-:W-:Y:S01]  /*4540*/  FADD.FTZ R15, R11, R80 ;  /* 0x000000500b0f7221 */ /* 0x001fe20000010000 */
[----:B------:R-:W-:Y:S01]  /*4550*/  IADD3 R9, R19, -0x2, RZ ;  /* 0xfffffffe13097810 */ /* 0x000fe20007ffe0ff */
[----:B------:R-:W-:-:S03]  /*4560*/  IMAD.MOV.U32 R54, RZ, RZ, R25 ;  /* 0x000000ffff367224 */ /* 0x000fc600078e0019 */
[----:B------:R-:W-:Y:S02]  /*4570*/  ISETP.GE.AND P2, PT, R9, R16, PT ;  /* 0x000000100900720c */ /* 0x000fe40003f46270 */
        /* <DEDUP_REMOVED lines=17> */
[--C-:B------:R-:W-:Y:S01]  /*4690*/  IMAD.MOV.U32 R68, RZ, RZ, R25.reuse ;  /* 0x000000ffff447224 */ /* 0x100fe200078e0019 */
[----:B------:R-:W-:Y:S01]  /*46a0*/  MOV R81, R25 ;  /* 0x0000001900517202 */ /* 0x000fe20000000f00 */
[----:B------:R-:W-:Y:S01]  /*46b0*/  IMAD.MOV.U32 R83, RZ, RZ, R25 ;  /* 0x000000ffff537224 */ /* 0x000fe200078e0019 */
[----:B------:R-:W-:Y:S01]  /*46c0*/  F2FP.SATFINITE.E4M3.F32.PACK_AB_MERGE_C R182, R56, R11, R53 ;  /* 0x0000000b38b6723e */ /* 0x000fe20004807035 */
[--C-:B------:R-:W-:Y:S01]  /*46d0*/  IMAD.MOV.U32 R53, RZ, RZ, R25.reuse ;  /* 0x000000ffff357224 */ /* 0x100fe200078e0019 */
[----:B------:R-:W2:Y:S01]  /*46e0*/  MUFU.EX2 R58, R58 ;  /* 0x0000003a003a7308 */ /* 0x000ea20000000800 */
[----:B0-----:R-:W-:Y:S01]  /*46f0*/  FADD.FTZ R15, R13, R10 ;  /* 0x0000000a0d0f7221 */ /* 0x001fe20000010000 */
[----:B------:R-:W-:-:S02]  /*4700*/  IMAD.MOV.U32 R56, RZ, RZ, R25 ;  /* 0x000000ffff387224 */ /* 0x000fc400078e0019 */
[----:B------:R-:W-:-:S04]  /*4710*/  IMAD.MOV.U32 R84, RZ, RZ, R25 ;  /* 0x000000ffff547224 */ /* 0x000fc800078e0019 */
[----:B------:R-:W0:Y:S01]  /*4720*/  MUFU.EX2 R61, R61 ;  /* 0x0000003d003d7308 */ /* 0x000e220000000800 */
[----:B-1----:R-:W-:Y:S01]  /*4730*/  FADD.FTZ R23, R93, R82 ;  /* 0x000000525d177221 */ /* 0x002fe20000010000 */
[----:B------:R-:W-:-:S03]  /*4740*/  IMAD.MOV.U32 R82, RZ, RZ, R25 ;  /* 0x000000ffff527224 */ /* 0x000fc600078e0019 */
[----:B------:R-:W-:-:S03]  /*4750*/  FADD.FTZ R22, R30, R23 ;  /* 0x000000171e167221 */ /* 0x000fc60000010000 */
[----:B------:R-:W1:Y:S01]  /*4760*/  MUFU.EX2 R95, R95 ;  /* 0x0000005f005f7308 */ /* 0x000e620000000800 */
[----:B--2---:R-:W-:-:S07]  /*4770*/  FADD.FTZ R14, R58, R15 ;  /* 0x0000000f3a0e7221 */ /* 0x004fce0000010000 */
[----:B------:R2:W3:Y:S01]  /*4780*/  MUFU.EX2 R70, R29 ;  /* 0x0000001d00467308 */ /* 0x0004e20000000800 */
[----:B0-----:R-:W-:-:S07]  /*4790*/  FADD.FTZ R15, R61, R14 ;  /* 0x0000000e3d0f7221 */ /* 0x001fce0000010000 */
[----:B------:R-:W0:Y:S01]  /*47a0*/  MUFU.EX2 R63, R63 ;  /* 0x0000003f003f7308 */ /* 0x000e220000000800 */
[C---:B-1----:R-:W-:Y:S01]  /*47b0*/  F2FP.SATFINITE.E4M3.F32.PACK_AB_MERGE_C R30, R95.reuse, R30, RZ ;  /* 0x0000001e5f1e723e */ /* 0x042fe200048070ff */
[----:B------:R-:W-:Y:S01]  /*47c0*/  FADD.FTZ R95, R95, R22 ;  /* 0x000000165f5f7221 */ /* 0x000fe20000010000 */
[----:B--2---:R-:W-:Y:S02]  /*47d0*/  IMAD.MOV.U32 R29, RZ, RZ, R25 ;  /* 0x000000ffff1d7224 */ /* 0x004fe400078e0019 */
[----:B------:R-:W-:Y:S01]  /*47e0*/  F2FP.SATFINITE.E4M3.F32.PACK_AB_MERGE_C R177, R93, R28, R30 ;  /* 0x0000001c5db1723e */ /* 0x000fe2000480701e */
[----:B------:R-:W-:Y:S01]  /*47f0*/  FADD.FTZ R22, R32, R95 ;  /* 0x0000005f20167221 */ /* 0x000fe20000010000 */
        /* <DEDUP_REMOVED lines=8> */
[----:B------:R2:W3:Y:S01]  /*4880*/  MUFU.EX2 R72, R31 ;  /* 0x0000001f00487308 */ /* 0x0004e20000000800 */
[----:B0-----:R-:W-:Y:S01]  /*4890*/  FADD.FTZ R15, R63, R14 ;  /* 0x0000000e3f0f7221 */ /* 0x001fe20000010000 */
[----:B------:R-:W-:-:S06]  /*48a0*/  IMAD.MOV.U32 R61, RZ, RZ, R25 ;  /* 0x000000ffff3d7224 */ /* 0x000fcc00078e0019 */
[----:B------:R-:W0:Y:S01]  /*48b0*/  MUFU.EX2 R65, R65 ;  /* 0x0000004100417308 */ /* 0x000e220000000800 */
[----:B-1----:R-:W-:Y:S01]  /*48c0*/  FADD.FTZ R21, R97, R22 ;  /* 0x0000001661157221 */ /* 0x002fe20000010000 */
[----:B--2---:R-:W-:-:S03]  /*48d0*/  IMAD.MOV.U32 R31, RZ, RZ, R25 ;  /* 0x000000ffff1f7224 */ /* 0x004fc600078e0019 */
[----:B------:R-:W-:-:S03]  /*48e0*/  FADD.FTZ R26, R34, R21 ;  /* 0x00000015221a7221 */ /* 0x000fc60000010000 */
[----:B------:R-:W1:Y:S01]  /*48f0*/  MUFU.EX2 R99, R99 ;  /* 0x0000006300637308 */ /* 0x000e620000000800 */
[----:B---3--:R-:W-:-:S07]  /*4900*/  FADD.FTZ R22, R72, R15 ;  /* 0x0000000f48167221 */ /* 0x008fce0000010000 */
[----:B------:R-:W2:Y:S01]  /*4910*/  MUFU.EX2 R74, R67 ;  /* 0x00000043004a7308 */ /* 0x000ea20000000800 */
[----:B0-----:R-:W-:-:S07]  /*4920*/  FADD.FTZ R15, R65, R22 ;  /* 0x00000016410f7221 */ /* 0x001fce0000010000 */
[----:B------:R-:W0:Y:S01]  /*4930*/  MUFU.EX2 R36, R36 ;  /* 0x0000002400247308 */ /* 0x000e220000000800 */
[C---:B-1----:R-:W-:Y:S01]  /*4940*/  F2FP.SATFINITE.E4M3.F32.PACK_AB_MERGE_C R34, R99.reuse, R34, RZ ;  /* 0x000000226322723e */ /* 0x042fe200048070ff */
[----:B------:R-:W-:Y:S01]  /*4950*/  FADD.FTZ R99, R99, R26 ;  /* 0x0000001a63637221 */ /* 0x000fe20000010000 */
[--C-:B------:R-:W-:Y:S02]  /*4960*/  IMAD.MOV.U32 R26, RZ, RZ, R25.reuse ;  /* 0x000000ffff1a7224 */ /* 0x100fe400078e0019 */
[----:B------:R-:W-:Y:S01]  /*4970*/  F2FP.SATFINITE.E4M3.F32.PACK_AB_MERGE_C R179, R97, R32, R34 ;  /* 0x0000002061b3723e */ /* 0x000fe20004807022 */
[----:B------:R-:W-:Y:S02]  /*4980*/  IMAD.MOV.U32 R32, RZ, RZ, R25 ;  /* 0x000000ffff207224 */ /* 0x000fe400078e0019 */
[----:B------:R-:W1:Y:S01]  /*4990*/  MUFU.EX2 R69, R69 ;  /* 0x0000004500457308 */ /* 0x000e620000000800 */
[C---:B--2---:R-:W-:Y:S01]  /*49a0*/  F2FP.SATFINITE.E4M3.F32.PACK_AB_MERGE_C R65, R74.reuse, R65, RZ ;  /* 0x000000414a41723e */ /* 0x044fe200048070ff */
[----:B------:R-:W-:Y:S01]  /*49b0*/  FADD.FTZ R74, R74, R15 ;  /* 0x0000000f4a4a7221 */ /* 0x000fe20000010000 */
[----:B------:R-:W-:-:S02]  /*49c0*/  IMAD.MOV.U32 R34, RZ, RZ, R25 ;  /* 0x000000ffff227224 */ /* 0x000fc400078e0019 */
[----:B------:R-:W-:Y:S01]  /*49d0*/  F2FP.SATFINITE.E4M3.F32.PACK_AB_MERGE_C R178, R72, R63, R65 ;  /* 0x0000003f48b2723e */ /* 0x000fe20004807041 */
[----:B------:R-:W-:Y:S02]  /*49e0*/  IMAD.MOV.U32 R63, RZ, RZ, R25 ;  /* 0x000000ffff3f7224 */ /* 0x000fe400078e0019 */
[----:B------:R-:W2:Y:S01]  /*49f0*/  MUFU.EX2 R101, R101 ;  /* 0x0000006500657308 */ /* 0x000ea20000000800 */
[----:B0-----:R-:W-:Y:S01]  /*4a00*/  FADD.FTZ R8, R36, R99 ;  /* 0x0000006324087221 */ /* 0x001fe20000010000 */
[--C-:B------:R-:W-:Y:S02]  /*4a10*/  IMAD.MOV.U32 R65, RZ, RZ, R25.reuse ;  /* 0x000000ffff417224 */ /* 0x100fe400078e0019 */
[--C-:B------:R-:W-:Y:S02]  /*4a20*/  IMAD.MOV.U32 R67, RZ, RZ, R25.reuse ;  /* 0x000000ffff437224 */ /* 0x100fe400078e0019 */
[--C-:B------:R-:W-:Y:S02]  /*4a30*/  IMAD.MOV.U32 R72, RZ, RZ, R25.reuse ;  /* 0x000000ffff487224 */ /* 0x100fe400078e0019 */
[----:B------:R0:W3:Y:S01]  /*4a40*/  MUFU.EX2 R76, R73 ;  /* 0x00000049004c7308 */ /* 0x0000e20000000800 */
[----:B-1----:R-:W-:Y:S01]  /*4a50*/  FADD.FTZ R15, R69, R74 ;  /* 0x0000004a450f7221 */ /* 0x002fe20000010000 */
[----:B------:R-:W-:-:S06]  /*4a60*/  IMAD.MOV.U32 R74, RZ, RZ, R25 ;  /* 0x000000ffff4a7224 */ /* 0x000fcc00078e0019 */
[----:B------:R-:W1:Y:S01]  /*4a70*/  MUFU.EX2 R38, R38 ;  /* 0x0000002600267308 */ /* 0x000e620000000800 */
[----:B--2---:R-:W-:Y:S01]  /*4a80*/  FADD.FTZ R21, R101, R8 ;  /* 0x0000000865157221 */ /* 0x004fe20000010000 */
[----:B0-----:R-:W-:-:S06]  /*4a90*/  IMAD.MOV.U32 R73, RZ, RZ, R25 ;  /* 0x000000ffff497224 */ /* 0x001fcc00078e0019 */
[----:B------:R-:W0:Y:S01]  /*4aa0*/  MUFU.EX2 R35, R35 ;  /* 0x0000002300237308 */ /* 0x000e220000000800 */
[----:B---3--:R-:W-:-:S07]  /*4ab0*/  FADD.FTZ R12, R76, R15 ;  /* 0x0000000f4c0c7221 */ /* 0x008fce0000010000 */
[----:B------:R-:W2:Y:S01]  /*4ac0*/  MUFU.EX2 R103, R103 ;  /* 0x0000006700677308 */ /* 0x000ea20000000800 */
[----:B-1----:R-:W-:-:S07]  /*4ad0*/  FADD.FTZ R18, R38, R21 ;  /* 0x0000001526127221 */ /* 0x002fce0000010000 */
[----:B------:R1:W3:Y:S01]  /*4ae0*/  MUFU.EX2 R78, R79 ;  /* 0x0000004f004e7308 */ /* 0x0002e20000000800 */
[----:B0-----:R-:W-:-:S07]  /*4af0*/  FADD.FTZ R15, R35, R12 ;  /* 0x0000000c230f7221 */ /* 0x001fce0000010000 */
[----:B------:R-:W0:Y:S01]  /*4b00*/  MUFU.EX2 R40, R40 ;  /* 0x0000002800287308 */ /* 0x000e220000000800 */
[C---:B--2---:R-:W-:Y:S01]  /*4b10*/  F2FP.SATFINITE.E4M3.F32.PACK_AB_MERGE_C R38, R103.reuse, R38, RZ ;  /* 0x000000266726723e */ /* 0x044fe200048070ff */
[----:B------:R-:W-:Y:S01]  /*4b20*/  FADD.FTZ R103, R103, R18 ;  /* 0x0000001267677221 */ /* 0x000fe20000010000 */
[--C-:B-1----:R-:W-:Y:S02]  /*4b30*/  IMAD.MOV.U32 R79, RZ, RZ, R25.reuse ;  /* 0x000000ffff4f7224 */ /* 0x102fe400078e0019 */
[----:B------:R-:W-:Y:S01]  /*4b40*/  F2FP.SATFINITE.E4M3.F32.PACK_AB_MERGE_C R173, R101, R36, R38 ;  /* 0x0000002465ad723e */ /* 0x000fe20004807026 */
[----:B------:R-:W-:Y:S02]  /*4b50*/  IMAD.MOV.U32 R36, RZ, RZ, R25 ;  /* 0x000000ffff247224 */ /* 0x000fe400078e0019 */
[----:B------:R-:W1:Y:S01]  /*4b60*/  MUFU.EX2 R85, R85 ;  /* 0x0000005500557308 */ /* 0x000e620000000800 */
[C---:B---3--:R-:W-:Y:S01]  /*4b70*/  F2FP.SATFINITE.E4M3.F32.PACK_AB_MERGE_C R35, R78.reuse, R35, RZ ;  /* 0x000000234e23723e */ /* 0x048fe200048070ff */
[----:B------:R-:W-:Y:S01]  /*4b80*/  FADD.FTZ R78, R78, R15 ;  /* 0x0000000f4e4e7221 */ /* 0x000fe20000010000 */
[----:B------:R-:W-:-:S02]  /*4b90*/  IMAD.MOV.U32 R38, RZ, RZ, R25 ;  /* 0x000000ffff267224 */ /* 0x000fc400078e0019 */
[----:B------:R-:W-:Y:S01]  /*4ba0*/  F2FP.SATFINITE.E4M3.F32.PACK_AB_MERGE_C R172, R76, R69, R35 ;  /* 0x000000454cac723e */ /* 0x000fe20004807023 */
[----:B------:R-:W-:Y:S02]  /*4bb0*/  IMAD.MOV.U32 R35, RZ, RZ, R25 ;  /* 0x000000ffff237224 */ /* 0x000fe400078e0019 */
[----:B------:R-:W2:Y:S01]  /*4bc0*/  MUFU.EX2 R105, R105 ;  /* 0x0000006900697308 */ /* 0x000ea20000000800 */
[----:B0-----:R-:W-:Y:S01]  /*4bd0*/  FADD.FTZ R12, R40, R103 ;  /* 0x00000067280c7221 */ /* 0x001fe20000010000 */
[--C-:B------:R-:W-:Y:S02]  /*4be0*/  IMAD.MOV.U32 R69, RZ, RZ, R25.reuse ;  /* 0x000000ffff457224 */ /* 0x100fe400078e0019 */
[----:B------:R-:W-:-:S04]  /*4bf0*/  IMAD.MOV.U32 R76, RZ, RZ, R25 ;  /* 0x000000ffff4c7224 */ /* 0x000fc800078e0019 */
[----:B------:R0:W3:Y:S01]  /*4c00*/  MUFU.EX2 R80, R87 ;  /* 0x0000005700507308 */ /* 0x0000e20000000800 */
[----:B-1----:R-:W-:Y:S01]  /*4c10*/  FADD.FTZ R15, R85, R78 ;  /* 0x0000004e550f7221 */ /* 0x002fe20000010000 */
[----:B------:R-:W-:-:S06]  /*4c20*/  IMAD.MOV.U32 R78, RZ, RZ, R25 ;  /* 0x000000ffff4e7224 */ /* 0x000fcc00078e0019 */
[----:B------:R-:W-:Y:S01]  /*4c30*/  MUFU.EX2 R42, R42 ;  /* 0x0000002a002a7308 */ /* 0x000fe20000000800 */
[----:B--2---:R-:W-:Y:S01]  /*4c40*/  FADD.FTZ R21, R105, R12 ;  /* 0x0000000c69157221 */ /* 0x004fe20000010000 */
[----:B0-----:R-:W-:-:S06]  /*4c50*/  IMAD.MOV.U32 R87, RZ, RZ, R25 ;  /* 0x000000ffff577224 */ /* 0x001fcc00078e0019 */
[----:B------:R-:W0:Y:S01]  /*4c60*/  MUFU.EX2 R113, R113 ;  /* 0x0000007100717308 */ /* 0x000e220000000800 */
[----:B---3--:R-:W-:-:S07]  /*4c70*/  FADD.FTZ R18, R80, R15 ;  /* 0x0000000f50127221 */ /* 0x008fce0000010000 */
[----:B------:R-:W1:Y:S08]  /*4c80*/  MUFU.EX2 R39, R39 ;  /* 0x0000002700277308 */ /* 0x000e700000000800 */
[----:B------:R2:W3:Y:S01]  /*4c90*/  MUFU.EX2 R10, R43 ;  /* 0x0000002b000a7308 */ /* 0x0004e20000000800 */
[----:B0-----:R-:W-:Y:S01]  /*4ca0*/  F2FP.SATFINITE.E4M3.F32.PACK_AB_MERGE_C R22, R113, R42, RZ ;  /* 0x0000002a7116723e */ /* 0x001fe200048070ff */
[----:B------:R-:W-:-:S03]  /*4cb0*/  FADD.FTZ R42, R42, R21 ;  /* 0x000000152a2a7221 */ /* 0x000fc60000010000 */
[----:B------:R-:W-:Y:S01]  /*4cc0*/  F2FP.SATFINITE.E4M3.F32.PACK_AB_MERGE_C R175, R105, R40, R22 ;  /* 0x0000002869af723e */ /* 0x000fe20004807016 */
[----:B------:R-:W-:Y:S01]  /*4cd0*/  FADD.FTZ R113, R113, R42 ;  /* 0x0000002a71717221 */ /* 0x000fe20000010000 */
[--C-:B------:R-:W-:Y:S01]  /*4ce0*/  IMAD.MOV.U32 R40, RZ, RZ, R25.reuse ;  /* 0x000000ffff287224 */ /* 0x100fe200078e0019 */
[----:B------:R-:W-:Y:S01]  /*4cf0*/  MUFU.EX2 R46, R46 ;  /* 0x0000002e002e7308 */ /* 0x000fe20000000800 */
[----:B-1----:R-:W-:Y:S01]  /*4d00*/  FADD.FTZ R15, R39, R18 ;  /* 0x00000012270f7221 */ /* 0x002fe20000010000 */
[----:B--2---:R-:W-:Y:S01]  /*4d10*/  MOV R43, R25 ;  /* 0x00000019002b7202 */ /* 0x004fe20000000f00 */
[----:B------:R-:W-:-:S05]  /*4d20*/  IMAD.MOV.U32 R42, RZ, RZ, R25 ;  /* 0x000000ffff2a7224 */ /* 0x000fca00078e0019 */
[----:B------:R-:W0:Y:S01]  /*4d30*/  MUFU.EX2 R117, R117 ;  /* 0x0000007500757308 */ /* 0x000e220000000800 */
[C---:B---3--:R-:W-:Y:S01]  /*4d40*/  F2FP.SATFINITE.E4M3.F32.PACK_AB_MERGE_C R39, R10.reuse, R39, RZ ;  /* 0x000000270a27723e */ /* 0x048fe200048070ff */
[----:B------:R-:W-:-:S03]  /*4d50*/  FADD.FTZ R10, R10, R15 ;  /* 0x0000000f0a0a7221 */ /* 0x000fc60000010000 */
[----:B------:R-:W-:Y:S01]  /*4d60*/  F2FP.SATFINITE.E4M3.F32.PACK_AB_MERGE_C R174, R80, R85, R39 ;  /* 0x0000005550ae723e */ /* 0x000fe20004807027 */
[--C-:B------:R-:W-:Y:S02]  /*4d70*/  IMAD.MOV.U32 R39, RZ, RZ, R25.reuse ;  /* 0x000000ffff277224 */ /* 0x100fe400078e0019 */
[----:B------:R-:W1:Y:S01]  /*4d80*/  MUFU.EX2 R44, R44 ;  /* 0x0000002c002c7308 */ /* 0x000e620000000800 */
[--C-:B------:R-:W-:Y:S02]  /*4d90*/  IMAD.MOV.U32 R80, RZ, RZ, R25.reuse ;  /* 0x000000ffff507224 */ /* 0x100fe400078e0019 */
[----:B------:R-:W-:-:S05]  /*4da0*/  IMAD.MOV.U32 R85, RZ, RZ, R25 ;  /* 0x000000ffff557224 */ /* 0x000fca00078e0019 */
[----:B------:R-:W2:Y:S01]  /*4db0*/  MUFU.EX2 R107, R107 ;  /* 0x0000006b006b7308 */ /* 0x000ea20000000800 */
[----:B0-----:R-:W-:-:S07]  /*4dc0*/  F2FP.SATFINITE.E4M3.F32.PACK_AB_MERGE_C R15, R117, R46, RZ ;  /* 0x0000002e750f723e */ /* 0x001fce00048070ff */
[----:B------:R-:W0:Y:S01]  /*4dd0*/  MUFU.EX2 R115, R115 ;  /* 0x0000007300737308 */ /* 0x000e220000000800 */
[----:B-1----:R-:W-:-:S07]  /*4de0*/  FADD.FTZ R6, R44, R113 ;  /* 0x000000712c067221 */ /* 0x002fce0000010000 */
[----:B------:R-:W1:Y:S01]  /*4df0*/  MUFU.EX2 R14, R109 ;  /* 0x0000006d000e7308 */ /* 0x000e620000000800 */
[----:B--2---:R-:W-:-:S07]  /*4e00*/  FADD.FTZ R3, R107, R10 ;  /* 0x0000000a6b037221 */ /* 0x004fce0000010000 */
[----:B------:R-:W2:Y:S01]  /*4e10*/  MUFU.EX2 R111, R111 ;  /* 0x0000006f006f7308 */ /* 0x000ea20000000800 */
[C---:B0-----:R-:W-:Y:S01]  /*4e20*/  F2FP.SATFINITE.E4M3.F32.PACK_AB_MERGE_C R169, R115.reuse, R44, R15 ;  /* 0x0000002c73a9723e */ /* 0x041fe2000480700f */
[----:B------:R-:W-:Y:S01]  /*4e30*/  FADD.FTZ R115, R115, R6 ;  /* 0x0000000673737221 */ /* 0x000fe20000010000 */
[----:B------:R-:W-:-:S03]  /*4e40*/  IMAD.MOV.U32 R44, RZ, RZ, R25 ;  /* 0x000000ffff2c7224 */ /* 0x000fc600078e0019 */
[----:B------:R-:W-:Y:S02]  /*4e50*/  FADD.FTZ R46, R46, R115 ;  /* 0x000000732e2e7221 */ /* 0x000fe40000010000 */
[----:B------:R-:W0:Y:S01]  /*4e60*/  MUFU.EX2 R8, R123 ;  /* 0x0000007b00087308 */ /* 0x000e220000000800 */
[----:B-1----:R-:W-:Y:S01]  /*4e70*/  FADD.FTZ R6, R14, R3 ;  /* 0x000000030e067221 */ /* 0x002fe20000010000 */
[----:B------:R-:W-:Y:S01]  /*4e80*/  FADD.FTZ R117, R117, R46 ;  /* 0x0000002e75757221 */ /* 0x000fe20000010000 */
[----:B------:R-:W-:-:S05]  /*4e90*/  IMAD.MOV.U32 R46, RZ, RZ, R25 ;  /* 0x000000ffff2e7224 */ /* 0x000fca00078e0019 */
[----:B------:R-:W-:Y:S01]  /*4ea0*/  MUFU.EX2 R50, R50 ;  /* 0x0000003200327308 */ /* 0x000fe20000000800 */
[----:B--2---:R-:W-:-:S07]  /*4eb0*/  FADD.FTZ R3, R111, R6 ;  /* 0x000000066f037221 */ /* 0x004fce0000010000 */
[----:B------:R-:W1:Y:S01]  /*4ec0*/  MUFU.EX2 R121, R121 ;  /* 0x0000007900797308 */ /* 0x000e620000000800 */
[C---:B0-----:R-:W-:Y:S01]  /*4ed0*/  F2FP.SATFINITE.E4M3.F32.PACK_AB_MERGE_C R111, R8.reuse, R111, RZ ;  /* 0x0000006f086f723e */ /* 0x041fe200048070ff */
[----:B------:R-:W-:-:S03]  /*4ee0*/  FADD.FTZ R8, R8, R3 ;  /* 0x0000000308087221 */ /* 0x000fc60000010000 */
[----:B------:R-:W-:-:S03]  /*4ef0*/  F2FP.SATFINITE.E4M3.F32.PACK_AB_MERGE_C R168, R14, R107, R111 ;  /* 0x0000006b0ea8723e */ /* 0x000fc6000480706f */
[----:B------:R-:W0:Y:S08]  /*4f00*/  MUFU.EX2 R48, R48 ;  /* 0x0000003000307308 */ /* 0x000e300000000800 */
[----:B------:R-:W2:Y:S01]  /*4f10*/  MUFU.EX2 R125, R125 ;  /* 0x0000007d007d7308 */ /* 0x000ea20000000800 */
[----:B-1----:R-:W-:-:S07]  /*4f20*/  F2FP.SATFINITE.E4M3.F32.PACK_AB_MERGE_C R7, R121, R50, RZ ;  /* 0x000000327907723e */ /* 0x002fce00048070ff */
[----:B------:R-:W1:Y:S01]  /*4f30*/  MUFU.EX2 R119, R119 ;  /* 0x0000007700777308 */ /* 0x000e620000000800 */
[----:B0-----:R-:W-:-:S07]  /*4f40*/  FADD.FTZ R6, R48, R117 ;  /* 0x0000007530067221 */ /* 0x001fce0000010000 */
[----:B------:R-:W0:Y:S01]  /*4f50*/  MUFU.EX2 R12, R127 ;  /* 0x0000007f000c7308 */ /* 0x000e220000000800 */
[----:B--2---:R-:W-:Y:S01]  /*4f60*/  FADD.FTZ R3, R125, R8 ;  /* 0x000000087d037221 */ /* 0x004fe20000010000 */
[----:B------:R-:W-:-:S06]  /*4f70*/  IMAD.MOV.U32 R8, RZ, RZ, RZ ;  /* 0x000000ffff087224 */ /* 0x000fcc00078e00ff */
[----:B------:R-:W2:Y:S01]  /*4f80*/  MUFU.EX2 R129, R129 ;  /* 0x0000008100817308 */ /* 0x000ea20000000800 */
[C---:B-1----:R-:W-:Y:S01]  /*4f90*/  F2FP.SATFINITE.E4M3.F32.PACK_AB_MERGE_C R171, R119.reuse, R48, R7 ;  /* 0x0000003077ab723e */ /* 0x042fe20004807007 */
[----:B------:R-:W-:Y:S01]  /*4fa0*/  FADD.FTZ R119, R119, R6 ;  /* 0x0000000677777221 */ /* 0x000fe20000010000 */
[----:B------:R-:W-:-:S03]  /*4fb0*/  IMAD.MOV.U32 R48, RZ, RZ, R25 ;  /* 0x000000ffff307224 */ /* 0x000fc600078e0019 */
[----:B------:R-:W-:Y:S02]  /*4fc0*/  FADD.FTZ R50, R50, R119 ;  /* 0x0000007732327221 */ /* 0x000fe40000010000 */
[----:B------:R-:W1:Y:S01]  /*4fd0*/  MUFU.EX2 R60, R60 ;  /* 0x0000003c003c7308 */ /* 0x000e620000000800 */
[----:B0-----:R-:W-:-:S04]  /*4fe0*/  FADD.FTZ R6, R12, R3 ;  /* 0x000000030c067221 */ /* 0x001fc80000010000 */
[----:B--2---:R-:W-:Y:S01]  /*4ff0*/  FADD.FTZ R3, R129, R6 ;  /* 0x0000000681037221 */ /* 0x004fe20000010000 */
[----:B------:R-:W-:Y:S01]  /*5000*/  FADD.FTZ R6, R121, R50 ;  /* 0x0000003279067221 */ /* 0x000fe20000010000 */
[----:B------:R-:W-:Y:S01]  /*5010*/  IMAD.MOV.U32 R50, RZ, RZ, R25 ;  /* 0x000000ffff327224 */ /* 0x000fe200078e0019 */
[C---:B-1----:R-:W-:Y:S01]  /*5020*/  F2FP.SATFINITE.E4M3.F32.PACK_AB_MERGE_C R7, R60.reuse, R129, RZ ;  /* 0x000000813c07723e */ /* 0x042fe200048070ff */
[----:B------:R-:W-:Y:S01]  /*5030*/  FADD.FTZ R3, R60, R3 ;  /* 0x000000033c037221 */ /* 0x000fe20000010000 */
[----:B------:R-:W-:Y:S02]  /*5040*/  MOV R60, R25 ;  /* 0x00000019003c7202 */ /* 0x000fe40000000f00 */
[----:B------:R-:W-:Y:S01]  /*5050*/  F2FP.SATFINITE.E4M3.F32.PACK_AB_MERGE_C R170, R12, R125, R7 ;  /* 0x0000007d0caa723e */ /* 0x000fe20004807007 */
[----:B------:R-:W-:Y:S06]  /*5060*/  @!P2 BRA `(.L_x_19) ;  /* 0x000000380050a947 */ /* 0x000fec0003800000 */
[----:B------:R-:W-:Y:S01]  /*5070*/  IMAD.MOV.U32 R10, RZ, RZ, R89 ;  /* 0x000000ffff0a7224 */ /* 0x000fe200078e0059 */
[----:B------:R-:W-:Y:S01]  /*5080*/  CS2R R86, SRZ ;  /* 0x0000000000567805 */ /* 0x000fe2000001ff00 */
[----:B------:R-:W-:Y:S01]  /*5090*/  IMAD.MOV.U32 R7, RZ, RZ, R91 ;  /* 0x000000ffff077224 */ /* 0x000fe200078e005b */
[----:B------:R-:W-:Y:S01]  /*50a0*/  CS2R R84, SRZ ;  /* 0x0000000000547805 */ /* 0x000fe2000001ff00 */
[----:B------:R-:W-:Y:S01]  /*50b0*/  IMAD.MOV.U32 R11, RZ, RZ, RZ ;  /* 0x000000ffff0b7224 */ /* 0x000fe200078e00ff */
        /* <DEDUP_REMOVED lines=29> */
[----:B------:R-:W-:Y:S01]  /*5290*/  CS2R R24, SRZ ;  /* 0x0000000000187805 */ /* 0x000fe2000001ff00 */
[----:B------:R-:W-:-:S06]  /*52a0*/  UMOV UR53, URZ ;  /* 0x0000003f00357c82 */ /* 0x000fcc0008000000 */
.L_x_29:
[----:B------:R-:W-:Y:S01]  /*52b0*/  ISETP.NE.AND P3, PT, RZ, UR41, PT ;  /* 0x00000029ff007c0c */ /* 0x000fe2000bf65270 */
[----:B------:R-:W-:-:S04]  /*52c0*/  UISETP.NE.AND UP0, UPT, UR53, 0x1, UPT ;  /* 0x000000013500788c */ /* 0x000fc8000bf05270 */
[----:B------:R-:W-:-:S06]  /*52d0*/  USEL UR4, URZ, 0x1, UP0 ;  /* 0x000000013f047887 */ /* 0x000fcc0008000000 */
[----:B------:R-:W-:Y:S02]  /*52e0*/  LOP3.LUT R8, R11, UR4, RZ, 0x3c, !PT ;  /* 0x000000040b087c12 */ /* 0x000fe4000f8e3cff */
[----:B------:R-:W-:Y:S05]  /*52f0*/  @P3 BRA `(.L_x_20) ;  /* 0x0000000000343947 */ /* 0x000fea0003800000 */
[----:B------:R-:W-:Y:S05]  /*5300*/  @!P0 BRA `(.L_x_21) ;  /* 0x0000000000048947 */ /* 0x000fea0003800000 */
[----:B------:R-:W-:Y:S01]  /*5310*/  BPT.TRAP 0x1 ;  /* 0x000000040000795c */ /* 0x000fe20000300000 */
.L_x_21:
[----:B------:R-:W-:Y:S01]  /*5320*/  UIADD3 UR4, UR53, 0x1, URZ ;  /* 0x0000000135047890 */ /* 0x000fe2000fffe03f */
[----:B------:R-:W-:-:S03]  /*5330*/  SHF.L.U32 R12, R8, 0x1f, RZ ;  /* 0x0000001f080c7819 */ /* 0x000fc600000006ff */
[----:B------:R-:W-:-:S04]  /*5340*/  UISETP.NE.AND UP0, UPT, UR4, 0x2, UPT ;  /* 0x000000020400788c */ /* 0x000fc8000bf05270 */
[----:B------:R-:W-:-:S04]  /*5350*/  USEL UR4, UR4, URZ, UP0 ;  /* 0x0000003f04047287 */ /* 0x000fc80008000000 */
[----:B------:R-:W-:-:S09]  /*5360*/  ULEA UR4, UR4, UR40, 0x3 ;  /* 0x0000002804047291 */ /* 0x000fd2000f8e183f */
[----:B------:R0:W1:Y:S01]  /*5370*/  SYNCS.PHASECHK.TRANS64.TRYWAIT P2, [UR4+0x29830], R12 ;  /* 0x0298300cff0075a7 */ /* 0x0000620008040144 */
[----:B------:R-:W-:Y:S05]  /*5380*/  @!P0 BRA `(.L_x_22) ;  /* 0x0000000000048947 */ /* 0x000fea0003800000 */
[----:B------:R-:W-:Y:S01]  /*5390*/  BPT.TRAP 0x1 ;  /* 0x000000040000795c */ /* 0x000fe20000300000 */
.L_x_22:
[----:B-1----:R-:W-:Y:S05]  /*53a0*/  @P2 BRA `(.L_x_20) ;  /* 0x0000000000082947 */ /* 0x002fea0003800000 */
[----:B------:R-:W1:Y:S02]  /*53b0*/  SYNCS.PHASECHK.TRANS64.TRYWAIT P2, [UR4+0x29830], R12 ;  /* 0x0298300cff0075a7 */ /* 0x000e640008040144 */
[----:B-1----:R-:W-:Y:S05]  /*53c0*/  @!P2 BRA `(.L_x_23) ;  /* 0x0000009c0008a947 */ /* 0x002fea0003800000 */
.L_x_20:
[----:B01----:R-:W-:Y:S01]  /*53d0*/  VIADD R12, R17, 0x8 ;  /* 0x00000008110c7836 */ /* 0x003fe20000000000 */
[----:B------:R-:W-:Y:S01]  /*53e0*/  UIADD3 UR52, UR53, 0x1, URZ ;  /* 0x0000000135347890 */ /* 0x000fe2000fffe03f */
[C---:B------:R-:W-:Y:S01]  /*53f0*/  R2UR UR4, R4.reuse ;  /* 0x00000000040472ca */ /* 0x040fe200000e0000 */
[----:B------:R-:W-:Y:S01]  /*5400*/  UMOV UR7, 0x80000020 ;  /* 0x8000002000077882 */ /* 0x000fe20000000000 */
[C---:B------:R-:W-:Y:S01]  /*5410*/  R2UR UR5, R5.reuse ;  /* 0x00000000050572ca */ /* 0x040fe200000e0000 */
[----:B------:R0:W-:Y:S01]  /*5420*/  BAR.SYNC.DEFER_BLOCKING R12, 0x100 ;  /* 0x0004000c0000751d */ /* 0x0001e20000010000 */
[----:B------:R-:W-:Y:S01]  /*5430*/  UISETP.NE.AND UP0, UPT, UR52, 0x2, UPT ;  /* 0x000000023400788c */ /* 0x000fe2000bf05270 */
[C---:B------:R-:W-:Y:S02]  /*5440*/  R2UR UR8, R4.reuse ;  /* 0x00000000040872ca */ /* 0x040fe400000e0000 */
[C---:B------:R-:W-:Y:S01]  /*5450*/  R2UR UR9, R5.reuse ;  /* 0x00000000050972ca */ /* 0x040fe200000e0000 */
[----:B------:R-:W-:Y:S01]  /*5460*/  USEL UR52, UR52, URZ, UP0 ;  /* 0x0000003f34347287 */ /* 0x000fe20008000000 */
[C---:B------:R-:W-:Y:S01]  /*5470*/  R2UR UR12, R4.reuse ;  /* 0x00000000040c72ca */ /* 0x040fe200000e0000 */
[----:B------:R-:W-:Y:S01]  /*5480*/  UMOV UR11, 0x80000020 ;  /* 0x80000020000b7882 */ /* 0x000fe20000000000 */
[C---:B------:R-:W-:Y:S01]  /*5490*/  R2UR UR13, R5.reuse ;  /* 0x00000000050d72ca */ /* 0x040fe200000e0000 */
[----:B------:R-:W-:Y:S01]  /*54a0*/  UIMAD UR54, UR52, 0x780, UR42 ;  /* 0x00000780343678a4 */ /* 0x000fe2000f8e022a */
[C---:B------:R-:W-:Y:S01]  /*54b0*/  R2UR UR16, R4.reuse ;  /* 0x00000000041072ca */ /* 0x040fe200000e0000 */
[----:B------:R-:W-:Y:S01]  /*54c0*/  UMOV UR15, 0x80000020 ;  /* 0x80000020000f7882 */ /* 0x000fe20000000000 */
[C---:B------:R-:W-:Y:S01]  /*54d0*/  R2UR UR17, R5.reuse ;  /* 0x00000000051172ca */ /* 0x040fe200000e0000 */
[----:B------:R-:W-:Y:S01]  /*54e0*/  UIADD3 UR10, UR54, 0x80, URZ ;  /* 0x00000080360a7890 */ /* 0x000fe2000fffe03f */
[----:B------:R-:W-:Y:S01]  /*54f0*/  R2UR UR20, R4 ;  /* 0x00000000041472ca */ /* 0x000fe200000e0000 */
[----:B------:R-:W-:Y:S01]  /*5500*/  UIADD3 UR14, UR54, 0x100, URZ ;  /* 0x00000100360e7890 */ /* 0x000fe2000fffe03f */
[----:B------:R-:W-:Y:S01]  /*5510*/  R2UR UR21, R5 ;  /* 0x00000000051572ca */ /* 0x000fe200000e0000 */
[----:B------:R-:W-:Y:S01]  /*5520*/  UMOV UR6, UR54 ;  /* 0x0000003600067c82 */ /* 0x000fe20008000000 */
[----:B------:R-:W-:Y:S01]  /*5530*/  UIADD3 UR18, UR54, 0x180, URZ ;  /* 0x0000018036127890 */ /* 0x000fe2000fffe03f */
[----:B------:R-:W-:Y:S01]  /*5540*/  UMOV UR19, 0x80000020 ;  /* 0x8000002000137882 */ /* 0x000fe20000000000 */
[----:B------:R-:W-:Y:S01]  /*5550*/  UIADD3 UR22, UR54, 0x200, URZ ;  /* 0x0000020036167890 */ /* 0x000fe2000fffe03f */
[----:B------:R-:W-:Y:S01]  /*5560*/  UMOV UR23, 0x80000020 ;  /* 0x8000002000177882 */ /* 0x000fe20000000000 */
[----:B------:R-:W-:Y:S01]  /*5570*/  WARPGROUP.ARRIVE ;  /* 0x00000000000079c5 */ /* 0x000fe20000000000 */
[----:B------:R-:W-:Y:S01]  /*5580*/  UIADD3 UR26, UR54, 0x2, URZ ;  /* 0x00000002361a7890 */ /* 0x000fe2000fffe03f */
[----:B------:R-:W-:Y:S01]  /*5590*/  UMOV UR27, 0x80000020 ;  /* 0x80000020001b7882 */ /* 0x000fe20000000000 */
[----:B------:R-:W-:-:S03]  /*55a0*/  UIADD3 UR30, UR54, 0x280, URZ ;  /* 0x00000280361e7890 */ /* 0x000fc6000fffe03f */
[----:B------:R-:W-:Y:S01]  /*55b0*/  QGMMA.64x32x32.F32.E4M3.E4M3 R152, gdesc[UR4], RZ, !UPT, gsb0 ;  /* 0x00600000049879f3 */ /* 0x000fe2000c0008ff */
[----:B------:R-:W-:Y:S01]  /*55c0*/  UIADD3 UR6, UR54, 0x82, URZ ;  /* 0x0000008236067890 */ /* 0x000fe2000fffe03f */
[----:B------:R-:W-:Y:S01]  /*55d0*/  UMOV UR4, UR24 ;  /* 0x0000001800047c82 */ /* 0x000fe20008000000 */
[----:B------:R-:W-:Y:S01]  /*55e0*/  UMOV UR5, UR25 ;  /* 0x0000001900057c82 */ /* 0x000fe20008000000 */
[----:B------:R-:W-:Y:S01]  /*55f0*/  UMOV UR7, 0x80000020 ;  /* 0x8000002000077882 */ /* 0x000fe20000000000 */
[----:B------:R-:W-:Y:S01]  /*5600*/  UMOV UR31, 0x80000020 ;  /* 0x80000020001f7882 */ /* 0x000fe20000000000 */
[----:B------:R-:W-:Y:S01]  /*5610*/  UIADD3 UR34, UR54, 0x282, URZ ;  /* 0x0000028236227890 */ /* 0x000fe2000fffe03f */
[----:B------:R-:W-:Y:S01]  /*5620*/  UMOV UR35, 0x80000020 ;  /* 0x8000002000237882 */ /* 0x000fe20000000000 */
[----:B------:R-:W-:Y:S01]  /*5630*/  UIADD3 UR46, UR54, 0x500, URZ ;  /* 0x00000500362e7890 */ /* 0x000fe2000fffe03f */
[----:B------:R-:W-:Y:S01]  /*5640*/  UMOV UR47, 0x80000020 ;  /* 0x80000020002f7882 */ /* 0x000fe20000000000 */
[----:B------:R-:W-:Y:S01]  /*5650*/  UIADD3 UR50, UR54, 0x502, URZ ;  /* 0x0000050236327890 */ /* 0x000fe2000fffe03f */
[----:B------:R-:W-:Y:S01]  /*5660*/  UMOV UR51, 0x80000020 ;  /* 0x8000002000337882 */ /* 0x000fe20000000000 */
[----:B------:R-:W-:-:S02]  /*5670*/  WARPGROUP.DEPBAR.LE gsb0, 0x0 ;  /* 0x00008000000079c5 */ /* 0x000fc40000010000 */
[----:B------:R-:W-:-:S06]  /*5680*/  WARPGROUP.ARRIVE ;  /* 0x00000000000079c5 */ /* 0x000fcc0000000000 */
[----:B------:R-:W-:Y:S01]  /*5690*/  QGMMA.64x32x32.F32.E4M3.E4M3 R136, gdesc[UR8], RZ, !UPT, gsb0 ;  /* 0x00600000088879f3 */ /* 0x000fe2000c0008ff */
[----:B------:R-:W-:Y:S02]  /*56a0*/  UIADD3 UR8, UR54, 0x102, URZ ;  /* 0x0000010236087890 */ /* 0x000fe4000fffe03f */
[----:B------:R-:W-:Y:S02]  /*56b0*/  UIADD3 UR9, UR54, 0x182, URZ ;  /* 0x0000018236097890 */ /* 0x000fe4000fffe03f */
        /* <DEDUP_REMOVED lines=13> */
[----:B------:R-:W-:Y:S01]  /*5790*/  UMOV UR26, UR6 ;  /* 0x00000006001a7c82 */ /* 0x000fe20008000000 */
[----:B------:R-:W-:Y:S01]  /*57a0*/  UMOV UR27, 0x80000020 ;  /* 0x80000020001b7882 */ /* 0x000fe20000000000 */
[----:B------:R-:W-:Y:S01]  /*57b0*/  UMOV UR6, UR8 ;  /* 0x0000000800067c82 */ /* 0x000fe20008000000 */
        /* <DEDUP_REMOVED lines=10> */
[----:B------:R-:W-:Y:S01]  /*5860*/  UIADD3 UR6, UR54, 0x300, URZ ;  /* 0x0000030036067890 */ /* 0x000fe2000fffe03f */
[----:B------:R-:W-:Y:S01]  /*5870*/  UMOV UR4, UR28 ;  /* 0x0000001c00047c82 */ /* 0x000fe20008000000 */
        /* <DEDUP_REMOVED lines=121> */
[----:B0-----:R-:W-:Y:S05]  /*6010*/  @P3 BRA `(.L_x_24) ;  /* 0x0000000000283947 */ /* 0x001fea0003800000 */
[----:B------:R-:W-:Y:S05]  /*6020*/  @!P0 BRA `(.L_x_25) ;  /* 0x0000000000048947 */ /* 0x000fea0003800000 */
[----:B------:R-:W-:Y:S01]  /*6030*/  BPT.TRAP 0x1 ;  /* 0x000000040000795c */ /* 0x000fe20000300000 */
.L_x_25:
[----:B------:R-:W-:Y:S01]  /*6040*/  ULEA UR4, UR53, UR40, 0x3 ;  /* 0x0000002835047291 */ /* 0x000fe2000f8e183f */
[----:B------:R-:W-:-:S08]  /*6050*/  SHF.L.U32 R11, R11, 0x1f, RZ ;  /* 0x0000001f0b0b7819 */ /* 0x000fd000000006ff */
[----:B------:R0:W1:Y:S01]  /*6060*/  SYNCS.PHASECHK.TRANS64.TRYWAIT P2, [UR4+0x29850], R11 ;  /* 0x0298500bff0075a7 */ /* 0x0000620008040144 */
[----:B------:R-:W-:Y:S05]  /*6070*/  @!P0 BRA `(.L_x_26) ;  /* 0x0000000000048947 */ /* 0x000fea0003800000 */
[----:B------:R-:W-:Y:S01]  /*6080*/  BPT.TRAP 0x1 ;  /* 0x000000040000795c */ /* 0x000fe20000300000 */
.L_x_26:
[----:B-1----:R-:W-:Y:S05]  /*6090*/  @P2 BRA `(.L_x_24) ;  /* 0x0000000000082947 */ /* 0x002fea0003800000 */
[----:B------:R-:W1:Y:S02]  /*60a0*/  SYNCS.PHASECHK.TRANS64.TRYWAIT P2, [UR4+0x29850], R11 ;  /* 0x0298500bff0075a7 */ /* 0x000e640008040144 */
[----:B-1----:R-:W-:Y:S05]  /*60b0*/  @!P2 BRA `(.L_x_27) ;  /* 0x0000008c00e4a947 */ /* 0x002fea0003800000 */
.L_x_24:
[----:B------:R-:W-:Y:S01]  /*60c0*/  UIADD3 UR4, UR40, 0x400, URZ ;  /* 0x0000040028047890 */ /* 0x000fe2000fffe03f */
[----:B------:R-:W-:Y:S01]  /*60d0*/  WARPGROUP.ARRIVE ;  /* 0x00000000000079c5 */ /* 0x000fe20000000000 */
[----:B------:R-:W-:Y:S01]  /*60e0*/  UMOV UR7, 0xc0000010 ;  /* 0xc000001000077882 */ /* 0x000fe20000000000 */
[C---:B-1----:R-:W-:Y:S01]  /*60f0*/  FMUL.FTZ R12, R0.reuse, R152 ;  /* 0x00000098000c7220 */ /* 0x042fe20000410000 */
[----:B------:R-:W-:Y:S01]  /*6100*/  USHF.R.U32.HI UR4, URZ, 0x4, UR4 ;  /* 0x000000043f047899 */ /* 0x000fe20008011604 */
[C---:B------:R-:W-:Y:S01]  /*6110*/  FMUL.FTZ R13, R0.reuse, R154 ;  /* 0x0000009a000d7220 */ /* 0x040fe20000410000 */
[C---:B0-----:R-:W-:Y:S01]  /*6120*/  FMUL.FTZ R11, R0.reuse, R153 ;  /* 0x00000099000b7220 */ /* 0x041fe20000410000 */
[C---:B------:R-:W-:Y:S01]  /*6130*/  FMUL.FTZ R14, R0.reuse, R155 ;  /* 0x0000009b000e7220 */ /* 0x040fe20000410000 */
[----:B------:R-:W-:Y:S01]  /*6140*/  ULOP3.LUT UR4, UR4, 0x3fff, URZ, 0xc0, !UPT ;  /* 0x00003fff04047892 */ /* 0x000fe2000f8ec03f */
[----:B------:R-:W0:Y:S01]  /*6150*/  MUFU.TANH R12, R12 ;  /* 0x0000000c000c7308 */ /* 0x000e220000002400 */
[C---:B------:R-:W-:Y:S01]  /*6160*/  FMUL.FTZ R15, R0.reuse, R156 ;  /* 0x0000009c000f7220 */ /* 0x040fe20000410000 */
[C---:B------:R-:W-:Y:S01]  /*6170*/  FMUL.FTZ R18, R0.reuse, R157 ;  /* 0x0000009d00127220 */ /* 0x040fe20000410000 */
[----:B------:R-:W-:Y:S01]  /*6180*/  ULOP3.LUT UR4, UR4, 0x10000, URZ, 0xfc, !UPT ;  /* 0x0001000004047892 */ /* 0x000fe2000f8efc3f */
[C---:B------:R-:W-:Y:S01]  /*6190*/  FMUL.FTZ R19, R0.reuse, R158 ;  /* 0x0000009e00137220 */ /* 0x040fe20000410000 */
[C---:B------:R-:W-:Y:S01]  /*61a0*/  FMUL.FTZ R20, R0.reuse, R159 ;  /* 0x0000009f00147220 */ /* 0x040fe20000410000 */
[C---:B------:R-:W-:Y:S01]  /*61b0*/  FMUL.FTZ R21, R0.reuse, R160 ;  /* 0x000000a000157220 */ /* 0x040fe20000410000 */
[----:B------:R-:W-:Y:S01]  /*61c0*/  UIMAD UR4, UR53, 0x500, UR4 ;  /* 0x00000500350478a4 */ /* 0x000fe2000f8e0204 */
[----:B------:R-:W1:Y:S01]  /*61d0*/  MUFU.TANH R13, R13 ;  /* 0x0000000d000d7308 */ /* 0x000e620000002400 */
[C---:B------:R-:W-:Y:S01]  /*61e0*/  FMUL.FTZ R22, R0.reuse, R161 ;  /* 0x000000a100167220 */ /* 0x040fe20000410000 */
[C---:B------:R-:W-:Y:S01]  /*61f0*/  FMUL.FTZ R23, R0.reuse, R162 ;  /* 0x000000a200177220 */ /* 0x040fe20000410000 */
[C---:B------:R-:W-:Y:S01]  /*6200*/  FMUL.FTZ R211, R0.reuse, R104 ;  /* 0x0000006800d37220 */ /* 0x040fe20000410000 */
[C---:B------:R-:W-:Y:S01]  /*6210*/  FMUL.FTZ R152, R0.reuse, R163 ;  /* 0x000000a300987220 */ /* 0x040fe20000410000 */
[C---:B------:R-:W-:Y:S01]  /*6220*/  FMUL.FTZ R153, R0.reuse, R164 ;  /* 0x000000a400997220 */ /* 0x040fe20000410000 */
[----:B------:R-:W-:Y:S01]  /*6230*/  UMOV UR6, UR4 ;  /* 0x0000000400067c82 */ /* 0x000fe20008000000 */
[----:B------:R-:W-:Y:S01]  /*6240*/  FMUL.FTZ R154, R0, R165 ;  /* 0x000000a5009a7220 */ /* 0x000fe20000410000 */
[----:B------:R-:W-:Y:S01]  /*6250*/  QGMMA.64x128x32.F32.E4M3.E4M3 R24, R184, gdesc[UR4], R24, gsb0 ;  /* 0x01e00004b8187df3 */ /* 0x000fe20008000818 */
[----:B------:R-:W-:Y:S01]  /*6260*/  UIADD3 UR6, UR4, 0x100, URZ ;  /* 0x0000010004067890 */ /* 0x000fe2000fffe03f */
[----:B------:R-:W2:Y:S01]  /*6270*/  MUFU.TANH R11, R11 ;  /* 0x0000000b000b7308 */ /* 0x000ea20000002400 */
[----:B------:R-:W-:Y:S01]  /*6280*/  UMOV UR7, 0xc0000010 ;  /* 0xc000001000077882 */ /* 0x000fe20000000000 */
[----:B0-----:R-:W-:Y:S01]  /*6290*/  FMNMX.FTZ R104, R12, R7, !PT ;  /* 0x000000070c687209 */ /* 0x001fe20007810000 */
[C---:B------:R-:W-:Y:S01]  /*62a0*/  FMUL.FTZ R155, R0.reuse, R166 ;  /* 0x000000a6009b7220 */ /* 0x040fe20000410000 */
[C---:B------:R-:W-:Y:S01]  /*62b0*/  FMUL.FTZ R213, R0.reuse, R105 ;  /* 0x0000006900d57220 */ /* 0x040fe20000410000 */
[C---:B------:R-:W-:Y:S01]  /*62c0*/  FMUL.FTZ R105, R0.reuse, R106 ;  /* 0x0000006a00697220 */ /* 0x040fe20000410000 */
[C---:B------:R-:W-:Y:S01]  /*62d0*/  FMUL.FTZ R156, R0.reuse, R167 ;  /* 0x000000a7009c7220 */ /* 0x040fe20000410000 */
[----:B-1----:R-:W-:Y:S01]  /*62e0*/  FMNMX.FTZ R207, R13, R10, !PT ;  /* 0x0000000a0dcf7209 */ /* 0x002fe20007810000 */
[----:B------:R-:W0:Y:S01]  /*62f0*/  MUFU.TANH R14, R14 ;  /* 0x0000000e000e7308 */ /* 0x000e220000002400 */
[C---:B------:R-:W-:Y:S01]  /*6300*/  FMUL.FTZ R157, R0.reuse, R136 ;  /* 0x00000088009d7220 */ /* 0x040fe20000410000 */
[C---:B------:R-:W-:Y:S01]  /*6310*/  FMUL.FTZ R159, R0.reuse, R137 ;  /* 0x00000089009f7220 */ /* 0x040fe20000410000 */
[C---:B------:R-:W-:Y:S01]  /*6320*/  FMUL.FTZ R136, R0.reuse, R138 ;  /* 0x0000008a00887220 */ /* 0x040fe20000410000 */
[C---:B------:R-:W-:Y:S01]  /*6330*/  FMUL.FTZ R137, R0.reuse, R139 ;  /* 0x0000008b00897220 */ /* 0x040fe20000410000 */
[C---:B------:R-:W-:Y:S01]  /*6340*/  FMUL.FTZ R161, R0.reuse, R140 ;  /* 0x0000008c00a17220 */ /* 0x040fe20000410000 */
[C---:B------:R-:W-:Y:S01]  /*6350*/  FMUL.FTZ R227, R0.reuse, R88 ;  /* 0x0000005800e37220 */ /* 0x040fe20000410000 */
[C---:B------:R-:W-:Y:S01]  /*6360*/  FMUL.FTZ R163, R0.reuse, R141 ;  /* 0x0000008d00a37220 */ /* 0x040fe20000410000 */
[----:B------:R-:W1:Y:S01]  /*6370*/  MUFU.TANH R15, R15 ;  /* 0x0000000f000f7308 */ /* 0x000e620000002400 */
[----:B--2---:R-:W-:Y:S01]  /*6380*/  FMNMX.FTZ R104, R11, R104, !PT ;  /* 0x000000680b687209 */ /* 0x004fe20007810000 */
[C---:B------:R-:W-:Y:S01]  /*6390*/  FMUL.FTZ R139, R0.reuse, R142 ;  /* 0x0000008e008b7220 */ /* 0x040fe20000410000 */
[C---:B------:R-:W-:Y:S01]  /*63a0*/  FMUL.FTZ R141, R0.reuse, R143 ;  /* 0x0000008f008d7220 */ /* 0x040fe20000410000 */
[C---:B------:R-:W-:Y:S01]  /*63b0*/  FMUL.FTZ R165, R0.reuse, R144 ;  /* 0x0000009000a57220 */ /* 0x040fe20000410000 */
[C---:B------:R-:W-:Y:S01]  /*63c0*/  FMUL.FTZ R229, R0.reuse, R89 ;  /* 0x0000005900e57220 */ /* 0x040fe20000410000 */
[C---:B------:R-:W-:Y:S01]  /*63d0*/  FMUL.FTZ R167, R0.reuse, R145 ;  /* 0x0000009100a77220 */ /* 0x040fe20000410000 */
[----:B------:R-:W-:Y:S01]  /*63e0*/  FMUL.FTZ R143, R0, R146 ;  /* 0x00000092008f7220 */ /* 0x000fe20000410000 */
[----:B------:R-:W2:Y:S01]  /*63f0*/  MUFU.TANH R18, R18 ;  /* 0x0000001200127308 */ /* 0x000ea20000002400 */
[----:B0-----:R-:W-:Y:S01]  /*6400*/  FMNMX.FTZ R106, R14, R207, !PT ;  /* 0x000000cf0e6a7209 */ /* 0x001fe20007810000 */
[C---:B------:R-:W-:Y:S01]  /*6410*/  FMUL.FTZ R145, R0.reuse, R147 ;  /* 0x0000009300917220 */ /* 0x040fe20000410000 */
[C---:B------:R-:W-:Y:S01]  /*6420*/  FMUL.FTZ R189, R0.reuse, R148 ;  /* 0x0000009400bd7220 */ /* 0x040fe20000410000 */
[C---:B------:R-:W-:Y:S01]  /*6430*/  FMUL.FTZ R149, R0.reuse, R149 ;  /* 0x0000009500957220 */ /* 0x040fe20000410000 */
[C---:B------:R-:W-:Y:S01]  /*6440*/  FMUL.FTZ R147, R0.reuse, R150 ;  /* 0x0000009600937220 */ /* 0x040fe20000410000 */
[C---:B------:R-:W-:Y:S01]  /*6450*/  FMUL.FTZ R151, R0.reuse, R151 ;  /* 0x0000009700977220 */ /* 0x040fe20000410000 */
[C---:B------:R-:W-:Y:S01]  /*6460*/  FMUL.FTZ R191, R0.reuse, R120 ;  /* 0x0000007800bf7220 */ /* 0x040fe20000410000 */
[----:B------:R-:W0:Y:S01]  /*6470*/  MUFU.TANH R19, R19 ;  /* 0x0000001300137308 */ /* 0x000e220000002400 */
[----:B-1----:R-:W-:Y:S01]  /*6480*/  FMNMX.FTZ R207, R15, R104, !PT ;  /* 0x000000680fcf7209 */ /* 0x002fe20007810000 */
[C---:B------:R-:W-:Y:S01]  /*6490*/  FMUL.FTZ R121, R0.reuse, R121 ;  /* 0x0000007900797220 */ /* 0x040fe20000410000 */
[C---:B------:R-:W-:Y:S01]  /*64a0*/  FMUL.FTZ R193, R0.reuse, R122 ;  /* 0x0000007a00c17220 */ /* 0x040fe20000410000 */
[C---:B------:R-:W-:Y:S01]  /*64b0*/  FMUL.FTZ R123, R0.reuse, R123 ;  /* 0x0000007b007b7220 */ /* 0x040fe20000410000 */
[C---:B------:R-:W-:Y:S01]  /*64c0*/  FMUL.FTZ R195, R0.reuse, R124 ;  /* 0x0000007c00c37220 */ /* 0x040fe20000410000 */
[C---:B------:R-:W-:Y:S01]  /*64d0*/  FMUL.FTZ R125, R0.reuse, R125 ;  /* 0x0000007d007d7220 */ /* 0x040fe20000410000 */
[----:B------:R-:W-:Y:S01]  /*64e0*/  FMUL.FTZ R197, R0, R126 ;  /* 0x0000007e00c57220 */ /* 0x000fe20000410000 */
[----:B------:R-:W1:Y:S01]  /*64f0*/  MUFU.TANH R20, R20 ;  /* 0x0000001400147308 */ /* 0x000e620000002400 */
[----:B--2---:R-:W-:Y:S01]  /*6500*/  FMNMX.FTZ R104, R18, R207, !PT ;  /* 0x000000cf12687209 */ /* 0x004fe20007810000 */
[C---:B------:R-:W-:Y:S01]  /*6510*/  FMUL.FTZ R127, R0.reuse, R127 ;  /* 0x0000007f007f7220 */ /* 0x040fe20000410000 */
[C---:B------:R-:W-:Y:S01]  /*6520*/  FMUL.FTZ R199, R0.reuse, R128 ;  /* 0x0000008000c77220 */ /* 0x040fe20000410000 */
[C---:B------:R-:W-:Y:S01]  /*6530*/  FMUL.FTZ R129, R0.reuse, R129 ;  /* 0x0000008100817220 */ /* 0x040fe20000410000 */
[C---:B------:R-:W-:Y:S01]  /*6540*/  FMUL.FTZ R201, R0.reuse, R130 ;  /* 0x0000008200c97220 */ /* 0x040fe20000410000 */
[C---:B------:R-:W-:Y:S01]  /*6550*/  FMUL.FTZ R131, R0.reuse, R131 ;  /* 0x0000008300837220 */ /* 0x040fe20000410000 */
[C---:B------:R-:W-:Y:S01]  /*6560*/  FMUL.FTZ R203, R0.reuse, R132 ;  /* 0x0000008400cb7220 */ /* 0x040fe20000410000 */
[----:B------:R-:W2:Y:S01]  /*6570*/  MUFU.TANH R21, R21 ;  /* 0x0000001500157308 */ /* 0x000ea20000002400 */
[----:B0-----:R-:W-:Y:S01]  /*6580*/  FMNMX.FTZ R209, R19, R106, !PT ;  /* 0x0000006a13d17209 */ /* 0x001fe20007810000 */
[C---:B------:R-:W-:Y:S01]  /*6590*/  FMUL.FTZ R133, R0.reuse, R133 ;  /* 0x0000008500857220 */ /* 0x040fe20000410000 */
[C---:B------:R-:W-:Y:S01]  /*65a0*/  FMUL.FTZ R205, R0.reuse, R134 ;  /* 0x0000008600cd7220 */ /* 0x040fe20000410000 */
[C---:B------:R-:W-:Y:S01]  /*65b0*/  FMUL.FTZ R135, R0.reuse, R135 ;  /* 0x0000008700877220 */ /* 0x040fe20000410000 */
[C---:B------:R-:W-:Y:S01]  /*65c0*/  FMUL.FTZ R107, R0.reuse, R107 ;  /* 0x0000006b006b7220 */ /* 0x040fe20000410000 */
[C---:B------:R-:W-:Y:S01]  /*65d0*/  FMUL.FTZ R215, R0.reuse, R108 ;  /* 0x0000006c00d77220 */ /* 0x040fe20000410000 */
[----:B------:R-:W-:Y:S01]  /*65e0*/  FMUL.FTZ R217, R0, R109 ;  /* 0x0000006d00d97220 */ /* 0x000fe20000410000 */
[----:B------:R-:W0:Y:S01]  /*65f0*/  MUFU.TANH R22, R22 ;  /* 0x0000001600167308 */ /* 0x000e220000002400 */
[----:B-1----:R-:W-:Y:S01]  /*6600*/  FMNMX.FTZ R106, R20, R209, !PT ;  /* 0x000000d1146a7209 */ /* 0x002fe20007810000 */
        /* <DEDUP_REMOVED lines=25> */
[----:B------:R-:W-:-:S05]  /*67a0*/  FMUL.FTZ R103, R0, R103 ;  /* 0x0000006700677220 */ /* 0x000fca0000410000 */
[----:B------:R-:W1:Y:S01]  /*67b0*/  MUFU.TANH R154, R154 ;  /* 0x0000009a009a7308 */ /* 0x000e620000002400 */
[----:B--2---:R-:W-:Y:S01]  /*67c0*/  FMNMX.FTZ R104, R152, R209, !PT ;  /* 0x000000d198687209 */ /* 0x004fe20007810000 */
[----:B------:R-:W-:-:S06]  /*67d0*/  FMUL.FTZ R209, R0, R91 ;  /* 0x0000005b00d17220 */ /* 0x000fcc0000410000 */
[----:B------:R-:W2:Y:S01]  /*67e0*/  MUFU.TANH R155, R155 ;  /* 0x0000009b009b7308 */ /* 0x000ea20000002400 */
[----:B0-----:R-:W-:-:S07]  /*67f0*/  FMNMX.FTZ R207, R153, R88, !PT ;  /* 0x0000005899cf7209 */ /* 0x001fce0007810000 */
[----:B------:R-:W0:Y:S01]  /*6800*/  MUFU.TANH R156, R156 ;  /* 0x0000009c009c7308 */ /* 0x000e220000002400 */
[----:B-1----:R-:W-:Y:S01]  /*6810*/  FMNMX.FTZ R88, R154, R207, !PT ;  /* 0x000000cf9a587209 */ /* 0x002fe20007810000 */
[----:B------:R-:W-:-:S06]  /*6820*/  FMUL.FTZ R207, R0, R90 ;  /* 0x0000005a00cf7220 */ /* 0x000fcc0000410000 */
[----:B------:R-:W1:Y:S01]  /*6830*/  MUFU.TANH R157, R157 ;  /* 0x0000009d009d7308 */ /* 0x000e620000002400 */
[----:B--2---:R-:W-:Y:S01]  /*6840*/  FMNMX.FTZ R89, R155, R104, !PT ;  /* 0x000000689b597209 */ /* 0x004fe20007810000 */
[C---:B------:R-:W-:Y:S01]  /*6850*/  FMUL.FTZ R104, R0.reuse, R101 ;  /* 0x0000006500687220 */ /* 0x040fe20000410000 */
[----:B------:R-:W-:-:S05]  /*6860*/  FMUL.FTZ R101, R0, R102 ;  /* 0x0000006600657220 */ /* 0x000fca0000410000 */
[----:B------:R-:W2:Y:S01]  /*6870*/  MUFU.TANH R159, R159 ;  /* 0x0000009f009f7308 */ /* 0x000ea20000002400 */
[----:B0-----:R-:W-:-:S07]  /*6880*/  FMNMX.FTZ R89, R156, R89, !PT ;  /* 0x000000599c597209 */ /* 0x001fce0007810000 */
[----:B------:R-:W0:Y:S01]  /*6890*/  MUFU.TANH R136, R136 ;  /* 0x0000008800887308 */ /* 0x000e220000002400 */
[----:B-1----:R-:W-:-:S07]  /*68a0*/  FMNMX.FTZ R88, R157, R88, !PT ;  /* 0x000000589d587209 */ /* 0x002fce0007810000 */
[----:B------:R-:W1:Y:S01]  /*68b0*/  MUFU.TANH R137, R137 ;  /* 0x0000008900897308 */ /* 0x000e620000002400 */
[----:B--2---:R-:W-:Y:S01]  /*68c0*/  FMNMX.FTZ R88, R159, R88, !PT ;  /* 0x000000589f587209 */ /* 0x004fe20007810000 */
[----:B------:R-:W-:Y:S02]  /*68d0*/  WARPGROUP.DEPBAR.LE gsb0, 0x0 ;  /* 0x00008000000079c5 */ /* 0x000fe40000010000 */
[----:B------:R-:W-:-:S04]  /*68e0*/  WARPGROUP.ARRIVE ;  /* 0x00000000000079c5 */ /* 0x000fc80000000000 */
[----:B------:R-:W2:Y:S01]  /*68f0*/  MUFU.TANH R161, R161 ;  /* 0x000000a100a17308 */ /* 0x000ea20000002400 */
[----:B0-----:R-:W-:Y:S01]  /*6900*/  FMNMX.FTZ R90, R136, R89, !PT ;  /* 0x00000059885a7209 */ /* 0x001fe20007810000 */
[----:B------:R-:W-:Y:S01]  /*6910*/  QGMMA.64x128x32.F32.E4M3.E4M3 R24, R180, gdesc[UR4], R24, gsb0 ;  /* 0x01e00004b4187df3 */ /* 0x000fe20008000818 */
[----:B------:R-:W-:Y:S01]  /*6920*/  UIADD3 UR6, UR4, 0x200, URZ ;  /* 0x0000020004067890 */ /* 0x000fe2000fffe03f */
[----:B------:R-:W-:-:S04]  /*6930*/  UMOV UR7, 0xc0000010 ;  /* 0xc000001000077882 */ /* 0x000fc80000000000 */
[----:B------:R-:W0:Y:S01]  /*6940*/  MUFU.TANH R163, R163 ;  /* 0x000000a300a37308 */ /* 0x000e220000002400 */
[----:B-1----:R-:W-:-:S07]  /*6950*/  FMNMX.FTZ R90, R137, R90, !PT ;  /* 0x0000005a895a7209 */ /* 0x002fce0007810000 */
[----:B------:R-:W1:Y:S01]  /*6960*/  MUFU.TANH R139, R139 ;  /* 0x0000008b008b7308 */ /* 0x000e620000002400 */
[----:B--2---:R-:W-:-:S07]  /*6970*/  FMNMX.FTZ R88, R161, R88, !PT ;  /* 0x00000058a1587209 */ /* 0x004fce0007810000 */
[----:B------:R-:W2:Y:S01]  /*6980*/  MUFU.TANH R141, R141 ;  /* 0x0000008d008d7308 */ /* 0x000ea20000002400 */
[----:B0-----:R-:W-:-:S07]  /*6990*/  FMNMX.FTZ R88, R163, R88, !PT ;  /* 0x00000058a3587209 */ /* 0x001fce0007810000 */
        /* <DEDUP_REMOVED lines=29> */
[----:B0-----:R-:W-:Y:S01]  /*6b70*/  FMNMX.FTZ R88, R195, R88, !PT ;  /* 0x00000058c3587209 */ /* 0x001fe20007810000 */
[----:B------:R-:W-:Y:S02]  /*6b80*/  WARPGROUP.DEPBAR.LE gsb0, 0x0 ;  /* 0x00008000000079c5 */ /* 0x000fe40000010000 */
[----:B------:R-:W-:-:S04]  /*6b90*/  WARPGROUP.ARRIVE ;  /* 0x00000000000079c5 */ /* 0x000fc80000000000 */
[----:B------:R-:W0:Y:S01]  /*6ba0*/  MUFU.TANH R127, R127 ;  /* 0x0000007f007f7308 */ /* 0x000e220000002400 */
[----:B-1----:R-:W-:Y:S01]  /*6bb0*/  FMNMX.FTZ R88, R125, R88, !PT ;  /* 0x000000587d587209 */ /* 0x002fe20007810000 */
[----:B------:R-:W-:Y:S01]  /*6bc0*/  QGMMA.64x128x32.F32.E4M3.E4M3 R24, R176, gdesc[UR4], R24, gsb0 ;  /* 0x01e00004b0187df3 */ /* 0x000fe20008000818 */
[----:B------:R-:W-:Y:S01]  /*6bd0*/  UIADD3 UR6, UR4, 0x300, URZ ;  /* 0x0000030004067890 */ /* 0x000fe2000fffe03f */
[----:B------:R-:W-:Y:S01]  /*6be0*/  UMOV UR7, 0xc0000010 ;  /* 0xc000001000077882 */ /* 0x000fe20000000000 */
[----:B------:R-:W-:-:S03]  /*6bf0*/  UIADD3 UR4, UR4, 0x400, URZ ;  /* 0x0000040004047890 */ /* 0x000fc6000fffe03f */
        /* <DEDUP_REMOVED lines=35> */
[----:B-1----:R-:W-:Y:S01]  /*6e30*/  FMNMX.FTZ R90, R111, R90, !PT ;  /* 0x0000005a6f5a7209 */ /* 0x002fe20007810000 */
[----:B------:R-:W-:Y:S02]  /*6e40*/  WARPGROUP.DEPBAR.LE gsb0, 0x0 ;  /* 0x00008000000079c5 */ /* 0x000fe40000010000 */
[----:B------:R-:W-:-:S04]  /*6e50*/  WARPGROUP.ARRIVE ;  /* 0x00000000000079c5 */ /* 0x000fc80000000000 */
[----:B------:R-:W1:Y:S01]  /*6e60*/  MUFU.TANH R113, R113 ;  /* 0x0000007100717308 */ /* 0x000e620000002400 */
[----:B--2---:R-:W-:Y:S01]  /*6e70*/  FMNMX.FTZ R88, R219, R88, !PT ;  /* 0x00000058db587209 */ /* 0x004fe20007810000 */
[----:B------:R-:W-:Y:S01]  /*6e80*/  QGMMA.64x128x32.F32.E4M3.E4M3 R24, R172, gdesc[UR4], R24, gsb0 ;  /* 0x01e00004ac187df3 */ /* 0x000fe20008000818 */
[----:B------:R-:W-:Y:S01]  /*6e90*/  UMOV UR6, UR4 ;  /* 0x0000000400067c82 */ /* 0x000fe20008000000 */
[----:B------:R-:W-:-:S04]  /*6ea0*/  UMOV UR7, 0xc0000010 ;  /* 0xc000001000077882 */ /* 0x000fc80000000000 */
        /* <DEDUP_REMOVED lines=33> */
[----:B-1----:R-:W-:Y:S02]  /*70c0*/  FMNMX.FTZ R89, R237, R88, !PT ;  /* 0x00000058ed597209 */ /* 0x002fe40007810000 */
[----:B------:R-:W1:Y:S05]  /*70d0*/  LDC R88, c[0x0][0x988] ;  /* 0x00026200ff587b82 */ /* 0x000e6a0000000800 */
[----:B------:R-:W3:Y:S01]  /*70e0*/  MUFU.TANH R100, R100 ;  /* 0x0000006400647308 */ /* 0x000ee20000002400 */
[----:B--2---:R-:W-:Y:S01]  /*70f0*/  FMNMX.FTZ R90, R97, R90, !PT ;  /* 0x0000005a615a7209 */ /* 0x004fe20007810000 */
[----:B------:R-:W-:-:S02]  /*7100*/  WARPGROUP.DEPBAR.LE gsb0, 0x0 ;  /* 0x00008000000079c5 */ /* 0x000fc40000010000 */
[----:B------:R-:W-:-:S04]  /*7110*/  WARPGROUP.ARRIVE ;  /* 0x00000000000079c5 */ /* 0x000fc80000000000 */
[----:B------:R-:W2:Y:S01]  /*7120*/  MUFU.TANH R104, R104 ;  /* 0x0000006800687308 */ /* 0x000ea20000002400 */
[----:B0-----:R-:W-:Y:S01]  /*7130*/  FMNMX.FTZ R90, R99, R90, !PT ;  /* 0x0000005a635a7209 */ /* 0x001fe20007810000 */
[----:B------:R-:W-:Y:S06]  /*7140*/  QGMMA.64x128x32.F32.E4M3.E4M3 R24, R168, gdesc[UR4], R24, gsb0 ;  /* 0x01e00004a8187df3 */ /* 0x000fec0008000818 */
[----:B------:R-:W0:Y:S01]  /*7150*/  MUFU.TANH R101, R101 ;  /* 0x0000006500657308 */ /* 0x000e220000002400 */
[----:B---3--:R-:W-:-:S07]  /*7160*/  FMNMX.FTZ R89, R100, R89, !PT ;  /* 0x0000005964597209 */ /* 0x008fce0007810000 */
[----:B------:R-:W3:Y:S01]  /*7170*/  MUFU.TANH R103, R103 ;  /* 0x0000006700677308 */ /* 0x000ee20000002400 */
[----:B--2---:R-:W-:-:S05]  /*7180*/  FMNMX.FTZ R92, R104, R89, !PT ;  /* 0x00000059685c7209 */ /* 0x004fca0007810000 */
[----:B------:R-:W2:Y:S01]  /*7190*/  SHFL.BFLY PT, R89, R92, 0x2, 0x1f ;  /* 0x0c401f005c597f89 */ /* 0x000ea200000e0000 */
[----:B0-----:R-:W-:-:S04]  /*71a0*/  FMNMX.FTZ R90, R101, R90, !PT ;  /* 0x0000005a655a7209 */ /* 0x001fc80007810000 */
[----:B---3--:R-:W-:-:S05]  /*71b0*/  FMNMX.FTZ R90, R103, R90, !PT ;  /* 0x0000005a675a7209 */ /* 0x008fca0007810000 */
[----:B------:R-:W0:Y:S01]  /*71c0*/  SHFL.BFLY PT, R91, R90, 0x2, 0x1f ;  /* 0x0c401f005a5b7f89 */ /* 0x000e2200000e0000 */
[----:B--2---:R-:W-:Y:S02]  /*71d0*/  FMNMX.FTZ R94, R92, R89, !PT ;  /* 0x000000595c5e7209 */ /* 0x004fe40007810000 */
[----:B0-----:R-:W-:-:S03]  /*71e0*/  FMNMX.FTZ R96, R90, R91, !PT ;  /* 0x0000005b5a607209 */ /* 0x001fc60007810000 */
[----:B------:R-:W0:Y:S04]  /*71f0*/  SHFL.BFLY PT, R91, R94, 0x1, 0x1f ;  /* 0x0c201f005e5b7f89 */ /* 0x000e2800000e0000 */
[----:B------:R-:W2:Y:S01]  /*7200*/  SHFL.BFLY PT, R89, R96, 0x1, 0x1f ;  /* 0x0c201f0060597f89 */ /* 0x000ea200000e0000 */
[----:B0-----:R-:W-:Y:S02]  /*7210*/  FMNMX.FTZ R91, R94, R91, !PT ;  /* 0x0000005b5e5b7209 */ /* 0x001fe40007810000 */
[----:B--2---:R-:W-:-:S03]  /*7220*/  FMNMX.FTZ R89, R96, R89, !PT ;  /* 0x0000005960597209 */ /* 0x004fc60007810000 */
[C---:B-1----:R-:W-:Y:S01]  /*7230*/  FFMA.FTZ R102, R91.reuse, R88, -8 ;  /* 0xc10000005b667423 */ /* 0x042fe20000010058 */
[----:B------:R-:W-:-:S03]  /*7240*/  FADD.FTZ R7, -R91, R7 ;  /* 0x000000075b077221 */ /* 0x000fc60000010100 */
[-CC-:B------:R-:W-:Y:S01]  /*7250*/  FFMA.FTZ R185, R12, R88.reuse, -R102.reuse ;  /* 0x000000580cb97223 */ /* 0x180fe20000010866 */
[----:B------:R-:W-:-:S01]  /*7260*/  FFMA.FTZ R12, R11, R88, -R102 ;  /* 0x000000580b0c7223 */ /* 0x000fc20000010866 */
[-C--:B------:R-:W-:Y:S01]  /*7270*/  FMUL.FTZ R90, R7, R88.reuse ;  /* 0x00000058075a7220 */ /* 0x080fe20000410000 */
[----:B------:R-:W-:-:S01]  /*7280*/  FFMA.FTZ R11, R15, R88, -R102 ;  /* 0x000000580f0b7223 */ /* 0x000fc20000010866 */
[-CC-:B------:R-:W-:Y:S01]  /*7290*/  FFMA.FTZ R15, R21, R88.reuse, -R102.reuse ;  /* 0x00000058150f7223 */ /* 0x180fe20000010866 */
[----:B------:R-:W-:-:S01]  /*72a0*/  FFMA.FTZ R21, R153, R88, -R102 ;  /* 0x0000005899157223 */ /* 0x000fc20000010866 */
[----:B------:R-:W-:Y:S01]  /*72b0*/  FADD.FTZ R7, -R89, R10 ;  /* 0x0000000a59077221 */ /* 0x000fe20000010100 */
[----:B------:R-:W-:-:S01]  /*72c0*/  FFMA.FTZ R92, R157, R88, -R102 ;  /* 0x000000589d5c7223 */ /* 0x000fc20000010866 */
[-CC-:B------:R-:W-:Y:S01]  /*72d0*/  FFMA.FTZ R153, R159, R88.reuse, -R102.reuse ;  /* 0x000000589f997223 */ /* 0x180fe20000010866 */
[----:B------:R0:W-:Y:S01]  /*72e0*/  MUFU.EX2 R10, R90 ;  /* 0x0000005a000a7308 */ /* 0x0001e20000000800 */
[----:B------:R-:W-:-:S01]  /*72f0*/  FFMA.FTZ R94, R161, R88, -R102 ;  /* 0x00000058a15e7223 */ /* 0x000fc20000010866 */
[-CC-:B------:R-:W-:Y:S01]  /*7300*/  FFMA.FTZ R157, R163, R88.reuse, -R102.reuse ;  /* 0x00000058a39d7223 */ /* 0x180fe20000010866 */
[----:B------:R-:W-:-:S01]  /*7310*/  FFMA.FTZ R96, R165, R88, -R102 ;  /* 0x00000058a5607223 */ /* 0x000fc20000010866 */
[-CC-:B------:R-:W-:Y:S01]  /*7320*/  FFMA.FTZ R159, R167, R88.reuse, -R102.reuse ;  /* 0x00000058a79f7223 */ /* 0x180fe20000010866 */
[----:B------:R-:W-:-:S01]  /*7330*/  FFMA.FTZ R18, R18, R88, -R102 ;  /* 0x0000005812127223 */ /* 0x000fc20000010866 */
[-CC-:B------:R-:W-:Y:S01]  /*7340*/  FFMA.FTZ R22, R22, R88.reuse, -R102.reuse ;  /* 0x0000005816167223 */ /* 0x180fe20000010866 */
[----:B------:R-:W-:-:S01]  /*7350*/  FFMA.FTZ R98, R189, R88, -R102 ;  /* 0x00000058bd627223 */ /* 0x000fc20000010866 */
[-CC-:B------:R-:W-:Y:S01]  /*7360*/  FFMA.FTZ R149, R149, R88.reuse, -R102.reuse ;  /* 0x0000005895957223 */ /* 0x180fe20000010866 */
[----:B0-----:R-:W-:-:S01]  /*7370*/  FFMA.FTZ R90, R154, R88, -R102 ;  /* 0x000000589a5a7223 */ /* 0x001fc20000010866 */
[-CC-:B------:R-:W-:Y:S01]  /*7380*/  FFMA.FTZ R106, R191, R88.reuse, -R102.reuse ;  /* 0x00000058bf6a7223 */ /* 0x180fe20000010866 */
        /* <DEDUP_REMOVED lines=23> */
[-C--:B------:R-:W-:Y:S01]  /*7500*/  FFMA.FTZ R102, R89, R88.reuse, -8 ;  /* 0xc100000059667423 */ /* 0x080fe20000010058 */
[-C--:B------:R-:W-:Y:S01]  /*7510*/  FMUL.FTZ R7, R7, R88.reuse ;  /* 0x0000005807077220 */ /* 0x080fe20000410000 */
[----:B------:R-:W0:Y:S02]  /*7520*/  MUFU.EX2 R185, R185 ;  /* 0x000000b900b97308 */ /* 0x000e240000000800 */
[----:B------:R-:W-:-:S01]  /*7530*/  FFMA.FTZ R104, R13, R88, -R102 ;  /* 0x000000580d687223 */ /* 0x000fc20000010866 */
[-CC-:B------:R-:W-:Y:S01]  /*7540*/  FFMA.FTZ R13, R14, R88.reuse, -R102.reuse ;  /* 0x000000580e0d7223 */ /* 0x180fe20000010866 */
[----:B------:R-:W-:-:S01]  /*7550*/  FFMA.FTZ R14, R19, R88, -R102 ;  /* 0x00000058130e7223 */ /* 0x000fc20000010866 */
[-CC-:B------:R-:W-:Y:S01]  /*7560*/  FFMA.FTZ R19, R20, R88.reuse, -R102.reuse ;  /* 0x0000005814137223 */ /* 0x180fe20000010866 */
[----:B------:R-:W-:-:S01]  /*7570*/  FFMA.FTZ R20, R23, R88, -R102 ;  /* 0x0000005817147223 */ /* 0x000fc20000010866 */
[-CC-:B------:R-:W-:Y:S01]  /*7580*/  FFMA.FTZ R23, R152, R88.reuse, -R102.reuse ;  /* 0x0000005898177223 */ /* 0x180fe20000010866 */
[----:B------:R-:W-:Y:S01]  /*7590*/  MUFU.EX2 R7, R7 ;  /* 0x0000000700077308 */ /* 0x000fe20000000800 */
[----:B------:R-:W-:-:S01]  /*75a0*/  FFMA.FTZ R128, R155, R88, -R102 ;  /* 0x000000589b807223 */ /* 0x000fc20000010866 */
[-CC-:B------:R-:W-:Y:S01]  /*75b0*/  FFMA.FTZ R132, R139, R88.reuse, -R102.reuse ;  /* 0x000000588b847223 */ /* 0x180fe20000010866 */
[----:B------:R-:W-:-:S01]  /*75c0*/  FFMA.FTZ R139, R141, R88, -R102 ;  /* 0x000000588d8b7223 */ /* 0x000fc20000010866 */
[-CC-:B------:R-:W-:Y:S01]  /*75d0*/  FFMA.FTZ R155, R156, R88.reuse, -R102.reuse ;  /* 0x000000589c9b7223 */ /* 0x180fe20000010866 */
[----:B------:R-:W-:-:S01]  /*75e0*/  FFMA.FTZ R141, R145, R88, -R102 ;  /* 0x00000058918d7223 */ /* 0x000fc20000010866 */
[-CC-:B------:R-:W-:Y:S01]  /*75f0*/  FFMA.FTZ R130, R136, R88.reuse, -R102.reuse ;  /* 0x0000005888827223 */ /* 0x180fe20000010866 */
[----:B------:R-:W-:-:S01]  /*7600*/  FFMA.FTZ R137, R137, R88, -R102 ;  /* 0x0000005889897223 */ /* 0x000fc20000010866 */
[----:B------:R-:W1:Y:S01]  /*7610*/  MUFU.EX2 R104, R104 ;  /* 0x0000006800687308 */ /* 0x000e620000000800 */
[----:B0-----:R-:W-:-:S01]  /*7620*/  FFMA.FTZ R3, R10, R3, R185 ;  /* 0x000000030a037223 */ /* 0x001fc200000100b9 */
[-CC-:B------:R-:W-:Y:S01]  /*7630*/  FFMA.FTZ R134, R143, R88.reuse, -R102.reuse ;  /* 0x000000588f867223 */ /* 0x180fe20000010866 */
[----:B------:R-:W-:-:S01]  /*7640*/  FFMA.FTZ R136, R147, R88, -R102 ;  /* 0x0000005893887223 */ /* 0x000fc20000010866 */
[-CC-:B------:R-:W-:Y:S01]  /*7650*/  FFMA.FTZ R143, R151, R88.reuse, -R102.reuse ;  /* 0x00000058978f7223 */ /* 0x180fe20000010866 */
[----:B------:R-:W-:-:S01]  /*7660*/  FFMA.FTZ R138, R193, R88, -R102 ;  /* 0x00000058c18a7223 */ /* 0x000fc20000010866 */
[-CC-:B------:R-:W-:Y:S01]  /*7670*/  FFMA.FTZ R123, R123, R88.reuse, -R102.reuse ;  /* 0x000000587b7b7223 */ /* 0x180fe20000010866 */
[----:B------:R-:W-:-:S01]  /*7680*/  FFMA.FTZ R140, R197, R88, -R102 ;  /* 0x00000058c58c7223 */ /* 0x000fc20000010866 */
[----:B------:R-:W0:Y:S01]  /*7690*/  MUFU.EX2 R12, R12 ;  /* 0x0000000c000c7308 */ /* 0x000e220000000800 */
[----:B------:R-:W-:-:S01]  /*76a0*/  FFMA.FTZ R127, R127, R88, -R102 ;  /* 0x000000587f7f7223 */ /* 0x000fc20000010866 */
[-CC-:B------:R-:W-:Y:S01]  /*76b0*/  FFMA.FTZ R142, R201, R88.reuse, -R102.reuse ;  /* 0x00000058c98e7223 */ /* 0x180fe20000010866 */
[----:B------:R-:W-:-:S01]  /*76c0*/  FFMA.FTZ R131, R131, R88, -R102 ;  /* 0x0000005883837223 */ /* 0x000fc20000010866 */
[-CC-:B------:R-:W-:Y:S01]  /*76d0*/  FFMA.FTZ R144, R205, R88.reuse, -R102.reuse ;  /* 0x00000058cd907223 */ /* 0x180fe20000010866 */
[----:B------:R-:W-:-:S01]  /*76e0*/  FFMA.FTZ R135, R135, R88, -R102 ;  /* 0x0000005887877223 */ /* 0x000fc20000010866 */
[-CC-:B------:R-:W-:Y:S01]  /*76f0*/  FFMA.FTZ R105, R105, R88.reuse, -R102.reuse ;  /* 0x0000005869697223 */ /* 0x180fe20000010866 */
[----:B------:R-:W-:-:S01]  /*7700*/  FFMA.FTZ R154, R119, R88, -R102 ;  /* 0x00000058779a7223 */ /* 0x000fc20000010866 */
[----:B------:R-:W2:Y:S01]  /*7710*/  MUFU.EX2 R13, R13 ;  /* 0x0000000d000d7308 */ /* 0x000ea20000000800 */
[----:B-1----:R-:W-:-:S01]  /*7720*/  FFMA.FTZ R6, R7, R6, R104 ;  /* 0x0000000607067223 */ /* 0x002fc20000010068 */
[-CC-:B------:R-:W-:Y:S01]  /*7730*/  FFMA.FTZ R93, R93, R88.reuse, -R102.reuse ;  /* 0x000000585d5d7223 */ /* 0x180fe20000010866 */
[----:B------:R-:W-:-:S01]  /*7740*/  FFMA.FTZ R95, R95, R88, -R102 ;  /* 0x000000585f5f7223 */ /* 0x000fc20000010866 */
[----:B------:R-:W-:Y:S01]  /*7750*/  FFMA.FTZ R97, R97, R88, -R102 ;  /* 0x0000005861617223 */ /* 0x000fe20000010866 */
[----:B------:R-:W-:-:S02]  /*7760*/  WARPGROUP.DEPBAR.LE gsb0, 0x0 ;  /* 0x00008000000079c5 */ /* 0x000fc40000010000 */
[----:B------:R-:W-:Y:S01]  /*7770*/  FFMA.FTZ R99, R99, R88, -R102 ;  /* 0x0000005863637223 */ /* 0x000fe20000010866 */
[----:B------:R-:W1:Y:S01]  /*7780*/  MUFU.EX2 R11, R11 ;  /* 0x0000000b000b7308 */ /* 0x000e620000000800 */
[----:B0-----:R-:W-:-:S01]  /*7790*/  FADD.FTZ R146, R12, R3 ;  /* 0x000000030c927221 */ /* 0x001fc20000010000 */
[----:B------:R-:W-:-:S06]  /*77a0*/  FFMA.FTZ R101, R101, R88, -R102 ;  /* 0x0000005865657223 */ /* 0x000fcc0000010866 */
[----:B------:R-:W0:Y:S01]  /*77b0*/  MUFU.EX2 R14, R14 ;  /* 0x0000000e000e7308 */ /* 0x000e220000000800 */
[----:B--2---:R-:W-:-:S07]  /*77c0*/  FADD.FTZ R3, R13, R6 ;  /* 0x000000060d037221 */ /* 0x004fce0000010000 */
[----:B------:R-:W2:Y:S01]  /*77d0*/  MUFU.EX2 R18, R18 ;  /* 0x0000001200127308 */ /* 0x000ea20000000800 */
[----:B-1----:R-:W-:-:S07]  /*77e0*/  FADD.FTZ R145, R11, R146 ;  /* 0x000000920b917221 */ /* 0x002fce0000010000 */
[----:B------:R-:W1:Y:S01]  /*77f0*/  MUFU.EX2 R19, R19 ;  /* 0x0000001300137308 */ /* 0x000e620000000800 */
[----:B0-----:R-:W-:-:S07]  /*7800*/  FADD.FTZ R6, R14, R3 ;  /* 0x000000030e067221 */ /* 0x001fce0000010000 */
[----:B------:R-:W0:Y:S01]  /*7810*/  MUFU.EX2 R15, R15 ;  /* 0x0000000f000f7308 */ /* 0x000e220000000800 */
[----:B--2---:R-:W-:-:S07]  /*7820*/  FADD.FTZ R146, R18, R145 ;  /* 0x0000009112927221 */ /* 0x004fce0000010000 */
[----:B------:R-:W2:Y:S01]  /*7830*/  MUFU.EX2 R20, R20 ;  /* 0x0000001400147308 */ /* 0x000ea20000000800 */
[----:B-1----:R-:W-:-:S07]  /*7840*/  FADD.FTZ R3, R19, R6 ;  /* 0x0000000613037221 */ /* 0x002fce0000010000 */
        /* <DEDUP_REMOVED lines=25> */
[----:B-1----:R-:W-:-:S01]  /*79e0*/  FADD.FTZ R109, R137, R148 ;  /* 0x00000094896d7221 */ /* 0x002fc20000010000 */
[----:B------:R-:W-:-:S06]  /*79f0*/  FFMA.FTZ R148, R111, R88, -R102 ;  /* 0x000000586f947223 */ /* 0x000fcc0000010866 */
[----:B------:R-:W1:Y:S01]  /*7a00*/  MUFU.EX2 R157, R157 ;  /* 0x0000009d009d7308 */ /* 0x000e620000000800 */
[----:B0-----:R-:W-:-:S07]  /*7a10*/  FADD.FTZ R6, R94, R3 ;  /* 0x000000035e067221 */ /* 0x001fce0000010000 */
[----:B------:R-:W0:Y:S01]  /*7a20*/  MUFU.EX2 R139, R139 ;  /* 0x0000008b008b7308 */ /* 0x000e220000000800 */
[----:B--2---:R-:W-:-:S01]  /*7a30*/  FADD.FTZ R150, R132, R109 ;  /* 0x0000006d84967221 */ /* 0x004fc20000010000 */
[----:B------:R-:W-:-:S06]  /*7a40*/  FFMA.FTZ R109, R113, R88, -R102 ;  /* 0x00000058716d7223 */ /* 0x000fcc0000010866 */
        /* <DEDUP_REMOVED lines=47> */
[-CC-:B------:R-:W-:Y:S01]  /*7d40*/  FFMA.FTZ R152, R209, R88.reuse, -R102.reuse ;  /* 0x00000058d1987223 */ /* 0x180fe20000010866 */
[----:B------:R-:W-:-:S05]  /*7d50*/  FFMA.FTZ R102, R103, R88, -R102 ;  /* 0x0000005867667223 */ /* 0x000fca0000010866 */
        /* <DEDUP_REMOVED lines=22> */
[----:B------:R-:W-:Y:S01]  /*7ec0*/  MUFU.EX2 R109, R109 ;  /* 0x0000006d006d7308 */ /* 0x000fe20000000800 */
[----:B-1----:R-:W-:-:S01]  /*7ed0*/  FADD.FTZ R6, R148, R3 ;  /* 0x0000000394067221 */ /* 0x002fc20000010000 */
[----:B------:R-:W-:-:S06]  /*7ee0*/  IADD3 R3, -R17, 0xb, RZ ;  /* 0x0000000b11037810 */ /* 0x000fcc0007ffe1ff */
[----:B------:R-:W1:Y:S01]  /*7ef0*/  MUFU.EX2 R165, R165 ;  /* 0x000000a500a57308 */ /* 0x000e620000000800 */
[----:B0-----:R-:W-:-:S07]  /*7f00*/  FADD.FTZ R156, R118, R115 ;  /* 0x00000073769c7221 */ /* 0x001fce0000010000 */
[----:B------:R-:W-:Y:S08]  /*7f10*/  MUFU.EX2 R150, R150 ;  /* 0x0000009600967308 */ /* 0x000ff00000000800 */
[----:B------:R-:W0:Y:S01]  /*7f20*/  MUFU.EX2 R120, R120 ;  /* 0x0000007800787308 */ /* 0x000e220000000800 */
[----:B-1----:R-:W-:-:S07]  /*7f30*/  FADD.FTZ R115, R165, R156 ;  /* 0x0000009ca5737221 */ /* 0x002fce0000010000 */
[----:B------:R-:W1:Y:S08]  /*7f40*/  MUFU.EX2 R111, R111 ;  /* 0x0000006f006f7308 */ /* 0x000e700000000800 */
[----:B------:R-:W-:Y:S01]  /*7f50*/  MUFU.EX2 R167, R167 ;  /* 0x000000a700a77308 */ /* 0x000fe20000000800 */
[----:B0-----:R-:W-:-:S01]  /*7f60*/  FADD.FTZ R156, R120, R115 ;  /* 0x00000073789c7221 */ /* 0x001fc20000010000 */
[----:B------:R-:W-:-:S06]  /*7f70*/  IMAD.U32 R115, RZ, RZ, UR52 ;  /* 0x00000034ff737e24 */ /* 0x000fcc000f8e00ff */
[----:B------:R-:W0:Y:S08]  /*7f80*/  MUFU.EX2 R154, R154 ;  /* 0x0000009a009a7308 */ /* 0x000e300000000800 */
[----:B------:R-:W-:Y:S08]  /*7f90*/  MUFU.EX2 R122, R122 ;  /* 0x0000007a007a7308 */ /* 0x000ff00000000800 */
[----:B------:R-:W2:Y:S08]  /*7fa0*/  MUFU.EX2 R113, R113 ;  /* 0x0000007100717308 */ /* 0x000eb00000000800 */
[----:B------:R3:W-:Y:S08]  /*7fb0*/  MUFU.EX2 R158, R93 ;  /* 0x0000005d009e7308 */ /* 0x0007f00000000800 */
[----:B------:R-:W-:Y:S01]  /*7fc0*/  MUFU.EX2 R181, R181 ;  /* 0x000000b500b57308 */ /* 0x000fe20000000800 */
[----:B---3--:R-:W-:-:S04]  /*7fd0*/  FADD.FTZ R93, R109, R6 ;  /* 0x000000066d5d7221 */ /* 0x008fc80000010000 */
[----:B------:R-:W-:-:S03]  /*7fe0*/  FADD.FTZ R6, R150, R93 ;  /* 0x0000005d96067221 */ /* 0x000fc60000010000 */
[----:B------:R-:W3:Y:S01]  /*7ff0*/  MUFU.EX2 R152, R152 ;  /* 0x0000009800987308 */ /* 0x000ee20000000800 */
[----:B-1----:R-:W-:-:S04]  /*8000*/  FADD.FTZ R93, R111, R6 ;  /* 0x000000066f5d7221 */ /* 0x002fc80000010000 */
[----:B0-----:R-:W-:-:S03]  /*8010*/  FADD.FTZ R6, R154, R93 ;  /* 0x0000005d9a067221 */ /* 0x001fc60000010000 */
[----:B------:R-:W-:Y:S01]  /*8020*/  MUFU.EX2 R124, R124 ;  /* 0x0000007c007c7308 */ /* 0x000fe20000000800 */
[----:B--2---:R-:W-:-:S07]  /*8030*/  FADD.FTZ R93, R113, R6 ;  /* 0x00000006715d7221 */ /* 0x004fce0000010000 */
[----:B------:R-:W-:Y:S01]  /*8040*/  MUFU.EX2 R183, R183 ;  /* 0x000000b700b77308 */ /* 0x000fe20000000800 */
[----:B---3--:R-:W-:-:S04]  /*8050*/  FADD.FTZ R93, R152, R93 ;  /* 0x0000005d985d7221 */ /* 0x008fc80000010000 */
[----:B------:R-:W-:-:S03]  /*8060*/  FADD.FTZ R93, R158, R93 ;  /* 0x0000005d9e5d7221 */ /* 0x000fc60000010000 */
[----:B------:R0:W1:Y:S08]  /*8070*/  MUFU.EX2 R117, R95 ;  /* 0x0000005f00757308 */ /* 0x0000700000000800 */
[----:B------:R2:W3:Y:S01]  /*8080*/  MUFU.EX2 R160, R97 ;  /* 0x0000006100a07308 */ /* 0x0004e20000000800 */
[----:B0-----:R-:W-:-:S04]  /*8090*/  FADD.FTZ R95, R167, R156 ;  /* 0x0000009ca75f7221 */ /* 0x001fc80000010000 */
[----:B------:R-:W-:-:S03]  /*80a0*/  FADD.FTZ R156, R122, R95 ;  /* 0x0000005f7a9c7221 */ /* 0x000fc60000010000 */
[----:B------:R-:W0:Y:S01]  /*80b0*/  MUFU.EX2 R126, R126 ;  /* 0x0000007e007e7308 */ /* 0x000e220000000800 */
[----:B--2---:R-:W-:Y:S01]  /*80c0*/  @!P1 LEA R97, R115, UR40, 0x3 ;  /* 0x0000002873619c11 */ /* 0x004fe2000f8e18ff */
[----:B------:R2:W-:Y:S06]  /*80d0*/  BAR.ARV R3, 0x100 ;  /* 0x000400030000751d */ /* 0x0005ec0000002000 */
[----:B------:R-:W-:Y:S01]  /*80e0*/  MUFU.EX2 R187, R187 ;  /* 0x000000bb00bb7308 */ /* 0x000fe20000000800 */
[----:B------:R-:W-:-:S01]  /*80f0*/  FADD.FTZ R95, R181, R156 ;  /* 0x0000009cb55f7221 */ /* 0x000fc20000010000 */
[----:B--2---:R-:W-:-:S02]  /*8100*/  @!P1 VIADD R3, R97, 0x29840 ;  /* 0x0002984061039836 */ /* 0x004fc40000000000 */
[----:B-1----:R-:W-:-:S01]  /*8110*/  FADD.FTZ R93, R117, R93 ;  /* 0x0000005d755d7221 */ /* 0x002fc20000010000 */
[----:B------:R-:W-:Y:S02]  /*8120*/  FADD.FTZ R6, R124, R95 ;  /* 0x0000005f7c067221 */ /* 0x000fe40000010000 */
[----:B------:R-:W-:Y:S01]  /*8130*/  @!P1 PRMT R3, RZ, 0x654, R3 ;  /* 0x00000654ff039816 */ /* 0x000fe20000000003 */
[----:B------:R-:W1:Y:S01]  /*8140*/  MUFU.EX2 R162, R99 ;  /* 0x0000006300a27308 */ /* 0x000e620000000800 */
[----:B---3--:R-:W-:-:S02]  /*8150*/  FADD.FTZ R93, R160, R93 ;  /* 0x0000005da05d7221 */ /* 0x008fc40000010000 */
[----:B------:R2:W-:Y:S05]  /*8160*/  @!P1 SYNCS.ARRIVE.TRANS64.RED.A1T0 RZ, [R3+URZ], RZ ;  /* 0x000000ff03ff99a7 */ /* 0x0005ea000810043f */
[----:B------:R-:W3:Y:S01]  /*8170*/  MUFU.EX2 R100, R100 ;  /* 0x0000006400647308 */ /* 0x000ee20000000800 */
[----:B--2---:R-:W-:-:S04]  /*8180*/  FADD.FTZ R3, R183, R6 ;  /* 0x00000006b7037221 */ /* 0x004fc80000010000 */
[----:B0-----:R-:W-:-:S03]  /*8190*/  FADD.FTZ R6, R126, R3 ;  /* 0x000000037e067221 */ /* 0x001fc60000010000 */
[----:B------:R-:W0:Y:S01]  /*81a0*/  MUFU.EX2 R164, R101 ;  /* 0x0000006500a47308 */ /* 0x000e220000000800 */
[----:B-1----:R-:W-:-:S01]  /*81b0*/  FADD.FTZ R93, R162, R93 ;  /* 0x0000005da25d7221 */ /* 0x002fc20000010000 */
[----:B------:R-:W-:-:S06]  /*81c0*/  FADD.FTZ R3, R187, R6 ;  /* 0x00000006bb037221 */ /* 0x000fcc0000010000 */
[----:B------:R-:W1:Y:S01]  /*81d0*/  MUFU.EX2 R177, R177 ;  /* 0x000000b100b17308 */ /* 0x000e620000000800 */
[----:B---3--:R-:W-:-:S07]  /*81e0*/  FADD.FTZ R6, R100, R3 ;  /* 0x0000000364067221 */ /* 0x008fce0000010000 */
[----:B------:R-:W2:Y:S01]  /*81f0*/  MUFU.EX2 R102, R102 ;  /* 0x0000006600667308 */ /* 0x000ea20000000800 */
[----:B0-----:R-:W-:-:S01]  /*8200*/  FADD.FTZ R93, R164, R93 ;  /* 0x0000005da45d7221 */ /* 0x001fc20000010000 */
[----:B-1----:R-:W-:-:S03]  /*8210*/  FADD.FTZ R3, R177, R6 ;  /* 0x00000006b1037221 */ /* 0x002fc60000010000 */
[----:B--2---:R-:W-:Y:S01]  /*8220*/  FADD.FTZ R6, R102, R93 ;  /* 0x0000005d66067221 */ /* 0x004fe20000010000 */
[----:B------:R-:W-:Y:S06]  /*8230*/  @!P0 BRA `(.L_x_28) ;  /* 0x0000000000048947 */ /* 0x000fec0003800000 */
[----:B------:R-:W-:Y:S01]  /*8240*/  BPT.TRAP 0x1 ;  /* 0x000000040000795c */ /* 0x000fe20000300000 */
.L_x_28:
[----:B------:R-:W-:Y:S01]  /*8250*/  ULEA UR4, UR53, UR40, 0x3 ;  /* 0x0000002835047291 */ /* 0x000fe2000f8e183f */
[----:B------:R-:W-:Y:S01]  /*8260*/  ISETP.GT.AND P2, PT, R9, R16, PT ;  /* 0x000000100900720c */ /* 0x000fe20003f44270 */
[----:B------:R-:W-:Y:S01]  /*8270*/  FMUL.FTZ R24, R24, R10 ;  /* 0x0000000a18187220 */ /* 0x000fe20000410000 */
[----:B------:R-:W-:Y:S01]  /*8280*/  F2FP.SATFINITE.E4M3.F32.PACK_AB_MERGE_C R128, R155, R128, RZ ;  /* 0x000000809b80723e */ /* 0x000fe200048070ff */
[----:B------:R-:W-:Y:S01]  /*8290*/  UIADD3 UR4, UR4, 0x29860, URZ ;  /* 0x0002986004047890 */ /* 0x000fe2000fffe03f */
[----:B------:R-:W-:Y:S01]  /*82a0*/  F2FP.SATFINITE.E4M3.F32.PACK_AB_MERGE_C R132, R139, R132, RZ ;  /* 0x000000848b84723e */ /* 0x000fe200048070ff */
[----:B------:R-:W-:Y:S01]  /*82b0*/  UMOV UR53, UR52 ;  /* 0x0000003400357c82 */ /* 0x000fe20008000000 */
[----:B------:R-:W-:Y:S01]  /*82c0*/  F2FP.SATFINITE.E4M3.F32.PACK_AB_MERGE_C R11, R18, R11, RZ ;  /* 0x0000000b120b723e */ /* 0x000fe200048070ff */
[----:B------:R-:W-:Y:S01]  /*82d0*/  UPRMT UR4, UR43, 0x654, UR4 ;  /* 0x000006542b047896 */ /* 0x000fe20008000004 */
[----:B------:R-:W-:Y:S01]  /*82e0*/  F2FP.SATFINITE.E4M3.F32.PACK_AB_MERGE_C R14, R19, R14, RZ ;  /* 0x0000000e130e723e */ /* 0x000fe200048070ff */
[----:B------:R-:W-:Y:S01]  /*82f0*/  FMUL.FTZ R25, R25, R10 ;  /* 0x0000000a19197220 */ /* 0x000fe20000410000 */
[----:B------:R-:W-:Y:S01]  /*8300*/  F2FP.SATFINITE.E4M3.F32.PACK_AB_MERGE_C R124, R183, R124, RZ ;  /* 0x0000007cb77c723e */ /* 0x000fe200048070ff */
[----:B------:R-:W-:Y:S01]  /*8310*/  FMUL.FTZ R28, R28, R10 ;  /* 0x0000000a1c1c7220 */ /* 0x000fe20000410000 */
[----:B------:R-:W-:Y:S01]  /*8320*/  F2FP.SATFINITE.E4M3.F32.PACK_AB_MERGE_C R100, R177, R100, RZ ;  /* 0x00000064b164723e */ /* 0x000fe200048070ff */
[----:B------:R-:W-:Y:S01]  /*8330*/  FMUL.FTZ R29, R29, R10 ;  /* 0x0000000a1d1d7220 */ /* 0x000fe20000410000 */
[----:B------:R-:W-:Y:S01]  /*8340*/  F2FP.SATFINITE.E4M3.F32.PACK_AB_MERGE_C R128, R23, R20, R128 ;  /* 0x000000141780723e */ /* 0x000fe20004807080 */
[----:B------:R-:W-:Y:S01]  /*8350*/  FMUL.FTZ R32, R32, R10 ;  /* 0x0000000a20207220 */ /* 0x000fe20000410000 */
[----:B------:R-:W-:Y:S01]  /*8360*/  F2FP.SATFINITE.E4M3.F32.PACK_AB_MERGE_C R21, R90, R21, RZ ;  /* 0x000000155a15723e */ /* 0x000fe200048070ff */
[----:B------:R-:W-:Y:S01]  /*8370*/  SYNCS.ARRIVE.TRANS64.RED.A1T0 RZ, [UR4], RZ ;  /* 0x000000ffffff79a7 */ /* 0x000fe20008100404 */
[----:B------:R-:W-:Y:S01]  /*8380*/  F2FP.SATFINITE.E4M3.F32.PACK_AB_MERGE_C R94, R157, R94, RZ ;  /* 0x0000005e9d5e723e */ /* 0x000fe200048070ff */
[----:B------:R-:W-:Y:S01]  /*8390*/  FMUL.FTZ R33, R33, R10 ;  /* 0x0000000a21217220 */ /* 0x000fe20000410000 */
        /* <DEDUP_REMOVED lines=13> */
[-C--:B------:R-:W-:Y:S01]  /*8470*/  FMUL.FTZ R48, R48, R10.reuse ;  /* 0x0000000a30307220 */ /* 0x080fe20000410000 */
[----:B------:R-:W-:Y:S01]  /*8480*/  F2FP.SATFINITE.E4M3.F32.PACK_AB_MERGE_C R107, R148, R107, RZ ;  /* 0x0000006b946b723e */ /* 0x000fe200048070ff */
[----:B------:R-:W-:Y:S01]  /*8490*/  FMUL.FTZ R49, R49, R10 ;  /* 0x0000000a31317220 */ /* 0x000fe20000410000 */
[----:B------:R-:W-:Y:S01]  /*84a0*/  F2FP.SATFINITE.E4M3.F32.PACK_AB_MERGE_C R120, R167, R120, RZ ;  /* 0x00000078a778723e */ /* 0x000fe200048070ff */
[-C--:B------:R-:W-:Y:S01]  /*84b0*/  FMUL.FTZ R52, R52, R10.reuse ;  /* 0x0000000a34347220 */ /* 0x080fe20000410000 */
[----:B------:R-:W-:Y:S01]  /*84c0*/  F2FP.SATFINITE.E4M3.F32.PACK_AB_MERGE_C R111, R154, R111, RZ ;  /* 0x0000006f9a6f723e */ /* 0x000fe200048070ff */
[----:B------:R-:W-:Y:S01]  /*84d0*/  FMUL.FTZ R53, R53, R10 ;  /* 0x0000000a35357220 */ /* 0x000fe20000410000 */
[----:B------:R-:W-:Y:S01]  /*84e0*/  F2FP.SATFINITE.E4M3.F32.PACK_AB_MERGE_C R18, R117, R158, RZ ;  /* 0x0000009e7512723e */ /* 0x000fe200048070ff */
[----:B------:R-:W-:Y:S01]  /*84f0*/  FMUL.FTZ R56, R56, R10 ;  /* 0x0000000a38387220 */ /* 0x000fe20000410000 */
[----:B------:R-:W-:Y:S01]  /*8500*/  F2FP.SATFINITE.E4M3.F32.PACK_AB_MERGE_C R19, R102, R164, RZ ;  /* 0x000000a46613723e */ /* 0x000fe200048070ff */
[----:B------:R-:W-:Y:S01]  /*8510*/  FMUL.FTZ R57, R57, R10 ;  /* 0x0000000a39397220 */ /* 0x000fe20000410000 */
[----:B------:R-:W-:Y:S01]  /*8520*/  F2FP.SATFINITE.E4M3.F32.PACK_AB_MERGE_C R132, R137, R130, R132 ;  /* 0x000000828984723e */ /* 0x000fe20004807084 */
[-C--:B------:R-:W-:Y:S01]  /*8530*/  FMUL.FTZ R60, R60, R10.reuse ;  /* 0x0000000a3c3c7220 */ /* 0x080fe20000410000 */
[----:B------:R-:W-:Y:S01]  /*8540*/  F2FP.SATFINITE.E4M3.F32.PACK_AB_MERGE_C R184, R12, R185, R11 ;  /* 0x000000b90cb8723e */ /* 0x000fe2000480700b */
[----:B------:R-:W-:Y:S01]  /*8550*/  FMUL.FTZ R61, R61, R10 ;  /* 0x0000000a3d3d7220 */ /* 0x000fe20000410000 */
[----:B------:R-:W-:Y:S01]  /*8560*/  F2FP.SATFINITE.E4M3.F32.PACK_AB_MERGE_C R168, R181, R122, R124 ;  /* 0x0000007ab5a8723e */ /* 0x000fe2000480707c */
[----:B------:R-:W-:Y:S01]  /*8570*/  FMUL.FTZ R64, R64, R10 ;  /* 0x0000000a40407220 */ /* 0x000fe20000410000 */
[----:B------:R-:W-:Y:S01]  /*8580*/  F2FP.SATFINITE.E4M3.F32.PACK_AB_MERGE_C R170, R187, R126, R100 ;  /* 0x0000007ebbaa723e */ /* 0x000fe20004807064 */
[-C--:B------:R-:W-:Y:S01]  /*8590*/  FMUL.FTZ R65, R65, R10.reuse ;  /* 0x0000000a41417220 */ /* 0x080fe20000410000 */
        /* <DEDUP_REMOVED lines=9> */
[----:B------:R-:W-:Y:S01]  /*8630*/  FMUL.FTZ R85, R85, R10 ;  /* 0x0000000a55557220 */ /* 0x000fe20000410000 */
        /* <DEDUP_REMOVED lines=32> */
[----:B------:R-:W-:Y:S01]  /*8840*/  F2FP.SATFINITE.E4M3.F32.PACK_AB_MERGE_C R185, R13, R104, R14 ;  /* 0x000000680db9723e */ /* 0x000fe2000480700e */
[----:B------:R-:W-:Y:S01]  /*8850*/  VIADD R9, R9, 0xffffffff ;  /* 0xffffffff09097836 */ /* 0x000fe20000000000 */
[----:B------:R-:W-:Y:S01]  /*8860*/  F2FP.SATFINITE.E4M3.F32.PACK_AB_MERGE_C R186, R22, R15, R21 ;  /* 0x0000000f16ba723e */ /* 0x000fe20004807015 */
[----:B------:R-:W-:Y:S01]  /*8870*/  IMAD.MOV.U32 R10, RZ, RZ, R89 ;  /* 0x000000ffff0a7224 */ /* 0x000fe200078e0059 */
[----:B------:R-:W-:Y:S01]  /*8880*/  F2FP.SATFINITE.E4M3.F32.PACK_AB_MERGE_C R180, R153, R92, R94 ;  /* 0x0000005c99b4723e */ /* 0x000fe2000480705e */
[----:B------:R-:W-:Y:S01]  /*8890*/  IMAD.MOV.U32 R7, RZ, RZ, R91 ;  /* 0x000000ffff077224 */ /* 0x000fe200078e005b */
[----:B------:R-:W-:Y:S01]  /*88a0*/  F2FP.SATFINITE.E4M3.F32.PACK_AB_MERGE_C R182, R159, R96, R98 ;  /* 0x000000609fb6723e */ /* 0x000fe20004807062 */
[----:B------:R-:W-:Y:S01]  /*88b0*/  IMAD.MOV.U32 R11, RZ, RZ, R8 ;  /* 0x000000ffff0b7224 */ /* 0x000fe200078e0008 */
[----:B------:R-:W-:Y:S01]  /*88c0*/  F2FP.SATFINITE.E4M3.F32.PACK_AB_MERGE_C R183, R141, R134, R136 ;  /* 0x000000868db7723e */ /* 0x000fe20004807088 */
[----:B------:R-:W-:Y:S01]  /*88d0*/  IMAD.MOV.U32 R187, RZ, RZ, R128 ;  /* 0x000000ffffbb7224 */ /* 0x000fe200078e0080 */
[----:B------:R-:W-:-:S02]  /*88e0*/  F2FP.SATFINITE.E4M3.F32.PACK_AB_MERGE_C R176, R121, R106, R108 ;  /* 0x0000006a79b0723e */ /* 0x000fc4000480706c */
[----:B------:R-:W-:Y:S02]  /*88f0*/  F2FP.SATFINITE.E4M3.F32.PACK_AB_MERGE_C R177, R123, R138, R127 ;  /* 0x0000008a7bb1723e */ /* 0x000fe4000480707f */
[----:B------:R-:W-:Y:S02]  /*8900*/  F2FP.SATFINITE.E4M3.F32.PACK_AB_MERGE_C R178, R129, R110, R112 ;  /* 0x0000006e81b2723e */ /* 0x000fe40004807070 */
[----:B------:R-:W-:Y:S02]  /*8910*/  F2FP.SATFINITE.E4M3.F32.PACK_AB_MERGE_C R179, R131, R142, R135 ;  /* 0x0000008e83b3723e */ /* 0x000fe40004807087 */
[----:B------:R-:W-:Y:S02]  /*8920*/  F2FP.SATFINITE.E4M3.F32.PACK_AB_MERGE_C R172, R161, R114, R116 ;  /* 0x00000072a1ac723e */ /* 0x000fe40004807074 */
[----:B------:R-:W-:Y:S02]  /*8930*/  F2FP.SATFINITE.E4M3.F32.PACK_AB_MERGE_C R173, R146, R105, R107 ;  /* 0x0000006992ad723e */ /* 0x000fe4000480706b */
[----:B------:R-:W-:-:S02]  /*8940*/  F2FP.SATFINITE.E4M3.F32.PACK_AB_MERGE_C R174, R165, R118, R120 ;  /* 0x00000076a5ae723e */ /* 0x000fc40004807078 */
[----:B------:R-:W-:Y:S02]  /*8950*/  F2FP.SATFINITE.E4M3.F32.PACK_AB_MERGE_C R175, R150, R109, R111 ;  /* 0x0000006d96af723e */ /* 0x000fe4000480706f */
[----:B------:R-:W-:Y:S02]  /*8960*/  F2FP.SATFINITE.E4M3.F32.PACK_AB_MERGE_C R169, R152, R113, R18 ;  /* 0x0000007198a9723e */ /* 0x000fe40004807012 */
[----:B------:R-:W-:Y:S02]  /*8970*/  F2FP.SATFINITE.E4M3.F32.PACK_AB_MERGE_C R171, R162, R160, R19 ;  /* 0x000000a0a2ab723e */ /* 0x000fe40004807013 */
[----:B------:R-:W-:Y:S01]  /*8980*/  MOV R181, R132 ;  /* 0x0000008400b57202 */ /* 0x000fe20000000f00 */
[----:B------:R-:W-:Y:S06]  /*8990*/  @P2 BRA `(.L_x_29) ;  /* 0xffffffc800442947 */ /* 0x000fec000383ffff */
[----:B------:R-:W-:-:S07]  /*89a0*/  IMAD.U32 R20, RZ, RZ, UR52 ;  /* 0x00000034ff147e24 */ /* 0x000fce000f8e00ff */
.L_x_19:
[----:B------:R-:W-:Y:S06]  /*89b0*/  BAR.ARV 0x8, 0x180 ;  /* 0x0206000000007b1d */ /* 0x000fec0000002000 */
[----:B------:R-:W-:Y:S05]  /*89c0*/  @!P0 BRA `(.L_x_30) ;  /* 0x0000000000048947 */ /* 0x000fea0003800000 */
[----:B------:R-:W-:Y:S01]  /*89d0*/  BPT.TRAP 0x1 ;  /* 0x000000040000795c */ /* 0x000fe20000300000 */
.L_x_30:
[----:B------:R-:W-:Y:S02]  /*89e0*/  R2UR UR5, R20 ;  /* 0x00000000140572ca */ /* 0x000fe400000e0000 */
[----:B------:R-:W-:-:S11]  /*89f0*/  SHF.L.U32 R8, R8, 0x1f, RZ ;  /* 0x0000001f08087819 */ /* 0x000fd600000006ff */
[----:B------:R-:W-:-:S09]  /*8a00*/  ULEA UR5, UR5, UR40, 0x3 ;  /* 0x0000002805057291 */ /* 0x000fd2000f8e183f */
[----:B------:R0:W1:Y:S01]  /*8a10*/  SYNCS.PHASECHK.TRANS64.TRYWAIT P1, [UR5+0x29850], R8 ;  /* 0x02985008ff0075a7 */ /* 0x0000620008020145 */
[----:B------:R-:W-:Y:S05]  /*8a20*/  @!P0 BRA `(.L_x_31) ;  /* 0x0000000000048947 */ /* 0x000fea0003800000 */
[----:B------:R-:W-:Y:S01]  /*8a30*/  BPT.TRAP 0x1 ;  /* 0x000000040000795c */ /* 0x000fe20000300000 */
.L_x_31:
[----:B-1----:R-:W-:Y:S05]  /*8a40*/  @P1 BRA `(.L_x_32) ;  /* 0x0000000000081947 */ /* 0x002fea0003800000 */
[----:B------:R-:W1:Y:S02]  /*8a50*/  SYNCS.PHASECHK.TRANS64.TRYWAIT P1, [UR5+0x29850], R8 ;  /* 0x02985008ff0075a7 */ /* 0x000e640008020145 */
[----:B-1----:R-:W-:Y:S05]  /*8a60*/  @!P1 BRA `(.L_x_33) ;  /* 0x0000006400909947 */ /* 0x002fea0003800000 */
.L_x_32:
[----:B------:R-:W-:Y:S01]  /*8a70*/  UIADD3 UR40, UR40, 0x400, URZ ;  /* 0x0000040028287890 */ /* 0x000fe2000fffe03f */
[----:B------:R-:W-:Y:S01]  /*8a80*/  R2UR UR6, R20 ;  /* 0x00000000140672ca */ /* 0x000fe200000e0000 */
[----:B------:R-:W-:Y:S01]  /*8a90*/  WARPGROUP.ARRIVE ;  /* 0x00000000000079c5 */ /* 0x000fe20000000000 */
[----:B------:R-:W-:Y:S01]  /*8aa0*/  UMOV UR7, 0xc0000010 ;  /* 0xc000001000077882 */ /* 0x000fe20000000000 */
[----:B------:R-:W-:Y:S01]  /*8ab0*/  USHF.R.U32.HI UR40, URZ, 0x4, UR40 ;  /* 0x000000043f287899 */ /* 0x000fe20008011628 */
[----:B01----:R-:W0:Y:S03]  /*8ac0*/  LDC.64 R8, c[0x0][0x9a0] ;  /* 0x00026800ff087b82 */ /* 0x003e260000000a00 */
[----:B------:R-:W-:-:S04]  /*8ad0*/  ULOP3.LUT UR40, UR40, 0x3fff, URZ, 0xc0, !UPT ;  /* 0x00003fff28287892 */ /* 0x000fc8000f8ec03f */
[----:B------:R-:W-:-:S04]  /*8ae0*/  ULOP3.LUT UR4, UR40, 0x10000, URZ, 0xfc, !UPT ;  /* 0x0001000028047892 */ /* 0x000fc8000f8efc3f */
[----:B------:R-:W-:-:S07]  /*8af0*/  UIMAD UR4, UR6, 0x500, UR4 ;  /* 0x00000500060478a4 */ /* 0x000fce000f8e0204 */
[----:B------:R-:W-:Y:S02]  /*8b00*/  UMOV UR6, UR4 ;  /* 0x0000000400067c82 */ /* 0x000fe40008000000 */
[----:B------:R-:W-:Y:S01]  /*8b10*/  QGMMA.64x128x32.F32.E4M3.E4M3 R24, R184, gdesc[UR4], R24, gsb0 ;  /* 0x01e00004b8187df3 */ /* 0x000fe20008000818 */
[----:B------:R-:W-:Y:S01]  /*8b20*/  UIADD3 UR6, UR4, 0x100, URZ ;  /* 0x0000010004067890 */ /* 0x000fe2000fffe03f */
[----:B------:R-:W-:Y:S01]  /*8b30*/  UMOV UR7, 0xc0000010 ;  /* 0xc000001000077882 */ /* 0x000fe20000000000 */
[----:B0-----:R-:W-:-:S04]  /*8b40*/  ISETP.NE.U32.AND P1, PT, R8, RZ, PT ;  /* 0x000000ff0800720c */ /* 0x001fc80003f25070 */
[----:B------:R-:W-:-:S13]  /*8b50*/  ISETP.NE.AND.EX P1, PT, R9, RZ, PT, P1 ;  /* 0x000000ff0900720c */ /* 0x000fda0003f25310 */
[----:B------:R-:W0:Y:S01]  /*8b60*/  @P1 LDC.64 R4, c[0x0][0x9c8] ;  /* 0x00027200ff041b82 */ /* 0x000e220000000a00 */
[----:B------:R-:W-:-:S07]  /*8b70*/  @P1 SHF.R.S32.HI R13, RZ, 0x1f, R2 ;  /* 0x0000001fff0d1819 */ /* 0x000fce0000011402 */
[----:B------:R-:W1:Y:S01]  /*8b80*/  @P1 LDC.64 R10, c[0x0][0x9d0] ;  /* 0x00027400ff0a1b82 */ /* 0x000e620000000a00 */
[----:B0-----:R-:W-:-:S04]  /*8b90*/  @P1 IMAD R0, R4, UR37, RZ ;  /* 0x0000002504001c24 */ /* 0x001fc8000f8e02ff */
[----:B------:R-:W-:Y:S02]  /*8ba0*/  @P1 IMAD R7, R5, UR36, R0 ;  /* 0x0000002405071c24 */ /* 0x000fe4000f8e0200 */
[----:B------:R-:W-:-:S04]  /*8bb0*/  @P1 IMAD.WIDE.U32 R4, R4, UR36, RZ ;  /* 0x0000002404041c25 */ /* 0x000fc8000f8e00ff */
[-C--:B-1----:R-:W-:Y:S02]  /*8bc0*/  @P1 IMAD R0, R13, R10.reuse, RZ ;  /* 0x0000000a0d001224 */ /* 0x082fe400078e02ff */
[----:B------:R-:W-:Y:S02]  /*8bd0*/  @P1 IMAD.IADD R5, R5, 0x1, R7 ;  /* 0x0000000105051824 */ /* 0x000fe400078e0207 */
[C---:B------:R-:W-:Y:S02]  /*8be0*/  @P1 IMAD R7, R2.reuse, R11, R0 ;  /* 0x0000000b02071224 */ /* 0x040fe400078e0200 */
[----:B------:R-:W-:-:S04]  /*8bf0*/  @P1 IMAD.WIDE.U32 R4, R2, R10, R4 ;  /* 0x0000000a02041225 */ /* 0x000fc800078e0004 */
[----:B------:R-:W-:Y:S01]  /*8c00*/  @P1 IMAD.IADD R0, R5, 0x1, R7 ;  /* 0x0000000105001824 */ /* 0x000fe200078e0207 */
[----:B------:R-:W-:-:S04]  /*8c10*/  @P1 LEA R8, P2, R4, R8, 0x2 ;  /* 0x0000000804081211 */ /* 0x000fc800078410ff */
[----:B------:R-:W-:Y:S01]  /*8c20*/  @P1 LEA.HI.X R9, R4, R9, R0, 0x2, P2 ;  /* 0x0000000904091211 */ /* 0x000fe200010f1400 */
[----:B------:R-:W-:-:S06]  /*8c30*/  IMAD.MOV.U32 R4, RZ, RZ, 0x3f800000 ;  /* 0x3f800000ff047424 */ /* 0x000fcc00078e00ff */
[----:B------:R0:W2:Y:S01]  /*8c40*/  @P1 LDG.E R4, desc[UR38][R8.64] ;  /* 0x0000002608041981 */ /* 0x0000a2000c1e1900 */
[----:B------:R-:W-:Y:S02]  /*8c50*/  WARPGROUP.DEPBAR.LE gsb0, 0x0 ;  /* 0x00008000000079c5 */ /* 0x000fe40000010000 */
[----:B------:R-:W-:-:S06]  /*8c60*/  WARPGROUP.ARRIVE ;  /* 0x00000000000079c5 */ /* 0x000fcc0000000000 */
[----:B------:R-:W-:Y:S01]  /*8c70*/  QGMMA.64x128x32.F32.E4M3.E4M3 R24, R180, gdesc[UR4], R24, gsb0 ;  /* 0x01e00004b4187df3 */ /* 0x000fe20008000818 */
[----:B------:R-:W-:Y:S01]  /*8c80*/  UIADD3 UR6, UR4, 0x200, URZ ;  /* 0x0000020004067890 */ /* 0x000fe2000fffe03f */
[----:B------:R-:W-:Y:S01]  /*8c90*/  UMOV UR7, 0xc0000010 ;  /* 0xc000001000077882 */ /* 0x000fe20000000000 */
[----:B------:R-:W-:Y:S02]  /*8ca0*/  WARPGROUP.DEPBAR.LE gsb0, 0x0 ;  /* 0x00008000000079c5 */ /* 0x000fe40000010000 */
[----:B------:R-:W-:-:S07]  /*8cb0*/  WARPGROUP.ARRIVE ;  /* 0x00000000000079c5 */ /* 0x000fce0000000000 */
[----:B------:R-:W-:Y:S01]  /*8cc0*/  QGMMA.64x128x32.F32.E4M3.E4M3 R24, R176, gdesc[UR4], R24, gsb0 ;  /* 0x01e00004b0187df3 */ /* 0x000fe20008000818 */
[----:B------:R-:W-:Y:S01]  /*8cd0*/  UIADD3 UR6, UR4, 0x300, URZ ;  /* 0x0000030004067890 */ /* 0x000fe2000fffe03f */
[----:B------:R-:W-:Y:S01]  /*8ce0*/  UMOV UR7, 0xc0000010 ;  /* 0xc000001000077882 */ /* 0x000fe20000000000 */
[----:B------:R-:W-:Y:S01]  /*8cf0*/  UIADD3 UR4, UR4, 0x400, URZ ;  /* 0x0000040004047890 */ /* 0x000fe2000fffe03f */
[----:B------:R-:W1:Y:S04]  /*8d00*/  SHFL.BFLY PT, R0, R3, 0x2, 0x1f ;  /* 0x0c401f0003007f89 */ /* 0x000e6800000e0000 */
[----:B------:R-:W3:Y:S01]  /*8d10*/  SHFL.BFLY PT, R7, R6, 0x2, 0x1f ;  /* 0x0c401f0006077f89 */ /* 0x000ee200000e0000 */
[----:B------:R-:W-:Y:S02]  /*8d20*/  WARPGROUP.DEPBAR.LE gsb0, 0x0 ;  /* 0x00008000000079c5 */ /* 0x000fe40000010000 */
[----:B------:R-:W-:-:S06]  /*8d30*/  WARPGROUP.ARRIVE ;  /* 0x00000000000079c5 */ /* 0x000fcc0000000000 */
[----:B------:R-:W-:Y:S01]  /*8d40*/  QGMMA.64x128x32.F32.E4M3.E4M3 R24, R172, gdesc[UR4], R24, gsb0 ;  /* 0x01e00004ac187df3 */ /* 0x000fe20008000818 */
[----:B------:R-:W-:Y:S01]  /*8d50*/  UMOV UR6, UR4 ;  /* 0x0000000400067c82 */ /* 0x000fe20008000000 */
[----:B------:R-:W-:Y:S01]  /*8d60*/  UMOV UR7, 0xc0000010 ;  /* 0xc000001000077882 */ /* 0x000fe20000000000 */
[----:B-1----:R-:W-:Y:S01]  /*8d70*/  FADD.FTZ R0, R0, R3 ;  /* 0x0000000300007221 */ /* 0x002fe20000010000 */
[----:B---3--:R-:W-:-:S04]  /*8d80*/  FADD.FTZ R7, R7, R6 ;  /* 0x0000000607077221 */ /* 0x008fc80000010000 */
[----:B------:R-:W1:Y:S04]  /*8d90*/  SHFL.BFLY PT, R5, R0, 0x1, 0x1f ;  /* 0x0c201f0000057f89 */ /* 0x000e6800000e0000 */
[----:B0-----:R-:W0:Y:S01]  /*8da0*/  SHFL.BFLY PT, R8, R7, 0x1, 0x1f ;  /* 0x0c201f0007087f89 */ /* 0x001e2200000e0000 */
[----:B-1----:R-:W-:Y:S01]  /*8db0*/  FADD.FTZ R11, R0, R5 ;  /* 0x00000005000b7221 */ /* 0x002fe20000010000 */
[----:B0-----:R-:W-:-:S04]  /*8dc0*/  FADD.FTZ R12, R7, R8 ;  /* 0x00000008070c7221 */ /* 0x001fc80000010000 */
[C---:B------:R-:W-:Y:S01]  /*8dd0*/  FSETP.NE.FTZ.AND P1, PT, R11.reuse, RZ, PT ;  /* 0x000000ff0b00720b */ /* 0x040fe20003f35000 */
[----:B------:R-:W-:Y:S01]  /*8de0*/  FMUL.FTZ R13, R11, 0.00390625 ;  /* 0x3b8000000b0d7820 */ /* 0x000fe20000410000 */
[----:B------:R-:W-:Y:S01]  /*8df0*/  FMUL.FTZ R14, R12, 0.00390625 ;  /* 0x3b8000000c0e7820 */ /* 0x000fe20000410000 */
[----:B------:R-:W-:-:S03]  /*8e00*/  IMAD.MOV.U32 R5, RZ, RZ, RZ ;  /* 0x000000ffff057224 */ /* 0x000fc600078e00ff */
[----:B------:R-:W-:Y:S02]  /*8e10*/  FSETP.NE.FTZ.AND P2, PT, R13, RZ, PT ;  /* 0x000000ff0d00720b */ /* 0x000fe40003f55000 */
[----:B------:R-:W-:-:S05]  /*8e20*/  FSETP.NE.FTZ.AND P3, PT, R14, RZ, PT ;  /* 0x000000ff0e00720b */ /* 0x000fca0003f75000 */
[----:B------:R-:W-:Y:S01]  /*8e30*/  @P1 MUFU.RCP R5, R11 ;  /* 0x0000000b00051308 */ /* 0x000fe20000001000 */
[----:B------:R-:W-:Y:S01]  /*8e40*/  FSETP.NE.FTZ.AND P1, PT, R12, RZ, PT ;  /* 0x000000ff0c00720b */ /* 0x000fe20003f35000 */
[----:B------:R-:W-:Y:S01]  /*8e50*/  IMAD.MOV.U32 R9, RZ, RZ, RZ ;  /* 0x000000ffff097224 */ /* 0x000fe200078e00ff */
[----:B------:R-:W-:Y:S02]  /*8e60*/  WARPGROUP.DEPBAR.LE gsb0, 0x0 ;  /* 0x00008000000079c5 */ /* 0x000fe40000010000 */
[----:B------:R-:W-:-:S06]  /*8e70*/  WARPGROUP.ARRIVE ;  /* 0x00000000000079c5 */ /* 0x000fcc0000000000 */
[----:B------:R-:W-:Y:S01]  /*8e80*/  QGMMA.64x128x32.F32.E4M3.E4M3 R24, R168, gdesc[UR4], R24, gsb0 ;  /* 0x01e00004a8187df3 */ /* 0x000fe20008000818 */
[----:B------:R-:W0:Y:S08]  /*8e90*/  @P2 MUFU.LG2 R8, R13 ;  /* 0x0000000d00082308 */ /* 0x000e300000000c00 */
[----:B------:R-:W1:Y:S08]  /*8ea0*/  @P3 MUFU.LG2 R10, R14 ;  /* 0x0000000e000a3308 */ /* 0x000e700000000c00 */
[----:B------:R-:W3:Y:S01]  /*8eb0*/  @P1 MUFU.RCP R9, R12 ;  /* 0x0000000c00091308 */ /* 0x000ee20000001000 */
[C---:B------:R-:W-:Y:S01]  /*8ec0*/  @P2 FMUL.FTZ R6, R88.reuse, 0.69314718246459960938 ;  /* 0x3f31721858062820 */ /* 0x040fe20000410000 */
[----:B------:R-:W-:Y:S01]  /*8ed0*/  @P3 FMUL.FTZ R15, R88, 0.69314718246459960938 ;  /* 0x3f317218580f3820 */ /* 0x000fe20000410000 */
[----:B0-----:R-:W-:Y:S01]  /*8ee0*/  @P2 FMUL.FTZ R7, R8, 0.69314718246459960938 ;  /* 0x3f31721808072820 */ /* 0x001fe20000410000 */
[----:B------:R-:W-:-:S02]  /*8ef0*/  IMAD.MOV.U32 R0, RZ, RZ, -0x800000 ;  /* 0xff800000ff007424 */ /* 0x000fc400078e00ff */
[----:B--2---:R-:W-:Y:S01]  /*8f00*/  FMUL.FTZ R5, R5, R4 ;  /* 0x0000000405057220 */ /* 0x004fe20000410000 */
[----:B------:R-:W-:Y:S02]  /*8f10*/  IMAD.MOV.U32 R3, RZ, RZ, -0x800000 ;  /* 0xff800000ff037424 */ /* 0x000fe400078e00ff */
[----:B-1----:R-:W-:Y:S01]  /*8f20*/  @P3 FMUL.FTZ R10, R10, 0.69314718246459960938 ;  /* 0x3f3172180a0a3820 */ /* 0x002fe20000410000 */
[----:B------:R-:W-:-:S03]  /*8f30*/  @P2 FFMA.FTZ R0, R6, R91, R7 ;  /* 0x0000005b06002223 */ /* 0x000fc60000010007 */
[----:B------:R-:W-:Y:S01]  /*8f40*/  @P3 FFMA.FTZ R3, R15, R89, R10 ;  /* 0x000000590f033223 */ /* 0x000fe2000001000a */
[----:B---3--:R-:W-:Y:S01]  /*8f50*/  FMUL.FTZ R4, R9, R4 ;  /* 0x0000000409047220 */ /* 0x008fe20000410000 */
[----:B------:R-:W-:Y:S02]  /*8f60*/  WARPGROUP.DEPBAR.LE gsb0, 0x0 ;  /* 0x00008000000079c5 */ /* 0x000fe40000010000 */
[----:B------:R-:W-:Y:S05]  /*8f70*/  @!P0 BRA `(.L_x_34) ;  /* 0x0000000000048947 */ /* 0x000fea0003800000 */
[----:B------:R-:W-:Y:S01]  /*8f80*/  BPT.TRAP 0x1 ;  /* 0x000000040000795c */ /* 0x000fe20000300000 */
.L_x_34:
[----:B------:R-:W-:Y:S01]  /*8f90*/  UIADD3 UR4, UR5, 0x29860, URZ ;  /* 0x0002986005047890 */ /* 0x000fe2000fffe03f */
[-C--:B------:R-:W-:Y:S01]  /*8fa0*/  FMUL.FTZ R7, R24, R5.reuse ;  /* 0x0000000518077220 */ /* 0x080fe20000410000 */
[-C--:B------:R-:W-:Y:S01]  /*8fb0*/  FMUL.FTZ R9, R29, R5.reuse ;  /* 0x000000051d097220 */ /* 0x080fe20000410000 */
[-C--:B------:R-:W-:Y:S01]  /*8fc0*/  FMUL.FTZ R10, R32, R5.reuse ;  /* 0x00000005200a7220 */ /* 0x080fe20000410000 */
[----:B------:R-:W-:Y:S01]  /*8fd0*/  UPRMT UR4, UR43, 0x654, UR4 ;  /* 0x000006542b047896 */ /* 0x000fe20008000004 */
        /* <DEDUP_REMOVED lines=8> */
[----:B------:R-:W-:Y:S01]  /*9060*/  SYNCS.ARRIVE.TRANS64.RED.A1T0 RZ, [UR4], RZ ;  /* 0x000000ffffff79a7 */ /* 0x000fe20008100404 */
        /* <DEDUP_REMOVED lines=47> */
[----:B------:R-:W-:Y:S01]  /*9360*/  PLOP3.LUT P0, PT, PT, PT, PT, 0x8, 0x0 ;  /* 0x000000000000781c */ /* 0x000fe20003f0e170 */
[-C--:B------:R-:W-:Y:S01]  /*9370*/  FMUL.FTZ R70, R70, R4.reuse ;  /* 0x0000000446467220 */ /* 0x080fe20000410000 */
[-C--:B------:R-:W-:Y:S01]  /*9380*/  FMUL.FTZ R67, R67, R4.reuse ;  /* 0x0000000443437220 */ /* 0x080fe20000410000 */
[-C--:B------:R-:W-:Y:S01]  /*9390*/  FMUL.FTZ R78, R78, R4.reuse ;  /* 0x000000044e4e7220 */ /* 0x080fe20000410000 */
[-C--:B------:R-:W-:Y:S01]  /*93a0*/  FMUL.FTZ R75, R75, R4.reuse ;  /* 0x000000044b4b7220 */ /* 0x080fe20000410000 */
[-C--:B------:R-:W-:Y:S01]  /*93b0*/  FMUL.FTZ R86, R86, R4.reuse ;  /* 0x0000000456567220 */ /* 0x080fe20000410000 */
[----:B------:R-:W-:-:S07]  /*93c0*/  FMUL.FTZ R83, R83, R4 ;  /* 0x0000000453537220 */ /* 0x000fce0000410000 */
.L_x_12:
[----:B------:R-:W-:Y:S05]  /*93d0*/  @P0 BRA `(.L_x_35) ;  /* 0x0000002000540947 */ /* 0x000fea0003800000 */
[----:B------:R-:W0:Y:S01]  /*93e0*/  S2R R18, SR_TID.X ;  /* 0x0000000000127919 */ /* 0x000e220000002100 */
[----:B------:R-:W-:Y:S01]  /*93f0*/  ULDC.64 UR4, c[0x4][0x40] ;  /* 0x0100100000047ab9 */ /* 0x000fe20000000a00 */
[----:B------:R-:W-:Y:S01]  /*9400*/  ULDC.64 UR6, c[0x0][0xb38] ;  /* 0x0002ce0000067ab9 */ /* 0x000fe20000000a00 */
[----:B------:R-:W-:Y:S01]  /*9410*/  ULDC.64 UR8, c[0x0][0xb28] ;  /* 0x0002ca0000087ab9 */ /* 0x000fe20000000a00 */
[----:B0-----:R-:W-:-:S05]  /*9420*/  IMAD.SHL.U32 R4, R18, 0x4, RZ ;  /* 0x0000000412047824 */ /* 0x001fca00078e00ff */
[----:B------:R-:W-:Y:S01]  /*9430*/  LOP3.LUT R4, R4, 0xc, RZ, 0xc0, !PT ;  /* 0x0000000c04047812 */ /* 0x000fe200078ec0ff */
[----:B------:R-:W-:Y:S03]  /*9440*/  BAR.SYNC.DEFER_BLOCKING 0x1, 0x100 ;  /* 0x0044000000007b1d */ /* 0x000fe60000010000 */
[----:B------:R-:W-:-:S05]  /*9450*/  IADD3 R4, P0, R4, UR4, RZ ;  /* 0x0000000404047c10 */ /* 0x000fca000ff1e0ff */
[----:B------:R-:W-:Y:S01]  /*9460*/  IMAD.X R5, RZ, RZ, UR5, P0 ;  /* 0x00000005ff057e24 */ /* 0x000fe200080e06ff */
[----:B------:R-:W-:-:S05]  /*9470*/  ULDC.64 UR4, c[0x0][0xbd0] ;  /* 0x0002f40000047ab9 */ /* 0x000fca0000000a00 */
[----:B------:R0:W2:Y:S01]  /*9480*/  LDG.E.CONSTANT R5, desc[UR38][R4.64] ;  /* 0x0000002604057981 */ /* 0x0000a2000c1e9900 */
[----:B------:R-:W-:Y:S01]  /*9490*/  LOP3.LUT P0, R16, R18, 0x3, RZ, 0xc0, !PT ;  /* 0x0000000312107812 */ /* 0x000fe2000780c0ff */
[----:B------:R-:W-:Y:S03]  /*94a0*/  BSSY B0, `(.L_x_36) ;  /* 0x000018e000007945 */ /* 0x000fe60003800000 */
[----:B------:R-:W-:-:S04]  /*94b0*/  ISETP.EQ.OR P0, PT, R16, 0x3, !P0 ;  /* 0x000000031000780c */ /* 0x000fc80004702670 */
[----:B------:R-:W-:Y:S02]  /*94c0*/  SEL R106, R6, R9, P0 ;  /* 0x00000009066a7207 */ /* 0x000fe40000000000 */
[----:B------:R-:W-:Y:S01]  /*94d0*/  SEL R119, R9, R6, P0 ;  /* 0x0000000609777207 */ /* 0x000fe20000000000 */
[----:B------:R-:W-:Y:S01]  /*94e0*/  VIADD R9, R18, 0xffffff80 ;  /* 0xffffff8012097836 */ /* 0x000fe20000000000 */
[----:B------:R-:W-:Y:S02]  /*94f0*/  SEL R104, R7, R8, P0 ;  /* 0x0000000807687207 */ /* 0x000fe40000000000 */
[----:B------:R-:W-:Y:S02]  /*9500*/  SEL R117, R8, R7, P0 ;  /* 0x0000000708757207 */ /* 0x000fe40000000000 */
[----:B------:R-:W-:Y:S02]  /*9510*/  SHF.R.S32.HI R8, RZ, 0x1f, R9 ;  /* 0x0000001fff087819 */ /* 0x000fe40000011409 */
[----:B------:R-:W-:-:S02]  /*9520*/  SEL R90, R68, R29, P0 ;  /* 0x0000001d445a7207 */ /* 0x000fc40000000000 */
[----:B0-----:R-:W-:Y:S02]  /*9530*/  LEA.HI R4, R8, R9, RZ, 0x7 ;  /* 0x0000000908047211 */ /* 0x001fe400078f38ff */
[----:B------:R-:W-:Y:S02]  /*9540*/  SEL R101, R29, R68, P0 ;  /* 0x000000441d657207 */ /* 0x000fe40000000000 */
[----:B------:R-:W-:Y:S02]  /*9550*/  LOP3.LUT R6, R4, 0xffffff80, RZ, 0xc0, !PT ;  /* 0xffffff8004067812 */ /* 0x000fe400078ec0ff */
[----:B------:R-:W-:Y:S02]  /*9560*/  SEL R100, R44, R13, P0 ;  /* 0x0000000d2c647207 */ /* 0x000fe40000000000 */
[----:B------:R-:W-:Y:S01]  /*9570*/  SEL R113, R13, R44, P0 ;  /* 0x0000002c0d717207 */ /* 0x000fe20000000000 */
[----:B------:R-:W-:Y:S01]  /*9580*/  IMAD.IADD R68, R9, 0x1, -R6 ;  /* 0x0000000109447824 */ /* 0x000fe200078e0a06 */
[----:B------:R-:W-:-:S02]  /*9590*/  SEL R98, R52, R15, P0 ;  /* 0x0000000f34627207 */ /* 0x000fc40000000000 */
[----:B------:R-:W-:Y:S02]  /*95a0*/  SEL R109, R15, R52, P0 ;  /* 0x000000340f6d7207 */ /* 0x000fe40000000000 */
[----:B------:R-:W-:Y:S02]  /*95b0*/  SHF.R.S32.HI R13, RZ, 0x1f, R68 ;  /* 0x0000001fff0d7819 */ /* 0x000fe40000011444 */
[----:B------:R-:W-:Y:S02]  /*95c0*/  LEA.HI R8, R8, R9, RZ, 0x2 ;  /* 0x0000000908087211 */ /* 0x000fe400078f10ff */
[----:B------:R-:W-:Y:S02]  /*95d0*/  LEA.HI R15, R13, R68, RZ, 0x2 ;  /* 0x000000440d0f7211 */ /* 0x000fe400078f10ff */
[----:B------:R-:W-:Y:S02]  /*95e0*/  SEL R92, R20, R57, P0 ;  /* 0x00000039145c7207 */ /* 0x000fe40000000000 */
[----:B------:R-:W-:-:S02]  /*95f0*/  SHF.R.S32.HI R6, RZ, 0x2, R15 ;  /* 0x00000002ff067819 */ /* 0x000fc4000001140f */
[----:B------:R-:W-:Y:S02]  /*9600*/  SHF.R.S32.HI R7, RZ, 0x1f, R15 ;  /* 0x0000001fff077819 */ /* 0x000fe4000001140f */
[----:B------:R-:W-:Y:S02]  /*9610*/  SEL R103, R57, R20, P0 ;  /* 0x0000001439677207 */ /* 0x000fe40000000000 */
[----:B------:R-:W-:Y:S02]  /*9620*/  SEL R44, R26, R27, P0 ;  /* 0x0000001b1a2c7207 */ /* 0x000fe40000000000 */
[----:B------:R-:W-:Y:S02]  /*9630*/  SEL R91, R27, R26, P0 ;  /* 0x0000001a1b5b7207 */ /* 0x000fe40000000000 */
[----:B------:R-:W-:Y:S02]  /*9640*/  SEL R20, R42, R43, P0 ;  /* 0x0000002b2a147207 */ /* 0x000fe40000000000 */
[----:B------:R-:W-:-:S02]  /*9650*/  SEL R85, R43, R42, P0 ;  /* 0x0000002a2b557207 */ /* 0x000fc40000000000 */
[----:B------:R-:W-:Y:S02]  /*9660*/  LOP3.LUT R8, R8, 0xfffffffc, RZ, 0xc0, !PT ;  /* 0xfffffffc08087812 */ /* 0x000fe400078ec0ff */
[----:B------:R-:W-:Y:S02]  /*9670*/  SEL R26, R74, R75, P0 ;  /* 0x0000004b4a1a7207 */ /* 0x000fe40000000000 */
[----:B------:R-:W-:Y:S01]  /*9680*/  SEL R43, R75, R74, P0 ;  /* 0x0000004a4b2b7207 */ /* 0x000fe20000000000 */
[----:B------:R-:W-:Y:S01]  /*9690*/  IMAD.IADD R8, R9, 0x1, -R8 ;  /* 0x0000000109087824 */ /* 0x000fe200078e0a08 */
[----:B------:R-:W0:Y:S01]  /*96a0*/  S2R R75, SR_CTAID.X ;  /* 0x00000000004b7919 */ /* 0x000e220000002500 */
[----:B------:R-:W-:Y:S02]  /*96b0*/  LEA.HI R7, R7, R6, RZ, 0x3 ;  /* 0x0000000607077211 */ /* 0x000fe400078f18ff */
[----:B------:R-:W-:Y:S02]  /*96c0*/  SEL R16, R10, R33, P0 ;  /* 0x000000210a107207 */ /* 0x000fe40000000000 */
[----:B------:R-:W-:-:S02]  /*96d0*/  SEL R17, R33, R10, P0 ;  /* 0x0000000a21117207 */ /* 0x000fc40000000000 */
[----:B------:R-:W-:Y:S02]  /*96e0*/  LOP3.LUT R9, R7, 0xfffffff8, RZ, 0xc0, !PT ;  /* 0xfffffff807097812 */ /* 0x000fe400078ec0ff */
[----:B------:R-:W-:Y:S02]  /*96f0*/  SHF.R.S32.HI R10, RZ, 0x1f, R2 ;  /* 0x0000001fff0a7819 */ /* 0x000fe40000011402 */
[----:B------:R-:W-:Y:S01]  /*9700*/  LEA.HI R7, R13, R68, RZ, 0x5 ;  /* 0x000000440d077211 */ /* 0x000fe200078f28ff */
[----:B------:R-:W-:Y:S01]  /*9710*/  IMAD.IADD R6, R6, 0x1, -R9 ;  /* 0x0000000106067824 */ /* 0x000fe200078e0a09 */
[----:B------:R-:W-:Y:S01]  /*9720*/  SEL R102, R36, R11, P0 ;  /* 0x0000000b24667207 */ /* 0x000fe20000000000 */
[----:B------:R-:W-:Y:S01]  /*9730*/  IMAD R9, R10, UR4, RZ ;  /* 0x000000040a097c24 */ /* 0x000fe2000f8e02ff */
[----:B------:R-:W-:Y:S02]  /*9740*/  SEL R115, R11, R36, P0 ;  /* 0x000000240b737207 */ /* 0x000fe40000000000 */
[----:B------:R-:W-:Y:S01]  /*9750*/  SHF.R.S32.HI R11, RZ, 0x7, R4 ;  /* 0x00000007ff0b7819 */ /* 0x000fe20000011404 */
[----:B------:R-:W-:Y:S01]  /*9760*/  IMAD R9, R2, UR5, R9 ;  /* 0x0000000502097c24 */ /* 0x000fe2000f8e0209 */
[----:B------:R-:W-:-:S02]  /*9770*/  SHF.R.S32.HI R7, RZ, 0x5, R7 ;  /* 0x00000005ff077819 */ /* 0x000fc40000011407 */
[----:B------:R-:W-:Y:S02]  /*9780*/  LEA.HI R4, R4, R11, RZ, 0x1 ;  /* 0x0000000b04047211 */ /* 0x000fe400078f08ff */
[----:B------:R-:W-:Y:S01]  /*9790*/  SEL R94, R60, R21, P0 ;  /* 0x000000153c5e7207 */ /* 0x000fe20000000000 */
[----:B------:R-:W-:Y:S01]  /*97a0*/  IMAD R7, R7, 0x10, R6 ;  /* 0x0000001007077824 */ /* 0x000fe200078e0206 */
[----:B------:R-:W-:Y:S02]  /*97b0*/  SEL R105, R21, R60, P0 ;  /* 0x0000003c15697207 */ /* 0x000fe40000000000 */
[----:B------:R-:W-:Y:S02]  /*97c0*/  SEL R60, R32, R73, P0 ;  /* 0x00000049203c7207 */ /* 0x000fe40000000000 */
[----:B------:R-:W-:Y:S01]  /*97d0*/  SEL R61, R73, R32, P0 ;  /* 0x00000020493d7207 */ /* 0x000fe20000000000 */
[----:B------:R-:W-:Y:S01]  /*97e0*/  IMAD.WIDE.U32 R32, R2, UR4, RZ ;  /* 0x0000000402207c25 */ /* 0x000fe2000f8e00ff */
[----:B------:R-:W-:Y:S01]  /*97f0*/  LOP3.LUT R4, R4, 0x3fffffe, RZ, 0xc0, !PT ;  /* 0x03fffffe04047812 */ /* 0x000fe200078ec0ff */
[----:B------:R-:W1:Y:S01]  /*9800*/  S2UR UR4, SR_CTAID.Y ;  /* 0x00000000000479c3 */ /* 0x000e620000002600 */
[----:B------:R-:W-:Y:S01]  /*9810*/  LEA.HI R6, R8, R8, RZ, 0x1 ;  /* 0x0000000808067211 */ /* 0x000fe200078f08ff */
[----:B------:R-:W-:Y:S01]  /*9820*/  IMAD.IADD R33, R33, 0x1, R9 ;  /* 0x0000000121217824 */ /* 0x000fe200078e0209 */
[----:B------:R-:W-:Y:S01]  /*9830*/  SEL R56, R38, R39, P0 ;  /* 0x0000002726387207 */ /* 0x000fe20000000000 */
[----:B------:R-:W-:Y:S01]  /*9840*/  IMAD.IADD R4, R11, 0x1, -R4 ;  /* 0x000000010b047824 */ /* 0x000fe200078e0a04 */
[----:B------:R-:W-:Y:S01]  /*9850*/  SEL R89, R39, R38, P0 ;  /* 0x0000002627597207 */ /* 0x000fe20000000000 */
[----:B------:R-:W-:Y:S01]  /*9860*/  IMAD R11, R10, UR6, RZ ;  /* 0x000000060a0b7c24 */ /* 0x000fe2000f8e02ff */
[----:B------:R-:W-:Y:S01]  /*9870*/  SEL R36, R82, R83, P0 ;  /* 0x0000005352247207 */ /* 0x000fe20000000000 */
[----:B------:R-:W-:Y:S01]  /*9880*/  IMAD R4, R4, 0x40, R7 ;  /* 0x0000004004047824 */ /* 0x000fe200078e0207 */
[----:B------:R-:W-:Y:S01]  /*9890*/  SEL R39, R83, R82, P0 ;  /* 0x0000005253277207 */ /* 0x000fe20000000000 */
[----:B------:R-:W-:Y:S01]  /*98a0*/  IMAD R11, R2, UR7, R11 ;  /* 0x00000007020b7c24 */ /* 0x000fe2000f8e020b */
[----:B------:R-:W-:Y:S01]  /*98b0*/  SEL R96, R14, R49, P0 ;  /* 0x000000310e607207 */ /* 0x000fe20000000000 */
[----:B------:R-:W3:Y:S01]  /*98c0*/  LDC R82, c[0x0][0xbe8] ;  /* 0x0002fa00ff527b82 */ /* 0x000ee20000000800 */
[----:B------:R-:W-:-:S02]  /*98d0*/  SEL R107, R49, R14, P0 ;  /* 0x0000000e316b7207 */ /* 0x000fc40000000000 */
[----:B------:R-:W-:Y:S02]  /*98e0*/  SEL R14, R34, R35, P0 ;  /* 0x00000023220e7207 */ /* 0x000fe40000000000 */
[----:B------:R-:W-:Y:S02]  /*98f0*/  LOP3.LUT R9, R6, 0x1ffffffe, RZ, 0xc0, !PT ;  /* 0x1ffffffe06097812 */ /* 0x000fe400078ec0ff */
[----:B------:R-:W-:Y:S02]  /*9900*/  SEL R22, R12, R41, P0 ;  /* 0x000000290c167207 */ /* 0x000fe40000000000 */
[----:B------:R-:W-:Y:S02]  /*9910*/  SEL R111, R41, R12, P0 ;  /* 0x0000000c296f7207 */ /* 0x000fe40000000000 */
[----:B------:R-:W-:Y:S02]  /*9920*/  SEL R80, R76, R37, P0 ;  /* 0x000000254c507207 */ /* 0x000fe40000000000 */
[----:B------:R-:W-:-:S02]  /*9930*/  SEL R97, R37, R76, P0 ;  /* 0x0000004c25617207 */ /* 0x000fc40000000000 */
[----:B------:R-:W-:Y:S02]  /*9940*/  SEL R12, R50, R51, P0 ;  /* 0x00000033320c7207 */ /* 0x000fe40000000000 */
[----:B------:R-:W-:Y:S02]  /*9950*/  SEL R29, R51, R50, P0 ;  /* 0x00000032331d7207 */ /* 0x000fe40000000000 */
[----:B------:R-:W-:Y:S02]  /*9960*/  IADD3 R9, R8, -R9, RZ ;  /* 0x8000000908097210 */ /* 0x000fe40007ffe0ff */
[----:B------:R-:W-:Y:S02]  /*9970*/  SEL R76, R40, R81, P0 ;  /* 0x00000051284c7207 */ /* 0x000fe40000000000 */
[----:B------:R-:W-:Y:S01]  /*9980*/  SEL R95, R81, R40, P0 ;  /* 0x00000028515f7207 */ /* 0x000fe20000000000 */
[----:B------:R-:W-:Y:S01]  /*9990*/  IMAD.WIDE.U32 R40, R2, UR6, RZ ;  /* 0x0000000602287c25 */ /* 0x000fe2000f8e00ff */
[----:B------:R-:W-:Y:S01]  /*99a0*/  SEL R81, R35, R34, P0 ;  /* 0x0000002223517207 */ /* 0x000fe20000000000 */
[----:B------:R-:W-:Y:S01]  /*99b0*/  ULDC.64 UR6, c[0x0][0xb48] ;  /* 0x0002d20000067ab9 */ /* 0x000fe20000000a00 */
[----:B------:R-:W-:Y:S01]  /*99c0*/  SEL R10, R86, R87, P0 ;  /* 0x00000057560a7207 */ /* 0x000fe20000000000 */
[----:B------:R-:W-:Y:S01]  /*99d0*/  IMAD R9, R9, 0x8, R4 ;  /* 0x0000000809097824 */ /* 0x000fe200078e0204 */
[----:B------:R-:W-:Y:S01]  /*99e0*/  SEL R13, R87, R86, P0 ;  /* 0x00000056570d7207 */ /* 0x000fe20000000000 */
[----:B------:R-:W-:Y:S01]  /*99f0*/  IMAD.IADD R41, R41, 0x1, R11 ;  /* 0x0000000129297824 */ /* 0x000fe200078e020b */
[----:B------:R-:W-:Y:S01]  /*9a00*/  SEL R34, R46, R47, P0 ;  /* 0x0000002f2e227207 */ /* 0x000fe20000000000 */
[----:B------:R-:W4:Y:S01]  /*9a10*/  LDC.64 R86, c[0x0][0xb40] ;  /* 0x0002d000ff567b82 */ /* 0x000f220000000a00 */
[----:B------:R-:W-:-:S02]  /*9a20*/  SEL R64, R30, R31, P0 ;  /* 0x0000001f1e407207 */ /* 0x000fc40000000000 */
[----:B------:R-:W-:Y:S02]  /*9a30*/  SEL R93, R31, R30, P0 ;  /* 0x0000001e1f5d7207 */ /* 0x000fe40000000000 */
[----:B------:R-:W-:Y:S02]  /*9a40*/  SEL R18, R54, R55, P0 ;  /* 0x0000003736127207 */ /* 0x000fe40000000000 */
[----:B------:R-:W-:Y:S02]  /*9a50*/  SEL R77, R55, R54, P0 ;  /* 0x00000036374d7207 */ /* 0x000fe40000000000 */
[----:B------:R-:W-:Y:S02]  /*9a60*/  SEL R48, R62, R63, P0 ;  /* 0x0000003f3e307207 */ /* 0x000fe40000000000 */
[----:B------:R-:W-:Y:S02]  /*9a70*/  SEL R55, R63, R62, P0 ;  /* 0x0000003e3f377207 */ /* 0x000fe40000000000 */
[----:B------:R-:W-:-:S02]  /*9a80*/  SEL R52, R58, R59, P0 ;  /* 0x0000003b3a347207 */ /* 0x000fc40000000000 */
[----:B------:R-:W-:Y:S02]  /*9a90*/  SEL R38, R70, R71, P0 ;  /* 0x0000004746267207 */ /* 0x000fe40000000000 */
[----:B------:R-:W-:Y:S01]  /*9aa0*/  SEL R49, R71, R70, P0 ;  /* 0x0000004647317207 */ /* 0x000fe20000000000 */
[C---:B0-----:R-:W-:Y:S01]  /*9ab0*/  IMAD R70, R75.reuse, 0x80, R4 ;  /* 0x000000804b467824 */ /* 0x041fe200078e0204 */
[----:B------:R-:W-:Y:S01]  /*9ac0*/  SEL R72, R84, R45, P0 ;  /* 0x0000002d54487207 */ /* 0x000fe20000000000 */
[----:B------:R-:W-:Y:S01]  /*9ad0*/  IMAD R75, R75, 0x80, R9 ;  /* 0x000000804b4b7824 */ /* 0x000fe200078e0209 */
[----:B------:R-:W-:Y:S02]  /*9ae0*/  SEL R73, R45, R84, P0 ;  /* 0x000000542d497207 */ /* 0x000fe40000000000 */
[----:B------:R-:W-:Y:S01]  /*9af0*/  SEL R59, R59, R58, P0 ;  /* 0x0000003a3b3b7207 */ /* 0x000fe20000000000 */
[----:B----4-:R-:W-:Y:S01]  /*9b00*/  IMAD.WIDE.U32 R40, R86, UR36, R40 ;  /* 0x0000002456287c25 */ /* 0x010fe2000f8e0028 */
[----:B------:R-:W-:-:S02]  /*9b10*/  LOP3.LUT R15, R15, 0x7ffffffc, RZ, 0xc0, !PT ;  /* 0x7ffffffc0f0f7812 */ /* 0x000fc400078ec0ff */
[----:B------:R-:W-:Y:S02]  /*9b20*/  SEL R88, R23, R24, P0 ;  /* 0x0000001817587207 */ /* 0x000fe40000000000 */
[----:B------:R-:W-:Y:S02]  /*9b30*/  SEL R99, R24, R23, P0 ;  /* 0x0000001718637207 */ /* 0x000fe40000000000 */
[C---:B------:R-:W-:Y:S01]  /*9b40*/  LOP3.LUT P1, RZ, R68.reuse, 0x3, RZ, 0xc0, !PT ;  /* 0x0000000344ff7812 */ /* 0x040fe2000782c0ff */
[----:B------:R-:W-:Y:S01]  /*9b50*/  IMAD.IADD R68, R68, 0x1, -R15 ;  /* 0x0000000144447824 */ /* 0x000fe200078e0a0f */
[----:B------:R-:W-:Y:S02]  /*9b60*/  SEL R42, R66, R67, P0 ;  /* 0x00000043422a7207 */ /* 0x000fe40000000000 */
[----:B------:R-:W-:Y:S02]  /*9b70*/  SEL R53, R67, R66, P0 ;  /* 0x0000004243357207 */ /* 0x000fe40000000000 */
[----:B---3--:R-:W-:-:S02]  /*9b80*/  ISETP.NE.AND P2, PT, R82, 0x1, PT ;  /* 0x000000015200780c */ /* 0x008fc40003f45270 */
[----:B------:R-:W-:Y:S02]  /*9b90*/  SEL R69, R47, R46, P0 ;  /* 0x0000002e2f457207 */ /* 0x000fe40000000000 */
[----:B------:R-:W-:Y:S02]  /*9ba0*/  SEL R28, R78, R79, P0 ;  /* 0x0000004f4e1c7207 */ /* 0x000fe40000000000 */
[----:B------:R-:W-:-:S07]  /*9bb0*/  SEL R37, R79, R78, P0 ;  /* 0x0000004e4f257207 */ /* 0x000fce0000000000 */
[----:B------:R-:W0:Y:S01]  /*9bc0*/  @P2 LDC R83, c[0x0][0xbf0] ;  /* 0x0002fc00ff532b82 */ /* 0x000e220000000800 */
[----:B--2---:R2:W-:Y:S04]  /*9bd0*/  SHFL.IDX PT, R50, R14, R5, 0x1c1f ;  /* 0x001c1f050e327589 */ /* 0x0045e800000e0000 */
[----:B------:R-:W-:Y:S04]  /*9be0*/  SHFL.IDX PT, R30, R92, R5, 0x1c1f ;  /* 0x001c1f055c1e7589 */ /* 0x000fe800000e0000 */
[----:B------:R-:W-:Y:S01]  /*9bf0*/  SHFL.IDX PT, R62, R34, R5, 0x1c1f ;  /* 0x001c1f05223e7589 */ /* 0x000fe200000e0000 */
[----:B--2---:R-:W-:-:S03]  /*9c00*/  LOP3.LUT R14, R5, 0x2, RZ, 0x3c, !PT ;  /* 0x00000002050e7812 */ /* 0x004fc600078e3cff */
[----:B------:R-:W-:Y:S04]  /*9c10*/  SHFL.IDX PT, R10, R10, R5, 0x1c1f ;  /* 0x001c1f050a0a7589 */ /* 0x000fe800000e0000 */
[----:B------:R-:W-:Y:S04]  /*9c20*/  SHFL.IDX PT, R31, R103, R14, 0x1c1f ;  /* 0x001c1f0e671f7589 */ /* 0x000fe800000e0000 */
[----:B------:R-:W2:Y:S04]  /*9c30*/  SHFL.IDX PT, R13, R13, R14, 0x1c1f ;  /* 0x001c1f0e0d0d7589 */ /* 0x000ea800000e0000 */
[----:B------:R-:W-:Y:S04]  /*9c40*/  SHFL.IDX PT, R8, R104, R5, 0x1c1f ;  /* 0x001c1f0568087589 */ /* 0x000fe800000e0000 */
[----:B------:R-:W-:Y:S04]  /*9c50*/  SHFL.IDX PT, R27, R94, R5, 0x1c1f ;  /* 0x001c1f055e1b7589 */ /* 0x000fe800000e0000 */
[----:B------:R-:W-:Y:S04]  /*9c60*/  SHFL.IDX PT, R11, R117, R14, 0x1c1f ;  /* 0x001c1f0e750b7589 */ /* 0x000fe800000e0000 */
[----:B------:R-:W3:Y:S04]  /*9c70*/  SHFL.IDX PT, R34, R105, R14, 0x1c1f ;  /* 0x001c1f0e69227589 */ /* 0x000ee800000e0000 */
[----:B------:R4:W-:Y:S04]  /*9c80*/  SHFL.IDX PT, R71, R85, R14, 0x1c1f ;  /* 0x001c1f0e55477589 */ /* 0x0009e800000e0000 */
[----:B------:R-:W-:Y:S01]  /*9c90*/  SHFL.IDX PT, R58, R12, R5, 0x1c1f ;  /* 0x001c1f050c3a7589 */ /* 0x000fe200000e0000 */
[----:B--2---:R-:W-:-:S03]  /*9ca0*/  SEL R7, R10, R13, P0 ;  /* 0x0000000d0a077207 */ /* 0x004fc60000000000 */
[----:B------:R-:W-:Y:S01]  /*9cb0*/  SHFL.IDX PT, R9, R106, R5, 0x1c1f ;  /* 0x001c1f056a097589 */ /* 0x000fe200000e0000 */
[----:B----4-:R-:W2:Y:S03]  /*9cc0*/  LDC.64 R84, c[0x0][0xbd8] ;  /* 0x0002f600ff547b82 */ /* 0x010ea60000000a00 */
[----:B------:R-:W4:Y:S04]  /*9cd0*/  SHFL.IDX PT, R12, R119, R14, 0x1c1f ;  /* 0x001c1f0e770c7589 */ /* 0x000f2800000e0000 */
[----:B------:R-:W-:Y:S04]  /*9ce0*/  SHFL.IDX PT, R16, R16, R5, 0x1c1f ;  /* 0x001c1f0510107589 */ /* 0x000fe800000e0000 */
[----:B------:R-:W5:Y:S04]  /*9cf0*/  SHFL.IDX PT, R17, R17, R14, 0x1c1f ;  /* 0x001c1f0e11117589 */ /* 0x000f6800000e0000 */
[----:B------:R-:W-:Y:S04]  /*9d00*/  SHFL.IDX PT, R22, R22, R5, 0x1c1f ;  /* 0x001c1f0516167589 */ /* 0x000fe800000e0000 */
[----:B------:R-:W-:Y:S04]  /*9d10*/  SHFL.IDX PT, R54, R18, R5, 0x1c1f ;  /* 0x001c1f0512367589 */ /* 0x000fe800000e0000 */
[----:B------:R-:W-:Y:S04]  /*9d20*/  SHFL.IDX PT, R23, R111, R14, 0x1c1f ;  /* 0x001c1f0e6f177589 */ /* 0x000fe800000e0000 */
[----:B------:R-:W-:Y:S04]  /*9d30*/  SHFL.IDX PT, R15, R102, R5, 0x1c1f ;  /* 0x001c1f05660f7589 */ /* 0x000fe800000e0000 */
[----:B------:R-:W-:Y:S04]  /*9d40*/  SHFL.IDX PT, R66, R20, R5, 0x1c1f ;  /* 0x001c1f0514427589 */ /* 0x000fe800000e0000 */
[----:B------:R-:W1:Y:S04]  /*9d50*/  SHFL.IDX PT, R18, R115, R14, 0x1c1f ;  /* 0x001c1f0e73127589 */ /* 0x000e6800000e0000 */
[----:B------:R-:W-:Y:S04]  /*9d60*/  SHFL.IDX PT, R19, R100, R5, 0x1c1f ;  /* 0x001c1f0564137589 */ /* 0x000fe800000e0000 */
[----:B------:R-:W0:Y:S04]  /*9d70*/  SHFL.IDX PT, R20, R113, R14, 0x1c1f ;  /* 0x001c1f0e71147589 */ /* 0x000e2800000e0000 */
[----:B------:R-:W-:Y:S04]  /*9d80*/  SHFL.IDX PT, R24, R96, R5, 0x1c1f ;  /* 0x001c1f0560187589 */ /* 0x000fe800000e0000 */
[----:B------:R-:W-:Y:S04]  /*9d90*/  SHFL.IDX PT, R21, R107, R14, 0x1c1f ;  /* 0x001c1f0e6b157589 */ /* 0x000fe800000e0000 */
[----:B------:R-:W-:Y:S04]  /*9da0*/  SHFL.IDX PT, R6, R26, R5, 0x1c1f ;  /* 0x001c1f051a067589 */ /* 0x000fe800000e0000 */
[----:B------:R-:W-:Y:S04]  /*9db0*/  SHFL.IDX PT, R25, R98, R5, 0x1c1f ;  /* 0x001c1f0562197589 */ /* 0x000fe800000e0000 */
[----:B------:R-:W-:Y:S04]  /*9dc0*/  SHFL.IDX PT, R26, R109, R14, 0x1c1f ;  /* 0x001c1f0e6d1a7589 */ /* 0x000fe800000e0000 */
[----:B------:R3:W-:Y:S04]  /*9dd0*/  SHFL.IDX PT, R46, R88, R5, 0x1c1f ;  /* 0x001c1f05582e7589 */ /* 0x0007e800000e0000 */
[----:B------:R-:W0:Y:S04]  /*9de0*/  SHFL.IDX PT, R47, R99, R14, 0x1c1f ;  /* 0x001c1f0e632f7589 */ /* 0x000e2800000e0000 */
[----:B------:R-:W-:Y:S01]  /*9df0*/  SHFL.IDX PT, R60, R60, R5, 0x1c1f ;  /* 0x001c1f053c3c7589 */ /* 0x000fe200000e0000 */
[----:B---3--:R-:W3:Y:S03]  /*9e00*/  @P2 LDC R88, c[0x0][0xbec] ;  /* 0x0002fb00ff582b82 */ /* 0x008ee60000000800 */
[----:B------:R-:W-:Y:S04]  /*9e10*/  SHFL.IDX PT, R61, R61, R14, 0x1c1f ;  /* 0x001c1f0e3d3d7589 */ /* 0x000fe800000e0000 */
[----:B------:R-:W-:Y:S04]  /*9e20*/  SHFL.IDX PT, R57, R80, R5, 0x1c1f ;  /* 0x001c1f0550397589 */ /* 0x000fe800000e0000 */
[----:B------:R-:W-:Y:S04]  /*9e30*/  SHFL.IDX PT, R51, R56, R5, 0x1c1f ;  /* 0x001c1f0538337589 */ /* 0x000fe800000e0000 */
[----:B------:R4:W-:Y:S04]  /*9e40*/  SHFL.IDX PT, R80, R89, R14, 0x1c1f ;  /* 0x001c1f0e59507589 */ /* 0x0009e800000e0000 */
[----:B------:R-:W-:Y:S04]  /*9e50*/  SHFL.IDX PT, R35, R90, R5, 0x1c1f ;  /* 0x001c1f055a237589 */ /* 0x000fe800000e0000 */
[----:B------:R-:W0:Y:S01]  /*9e60*/  SHFL.IDX PT, R56, R101, R14, 0x1c1f ;  /* 0x001c1f0e65387589 */ /* 0x000e2200000e0000 */
[----:B----4-:R-:W4:Y:S01]  /*9e70*/  LDC R89, c[0x0][0xc50] ;  /* 0x00031400ff597b82 */ /* 0x010f220000000800 */
[----:B---3--:R-:W-:-:S02]  /*9e80*/  @P2 IMAD.HI.U32 R88, R75, R88, RZ ;  /* 0x000000584b582227 */ /* 0x008fc400078e00ff */
[----:B------:R3:W-:Y:S04]  /*9e90*/  SHFL.IDX PT, R4, R28, R5, 0x1c1f ;  /* 0x001c1f051c047589 */ /* 0x0007e800000e0000 */
[----:B------:R5:W-:Y:S04]  /*9ea0*/  SHFL.IDX PT, R65, R76, R5, 0x1c1f ;  /* 0x001c1f054c417589 */ /* 0x000be800000e0000 */
[----:B------:R-:W-:Y:S01]  /*9eb0*/  SHFL.IDX PT, R72, R72, R5, 0x1c1f ;  /* 0x001c1f0548487589 */ /* 0x000fe200000e0000 */
[----:B---3--:R-:W-:-:S03]  /*9ec0*/  SEL R28, R30, R31, P0 ;  /* 0x0000001f1e1c7207 */ /* 0x008fc60000000000 */
[----:B------:R-:W-:Y:S01]  /*9ed0*/  SHFL.IDX PT, R44, R44, R5, 0x1c1f ;  /* 0x001c1f052c2c7589 */ /* 0x000fe200000e0000 */
[----:B------:R-:W-:Y:S01]  /*9ee0*/  SEL R30, R31, R30, P0 ;  /* 0x0000001e1f1e7207 */ /* 0x000fe20000000000 */
[----:B-----5:R-:W3:Y:S01]  /*9ef0*/  @P2 LDC R76, c[0x0][0xbec] ;  /* 0x0002fb00ff4c2b82 */ /* 0x020ee20000000800 */
[----:B------:R-:W-:Y:S01]  /*9f00*/  SEL R31, R34, R27, P0 ;  /* 0x0000001b221f7207 */ /* 0x000fe20000000000 */
[----:B------:R-:W-:Y:S04]  /*9f10*/  SHFL.IDX PT, R45, R64, R5, 0x1c1f ;  /* 0x001c1f05402d7589 */ /* 0x000fe800000e0000 */
[----:B------:R-:W-:Y:S04]  /*9f20*/  SHFL.IDX PT, R52, R52, R5, 0x1c1f ;  /* 0x001c1f0534347589 */ /* 0x000fe800000e0000 */
[----:B------:R-:W-:Y:S04]  /*9f30*/  SHFL.IDX PT, R48, R48, R5, 0x1c1f ;  /* 0x001c1f0530307589 */ /* 0x000fe800000e0000 */
[----:B------:R-:W-:Y:S04]  /*9f40*/  SHFL.IDX PT, R42, R42, R5, 0x1c1f ;  /* 0x001c1f052a2a7589 */ /* 0x000fe800000e0000 */
[----:B------:R-:W-:Y:S04]  /*9f50*/  SHFL.IDX PT, R38, R38, R5, 0x1c1f ;  /* 0x001c1f0526267589 */ /* 0x000fe800000e0000 */
[----:B------:R5:W-:Y:S04]  /*9f60*/  SHFL.IDX PT, R36, R36, R5, 0x1c1f ;  /* 0x001c1f0524247589 */ /* 0x000be800000e0000 */
[----:B------:R-:W4:Y:S04]  /*9f70*/  SHFL.IDX PT, R64, R97, R14, 0x1c1f ;  /* 0x001c1f0e61407589 */ /* 0x000f2800000e0000 */
[----:B------:R2:W-:Y:S01]  /*9f80*/  SHFL.IDX PT, R67, R29, R14, 0x1c1f ;  /* 0x001c1f0e1d437589 */ /* 0x0005e200000e0000 */
[----:B-----5:R-:W-:-:S02]  /*9f90*/  SEL R5, R13, R10, P0 ;  /* 0x0000000a0d057207 */ /* 0x020fc40000000000 */
[----:B------:R-:W-:Y:S01]  /*9fa0*/  SEL R10, R8, R11, P0 ;  /* 0x0000000b080a7207 */ /* 0x000fe20000000000 */
[----:B------:R-:W-:Y:S01]  /*9fb0*/  SHFL.IDX PT, R73, R73, R14, 0x1c1f ;  /* 0x001c1f0e49497589 */ /* 0x000fe200000e0000 */
[----:B------:R-:W-:Y:S02]  /*9fc0*/  SEL R8, R11, R8, P0 ;  /* 0x000000080b087207 */ /* 0x000fe40000000000 */
[----:B------:R-:W-:Y:S01]  /*9fd0*/  SEL R11, R9, R12, P0 ;  /* 0x0000000c090b7207 */ /* 0x000fe20000000000 */
[----:B------:R-:W5:Y:S01]  /*9fe0*/  SHFL.IDX PT, R74, R95, R14, 0x1c1f ;  /* 0x001c1f0e5f4a7589 */ /* 0x000f6200000e0000 */
[----:B--2---:R-:W-:Y:S01]  /*9ff0*/  SEL R29, R27, R34, P0 ;  /* 0x000000221b1d7207 */ /* 0x004fe20000000000 */
[----:B------:R-:W-:Y:S01]  /*a000*/  IMAD R34, R84, UR37, RZ ;  /* 0x0000002554227c24 */ /* 0x000fe2000f8e02ff */
[----:B------:R-:W-:Y:S01]  /*a010*/  SEL R9, R12, R9, P0 ;  /* 0x000000090c097207 */ /* 0x000fe20000000000 */
[----:B------:R-:W-:Y:S01]  /*a020*/  SHFL.IDX PT, R78, R93, R14, 0x1c1f ;  /* 0x001c1f0e5d4e7589 */ /* 0x000fe200000e0000 */
[----:B------:R-:W-:-:S02]  /*a030*/  SEL R12, R16, R17, P0 ;  /* 0x00000011100c7207 */ /* 0x000fc40000000000 */
[----:B------:R-:W-:Y:S01]  /*a040*/  SEL R16, R17, R16, P0 ;  /* 0x0000001011107207 */ /* 0x000fe20000000000 */
[----:B------:R-:W2:Y:S01]  /*a050*/  SHFL.IDX PT, R79, R91, R14, 0x1c1f ;  /* 0x001c1f0e5b4f7589 */ /* 0x000ea200000e0000 */
[----:B-1----:R-:W-:Y:S02]  /*a060*/  SEL R13, R15, R18, P0 ;  /* 0x000000120f0d7207 */ /* 0x002fe40000000000 */
[----:B------:R-:W-:Y:S01]  /*a070*/  SEL R17, R18, R15, P0 ;  /* 0x0000000f12117207 */ /* 0x000fe20000000000 */
[----:B------:R-:W1:Y:S01]  /*a080*/  SHFL.IDX PT, R81, R81, R14, 0x1c1f ;  /* 0x001c1f0e51517589 */ /* 0x000e6200000e0000 */
[----:B0-----:R-:W-:Y:S02]  /*a090*/  SEL R15, R19, R20, P0 ;  /* 0x00000014130f7207 */ /* 0x001fe40000000000 */
[----:B------:R-:W-:Y:S01]  /*a0a0*/  SEL R18, R46, R47, P0 ;  /* 0x0000002f2e127207 */ /* 0x000fe20000000000 */
[----:B------:R-:W-:Y:S01]  /*a0b0*/  SHFL.IDX PT, R69, R69, R14, 0x1c1f ;  /* 0x001c1f0e45457589 */ /* 0x000fe200000e0000 */
[----:B------:R-:W-:-:S03]  /*a0c0*/  SEL R27, R56, R35, P0 ;  /* 0x00000023381b7207 */ /* 0x000fc60000000000 */
[----:B------:R0:W-:Y:S04]  /*a0d0*/  SHFL.IDX PT, R63, R77, R14, 0x1c1f ;  /* 0x001c1f0e4d3f7589 */ /* 0x0001e800000e0000 */
[----:B------:R-:W-:Y:S04]  /*a0e0*/  SHFL.IDX PT, R55, R55, R14, 0x1c1f ;  /* 0x001c1f0e37377589 */ /* 0x000fe800000e0000 */
[----:B------:R-:W-:Y:S01]  /*a0f0*/  SHFL.IDX PT, R59, R59, R14, 0x1c1f ;  /* 0x001c1f0e3b3b7589 */ /* 0x000fe200000e0000 */
[----:B0-----:R-:W-:Y:S01]  /*a100*/  IMAD R77, R85, UR36, R34 ;  /* 0x00000024554d7c24 */ /* 0x001fe2000f8e0222 */
[----:B------:R-:W-:-:S02]  /*a110*/  SEL R34, R61, R60, P0 ;  /* 0x0000003c3d227207 */ /* 0x000fc40000000000 */
[----:B------:R-:W-:Y:S01]  /*a120*/  SHFL.IDX PT, R49, R49, R14, 0x1c1f ;  /* 0x001c1f0e31317589 */ /* 0x000fe200000e0000 */
[----:B------:R-:W0:Y:S03]  /*a130*/  @P2 LDC R85, c[0x0][0xbf0] ;  /* 0x0002fc00ff552b82 */ /* 0x000e260000000800 */
[----:B------:R-:W-:Y:S04]  /*a140*/  SHFL.IDX PT, R53, R53, R14, 0x1c1f ;  /* 0x001c1f0e35357589 */ /* 0x000fe800000e0000 */
[----:B------:R-:W-:Y:S04]  /*a150*/  SHFL.IDX PT, R37, R37, R14, 0x1c1f ;  /* 0x001c1f0e25257589 */ /* 0x000fe800000e0000 */
[----:B------:R-:W-:Y:S04]  /*a160*/  SHFL.IDX PT, R43, R43, R14, 0x1c1f ;  /* 0x001c1f0e2b2b7589 */ /* 0x000fe800000e0000 */
[----:B------:R3:W-:Y:S02]  /*a170*/  SHFL.IDX PT, R39, R39, R14, 0x1c1f ;  /* 0x001c1f0e27277589 */ /* 0x0007e400000e0000 */
[----:B---3--:R-:W-:-:S02]  /*a180*/  SEL R14, R22, R23, P0 ;  /* 0x00000017160e7207 */ /* 0x008fc40000000000 */
[----:B------:R-:W-:Y:S02]  /*a190*/  SEL R22, R23, R22, P0 ;  /* 0x0000001617167207 */ /* 0x000fe40000000000 */
[----:B------:R-:W-:Y:S02]  /*a1a0*/  SEL R23, R20, R19, P0 ;  /* 0x0000001314177207 */ /* 0x000fe40000000000 */
[----:B------:R-:W-:Y:S02]  /*a1b0*/  SEL R20, R24, R21, P0 ;  /* 0x0000001518147207 */ /* 0x000fe40000000000 */
[----:B------:R-:W-:Y:S02]  /*a1c0*/  SEL R24, R21, R24, P0 ;  /* 0x0000001815187207 */ /* 0x000fe40000000000 */
[----:B------:R-:W-:Y:S02]  /*a1d0*/  SEL R21, R25, R26, P0 ;  /* 0x0000001a19157207 */ /* 0x000fe40000000000 */
[----:B------:R-:W-:-:S02]  /*a1e0*/  SEL R25, R26, R25, P0 ;  /* 0x000000191a197207 */ /* 0x000fc40000000000 */
[----:B------:R-:W-:Y:S01]  /*a1f0*/  SEL R26, R47, R46, P0 ;  /* 0x0000002e2f1a7207 */ /* 0x000fe20000000000 */
[----:B------:R-:W-:Y:S01]  /*a200*/  IMAD.WIDE.U32 R46, R84, UR36, R32 ;  /* 0x00000024542e7c25 */ /* 0x000fe2000f8e0020 */
[----:B------:R-:W-:Y:S02]  /*a210*/  SEL R32, R60, R61, P0 ;  /* 0x0000003d3c207207 */ /* 0x000fe40000000000 */
[----:B------:R-:W-:Y:S01]  /*a220*/  SEL R19, R35, R56, P0 ;  /* 0x0000003823137207 */ /* 0x000fe20000000000 */
[----:B------:R-:W-:Y:S01]  /*a230*/  IMAD.MOV R60, RZ, RZ, -R2 ;  /* 0x000000ffff3c7224 */ /* 0x000fe200078e0a02 */
[----:B----4-:R-:W-:Y:S01]  /*a240*/  SEL R33, R57, R64, P0 ;  /* 0x0000004039217207 */ /* 0x010fe20000000000 */
[----:B------:R-:W-:Y:S01]  /*a250*/  IMAD R56, R86, UR37, RZ ;  /* 0x0000002556387c24 */ /* 0x000fe2000f8e02ff */
[----:B------:R-:W-:Y:S01]  /*a260*/  SEL R35, R64, R57, P0 ;  /* 0x0000003940237207 */ /* 0x000fe20000000000 */
[----:B------:R-:W-:Y:S01]  /*a270*/  IMAD R89, R89, R60, UR4 ;  /* 0x0000000459597e24 */ /* 0x000fe2000f8e023c */
[----:B------:R-:W-:Y:S01]  /*a280*/  ULDC.64 UR4, c[0x0][0xbe0] ;  /* 0x0002f80000047ab9 */ /* 0x000fe20000000a00 */
[----:B------:R-:W-:-:S03]  /*a290*/  @P2 IMAD.HI.U32 R2, R75, R76, RZ ;  /* 0x0000004c4b022227 */ /* 0x000fc600078e00ff */
[----:B------:R-:W-:Y:S01]  /*a2a0*/  SHF.R.S32.HI R64, RZ, 0x1f, R89 ;  /* 0x0000001fff407819 */ /* 0x000fe20000011459 */
[----:B------:R-:W-:Y:S02]  /*a2b0*/  IMAD R57, R87, UR36, R56 ;  /* 0x0000002457397c24 */ /* 0x000fe4000f8e0238 */
[----:B------:R-:W-:Y:S02]  /*a2c0*/  IMAD.IADD R47, R47, 0x1, R77 ;  /* 0x000000012f2f7824 */ /* 0x000fe400078e024d */
[----:B------:R-:W-:Y:S01]  /*a2d0*/  IMAD.MOV.U32 R61, RZ, RZ, R75 ;  /* 0x000000ffff3d7224 */ /* 0x000fe200078e004b */
[----:B------:R-:W-:Y:S01]  /*a2e0*/  @P2 SHF.R.U32.HI R61, RZ, R83, R2 ;  /* 0x00000053ff3d2219 */ /* 0x000fe20000011602 */
[----:B------:R-:W-:Y:S02]  /*a2f0*/  IMAD.IADD R57, R41, 0x1, R57 ;  /* 0x0000000129397824 */ /* 0x000fe400078e0239 */
[----:B------:R-:W-:Y:S02]  /*a300*/  IMAD.MOV.U32 R56, RZ, RZ, R40 ;  /* 0x000000ffff387224 */ /* 0x000fe400078e0028 */
[----:B------:R-:W-:Y:S01]  /*a310*/  IMAD.MOV.U32 R77, RZ, RZ, R75 ;  /* 0x000000ffff4d7224 */ /* 0x000fe200078e004b */
[----:B0-----:R-:W-:Y:S01]  /*a320*/  @P2 SHF.R.U32.HI R77, RZ, R85, R88 ;  /* 0x00000055ff4d2219 */ /* 0x001fe20000011658 */
[----:B------:R-:W-:-:S02]  /*a330*/  IMAD R2, R64, UR4, RZ ;  /* 0x0000000440027c24 */ /* 0x000fc4000f8e02ff */
[----:B------:R-:W-:-:S04]  /*a340*/  IMAD.WIDE.U32 R40, R89, UR4, R46 ;  /* 0x0000000459287c25 */ /* 0x000fc8000f8e002e */
[----:B------:R-:W-:Y:S01]  /*a350*/  IMAD R60, R89, UR5, R2 ;  /* 0x00000005593c7c24 */ /* 0x000fe2000f8e0202 */
[----:B------:R-:W-:Y:S01]  /*a360*/  IADD3 R40, P2, R61, R40, RZ ;  /* 0x000000283d287210 */ /* 0x000fe20007f5e0ff */
[----:B------:R-:W-:Y:S01]  /*a370*/  IMAD.WIDE.U32 R46, R89, UR6, R56 ;  /* 0x00000006592e7c25 */ /* 0x000fe2000f8e0038 */
[----:B------:R-:W-:Y:S01]  /*a380*/  SHF.R.S32.HI R57, RZ, 0x1f, R61 ;  /* 0x0000001fff397819 */ /* 0x000fe2000001143d */
[----:B------:R-:W-:Y:S01]  /*a390*/  ULDC.64 UR4, c[0x0][0xb30] ;  /* 0x0002cc0000047ab9 */ /* 0x000fe20000000a00 */
[----:B------:R-:W-:Y:S01]  /*a3a0*/  SHF.R.S32.HI R2, RZ, 0x1f, R77 ;  /* 0x0000001fff027819 */ /* 0x000fe2000001144d */
[----:B------:R-:W-:Y:S01]  /*a3b0*/  IMAD.MOV R56, RZ, RZ, -R61 ;  /* 0x000000ffff387224 */ /* 0x000fe200078e0a3d */
[----:B------:R-:W-:Y:S01]  /*a3c0*/  IADD3.X R41, R57, R41, R60, P2, !PT ;  /* 0x0000002939297210 */ /* 0x000fe200017fe43c */
[----:B------:R-:W-:Y:S01]  /*a3d0*/  IMAD R64, R64, UR6, RZ ;  /* 0x0000000640407c24 */ /* 0x000fe2000f8e02ff */
[----:B-----5:R-:W-:Y:S01]  /*a3e0*/  SEL R60, R74, R65, P0 ;  /* 0x000000414a3c7207 */ /* 0x020fe20000000000 */
[----:B------:R-:W-:-:S02]  /*a3f0*/  IMAD.MOV R61, RZ, RZ, -R77 ;  /* 0x000000ffff3d7224 */ /* 0x000fc400078e0a4d */
[----:B------:R-:W-:Y:S02]  /*a400*/  IMAD R2, R2, UR4, RZ ;  /* 0x0000000402027c24 */ /* 0x000fe4000f8e02ff */
[C-C-:B------:R-:W-:Y:S02]  /*a410*/  IMAD R57, R82.reuse, R56, R75.reuse ;  /* 0x0000003852397224 */ /* 0x140fe400078e024b */
[----:B------:R-:W-:Y:S01]  /*a420*/  IMAD R83, R89, UR7, R64 ;  /* 0x0000000759537c24 */ /* 0x000fe2000f8e0240 */
[----:B------:R-:W-:Y:S01]  /*a430*/  ULDC.64 UR6, c[0x0][0xbc8] ;  /* 0x0002f20000067ab9 */ /* 0x000fe20000000a00 */
[----:B------:R-:W-:Y:S02]  /*a440*/  IMAD R61, R82, R61, R75 ;  /* 0x0000003d523d7224 */ /* 0x000fe400078e024b */
[----:B------:R-:W-:Y:S01]  /*a450*/  IMAD R75, R77, UR5, R2 ;  /* 0x000000054d4b7c24 */ /* 0x000fe2000f8e0202 */
[----:B------:R-:W-:Y:S01]  /*a460*/  SHF.R.S32.HI R2, RZ, 0x1f, R57 ;  /* 0x0000001fff027819 */ /* 0x000fe20000011439 */
[----:B------:R-:W-:Y:S01]  /*a470*/  IMAD.IADD R47, R47, 0x1, R83 ;  /* 0x000000012f2f7824 */ /* 0x000fe200078e0253 */
[----:B------:R-:W-:Y:S01]  /*a480*/  SHF.R.S32.HI R56, RZ, 0x1f, R61 ;  /* 0x0000001fff387819 */ /* 0x000fe2000001143d */
[----:B------:R-:W0:Y:S01]  /*a490*/  S2UR UR5, SR_CgaCtaId ;  /* 0x00000000000579c3 */ /* 0x000e220000008800 */
[----:B------:R-:W-:-:S04]  /*a4a0*/  IMAD.WIDE.U32 R40, R57, UR6, R40 ;  /* 0x0000000639287c25 */ /* 0x000fc8000f8e0028 */
[----:B------:R-:W-:Y:S01]  /*a4b0*/  IMAD.WIDE.U32 R46, R77, UR4, R46 ;  /* 0x000000044d2e7c25 */ /* 0x000fe2000f8e002e */
[----:B------:R-:W-:-:S03]  /*a4c0*/  UMOV UR4, 0x400 ;  /* 0x0000040000047882 */ /* 0x000fc60000000000 */
[----:B------:R-:W-:Y:S02]  /*a4d0*/  IMAD R2, R2, UR6, RZ ;  /* 0x0000000602027c24 */ /* 0x000fe4000f8e02ff */
[----:B------:R-:W-:Y:S02]  /*a4e0*/  IMAD.IADD R47, R47, 0x1, R75 ;  /* 0x000000012f2f7824 */ /* 0x000fe400078e024b */
[----:B------:R-:W-:Y:S02]  /*a4f0*/  IMAD R56, R56, UR8, RZ ;  /* 0x0000000838387c24 */ /* 0x000fe4000f8e02ff */
[----:B------:R-:W-:Y:S01]  /*a500*/  IMAD R75, R57, UR7, R2 ;  /* 0x00000007394b7c24 */ /* 0x000fe2000f8e0202 */
[----:B------:R-:W-:Y:S01]  /*a510*/  ULDC.64 UR6, c[0x0][0xba8] ;  /* 0x0002ea0000067ab9 */ /* 0x000fe20000000a00 */
[C---:B------:R-:W-:Y:S01]  /*a520*/  IMAD R77, R61.reuse, UR9, R56 ;  /* 0x000000093d4d7c24 */ /* 0x040fe2000f8e0238 */
[----:B------:R-:W-:Y:S01]  /*a530*/  LEA R2, P2, R40, UR6, 0x2 ;  /* 0x0000000628027c11 */ /* 0x000fe2000f8410ff */
[----:B------:R-:W-:Y:S01]  /*a540*/  IMAD.WIDE.U32 R46, R61, UR8, R46 ;  /* 0x000000083d2e7c25 */ /* 0x000fe2000f8e002e */
[----:B------:R-:W-:Y:S01]  /*a550*/  SEL R56, R65, R74, P0 ;  /* 0x0000004a41387207 */ /* 0x000fe20000000000 */
[----:B------:R-:W-:Y:S01]  /*a560*/  ULDC UR6, c[0x0][0xa88] ;  /* 0x0002a20000067ab9 */ /* 0x000fe20000000800 */
[----:B------:R-:W-:Y:S01]  /*a570*/  SEL R61, R73, R72, P0 ;  /* 0x00000048493d7207 */ /* 0x000fe20000000000 */
[----:B------:R-:W-:Y:S01]  /*a580*/  IMAD.IADD R57, R41, 0x1, R75 ;  /* 0x0000000129397824 */ /* 0x000fe200078e024b */
[----:B------:R-:W-:Y:S01]  /*a590*/  SHFL.IDX PT, R74, R2, RZ, 0x1c1f ;  /* 0x001c1fff024a7589 */ /* 0x000fe200000e0000 */
[----:B------:R-:W-:Y:S01]  /*a5a0*/  IMAD.IADD R41, R47, 0x1, R77 ;  /* 0x000000012f297824 */ /* 0x000fe200078e024d */
[----:B0-----:R-:W-:Y:S01]  /*a5b0*/  ULEA UR4, UR5, UR4, 0x18 ;  /* 0x0000000405047291 */ /* 0x001fe2000f8ec03f */
[----:B------:R-:W-:Y:S01]  /*a5c0*/  IMAD R83, R82, UR6, RZ ;  /* 0x0000000652537c24 */ /* 0x000fe2000f8e02ff */
[----:B------:R-:W-:Y:S01]  /*a5d0*/  LEA.HI.X R47, R40, UR7, R57, 0x2, P2 ;  /* 0x00000007282f7c11 */ /* 0x000fe200090f1439 */
[----:B------:R-:W-:Y:S01]  /*a5e0*/  SHFL.IDX PT, R76, R2, 0x1, 0x1c1f ;  /* 0x003c1f00024c7f89 */ /* 0x000fe200000e0000 */
[----:B------:R-:W-:Y:S01]  /*a5f0*/  SEL R57, R72, R73, P0 ;  /* 0x0000004948397207 */ /* 0x000fe20000000000 */
[C---:B------:R-:W-:Y:S01]  /*a600*/  VIADD R72, R70.reuse, 0x8 ;  /* 0x0000000846487836 */ /* 0x040fe20000000000 */
[----:B------:R-:W-:Y:S01]  /*a610*/  UIADD3 UR4, UR4, 0x29820, URZ ;  /* 0x0002982004047890 */ /* 0x000fe2000fffe03f */
[----:B------:R-:W0:Y:S01]  /*a620*/  SHFL.IDX PT, R75, R47, RZ, 0x1c1f ;  /* 0x001c1fff2f4b7589 */ /* 0x000e2200000e0000 */
[-C--:B------:R-:W-:Y:S01]  /*a630*/  ISETP.GE.OR P2, PT, R70, R83.reuse, P1 ;  /* 0x000000534600720c */ /* 0x080fe20000f46670 */
[----:B------:R-:W-:Y:S01]  /*a640*/  ULDC.64 UR8, c[0x0][0xb00] ;  /* 0x0002c00000087ab9 */ /* 0x000fe20000000a00 */
[----:B------:R-:W-:Y:S01]  /*a650*/  ISETP.GE.OR P1, PT, R72, R83, P1 ;  /* 0x000000534800720c */ /* 0x000fe20000f26670 */
[----:B------:R3:W4:Y:S01]  /*a660*/  SHFL.IDX PT, R77, R47, 0x1, 0x1c1f ;  /* 0x003c1f002f4d7f89 */ /* 0x00072200000e0000 */
[----:B------:R-:W-:Y:S01]  /*a670*/  UPRMT UR4, URZ, 0x654, UR4 ;  /* 0x000006543f047896 */ /* 0x000fe20008000004 */
[----:B------:R-:W-:-:S02]  /*a680*/  LEA R84, P3, R46, UR8, 0x2 ;  /* 0x000000082e547c11 */ /* 0x000fc4000f8610ff */
[----:B--2---:R-:W-:Y:S02]  /*a690*/  SEL R40, R44, R79, P0 ;  /* 0x0000004f2c287207 */ /* 0x004fe40000000000 */
[----:B------:R-:W-:Y:S01]  /*a6a0*/  LEA.HI.X R85, R46, UR9, R41, 0x2, P3 ;  /* 0x000000092e557c11 */ /* 0x000fe200098f1429 */
[----:B------:R2:W2:Y:S01]  /*a6b0*/  SHFL.IDX PT, R64, R84, RZ, 0x1c1f ;  /* 0x001c1fff54407589 */ /* 0x0004a200000e0000 */
[----:B------:R-:W-:Y:S02]  /*a6c0*/  ISETP.GE.AND P3, PT, R70, R83, PT ;  /* 0x000000534600720c */ /* 0x000fe40003f66270 */
[----:B------:R-:W-:Y:S01]  /*a6d0*/  SYNCS.ARRIVE.TRANS64.RED.A1T0 RZ, [UR4], RZ ;  /* 0x000000ffffff79a7 */ /* 0x000fe20008100404 */
[----:B------:R0:W2:Y:S01]  /*a6e0*/  SHFL.IDX PT, R65, R85, RZ, 0x1c1f ;  /* 0x001c1fff55417589 */ /* 0x0000a200000e0000 */
[----:B------:R-:W-:Y:S02]  /*a6f0*/  SEL R41, R45, R78, P0 ;  /* 0x0000004e2d297207 */ /* 0x000fe40000000000 */
[----:B-1----:R-:W-:-:S02]  /*a700*/  SEL R46, R50, R81, P0 ;  /* 0x00000051322e7207 */ /* 0x002fc40000000000 */
[----:B---3--:R-:W-:Y:S02]  /*a710*/  SEL R47, R51, R80, P0 ;  /* 0x00000050332f7207 */ /* 0x008fe40000000000 */
[----:B------:R-:W-:Y:S01]  /*a720*/  SEL R44, R79, R44, P0 ;  /* 0x0000002c4f2c7207 */ /* 0x000fe20000000000 */
[----:B0-----:R0:W-:Y:S01]  /*a730*/  @!P2 ST.E desc[UR38][R74.64], R0 ;  /* 0x000000004a00a985 */ /* 0x0011e2000c101926 */
[----:B------:R-:W-:Y:S02]  /*a740*/  SEL R45, R78, R45, P0 ;  /* 0x0000002d4e2d7207 */ /* 0x000fe40000000000 */
[----:B------:R-:W-:Y:S01]  /*a750*/  SEL R50, R81, R50, P0 ;  /* 0x0000003251327207 */ /* 0x000fe20000000000 */
[----:B----4-:R0:W-:Y:S01]  /*a760*/  @!P1 ST.E desc[UR38][R76.64], R3 ;  /* 0x000000034c009985 */ /* 0x0101e2000c101926 */
[----:B------:R-:W-:Y:S02]  /*a770*/  SEL R51, R80, R51, P0 ;  /* 0x0000003350337207 */ /* 0x000fe40000000000 */
[----:B------:R-:W-:Y:S01]  /*a780*/  SHF.L.U32 R73, R68, 0x1, RZ ;  /* 0x0000000144497819 */ /* 0x000fe200000006ff */
[----:B------:R-:W-:Y:S06]  /*a790*/  @P3 BRA `(.L_x_37) ;  /* 0x0000000400783947 */ /* 0x000fec0003800000 */
[C---:B0-----:R-:W-:Y:S01]  /*a7a0*/  VIADD R0, R73.reuse, 0x8 ;  /* 0x0000000849007836 */ /* 0x041fe20000000000 */
[----:B------:R-:W-:Y:S01]  /*a7b0*/  ULDC UR4, c[0x0][0xac8] ;  /* 0x0002b20000047ab9 */ /* 0x000fe20000000800 */
[C---:B------:R-:W-:Y:S01]  /*a7c0*/  VIADD R2, R73.reuse, 0x10 ;  /* 0x0000001049027836 */ /* 0x040fe20000000000 */
[C---:B------:R-:W-:Y:S01]  /*a7d0*/  ISETP.GE.AND P2, PT, R73.reuse, UR4, PT ;  /* 0x0000000449007c0c */ /* 0x040fe2000bf46270 */
[C---:B------:R-:W-:Y:S01]  /*a7e0*/  VIADD R70, R73.reuse, 0x18 ;  /* 0x0000001849467836 */ /* 0x040fe20000000000 */
[----:B------:R-:W-:Y:S01]  /*a7f0*/  ISETP.GE.AND P3, PT, R0, UR4, PT ;  /* 0x0000000400007c0c */ /* 0x000fe2000bf66270 */
[C---:B------:R-:W-:Y:S01]  /*a800*/  VIADD R78, R73.reuse, 0x20 ;  /* 0x00000020494e7836 */ /* 0x040fe20000000000 */
[----:B------:R-:W-:Y:S01]  /*a810*/  ISETP.GE.AND P4, PT, R2, UR4, PT ;  /* 0x0000000402007c0c */ /* 0x000fe2000bf86270 */
[C---:B------:R-:W-:Y:S01]  /*a820*/  VIADD R79, R73.reuse, 0x38 ;  /* 0x00000038494f7836 */ /* 0x040fe20000000000 */
[----:B------:R-:W-:Y:S01]  /*a830*/  ISETP.GE.AND P1, PT, R70, UR4, PT ;  /* 0x0000000446007c0c */ /* 0x000fe2000bf26270 */
[----:B------:R-:W-:-:S03]  /*a840*/  VIADD R80, R73, 0x40 ;  /* 0x0000004049507836 */ /* 0x000fc60000000000 */
[----:B------:R-:W-:-:S05]  /*a850*/  ISETP.GE.AND P5, PT, R79, UR4, PT ;  /* 0x000000044f007c0c */ /* 0x000fca000bfa6270 */
[----:B------:R-:W-:Y:S02]  /*a860*/  @!P3 LEA.HI R0, R0, R0, RZ, 0x1 ;  /* 0x000000000000b211 */ /* 0x000fe400078f08ff */
[----:B------:R-:W-:Y:S01]  /*a870*/  @!P4 LEA.HI R68, R2, R2, RZ, 0x1 ;  /* 0x000000020244c211 */ /* 0x000fe200078f08ff */
[C-C-:B--2---:R-:W-:Y:S01]  /*a880*/  @!P2 IMAD.WIDE R2, R73.reuse, 0x4, R64.reuse ;  /* 0x000000044902a825 */ /* 0x144fe200078e0240 */
[----:B------:R-:W-:Y:S02]  /*a890*/  @!P3 LOP3.LUT R75, R0, 0xfffffffe, RZ, 0xc0, !PT ;  /* 0xfffffffe004bb812 */ /* 0x000fe400078ec0ff */
[----:B------:R-:W-:Y:S01]  /*a8a0*/  @!P1 LEA.HI R70, R70, R70, RZ, 0x1 ;  /* 0x0000004646469211 */ /* 0x000fe200078f08ff */
[----:B------:R-:W-:Y:S01]  /*a8b0*/  VIADD R0, R73, 0x28 ;  /* 0x0000002849007836 */ /* 0x000fe20000000000 */
[----:B------:R-:W-:Y:S01]  /*a8c0*/  @!P4 LOP3.LUT R77, R68, 0xfffffffe, RZ, 0xc0, !PT ;  /* 0xfffffffe444dc812 */ /* 0x000fe200078ec0ff */
[----:B------:R0:W-:Y:S01]  /*a8d0*/  @!P2 ST.E.64 desc[UR38][R2.64], R10 ;  /* 0x0000000a0200a985 */ /* 0x0001e2000c101b26 */
[----:B------:R-:W-:Y:S01]  /*a8e0*/  @!P3 IMAD.WIDE R74, R75, 0x4, R64 ;  /* 0x000000044b4ab825 */ /* 0x000fe200078e0240 */
[----:B------:R-:W-:-:S02]  /*a8f0*/  ISETP.GE.AND P2, PT, R78, UR4, PT ;  /* 0x000000044e007c0c */ /* 0x000fc4000bf46270 */
[----:B------:R-:W-:Y:S01]  /*a900*/  @!P5 LEA.HI R79, R79, R79, RZ, 0x1 ;  /* 0x0000004f4f4fd211 */ /* 0x000fe200078f08ff */
[----:B------:R-:W-:Y:S01]  /*a910*/  VIADD R68, R73, 0x30 ;  /* 0x0000003049447836 */ /* 0x000fe20000000000 */
[----:B------:R1:W-:Y:S01]  /*a920*/  @!P3 ST.E.64 desc[UR38][R74.64], R8 ;  /* 0x000000084a00b985 */ /* 0x0003e2000c101b26 */
[----:B------:R-:W-:Y:S01]  /*a930*/  @!P4 IMAD.WIDE R76, R77, 0x4, R64 ;  /* 0x000000044d4cc825 */ /* 0x000fe200078e0240 */
[----:B------:R-:W-:Y:S02]  /*a940*/  ISETP.GE.AND P3, PT, R0, UR4, PT ;  /* 0x0000000400007c0c */ /* 0x000fe4000bf66270 */
[----:B------:R-:W-:Y:S02]  /*a950*/  ISETP.GE.AND P6, PT, R68, UR4, PT ;  /* 0x0000000444007c0c */ /* 0x000fe4000bfc6270 */
[----:B------:R2:W-:Y:S01]  /*a960*/  @!P4 ST.E.64 desc[UR38][R76.64], R12 ;  /* 0x0000000c4c00c985 */ /* 0x0005e2000c101b26 */
[----:B------:R-:W-:Y:S02]  /*a970*/  ISETP.GE.AND P4, PT, R80, UR4, PT ;  /* 0x0000000450007c0c */ /* 0x000fe4000bf86270 */
[----:B0-----:R-:W-:Y:S01]  /*a980*/  @!P1 LOP3.LUT R3, R70, 0xfffffffe, RZ, 0xc0, !PT ;  /* 0xfffffffe46039812 */ /* 0x001fe200078ec0ff */
[----:B------:R-:W-:Y:S01]  /*a990*/  VIADD R70, R73, 0x48 ;  /* 0x0000004849467836 */ /* 0x000fe20000000000 */
[----:B------:R-:W-:-:S02]  /*a9a0*/  @!P2 LEA.HI R78, R78, R78, RZ, 0x1 ;  /* 0x0000004e4e4ea211 */ /* 0x000fc400078f08ff */
[----:B------:R-:W-:Y:S01]  /*a9b0*/  @!P5 LOP3.LUT R79, R79, 0xfffffffe, RZ, 0xc0, !PT ;  /* 0xfffffffe4f4fd812 */ /* 0x000fe200078ec0ff */
[--C-:B------:R-:W-:Y:S01]  /*a9c0*/  @!P1 IMAD.WIDE R2, R3, 0x4, R64.reuse ;  /* 0x0000000403029825 */ /* 0x100fe200078e0240 */
[----:B-1----:R-:W-:Y:S02]  /*a9d0*/  @!P2 LOP3.LUT R9, R78, 0xfffffffe, RZ, 0xc0, !PT ;  /* 0xfffffffe4e09a812 */ /* 0x002fe400078ec0ff */
[----:B------:R-:W-:Y:S02]  /*a9e0*/  @!P3 LEA.HI R0, R0, R0, RZ, 0x1 ;  /* 0x000000000000b211 */ /* 0x000fe400078f08ff */
[----:B------:R0:W-:Y:S01]  /*a9f0*/  @!P1 ST.E.64 desc[UR38][R2.64], R16 ;  /* 0x0000001002009985 */ /* 0x0001e2000c101b26 */
[----:B------:R-:W-:Y:S01]  /*aa00*/  ISETP.GE.AND P1, PT, R70, UR4, PT ;  /* 0x0000000446007c0c */ /* 0x000fe2000bf26270 */
[--C-:B------:R-:W-:Y:S01]  /*aa10*/  @!P2 IMAD.WIDE R8, R9, 0x4, R64.reuse ;  /* 0x000000040908a825 */ /* 0x100fe200078e0240 */
[----:B------:R-:W-:Y:S02]  /*aa20*/  @!P6 LEA.HI R68, R68, R68, RZ, 0x1 ;  /* 0x000000444444e211 */ /* 0x000fe400078f08ff */
[----:B------:R-:W-:Y:S01]  /*aa30*/  @!P3 LOP3.LUT R11, R0, 0xfffffffe, RZ, 0xc0, !PT ;  /* 0xfffffffe000bb812 */ /* 0x000fe200078ec0ff */
[----:B------:R-:W-:Y:S01]  /*aa40*/  VIADD R0, R73, 0x50 ;  /* 0x0000005049007836 */ /* 0x000fe20000000000 */
[----:B------:R-:W-:Y:S01]  /*aa50*/  @!P4 LEA.HI R80, R80, R80, RZ, 0x1 ;  /* 0x000000505050c211 */ /* 0x000fe200078f08ff */
[----:B------:R1:W-:Y:S01]  /*aa60*/  @!P2 ST.E.64 desc[UR38][R8.64], R14 ;  /* 0x0000000e0800a985 */ /* 0x0003e2000c101b26 */
[----:B--2---:R-:W-:Y:S01]  /*aa70*/  @!P6 LOP3.LUT R13, R68, 0xfffffffe, RZ, 0xc0, !PT ;  /* 0xfffffffe440de812 */ /* 0x004fe200078ec0ff */
[----:B------:R-:W-:-:S04]  /*aa80*/  @!P3 IMAD.WIDE R10, R11, 0x4, R64 ;  /* 0x000000040b0ab825 */ /* 0x000fc800078e0240 */
[----:B------:R-:W-:Y:S01]  /*aa90*/  @!P1 LEA.HI R70, R70, R70, RZ, 0x1 ;  /* 0x0000004646469211 */ /* 0x000fe200078f08ff */
[--C-:B0-----:R-:W-:Y:S01]  /*aaa0*/  @!P6 IMAD.WIDE R2, R13, 0x4, R64.reuse ;  /* 0x000000040d02e825 */ /* 0x101fe200078e0240 */
[----:B------:R-:W-:Y:S01]  /*aab0*/  @!P4 LOP3.LUT R17, R80, 0xfffffffe, RZ, 0xc0, !PT ;  /* 0xfffffffe5011c812 */ /* 0x000fe200078ec0ff */
[----:B------:R0:W-:Y:S02]  /*aac0*/  @!P3 ST.E.64 desc[UR38][R10.64], R22 ;  /* 0x000000160a00b985 */ /* 0x0001e4000c101b26 */
[--C-:B------:R-:W-:Y:S02]  /*aad0*/  @!P5 IMAD.WIDE R12, R79, 0x4, R64.reuse ;  /* 0x000000044f0cd825 */ /* 0x100fe400078e0240 */
[----:B------:R2:W-:Y:S01]  /*aae0*/  @!P6 ST.E.64 desc[UR38][R2.64], R20 ;  /* 0x000000140200e985 */ /* 0x0005e2000c101b26 */
[----:B-1----:R-:W-:Y:S01]  /*aaf0*/  @!P1 LOP3.LUT R15, R70, 0xfffffffe, RZ, 0xc0, !PT ;  /* 0xfffffffe460f9812 */ /* 0x002fe200078ec0ff */
[----:B------:R-:W-:Y:S02]  /*ab00*/  @!P4 IMAD.WIDE R8, R17, 0x4, R64 ;  /* 0x000000041108c825 */ /* 0x000fe400078e0240 */
[----:B------:R-:W-:Y:S02]  /*ab10*/  @!P5 ST.E.64 desc[UR38][R12.64], R24 ;  /* 0x000000180c00d985 */ /* 0x000fe4000c101b26 */
[----:B------:R-:W-:-:S02]  /*ab20*/  VIADD R14, R73, 0x58 ;  /* 0x00000058490e7836 */ /* 0x000fc40000000000 */
[----:B------:R1:W-:Y:S01]  /*ab30*/  @!P4 ST.E.64 desc[UR38][R8.64], R28 ;  /* 0x0000001c0800c985 */ /* 0x0003e2000c101b26 */
[----:B------:R-:W-:Y:S02]  /*ab40*/  VIADD R16, R73, 0x68 ;  /* 0x0000006849107836 */ /* 0x000fe40000000000 */
[----:B0-----:R-:W-:Y:S01]  /*ab50*/  @!P1 IMAD.WIDE R10, R15, 0x4, R64 ;  /* 0x000000040f0a9825 */ /* 0x001fe200078e0240 */
[----:B------:R-:W-:Y:S02]  /*ab60*/  ISETP.GE.AND P2, PT, R14, UR4, PT ;  /* 0x000000040e007c0c */ /* 0x000fe4000bf46270 */
[----:B------:R-:W-:Y:S01]  /*ab70*/  ISETP.GE.AND P4, PT, R16, UR4, PT ;  /* 0x0000000410007c0c */ /* 0x000fe2000bf86270 */
[C---:B------:R-:W-:Y:S01]  /*ab80*/  VIADD R15, R73.reuse, 0x60 ;  /* 0x00000060490f7836 */ /* 0x040fe20000000000 */
[----:B------:R0:W-:Y:S01]  /*ab90*/  @!P1 ST.E.64 desc[UR38][R10.64], R30 ;  /* 0x0000001e0a009985 */ /* 0x0001e2000c101b26 */
[C---:B--2---:R-:W-:Y:S01]  /*aba0*/  VIADD R3, R73.reuse, 0x78 ;  /* 0x0000007849037836 */ /* 0x044fe20000000000 */
[----:B------:R-:W-:Y:S01]  /*abb0*/  ISETP.GE.AND P1, PT, R0, UR4, PT ;  /* 0x0000000400007c0c */ /* 0x000fe2000bf26270 */
[----:B------:R-:W-:Y:S01]  /*abc0*/  VIADD R2, R73, 0x70 ;  /* 0x0000007049027836 */ /* 0x000fe20000000000 */
[----:B------:R-:W-:-:S02]  /*abd0*/  ISETP.GE.AND P3, PT, R15, UR4, PT ;  /* 0x000000040f007c0c */ /* 0x000fc4000bf66270 */
[----:B------:R-:W-:Y:S02]  /*abe0*/  ISETP.GE.AND P6, PT, R3, UR4, PT ;  /* 0x0000000403007c0c */ /* 0x000fe4000bfc6270 */
[----:B------:R-:W-:Y:S02]  /*abf0*/  ISETP.GE.AND P5, PT, R2, UR4, PT ;  /* 0x0000000402007c0c */ /* 0x000fe4000bfa6270 */
[----:B------:R-:W-:Y:S02]  /*ac00*/  @!P2 LEA.HI R14, R14, R14, RZ, 0x1 ;  /* 0x0000000e0e0ea211 */ /* 0x000fe400078f08ff */
[----:B------:R-:W-:Y:S02]  /*ac10*/  @!P4 LEA.HI R16, R16, R16, RZ, 0x1 ;  /* 0x000000101010c211 */ /* 0x000fe400078f08ff */
[----:B-1----:R-:W-:Y:S02]  /*ac20*/  @!P2 LOP3.LUT R9, R14, 0xfffffffe, RZ, 0xc0, !PT ;  /* 0xfffffffe0e09a812 */ /* 0x002fe400078ec0ff */
[----:B------:R-:W-:-:S02]  /*ac30*/  @!P1 LEA.HI R0, R0, R0, RZ, 0x1 ;  /* 0x0000000000009211 */ /* 0x000fc400078f08ff */
[----:B------:R-:W-:Y:S02]  /*ac40*/  @!P3 LEA.HI R15, R15, R15, RZ, 0x1 ;  /* 0x0000000f0f0fb211 */ /* 0x000fe400078f08ff */
[----:B------:R-:W-:Y:S02]  /*ac50*/  @!P6 LEA.HI R8, R3, R3, RZ, 0x1 ;  /* 0x000000030308e211 */ /* 0x000fe400078f08ff */
[----:B------:R-:W-:Y:S02]  /*ac60*/  @!P5 LEA.HI R2, R2, R2, RZ, 0x1 ;  /* 0x000000020202d211 */ /* 0x000fe400078f08ff */
[----:B------:R-:W-:Y:S02]  /*ac70*/  @!P1 LOP3.LUT R3, R0, 0xfffffffe, RZ, 0xc0, !PT ;  /* 0xfffffffe00039812 */ /* 0x000fe400078ec0ff */
[----:B0-----:R-:W-:Y:S02]  /*ac80*/  @!P3 LOP3.LUT R11, R15, 0xfffffffe, RZ, 0xc0, !PT ;  /* 0xfffffffe0f0bb812 */ /* 0x001fe400078ec0ff */
[----:B------:R-:W-:-:S02]  /*ac90*/  @!P4 LOP3.LUT R13, R16, 0xfffffffe, RZ, 0xc0, !PT ;  /* 0xfffffffe100dc812 */ /* 0x000fc400078ec0ff */
[----:B------:R-:W-:Y:S01]  /*aca0*/  @!P5 LOP3.LUT R15, R2, 0xfffffffe, RZ, 0xc0, !PT ;  /* 0xfffffffe020fd812 */ /* 0x000fe200078ec0ff */
[----:B------:R-:W-:Y:S01]  /*acb0*/  @!P1 IMAD.WIDE R2, R3, 0x4, R64 ;  /* 0x0000000403029825 */ /* 0x000fe200078e0240 */
[----:B------:R-:W-:-:S03]  /*acc0*/  @!P6 LOP3.LUT R17, R8, 0xfffffffe, RZ, 0xc0, !PT ;  /* 0xfffffffe0811e812 */ /* 0x000fc600078ec0ff */
[--C-:B------:R-:W-:Y:S01]  /*acd0*/  @!P2 IMAD.WIDE R8, R9, 0x4, R64.reuse ;  /* 0x000000040908a825 */ /* 0x100fe200078e0240 */
[----:B------:R1:W-:Y:S03]  /*ace0*/  @!P1 ST.E.64 desc[UR38][R2.64], R18 ;  /* 0x0000001202009985 */ /* 0x0003e6000c101b26 */
[--C-:B------:R-:W-:Y:S01]  /*acf0*/  @!P3 IMAD.WIDE R10, R11, 0x4, R64.reuse ;  /* 0x000000040b0ab825 */ /* 0x100fe200078e0240 */
[----:B------:R1:W-:Y:S03]  /*ad00*/  @!P2 ST.E.64 desc[UR38][R8.64], R26 ;  /* 0x0000001a0800a985 */ /* 0x0003e6000c101b26 */
[--C-:B------:R-:W-:Y:S01]  /*ad10*/  @!P4 IMAD.WIDE R12, R13, 0x4, R64.reuse ;  /* 0x000000040d0cc825 */ /* 0x100fe200078e0240 */
[----:B------:R1:W-:Y:S03]  /*ad20*/  @!P3 ST.E.64 desc[UR38][R10.64], R32 ;  /* 0x000000200a00b985 */ /* 0x0003e6000c101b26 */
[--C-:B------:R-:W-:Y:S01]  /*ad30*/  @!P5 IMAD.WIDE R14, R15, 0x4, R64.reuse ;  /* 0x000000040f0ed825 */ /* 0x100fe200078e0240 */
[----:B------:R1:W-:Y:S03]  /*ad40*/  @!P4 ST.E.64 desc[UR38][R12.64], R34 ;  /* 0x000000220c00c985 */ /* 0x0003e6000c101b26 */
[----:B------:R-:W-:Y:S01]  /*ad50*/  @!P6 IMAD.WIDE R64, R17, 0x4, R64 ;  /* 0x000000041140e825 */ /* 0x000fe200078e0240 */
[----:B------:R1:W-:Y:S04]  /*ad60*/  @!P5 ST.E.64 desc[UR38][R14.64], R56 ;  /* 0x000000380e00d985 */ /* 0x0003e8000c101b26 */
[----:B------:R1:W-:Y:S02]  /*ad70*/  @!P6 ST.E.64 desc[UR38][R64.64], R60 ;  /* 0x0000003c4000e985 */ /* 0x0003e4000c101b26 */
.L_x_37:
[----:B------:R-:W-:Y:S05]  /*ad80*/  BSYNC B0 ;  /* 0x0000000000007941 */ /* 0x000fea0003800000 */
.L_x_36:
[----:B------:R-:W-:Y:S01]  /*ad90*/  ISETP.GE.AND P1, PT, R72, R83, PT ;  /* 0x000000534800720c */ /* 0x000fe20003f26270 */
[----:B-1----:R1:W3:Y:S01]  /*ada0*/  SHFL.IDX PT, R35, R85, 0x1, 0x1c1f ;  /* 0x003c1f0055237f89 */ /* 0x0022e200000e0000 */
[----:B------:R-:W-:Y:S02]  /*adb0*/  SEL R30, R6, R43, P0 ;  /* 0x0000002b061e7207 */ /* 0x000fe40000000000 */
[----:B------:R-:W-:Y:S01]  /*adc0*/  SEL R32, R43, R6, P0 ;  /* 0x000000062b207207 */ /* 0x000fe20000000000 */
[----:B------:R1:W4:Y:S01]  /*add0*/  SHFL.IDX PT, R34, R84, 0x1, 0x1c1f ;  /* 0x003c1f0054227f89 */ /* 0x00032200000e0000 */
[----:B------:R-:W-:Y:S02]  /*ade0*/  SEL R31, R4, R37, P0 ;  /* 0x00000025041f7207 */ /* 0x000fe40000000000 */
[----:B------:R-:W-:Y:S02]  /*adf0*/  SEL R33, R37, R4, P0 ;  /* 0x0000000425217207 */ /* 0x000fe40000000000 */
        /* <DEDUP_REMOVED lines=17> */
[----:B------:R-:W-:Y:S01]  /*af10*/  SEL R4, R39, R36, P0 ;  /* 0x0000002427047207 */ /* 0x000fe20000000000 */
[----:B-1-34-:R-:W-:Y:S06]  /*af20*/  @P1 BRA `(.L_x_10) ;  /* 0x0000003c00f81947 */ /* 0x01afec0003800000 */
        /* <DEDUP_REMOVED lines=8> */
[----:B------:R-:W-:Y:S01]  /*afb0*/  VIADD R37, R73, 0x30 ;  /* 0x0000003049257836 */ /* 0x000fe20000000000 */
[----:B------:R-:W-:Y:S01]  /*afc0*/  ISETP.GE.AND P2, PT, R11, UR4, PT ;  /* 0x000000040b007c0c */ /* 0x000fe2000bf46270 */
[C---:B------:R-:W-:Y:S01]  /*afd0*/  VIADD R38, R73.reuse, 0x38 ;  /* 0x0000003849267836 */ /* 0x040fe20000000000 */
[----:B------:R-:W-:-:S02]  /*afe0*/  IADD3 R12, R73, 0x20, RZ ;  /* 0x00000020490c7810 */ /* 0x000fc40007ffe0ff */
[----:B------:R-:W-:Y:S02]  /*aff0*/  ISETP.GE.AND P5, PT, R36, UR4, PT ;  /* 0x0000000424007c0c */ /* 0x000fe4000bfa6270 */
[----:B------:R-:W-:Y:S01]  /*b000*/  ISETP.GE.AND P3, PT, R12, UR4, PT ;  /* 0x000000040c007c0c */ /* 0x000fe2000bf66270 */
[----:B------:R-:W-:Y:S02]  /*b010*/  @!P0 IMAD.WIDE R2, R73, 0x4, R34 ;  /* 0x0000000449028825 */ /* 0x000fe400078e0222 */
[----:B------:R-:W-:Y:S02]  /*b020*/  @!P4 LEA.HI R0, R0, R0, RZ, 0x1 ;  /* 0x000000000000c211 */ /* 0x000fe400078f08ff */
[----:B------:R-:W-:Y:S01]  /*b030*/  @!P1 LEA.HI R10, R10, R10, RZ, 0x1 ;  /* 0x0000000a0a0a9211 */ /* 0x000fe200078f08ff */
[----:B------:R0:W-:Y:S01]  /*b040*/  @!P0 ST.E.64 desc[UR38][R2.64], R40 ;  /* 0x0000002802008985 */ /* 0x0001e2000c101b26 */
[----:B------:R-:W-:Y:S02]  /*b050*/  @!P4 LOP3.LUT R9, R0, 0xfffffffe, RZ, 0xc0, !PT ;  /* 0xfffffffe0009c812 */ /* 0x000fe400078ec0ff */
[----:B------:R-:W-:-:S02]  /*b060*/  ISETP.GE.AND P0, PT, R38, UR4, PT ;  /* 0x0000000426007c0c */ /* 0x000fc4000bf06270 */
[----:B------:R-:W-:Y:S01]  /*b070*/  @!P2 LEA.HI R0, R11, R11, RZ, 0x1 ;  /* 0x0000000b0b00a211 */ /* 0x000fe200078f08ff */
[--C-:B------:R-:W-:Y:S01]  /*b080*/  @!P4 IMAD.WIDE R8, R9, 0x4, R34.reuse ;  /* 0x000000040908c825 */ /* 0x100fe200078e0222 */
[----:B------:R-:W-:Y:S02]  /*b090*/  @!P1 LOP3.LUT R11, R10, 0xfffffffe, RZ, 0xc0, !PT ;  /* 0xfffffffe0a0b9812 */ /* 0x000fe400078ec0ff */
[----:B------:R-:W-:Y:S01]  /*b0a0*/  @!P2 LOP3.LUT R13, R0, 0xfffffffe, RZ, 0xc0, !PT ;  /* 0xfffffffe000da812 */ /* 0x000fe200078ec0ff */
[----:B------:R-:W-:Y:S01]  /*b0b0*/  VIADD R0, R73, 0x40 ;  /* 0x0000004049007836 */ /* 0x000fe20000000000 */
[----:B------:R1:W-:Y:S01]  /*b0c0*/  @!P4 ST.E.64 desc[UR38][R8.64], R44 ;  /* 0x0000002c0800c985 */ /* 0x0003e2000c101b26 */
[----:B------:R-:W-:Y:S02]  /*b0d0*/  ISETP.GE.AND P4, PT, R37, UR4, PT ;  /* 0x0000000425007c0c */ /* 0x000fe4000bf86270 */
[----:B------:R-:W-:Y:S01]  /*b0e0*/  @!P3 LEA.HI R12, R12, R12, RZ, 0x1 ;  /* 0x0000000c0c0cb211 */ /* 0x000fe200078f08ff */
[----:B0-----:R-:W-:Y:S01]  /*b0f0*/  @!P1 IMAD.WIDE R2, R11, 0x4, R34 ;  /* 0x000000040b029825 */ /* 0x001fe200078e0222 */
[----:B------:R-:W-:-:S02]  /*b100*/  @!P5 LEA.HI R36, R36, R36, RZ, 0x1 ;  /* 0x000000242424d211 */ /* 0x000fc400078f08ff */
[----:B------:R-:W-:Y:S02]  /*b110*/  @!P3 LOP3.LUT R11, R12, 0xfffffffe, RZ, 0xc0, !PT ;  /* 0xfffffffe0c0bb812 */ /* 0x000fe400078ec0ff */
[----:B------:R-:W-:Y:S01]  /*b120*/  @!P0 LEA.HI R38, R38, R38, RZ, 0x1 ;  /* 0x0000002626268211 */ /* 0x000fe200078f08ff */
[----:B------:R0:W-:Y:S01]  /*b130*/  @!P1 ST.E.64 desc[UR38][R2.64], R46 ;  /* 0x0000002e02009985 */ /* 0x0001e2000c101b26 */
[----:B------:R-:W-:Y:S01]  /*b140*/  ISETP.GE.AND P1, PT, R0, UR4, PT ;  /* 0x0000000400007c0c */ /* 0x000fe2000bf26270 */
[--C-:B------:R-:W-:Y:S01]  /*b150*/  @!P3 IMAD.WIDE R10, R11, 0x4, R34.reuse ;  /* 0x000000040b0ab825 */ /* 0x100fe200078e0222 */
[----:B------:R-:W-:Y:S02]  /*b160*/  @!P0 LOP3.LUT R39, R38, 0xfffffffe, RZ, 0xc0, !PT ;  /* 0xfffffffe26278812 */ /* 0x000fe400078ec0ff */
[----:B------:R-:W-:Y:S01]  /*b170*/  @!P4 LEA.HI R37, R37, R37, RZ, 0x1 ;  /* 0x000000252525c211 */ /* 0x000fe200078f08ff */
[----:B-1----:R-:W-:Y:S01]  /*b180*/  @!P2 IMAD.WIDE R8, R13, 0x4, R34 ;  /* 0x000000040d08a825 */ /* 0x002fe200078e0222 */
[----:B------:R-:W-:-:S02]  /*b190*/  @!P5 LOP3.LUT R13, R36, 0xfffffffe, RZ, 0xc0, !PT ;  /* 0xfffffffe240dd812 */ /* 0x000fc400078ec0ff */
[----:B------:R-:W-:Y:S01]  /*b1a0*/  @!P4 LOP3.LUT R37, R37, 0xfffffffe, RZ, 0xc0, !PT ;  /* 0xfffffffe2525c812 */ /* 0x000fe200078ec0ff */
[----:B------:R-:W-:Y:S01]  /*b1b0*/  VIADD R36, R73, 0x48 ;  /* 0x0000004849247836 */ /* 0x000fe20000000000 */
[----:B------:R1:W-:Y:S01]  /*b1c0*/  @!P2 ST.E.64 desc[UR38][R8.64], R50 ;  /* 0x000000320800a985 */ /* 0x0003e2000c101b26 */
[--C-:B------:R-:W-:Y:S02]  /*b1d0*/  @!P5 IMAD.WIDE R12, R13, 0x4, R34.reuse ;  /* 0x000000040d0cd825 */ /* 0x100fe400078e0222 */
[----:B------:R-:W-:Y:S01]  /*b1e0*/  @!P1 LEA.HI R0, R0, R0, RZ, 0x1 ;  /* 0x0000000000009211 */ /* 0x000fe200078f08ff */
[----:B------:R3:W-:Y:S01]  /*b1f0*/  @!P3 ST.E.64 desc[UR38][R10.64], R14 ;  /* 0x0000000e0a00b985 */ /* 0x0007e2000c101b26 */
[--C-:B0-----:R-:W-:Y:S01]  /*b200*/  @!P4 IMAD.WIDE R2, R37, 0x4, R34.reuse ;  /* 0x000000042502c825 */ /* 0x101fe200078e0222 */
[----:B------:R-:W-:Y:S02]  /*b210*/  ISETP.GE.AND P2, PT, R36, UR4, PT ;  /* 0x0000000424007c0c */ /* 0x000fe4000bf46270 */
[----:B------:R0:W-:Y:S04]  /*b220*/  @!P5 ST.E.64 desc[UR38][R12.64], R16 ;  /* 0x000000100c00d985 */ /* 0x0001e8000c101b26 */
[----:B------:R-:W-:Y:S01]  /*b230*/  @!P4 ST.E.64 desc[UR38][R2.64], R18 ;  /* 0x000000120200c985 */ /* 0x000fe2000c101b26 */
[----:B-1----:R-:W-:-:S04]  /*b240*/  @!P0 IMAD.WIDE R8, R39, 0x4, R34 ;  /* 0x0000000427088825 */ /* 0x002fc800078e0222 */
[C---:B---3--:R-:W-:Y:S01]  /*b250*/  VIADD R10, R73.reuse, 0x50 ;  /* 0x00000050490a7836 */ /* 0x048fe20000000000 */
[----:B------:R1:W-:Y:S01]  /*b260*/  @!P0 ST.E.64 desc[UR38][R8.64], R20 ;  /* 0x0000001408008985 */ /* 0x0003e2000c101b26 */
[C---:B------:R-:W-:Y:S01]  /*b270*/  VIADD R14, R73.reuse, 0x68 ;  /* 0x00000068490e7836 */ /* 0x040fe20000000000 */
[----:B------:R-:W-:Y:S01]  /*b280*/  @!P2 LEA.HI R36, R36, R36, RZ, 0x1 ;  /* 0x000000242424a211 */ /* 0x000fe200078f08ff */
[C---:B0-----:R-:W-:Y:S01]  /*b290*/  VIADD R12, R73.reuse, 0x58 ;  /* 0x00000058490c7836 */ /* 0x041fe20000000000 */
[----:B------:R-:W-:Y:S01]  /*b2a0*/  ISETP.GE.AND P3, PT, R10, UR4, PT ;  /* 0x000000040a007c0c */ /* 0x000fe2000bf66270 */
[C---:B------:R-:W-:Y:S01]  /*b2b0*/  VIADD R13, R73.reuse, 0x60 ;  /* 0x00000060490d7836 */ /* 0x040fe20000000000 */
[----:B------:R-:W-:Y:S01]  /*b2c0*/  ISETP.GE.AND P5, PT, R14, UR4, PT ;  /* 0x000000040e007c0c */ /* 0x000fe2000bfa6270 */
[C---:B------:R-:W-:Y:S01]  /*b2d0*/  VIADD R15, R73.reuse, 0x70 ;  /* 0x00000070490f7836 */ /* 0x040fe20000000000 */
[----:B------:R-:W-:Y:S01]  /*b2e0*/  ISETP.GE.AND P0, PT, R12, UR4, PT ;  /* 0x000000040c007c0c */ /* 0x000fe2000bf06270 */
[----:B------:R-:W-:Y:S01]  /*b2f0*/  VIADD R73, R73, 0x78 ;  /* 0x0000007849497836 */ /* 0x000fe20000000000 */
[----:B------:R-:W-:-:S02]  /*b300*/  ISETP.GE.AND P4, PT, R13, UR4, PT ;  /* 0x000000040d007c0c */ /* 0x000fc4000bf86270 */
[----:B------:R-:W-:Y:S02]  /*b310*/  ISETP.GE.AND P6, PT, R15, UR4, PT ;  /* 0x000000040f007c0c */ /* 0x000fe4000bfc6270 */
[----:B------:R-:W-:Y:S02]  /*b320*/  @!P1 LOP3.LUT R11, R0, 0xfffffffe, RZ, 0xc0, !PT ;  /* 0xfffffffe000b9812 */ /* 0x000fe400078ec0ff */
[----:B-1----:R-:W-:Y:S02]  /*b330*/  @!P2 LOP3.LUT R9, R36, 0xfffffffe, RZ, 0xc0, !PT ;  /* 0xfffffffe2409a812 */ /* 0x002fe400078ec0ff */
[----:B------:R-:W-:Y:S01]  /*b340*/  @!P3 LEA.HI R10, R10, R10, RZ, 0x1 ;  /* 0x0000000a0a0ab211 */ /* 0x000fe200078f08ff */
[--C-:B------:R-:W-:Y:S01]  /*b350*/  @!P1 IMAD.WIDE R2, R11, 0x4, R34.reuse ;  /* 0x000000040b029825 */ /* 0x100fe200078e0222 */
[----:B------:R-:W-:Y:S02]  /*b360*/  @!P5 LEA.HI R14, R14, R14, RZ, 0x1 ;  /* 0x0000000e0e0ed211 */ /* 0x000fe400078f08ff */
[----:B------:R-:W-:Y:S01]  /*b370*/  @!P0 LEA.HI R12, R12, R12, RZ, 0x1 ;  /* 0x0000000c0c0c8211 */ /* 0x000fe200078f08ff */
[----:B------:R-:W-:Y:S01]  /*b380*/  @!P2 IMAD.WIDE R8, R9, 0x4, R34 ;  /* 0x000000040908a825 */ /* 0x000fe200078e0222 */
[----:B------:R-:W-:Y:S01]  /*b390*/  @!P4 LEA.HI R0, R13, R13, RZ, 0x1 ;  /* 0x0000000d0d00c211 */ /* 0x000fe200078f08ff */
[----:B------:R0:W-:Y:S01]  /*b3a0*/  @!P1 ST.E.64 desc[UR38][R2.64], R22 ;  /* 0x0000001602009985 */ /* 0x0001e2000c101b26 */
[----:B------:R-:W-:-:S02]  /*b3b0*/  @!P3 LOP3.LUT R11, R10, 0xfffffffe, RZ, 0xc0, !PT ;  /* 0xfffffffe0a0bb812 */ /* 0x000fc400078ec0ff */
[----:B------:R-:W-:Y:S01]  /*b3c0*/  @!P6 LEA.HI R16, R15, R15, RZ, 0x1 ;  /* 0x0000000f0f10e211 */ /* 0x000fe200078f08ff */
[----:B------:R1:W-:Y:S01]  /*b3d0*/  @!P2 ST.E.64 desc[UR38][R8.64], R24 ;  /* 0x000000180800a985 */ /* 0x0003e2000c101b26 */
[----:B------:R-:W-:Y:S01]  /*b3e0*/  @!P0 LOP3.LUT R13, R12, 0xfffffffe, RZ, 0xc0, !PT ;  /* 0xfffffffe0c0d8812 */ /* 0x000fe200078ec0ff */
[--C-:B------:R-:W-:Y:S01]  /*b3f0*/  @!P3 IMAD.WIDE R10, R11, 0x4, R34.reuse ;  /* 0x000000040b0ab825 */ /* 0x100fe200078e0222 */
[----:B------:R-:W-:Y:S02]  /*b400*/  @!P4 LOP3.LUT R15, R0, 0xfffffffe, RZ, 0xc0, !PT ;  /* 0xfffffffe000fc812 */ /* 0x000fe400078ec0ff */
[----:B------:R-:W-:Y:S01]  /*b410*/  @!P5 LOP3.LUT R17, R14, 0xfffffffe, RZ, 0xc0, !PT ;  /* 0xfffffffe0e11d812 */ /* 0x000fe200078ec0ff */
[--C-:B------:R-:W-:Y:S01]  /*b420*/  @!P0 IMAD.WIDE R12, R13, 0x4, R34.reuse ;  /* 0x000000040d0c8825 */ /* 0x100fe200078e0222 */
[----:B------:R-:W-:Y:S01]  /*b430*/  @!P6 LOP3.LUT R19, R16, 0xfffffffe, RZ, 0xc0, !PT ;  /* 0xfffffffe1013e812 */ /* 0x000fe200078ec0ff */
[----:B------:R3:W-:Y:S02]  /*b440*/  @!P3 ST.E.64 desc[UR38][R10.64], R26 ;  /* 0x0000001a0a00b985 */ /* 0x0007e4000c101b26 */
[----:B0-----:R-:W-:-:S02]  /*b450*/  @!P4 IMAD.WIDE R2, R15, 0x4, R34 ;  /* 0x000000040f02c825 */ /* 0x001fc400078e0222 */
[----:B------:R3:W-:Y:S01]  /*b460*/  @!P0 ST.E.64 desc[UR38][R12.64], R28 ;  /* 0x0000001c0c008985 */ /* 0x0007e2000c101b26 */
[----:B------:R-:W-:Y:S01]  /*b470*/  ISETP.GE.AND P0, PT, R73, UR4, PT ;  /* 0x0000000449007c0c */ /* 0x000fe2000bf06270 */
[--C-:B-1----:R-:W-:Y:S02]  /*b480*/  @!P5 IMAD.WIDE R8, R17, 0x4, R34.reuse ;  /* 0x000000041108d825 */ /* 0x102fe400078e0222 */
[----:B------:R3:W-:Y:S02]  /*b490*/  @!P4 ST.E.64 desc[UR38][R2.64], R30 ;  /* 0x0000001e0200c985 */ /* 0x0007e4000c101b26 */
[----:B------:R-:W-:Y:S02]  /*b4a0*/  @!P6 IMAD.WIDE R14, R19, 0x4, R34 ;  /* 0x00000004130ee825 */ /* 0x000fe400078e0222 */
[----:B------:R3:W-:Y:S04]  /*b4b0*/  @!P5 ST.E.64 desc[UR38][R8.64], R32 ;  /* 0x000000200800d985 */ /* 0x0007e8000c101b26 */
[----:B------:R3:W-:Y:S02]  /*b4c0*/  @!P6 ST.E.64 desc[UR38][R14.64], R6 ;  /* 0x000000060e00e985 */ /* 0x0007e4000c101b26 */
[----:B------:R-:W-:Y:S05]  /*b4d0*/  @P0 BRA `(.L_x_10) ;  /* 0x00000038008c0947 */ /* 0x000fea0003800000 */
[----:B------:R-:W-:-:S04]  /*b4e0*/  LEA.HI R73, R73, R73, RZ, 0x1 ;  /* 0x0000004949497211 */ /* 0x000fc800078f08ff */
[----:B---3--:R-:W-:-:S05]  /*b4f0*/  LOP3.LUT R3, R73, 0xfffffffe, RZ, 0xc0, !PT ;  /* 0xfffffffe49037812 */ /* 0x008fca00078ec0ff */
[----:B------:R-:W-:-:S05]  /*b500*/  IMAD.WIDE R2, R3, 0x4, R34 ;  /* 0x0000000403027825 */ /* 0x000fca00078e0222 */
[----:B------:R1:W-:Y:S01]  /*b510*/  ST.E.64 desc[UR38][R2.64], R4 ;  /* 0x0000000402007985 */ /* 0x0003e2000c101b26 */
[----:B------:R-:W-:Y:S05]  /*b520*/  BRA `(.L_x_10) ;  /* 0x0000003800787947 */ /* 0x000fea0003800000 */
.L_x_35:
[----:B------:R-:W0:Y:S02]  /*b530*/  S2R R0, SR_TID.X ;  /* 0x0000000000007919 */ /* 0x000e240000002100 */
[----:B0-----:R-:W-:-:S05]  /*b540*/  VIADD R3, R0, 0xffffff80 ;  /* 0xffffff8000037836 */ /* 0x001fca0000000000 */
[----:B------:R-:W-:-:S13]  /*b550*/  ISETP.GT.AND P0, PT, R3, 0x7f, PT ;  /* 0x0000007f0300780c */ /* 0x000fda0003f04270 */
[----:B------:R-:W-:Y:S05]  /*b560*/  @P0 BRA `(.L_x_10) ;  /* 0x0000003800680947 */ /* 0x000fea0003800000 */
[----:B------:R-:W0:Y:S01]  /*b570*/  S2R R3, SR_CTAID.X ;  /* 0x0000000000037919 */ /* 0x000e220000002500 */
[----:B------:R-:W1:Y:S01]  /*b580*/  LDC R8, c[0x0][0xbe8] ;  /* 0x0002fa00ff087b82 */ /* 0x000e620000000800 */
[----:B------:R-:W-:Y:S01]  /*b590*/  ULDC UR4, c[0x0][0xa88] ;  /* 0x0002a20000047ab9 */ /* 0x000fe20000000800 */
[----:B0-----:R-:W-:Y:S02]  /*b5a0*/  IMAD R0, R3, 0x80, R0 ;  /* 0x0000008003007824 */ /* 0x001fe400078e0200 */
[----:B-1----:R-:W-:Y:S02]  /*b5b0*/  IMAD R3, R8, UR4, RZ ;  /* 0x0000000408037c24 */ /* 0x002fe4000f8e02ff */
[----:B------:R-:W-:-:S05]  /*b5c0*/  VIADD R0, R0, 0xffffff80 ;  /* 0xffffff8000007836 */ /* 0x000fca0000000000 */
[----:B------:R-:W-:-:S13]  /*b5d0*/  ISETP.GE.AND P0, PT, R0, R3, PT ;  /* 0x000000030000720c */ /* 0x000fda0003f06270 */
[----:B------:R-:W-:Y:S05]  /*b5e0*/  @P0 BRA `(.L_x_10) ;  /* 0x0000003800480947 */ /* 0x000fea0003800000 */
[----:B------:R-:W-:Y:S01]  /*b5f0*/  ISETP.NE.AND P0, PT, R8, 0x1, PT ;  /* 0x000000010800780c */ /* 0x000fe20003f05270 */
[----:B------:R-:W0:Y:S01]  /*b600*/  LDC.64 R12, c[0x0][0xbd8] ;  /* 0x0002f600ff0c7b82 */ /* 0x000e220000000a00 */
[--C-:B------:R-:W-:Y:S01]  /*b610*/  SHF.R.S32.HI R3, RZ, 0x1f, R2.reuse ;  /* 0x0000001fff037819 */ /* 0x100fe20000011402 */
[----:B------:R-:W-:Y:S01]  /*b620*/  ULDC.64 UR4, c[0x0][0xbd0] ;  /* 0x0002f40000047ab9 */ /* 0x000fe20000000a00 */
[----:B------:R-:W-:Y:S02]  /*b630*/  IMAD.MOV R7, RZ, RZ, -R2 ;  /* 0x000000ffff077224 */ /* 0x000fe400078e0a02 */
[----:B------:R-:W-:-:S03]  /*b640*/  IMAD.WIDE.U32 R4, R2, UR4, RZ ;  /* 0x0000000402047c25 */ /* 0x000fc6000f8e00ff */
[----:B------:R-:W1:Y:S01]  /*b650*/  S2UR UR6, SR_CTAID.Y ;  /* 0x00000000000679c3 */ /* 0x000e620000002600 */
[----:B------:R-:W-:-:S04]  /*b660*/  IMAD R3, R3, UR4, RZ ;  /* 0x0000000403037c24 */ /* 0x000fc8000f8e02ff */
[----:B------:R-:W-:Y:S01]  /*b670*/  IMAD R3, R2, UR5, R3 ;  /* 0x0000000502037c24 */ /* 0x000fe2000f8e0203 */
[----:B------:R-:W-:Y:S01]  /*b680*/  ULDC.64 UR4, c[0x0][0xbe0] ;  /* 0x0002f80000047ab9 */ /* 0x000fe20000000a00 */
[----:B------:R-:W-:Y:S01]  /*b690*/  IMAD.MOV.U32 R2, RZ, RZ, R4 ;  /* 0x000000ffff027224 */ /* 0x000fe200078e0004 */
[----:B------:R-:W2:Y:S01]  /*b6a0*/  @P0 LDC R9, c[0x0][0xbec] ;  /* 0x0002fb00ff090b82 */ /* 0x000ea20000000800 */
[----:B------:R-:W-:Y:S02]  /*b6b0*/  IMAD.IADD R3, R5, 0x1, R3 ;  /* 0x0000000105037824 */ /* 0x000fe400078e0203 */
[----:B------:R-:W-:-:S05]  /*b6c0*/  IMAD.MOV.U32 R5, RZ, RZ, R0 ;  /* 0x000000ffff057224 */ /* 0x000fca00078e0000 */
[----:B------:R-:W1:Y:S01]  /*b6d0*/  LDC R10, c[0x0][0xc50] ;  /* 0x00031400ff0a7b82 */ /* 0x000e620000000800 */
[C---:B0-----:R-:W-:Y:S02]  /*b6e0*/  IMAD R14, R12.reuse, UR37, RZ ;  /* 0x000000250c0e7c24 */ /* 0x041fe4000f8e02ff */
[----:B------:R-:W-:-:S04]  /*b6f0*/  IMAD.WIDE.U32 R2, R12, UR36, R2 ;  /* 0x000000240c027c25 */ /* 0x000fc8000f8e0002 */
[----:B------:R-:W-:Y:S01]  /*b700*/  IMAD R13, R13, UR36, R14 ;  /* 0x000000240d0d7c24 */ /* 0x000fe2000f8e020e */
[----:B------:R-:W0:Y:S03]  /*b710*/  @P0 LDC R11, c[0x0][0xbf0] ;  /* 0x0002fc00ff0b0b82 */ /* 0x000e260000000800 */
[----:B------:R-:W-:Y:S02]  /*b720*/  IMAD.IADD R3, R13, 0x1, R3 ;  /* 0x000000010d037824 */ /* 0x000fe400078e0203 */
[----:B--2---:R-:W-:-:S04]  /*b730*/  @P0 IMAD.HI.U32 R6, R0, R9, RZ ;  /* 0x0000000900060227 */ /* 0x004fc800078e00ff */
[----:B-1----:R-:W-:-:S04]  /*b740*/  IMAD R9, R10, R7, UR6 ;  /* 0x000000060a097e24 */ /* 0x002fc8000f8e0207 */
[----:B------:R-:W-:Y:S01]  /*b750*/  IMAD.WIDE.U32 R2, R9, UR4, R2 ;  /* 0x0000000409027c25 */ /* 0x000fe2000f8e0002 */
[----:B------:R-:W-:Y:S02]  /*b760*/  SHF.R.S32.HI R4, RZ, 0x1f, R9 ;  /* 0x0000001fff047819 */ /* 0x000fe40000011409 */
[----:B0-----:R-:W-:-:S03]  /*b770*/  @P0 SHF.R.U32.HI R5, RZ, R11, R6 ;  /* 0x0000000bff050219 */ /* 0x001fc60000011606 */
[----:B------:R-:W-:Y:S01]  /*b780*/  IMAD R4, R4, UR4, RZ ;  /* 0x0000000404047c24 */ /* 0x000fe2000f8e02ff */
[----:B------:R-:W-:-:S03]  /*b790*/  IADD3 R7, -R5, RZ, RZ ;  /* 0x000000ff05077210 */ /* 0x000fc60007ffe1ff */
[----:B------:R-:W-:Y:S01]  /*b7a0*/  IMAD R4, R9, UR5, R4 ;  /* 0x0000000509047c24 */ /* 0x000fe2000f8e0204 */
[----:B------:R-:W-:Y:S01]  /*b7b0*/  SHF.R.S32.HI R9, RZ, 0x1f, R5 ;  /* 0x0000001fff097819 */ /* 0x000fe20000011405 */
[----:B------:R-:W-:Y:S01]  /*b7c0*/  ULDC.64 UR4, c[0x0][0xbc8] ;  /* 0x0002f20000047ab9 */ /* 0x000fe20000000a00 */
[----:B------:R-:W-:Y:S01]  /*b7d0*/  IMAD R7, R8, R7, R0 ;  /* 0x0000000708077224 */ /* 0x000fe200078e0200 */
[----:B------:R-:W-:-:S04]  /*b7e0*/  IADD3 R2, P0, R5, R2, RZ ;  /* 0x0000000205027210 */ /* 0x000fc80007f1e0ff */
[----:B------:R-:W-:Y:S02]  /*b7f0*/  SHF.R.S32.HI R0, RZ, 0x1f, R7 ;  /* 0x0000001fff007819 */ /* 0x000fe40000011407 */
[----:B------:R-:W-:-:S03]  /*b800*/  IADD3.X R3, R9, R3, R4, P0, !PT ;  /* 0x0000000309037210 */ /* 0x000fc600007fe404 */
[----:B------:R-:W-:Y:S02]  /*b810*/  IMAD R0, R0, UR4, RZ ;  /* 0x0000000400007c24 */ /* 0x000fe4000f8e02ff */
[----:B------:R-:W-:-:S04]  /*b820*/  IMAD.WIDE.U32 R2, R7, UR4, R2 ;  /* 0x0000000407027c25 */ /* 0x000fc8000f8e0002 */
[----:B------:R-:W-:Y:S01]  /*b830*/  IMAD R5, R7, UR5, R0 ;  /* 0x0000000507057c24 */ /* 0x000fe2000f8e0200 */
[----:B------:R-:W-:Y:S02]  /*b840*/  ULDC.64 UR4, c[0x0][0xba8] ;  /* 0x0002ea0000047ab9 */ /* 0x000fe40000000a00 */
[----:B------:R-:W-:Y:S01]  /*b850*/  LEA R4, P0, R2, UR4, 0x2 ;  /* 0x0000000402047c11 */ /* 0x000fe2000f8010ff */
[----:B------:R-:W-:-:S05]  /*b860*/  IMAD.IADD R3, R3, 0x1, R5 ;  /* 0x0000000103037824 */ /* 0x000fca00078e0205 */
[----:B------:R-:W-:Y:S01]  /*b870*/  LEA.HI.X R5, R2, UR5, R3, 0x2, P0 ;  /* 0x0000000502057c11 */ /* 0x000fe200080f1403 */
[----:B------:R-:W-:-:S05]  /*b880*/  IMAD.MOV.U32 R3, RZ, RZ, -0x800000 ;  /* 0xff800000ff037424 */ /* 0x000fca00078e00ff */
[----:B------:R0:W-:Y:S01]  /*b890*/  STG.E desc[UR38][R4.64], R3 ;  /* 0x0000000304007986 */ /* 0x0001e2000c101926 */
[----:B------:R-:W-:Y:S05]  /*b8a0*/  BRA `(.L_x_10) ;  /* 0x0000003400987947 */ /* 0x000fea0003800000 */
.L_x_8:
[----:B------:R-:W-:-:S08]  /*b8b0*/  NOP ;  /* 0x0000000000007918 */ /* 0x000fd00000000000 */
[----:B--2---:R-:W0:-:S00]  /*b8c0*/  USETMAXREG.DEALLOC.CTAPOOL 0x18 ;  /* 0x00000018000079c8 */ /* 0x004e0000080e0500 */
[----:B0-----:R-:W-:Y:S01]  /*b8d0*/  LOP3.LUT R0, R0, 0x3, RZ, 0xc0, !PT ;  /* 0x0000000300007812 */ /* 0x001fe200078ec0ff */
[----:B------:R-:W0:Y:S05]  /*b8e0*/  S2R R18, SR_CTAID.Z ;  /* 0x0000000000127919 */ /* 0x000e2a0000002700 */
[----:B------:R-:W1:Y:S01]  /*b8f0*/  S2UR UR6, SR_CTAID.Y ;  /* 0x00000000000679c3 */ /* 0x000e620000002600 */
[----:B------:R-:W2:Y:S02]  /*b900*/  SHFL.IDX PT, R0, R0, RZ, 0x1f ;  /* 0x00001fff00007589 */ /* 0x000ea400000e0000 */
[----:B--2---:R-:W-:-:S13]  /*b910*/  ISETP.NE.AND P0, PT, R0, RZ, PT ;  /* 0x000000ff0000720c */ /* 0x004fda0003f05270 */
[----:B01----:R-:W-:Y:S05]  /*b920*/  @!P0 BRA `(.L_x_38) ;  /* 0x0000000000288947 */ /* 0x003fea0003800000 */
[----:B------:R-:W-:Y:S01]  /*b930*/  ULDC UR7, c[0x0][0xc50] ;  /* 0x0003140000077ab9 */ /* 0x000fe20000000800 */
[----:B------:R-:W-:Y:S01]  /*b940*/  UMOV UR36, UR6 ;  /* 0x0000000600247c82 */ /* 0x000fe20008000000 */
[----:B------:R-:W-:-:S06]  /*b950*/  UISETP.NE.AND UP0, UPT, UR7, 0x1, UPT ;  /* 0x000000010700788c */ /* 0x000fcc000bf05270 */
[----:B------:R-:W-:-:S13]  /*b960*/  PLOP3.LUT P0, PT, PT, PT, UP0, 0x80, 0x0 ;  /* 0x000000000000781c */ /* 0x000fda0003f0f008 */
[----:B------:R-:W-:Y:S05]  /*b970*/  @!P0 BRA `(.L_x_39) ;  /* 0x0000000000308947 */ /* 0x000fea0003800000 */
[----:B------:R-:W-:Y:S01]  /*b980*/  ULDC UR4, c[0x0][0xc54] ;  /* 0x0003150000047ab9 */ /* 0x000fe20000000800 */
[----:B------:R-:W-:Y:S01]  /*b990*/  ULDC UR36, c[0x0][0xc58] ;  /* 0x0003160000247ab9 */ /* 0x000fe20000000800 */
[----:B------:R-:W-:-:S04]  /*b9a0*/  UIMAD.WIDE.U32 UR4, UR6, UR4, URZ ;  /* 0x00000004060472a5 */ /* 0x000fc8000f8e003f */
[----:B------:R-:W-:Y:S01]  /*b9b0*/  USHF.R.U32.HI UR36, URZ, UR36, UR5 ;  /* 0x000000243f247299 */ /* 0x000fe20008011605 */
[----:B------:R-:W-:Y:S11]  /*b9c0*/  BRA `(.L_x_39) ;  /* 0x00000000001c7947 */ /* 0x000ff60003800000 */
.L_x_38:
[----:B------:R-:W-:Y:S01]  /*b9d0*/  ULDC UR7, c[0x0][0xc50] ;  /* 0x0003140000077ab9 */ /* 0x000fe20000000800 */
[----:B------:R-:W-:Y:S01]  /*b9e0*/  UMOV UR36, UR6 ;  /* 0x0000000600247c82 */ /* 0x000fe20008000000 */
[----:B------:R-:W-:-:S11]  /*b9f0*/  UISETP.NE.AND UP0, UPT, UR7, 0x1, UPT ;  /* 0x000000010700788c */ /* 0x000fd6000bf05270 */
[----:B------:R-:W-:Y:S01]  /*ba00*/  @UP0 ULDC UR4, c[0x0][0xc54] ;  /* 0x0003150000040ab9 */ /* 0x000fe20000000800 */
[----:B------:R-:W-:Y:S01]  /*ba10*/  @UP0 ULDC UR8, c[0x0][0xc58] ;  /* 0x0003160000080ab9 */ /* 0x000fe20000000800 */
[----:B------:R-:W-:-:S04]  /*ba20*/  UIMAD.WIDE.U32 UR4, UR6, UR4, URZ ;  /* 0x00000004060472a5 */ /* 0x000fc8000f8e003f */
[----:B------:R-:W-:-:S12]  /*ba30*/  @UP0 USHF.R.U32.HI UR36, URZ, UR8, UR5 ;  /* 0x000000083f240299 */ /* 0x000fd80008011605 */
.L_x_39:
[----:B------:R-:W-:Y:S01]  /*ba40*/  ISETP.GE.AND P0, PT, R18, RZ, PT ;  /* 0x000000ff1200720c */ /* 0x000fe20003f06270 */
[----:B------:R-:W-:Y:S01]  /*ba50*/  UIADD3 UR4, -UR36, URZ, URZ ;  /* 0x0000003f24047290 */ /* 0x000fe2000fffe13f */
[----:B------:R-:W-:Y:S02]  /*ba60*/  IMAD.MOV.U32 R20, RZ, RZ, 0x1 ;  /* 0x00000001ff147424 */ /* 0x000fe400078e00ff */
[----:B------:R-:W-:Y:S01]  /*ba70*/  IMAD.MOV.U32 R0, RZ, RZ, RZ ;  /* 0x000000ffff007224 */ /* 0x000fe200078e00ff */
[----:B------:R-:W-:Y:S01]  /*ba80*/  UIMAD UR6, UR7, UR4, UR6 ;  /* 0x00000004070672a4 */ /* 0x000fe2000f8e0206 */
[----:B------:R-:W-:-:S07]  /*ba90*/  IMAD.MOV.U32 R2, RZ, RZ, 0x1 ;  /* 0x00000001ff027424 */ /* 0x000fce00078e00ff */
[----:B------:R-:W-:Y:S05]  /*baa0*/  @!P0 BRA `(.L_x_40) ;  /* 0x00000030004c8947 */ /* 0x000fea0003800000 */
[----:B------:R-:W-:Y:S01]  /*bab0*/  ULDC.64 UR4, c[0x0][0x418] ;  /* 0x0001060000047ab9 */ /* 0x000fe20000000a00 */
[----:B------:R-:W-:Y:S01]  /*bac0*/  ULOP3.LUT UR8, UR6, 0xffff, URZ, 0xc0, !UPT ;  /* 0x0000ffff06087892 */ /* 0x000fe2000f8ec03f */
[----:B------:R-:W-:Y:S01]  /*bad0*/  IMAD.MOV.U32 R17, RZ, RZ, RZ ;  /* 0x000000ffff117224 */ /* 0x000fe200078e00ff */
[----:B------:R-:W-:-:S03]  /*bae0*/  UISETP.NE.U32.AND UP0, UPT, UR4, URZ, UPT ;  /* 0x0000003f0400728c */ /* 0x000fc6000bf05070 */
[----:B------:R-:W-:Y:S01]  /*baf0*/  ULDC UR4, c[0x0][0x424] ;  /* 0x0001090000047ab9 */ /* 0x000fe20000000800 */
[----:B------:R-:W-:-:S03]  /*bb00*/  UISETP.NE.AND.EX UP0, UPT, UR5, URZ, UPT, UP0 ;  /* 0x0000003f0500728c */ /* 0x000fc6000bf05300 */
[----:B------:R-:W-:Y:S01]  /*bb10*/  ULDC UR5, c[0x0][0x2f0] ;  /* 0x0000bc0000057ab9 */ /* 0x000fe20000000800 */
[----:B------:R-:W-:-:S04]  /*bb20*/  USEL UR4, UR4, 0x1, UP0 ;  /* 0x0000000104047887 */ /* 0x000fc80008000000 */
[----:B------:R-:W-:-:S04]  /*bb30*/  UIMAD UR4, UR4, UR5, URZ ;  /* 0x00000005040472a4 */ /* 0x000fc8000f8e023f */
[----:B------:R-:W-:Y:S02]  /*bb40*/  UISETP.GE.AND UP0, UPT, UR4, 0x1, UPT ;  /* 0x000000010400788c */ /* 0x000fe4000bf06270 */
[----:B------:R-:W-:-:S04]  /*bb50*/  UIADD3 UR5, UR4, 0x9f, URZ ;  /* 0x0000009f04057890 */ /* 0x000fc8000fffe03f */
[----:B------:R-:W-:Y:S01]  /*bb60*/  PLOP3.LUT P0, PT, PT, PT, UP0, 0x80, 0x0 ;  /* 0x000000000000781c */ /* 0x000fe20003f0f008 */
[----:B------:R-:W-:-:S04]  /*bb70*/  UIMAD.WIDE UR4, UR5, 0x66666667, URZ ;  /* 0x66666667050478a5 */ /* 0x000fc8000f8e023f */
[----:B------:R-:W-:-:S04]  /*bb80*/  USHF.R.U32.HI UR4, URZ, 0x1f, UR5 ;  /* 0x0000001f3f047899 */ /* 0x000fc80008011605 */
[----:B------:R-:W-:-:S04]  /*bb90*/  ULEA.HI.SX32 UR7, UR5, UR4, 0x1a ;  /* 0x0000000405077291 */ /* 0x000fc8000f8fd23f */
[----:B------:R-:W-:Y:S08]  /*bba0*/  @!P0 BRA `(.L_x_41) ;  /* 0x00000000007c8947 */ /* 0x000ff00003800000 */
[----:B------:R-:W-:-:S04]  /*bbb0*/  USHF.R.U32.HI UR4, URZ, 0x10, UR6 ;  /* 0x000000103f047899 */ /* 0x000fc80008011606 */
[----:B------:R-:W-:-:S11]  /*bbc0*/  UISETP.NE.AND UP0, UPT, UR4, URZ, UPT ;  /* 0x0000003f0400728c */ /* 0x000fd6000bf05270 */
[----:B------:R-:W-:Y:S02]  /*bbd0*/  @!UP0 ULDC UR4, c[0x0][0x9f0] ;  /* 0x00027c0000048ab9 */ /* 0x000fe40000000800 */
[----:B------:R-:W-:Y:S01]  /*bbe0*/  IMAD.U32 R6, RZ, RZ, UR4 ;  /* 0x00000004ff067e24 */ /* 0x000fe2000f8e00ff */
[----:B------:R-:W-:-:S04]  /*bbf0*/  UIADD3 UR5, UR7, -0x1, UR4 ;  /* 0xffffffff07057890 */ /* 0x000fc8000fffe004 */
[-C--:B------:R-:W-:Y:S02]  /*bc00*/  IABS R0, R6.reuse ;  /* 0x0000000600007213 */ /* 0x080fe40000000000 */
[----:B------:R-:W-:Y:S02]  /*bc10*/  IABS R6, R6 ;  /* 0x0000000600067213 */ /* 0x000fe40000000000 */
[----:B------:R-:W0:Y:S08]  /*bc20*/  I2F.RP R4, R0 ;  /* 0x0000000000047306 */ /* 0x000e300000209400 */
[----:B0-----:R-:W0:Y:S02]  /*bc30*/  MUFU.RCP R4, R4 ;  /* 0x0000000400047308 */ /* 0x001e240000001000 */
[----:B0-----:R-:W-:-:S06]  /*bc40*/  VIADD R2, R4, 0xffffffe ;  /* 0x0ffffffe04027836 */ /* 0x001fcc0000000000 */
[----:B------:R0:W1:Y:S02]  /*bc50*/  F2I.FTZ.U32.TRUNC.NTZ R3, R2 ;  /* 0x0000000200037305 */ /* 0x000064000021f000 */
[----:B0-----:R-:W-:Y:S02]  /*bc60*/  IMAD.MOV.U32 R2, RZ, RZ, RZ ;  /* 0x000000ffff027224 */ /* 0x001fe400078e00ff */
[----:B-1----:R-:W-:-:S04]  /*bc70*/  IMAD.MOV R5, RZ, RZ, -R3 ;  /* 0x000000ffff057224 */ /* 0x002fc800078e0a03 */
[----:B------:R-:W-:-:S04]  /*bc80*/  IMAD R5, R5, R0, RZ ;  /* 0x0000000005057224 */ /* 0x000fc800078e02ff */
[----:B------:R-:W-:-:S04]  /*bc90*/  IMAD.HI.U32 R3, R3, R5, R2 ;  /* 0x0000000503037227 */ /* 0x000fc800078e0002 */
[----:B------:R-:W-:Y:S01]  /*bca0*/  IMAD.U32 R5, RZ, RZ, UR5 ;  /* 0x00000005ff057e24 */ /* 0x000fe2000f8e00ff */
[----:B------:R-:W-:-:S04]  /*bcb0*/  ULOP3.LUT UR5, UR5, UR4, URZ, 0x3c, !UPT ;  /* 0x0000000405057292 */ /* 0x000fc8000f8e3c3f */
[----:B------:R-:W-:Y:S01]  /*bcc0*/  IABS R2, R5 ;  /* 0x0000000500027213 */ /* 0x000fe20000000000 */
[----:B------:R-:W-:Y:S01]  /*bcd0*/  IMAD.MOV R5, RZ, RZ, -R6 ;  /* 0x000000ffff057224 */ /* 0x000fe200078e0a06 */
[----:B------:R-:W-:-:S03]  /*bce0*/  ISETP.LE.AND P2, PT, RZ, UR5, PT ;  /* 0x00000005ff007c0c */ /* 0x000fc6000bf43270 */
[----:B------:R-:W-:-:S04]  /*bcf0*/  IMAD.HI.U32 R3, R3, R2, RZ ;  /* 0x0000000203037227 */ /* 0x000fc800078e00ff */
[----:B------:R-:W-:-:S05]  /*bd00*/  IMAD R5, R3, R5, R2 ;  /* 0x0000000503057224 */ /* 0x000fca00078e0202 */
[----:B------:R-:W-:-:S13]  /*bd10*/  ISETP.GT.U32.AND P1, PT, R0, R5, PT ;  /* 0x000000050000720c */ /* 0x000fda0003f24070 */
[----:B------:R-:W-:Y:S02]  /*bd20*/  @!P1 IMAD.IADD R5, R5, 0x1, -R0 ;  /* 0x0000000105059824 */ /* 0x000fe400078e0a00 */
[----:B------:R-:W-:Y:S01]  /*bd30*/  @!P1 VIADD R3, R3, 0x1 ;  /* 0x0000000103039836 */ /* 0x000fe20000000000 */
[----:B------:R-:W-:Y:S02]  /*bd40*/  ISETP.NE.AND P1, PT, RZ, UR4, PT ;  /* 0x00000004ff007c0c */ /* 0x000fe4000bf25270 */
[----:B------:R-:W-:-:S13]  /*bd50*/  ISETP.GE.U32.AND P0, PT, R5, R0, PT ;  /* 0x000000000500720c */ /* 0x000fda0003f06070 */
[----:B------:R-:W-:-:S04]  /*bd60*/  @P0 VIADD R3, R3, 0x1 ;  /* 0x0000000103030836 */ /* 0x000fc80000000000 */
[----:B------:R-:W-:Y:S01]  /*bd70*/  @!P2 IMAD.MOV R3, RZ, RZ, -R3 ;  /* 0x000000ffff03a224 */ /* 0x000fe200078e0a03 */
[----:B------:R-:W-:-:S05]  /*bd80*/  @!P1 LOP3.LUT R3, RZ, UR4, RZ, 0x33, !PT ;  /* 0x00000004ff039c12 */ /* 0x000fca000f8e33ff */
[----:B------:R-:W-:-:S07]  /*bd90*/  IMAD.MOV.U32 R17, RZ, RZ, R3 ;  /* 0x000000ffff117224 */ /* 0x000fce00078e0003 */
.L_x_41:
[----:B------:R-:W-:Y:S02]  /*bda0*/  IMAD R0, R17, UR8, RZ ;  /* 0x0000000811007c24 */ /* 0x000fe4000f8e02ff */
[----:B------:R-:W-:-:S03]  /*bdb0*/  IMAD.MOV.U32 R2, RZ, RZ, 0x1 ;  /* 0x00000001ff027424 */ /* 0x000fc600078e00ff */
[----:B------:R-:W-:Y:S01]  /*bdc0*/  VIADDMNMX R17, R0, R17, UR7, PT ;  /* 0x0000000700117e46 */ /* 0x000fe2000b800111 */
[----:B------:R0:W-:Y:S03]  /*bdd0*/  STL [R1+0x8], R0 ;  /* 0x0000080001007387 */ /* 0x0001e60000100800 */
[----:B------:R-:W-:Y:S02]  /*bde0*/  ISETP.GT.AND P0, PT, R17, R0, PT ;  /* 0x000000001100720c */ /* 0x000fe40003f04270 */
[----:B0-----:R-:W-:-:S11]  /*bdf0*/  MOV R0, RZ ;  /* 0x000000ff00007202 */ /* 0x001fd60000000f00 */
[----:B------:R-:W-:Y:S05]  /*be00*/  @!P0 BRA `(.L_x_40) ;  /* 0x0000002c00748947 */ /* 0x000fea0003800000 */
[----:B------:R-:W0:Y:S01]  /*be10*/  S2UR UR4, SR_CgaCtaId ;  /* 0x00000000000479c3 */ /* 0x000e220000008800 */
[----:B------:R-:W-:Y:S02]  /*be20*/  UMOV UR40, 0x400 ;  /* 0x0000040000287882 */ /* 0x000fe40000000000 */
[----:B0-----:R-:W-:-:S04]  /*be30*/  ULEA UR40, UR4, UR40, 0x18 ;  /* 0x0000002804287291 */ /* 0x001fc8000f8ec03f */
[----:B------:R-:W-:-:S04]  /*be40*/  UIADD3 UR4, UR40, 0x1a400, URZ ;  /* 0x0001a40028047890 */ /* 0x000fc8000fffe03f */
[----:B------:R-:W-:-:S06]  /*be50*/  ULOP3.LUT UP0, URZ, UR4, 0x1bf, URZ, 0xc0, !UPT ;  /* 0x000001bf043f7892 */ /* 0x000fcc000f80c03f */
[----:B------:R-:W-:-:S13]  /*be60*/  PLOP3.LUT P0, PT, PT, PT, UP0, 0x80, 0x0 ;  /* 0x000000000000781c */ /* 0x000fda0003f0f008 */
[----:B------:R-:W-:Y:S05]  /*be70*/  @!P0 BRA `(.L_x_42) ;  /* 0x0000000000408947 */ /* 0x000fea0003800000 */
[----:B------:R-:W-:Y:S01]  /*be80*/  MOV R2, 0x0 ;  /* 0x0000000000027802 */ /* 0x000fe20000000f00 */
[----:B------:R-:W-:Y:S01]  /*be90*/  ULDC.64 UR6, c[0x4][0xc8] ;  /* 0x0100320000067ab9 */ /* 0x000fe20000000a00 */
[----:B------:R-:W-:Y:S01]  /*bea0*/  ULDC.64 UR8, c[0x4][0xd0] ;  /* 0x0100340000087ab9 */ /* 0x000fe20000000a00 */
[----:B------:R-:W-:Y:S01]  /*beb0*/  ULDC.64 UR4, c[0x4][0x8] ;  /* 0x0100020000047ab9 */ /* 0x000fe20000000a00 */
[----:B------:R-:W-:Y:S02]  /*bec0*/  IMAD.U32 R4, RZ, RZ, UR6 ;  /* 0x00000006ff047e24 */ /* 0x000fe4000f8e00ff */
[----:B------:R-:W0:Y:S01]  /*bed0*/  LDC.64 R2, c[0x4][R2] ;  /* 0x0100000002027b82 */ /* 0x000e220000000a00 */
[----:B------:R-:W-:Y:S02]  /*bee0*/  IMAD.U32 R5, RZ, RZ, UR7 ;  /* 0x00000007ff057e24 */ /* 0x000fe4000f8e00ff */
[----:B------:R-:W-:Y:S02]  /*bef0*/  IMAD.U32 R6, RZ, RZ, UR8 ;  /* 0x00000008ff067e24 */ /* 0x000fe4000f8e00ff */
[----:B------:R-:W-:-:S02]  /*bf00*/  IMAD.U32 R7, RZ, RZ, UR9 ;  /* 0x00000009ff077e24 */ /* 0x000fc4000f8e00ff */
[----:B------:R-:W-:Y:S02]  /*bf10*/  IMAD.U32 R10, RZ, RZ, UR4 ;  /* 0x00000004ff0a7e24 */ /* 0x000fe4000f8e00ff */
[----:B------:R-:W-:Y:S02]  /*bf20*/  IMAD.U32 R11, RZ, RZ, UR5 ;  /* 0x00000005ff0b7e24 */ /* 0x000fe4000f8e00ff */
[----:B------:R-:W-:Y:S02]  /*bf30*/  IMAD.MOV.U32 R8, RZ, RZ, 0x70 ;  /* 0x00000070ff087424 */ /* 0x000fe400078e00ff */
[----:B------:R-:W-:Y:S02]  /*bf40*/  IMAD.MOV.U32 R12, RZ, RZ, 0x1 ;  /* 0x00000001ff0c7424 */ /* 0x000fe400078e00ff */
[----:B------:R-:W-:-:S07]  /*bf50*/  IMAD.MOV.U32 R13, RZ, RZ, RZ ;  /* 0x000000ffff0d7224 */ /* 0x000fce00078e00ff */
[----:B------:R-:W-:-:S07]  /*bf60*/  LEPC R20, `(.L_x_42) ;  /* 0x000000001014794e */ /* 0x000fce0000000000 */
[----:B0-----:R-:W-:Y:S05]  /*bf70*/  CALL.ABS.NOINC R2 ;  /* 0x0000000002007343 */ /* 0x001fea0003c00000 */
.L_x_42:
[----:B------:R-:W-:-:S06]  /*bf80*/  UIADD3 UR4, UR40, 0xa400, URZ ;  /* 0x0000a40028047890 */ /* 0x000fcc000fffe03f */
[----:B------:R-:W-:-:S05]  /*bf90*/  IMAD.U32 R16, RZ, RZ, UR4 ;  /* 0x00000004ff107e24 */ /* 0x000fca000f8e00ff */
[----:B------:R-:W-:-:S13]  /*bfa0*/  LOP3.LUT P0, RZ, R16, 0x3ff, RZ, 0xc0, !PT ;  /* 0x000003ff10ff7812 */ /* 0x000fda000780c0ff */
[----:B------:R-:W-:Y:S05]  /*bfb0*/  @!P0 BRA `(.L_x_43) ;  /* 0x0000000000408947 */ /* 0x000fea0003800000 */
[----:B------:R-:W-:Y:S01]  /*bfc0*/  MOV R2, 0x0 ;  /* 0x0000000000027802 */ /* 0x000fe20000000f00 */
[----:B------:R-:W-:Y:S01]  /*bfd0*/  ULDC.64 UR6, c[0x4][0xc8] ;  /* 0x0100320000067ab9 */ /* 0x000fe20000000a00 */
[----:B------:R-:W-:Y:S01]  /*bfe0*/  ULDC.64 UR8, c[0x4][0xd0] ;  /* 0x0100340000087ab9 */ /* 0x000fe20000000a00 */
[----:B------:R-:W-:Y:S01]  /*bff0*/  ULDC.64 UR4, c[0x4][0x10] ;  /* 0x0100040000047ab9 */ /* 0x000fe20000000a00 */
[----:B------:R-:W-:Y:S01]  /*c000*/  IMAD.U32 R4, RZ, RZ, UR6 ;  /* 0x00000006ff047e24 */ /* 0x000fe2000f8e00ff */
[----:B------:R-:W-:Y:S01]  /*c010*/  MOV R12, 0x1 ;  /* 0x00000001000c7802 */ /* 0x000fe20000000f00 */
[----:B------:R-:W0:Y:S01]  /*c020*/  LDC.64 R2, c[0x4][R2] ;  /* 0x0100000002027b82 */ /* 0x000e220000000a00 */
[----:B------:R-:W-:Y:S02]  /*c030*/  IMAD.U32 R5, RZ, RZ, UR7 ;  /* 0x00000007ff057e24 */ /* 0x000fe4000f8e00ff */
[----:B------:R-:W-:Y:S02]  /*c040*/  IMAD.U32 R6, RZ, RZ, UR8 ;  /* 0x00000008ff067e24 */ /* 0x000fe4000f8e00ff */
[----:B------:R-:W-:-:S02]  /*c050*/  IMAD.U32 R7, RZ, RZ, UR9 ;  /* 0x00000009ff077e24 */ /* 0x000fc4000f8e00ff */
[----:B------:R-:W-:Y:S02]  /*c060*/  IMAD.U32 R10, RZ, RZ, UR4 ;  /* 0x00000004ff0a7e24 */ /* 0x000fe4000f8e00ff */
[----:B------:R-:W-:Y:S02]  /*c070*/  IMAD.U32 R11, RZ, RZ, UR5 ;  /* 0x00000005ff0b7e24 */ /* 0x000fe4000f8e00ff */
[----:B------:R-:W-:Y:S02]  /*c080*/  IMAD.MOV.U32 R8, RZ, RZ, 0x70 ;  /* 0x00000070ff087424 */ /* 0x000fe400078e00ff */
[----:B------:R-:W-:-:S07]  /*c090*/  IMAD.MOV.U32 R13, RZ, RZ, RZ ;  /* 0x000000ffff0d7224 */ /* 0x000fce00078e00ff */
[----:B------:R-:W-:-:S07]  /*c0a0*/  LEPC R20, `(.L_x_43) ;  /* 0x000000001014794e */ /* 0x000fce0000000000 */
[----:B0-----:R-:W-:Y:S05]  /*c0b0*/  CALL.ABS.NOINC R2 ;  /* 0x0000000002007343 */ /* 0x001fea0003c00000 */
.L_x_43:
        /* <DEDUP_REMOVED lines=20> */
.L_x_44:
[----:B------:R-:W-:-:S13]  /*c200*/  LOP3.LUT P6, RZ, R16, 0x3ff, RZ, 0xc0, !PT ;  /* 0x000003ff10ff7812 */ /* 0x000fda00078cc0ff */
[----:B------:R-:W-:Y:S05]  /*c210*/  @!P6 BRA `(.L_x_45) ;  /* 0x000000000040e947 */ /* 0x000fea0003800000 */
[----:B------:R-:W-:Y:S01]  /*c220*/  MOV R2, 0x0 ;  /* 0x0000000000027802 */ /* 0x000fe20000000f00 */
[----:B------:R-:W-:Y:S01]  /*c230*/  ULDC.64 UR6, c[0x4][0xc8] ;  /* 0x0100320000067ab9 */ /* 0x000fe20000000a00 */
[----:B------:R-:W-:Y:S01]  /*c240*/  ULDC.64 UR8, c[0x4][0xd0] ;  /* 0x0100340000087ab9 */ /* 0x000fe20000000a00 */
[----:B------:R-:W-:Y:S01]  /*c250*/  ULDC.64 UR4, c[0x4][0x20] ;  /* 0x0100080000047ab9 */ /* 0x000fe20000000a00 */
[----:B------:R-:W-:Y:S01]  /*c260*/  IMAD.U32 R4, RZ, RZ, UR6 ;  /* 0x00000006ff047e24 */ /* 0x000fe2000f8e00ff */
[----:B------:R-:W-:Y:S01]  /*c270*/  MOV R13, RZ ;  /* 0x000000ff000d7202 */ /* 0x000fe20000000f00 */
[----:B------:R-:W0:Y:S01]  /*c280*/  LDC.64 R2, c[0x4][R2] ;  /* 0x0100000002027b82 */ /* 0x000e220000000a00 */
[----:B------:R-:W-:Y:S02]  /*c290*/  IMAD.U32 R5, RZ, RZ, UR7 ;  /* 0x00000007ff057e24 */ /* 0x000fe4000f8e00ff */
[----:B------:R-:W-:Y:S02]  /*c2a0*/  IMAD.U32 R6, RZ, RZ, UR8 ;  /* 0x00000008ff067e24 */ /* 0x000fe4000f8e00ff */
[----:B------:R-:W-:-:S02]  /*c2b0*/  IMAD.U32 R7, RZ, RZ, UR9 ;  /* 0x00000009ff077e24 */ /* 0x000fc4000f8e00ff */
[----:B------:R-:W-:Y:S02]  /*c2c0*/  IMAD.U32 R10, RZ, RZ, UR4 ;  /* 0x00000004ff0a7e24 */ /* 0x000fe4000f8e00ff */
[----:B------:R-:W-:Y:S02]  /*c2d0*/  IMAD.U32 R11, RZ, RZ, UR5 ;  /* 0x00000005ff0b7e24 */ /* 0x000fe4000f8e00ff */
[----:B------:R-:W-:Y:S02]  /*c2e0*/  IMAD.MOV.U32 R8, RZ, RZ, 0x70 ;  /* 0x00000070ff087424 */ /* 0x000fe400078e00ff */
[----:B------:R-:W-:-:S07]  /*c2f0*/  IMAD.MOV.U32 R12, RZ, RZ, 0x1 ;  /* 0x00000001ff0c7424 */ /* 0x000fce00078e00ff */
[----:B------:R-:W-:-:S07]  /*c300*/  LEPC R20, `(.L_x_45) ;  /* 0x000000001014794e */ /* 0x000fce0000000000 */
[----:B0-----:R-:W-:Y:S05]  /*c310*/  CALL.ABS.NOINC R2 ;  /* 0x0000000002007343 */ /* 0x001fea0003c00000 */
.L_x_45:
[----:B------:R-:W0:Y:S01]  /*c320*/  LDC.64 R2, c[0x0][0x9f8] ;  /* 0x00027e00ff027b82 */ /* 0x000e220000000a00 */
[----:B------:R-:W-:Y:S01]  /*c330*/  IMAD.MOV.U32 R12, RZ, RZ, R18 ;  /* 0x000000ffff0c7224 */ /* 0x000fe200078e0012 */
[----:B------:R-:W-:Y:S02]  /*c340*/  LOP3.LUT R10, R19, 0x7f, RZ, 0xc0, !PT ;  /* 0x0000007f130a7812 */ /* 0x000fe400078ec0ff */
[----:B0-----:R-:W-:-:S04]  /*c350*/  ISETP.NE.U32.AND P0, PT, R2, RZ, PT ;  /* 0x000000ff0200720c */ /* 0x001fc80003f05070 */
[----:B------:R-:W-:-:S13]  /*c360*/  ISETP.NE.AND.EX P0, PT, R3, RZ, PT, P0 ;  /* 0x000000ff0300720c */ /* 0x000fda0003f05300 */
[----:B------:R-:W0:Y:S02]  /*c370*/  @P0 LDC.64 R2, c[0x0][0x9f8] ;  /* 0x00027e00ff020b82 */ /* 0x000e240000000a00 */
[----:B0-----:R-:W-:-:S05]  /*c380*/  @P0 IMAD.WIDE R2, R18, 0x4, R2 ;  /* 0x0000000412020825 */ /* 0x001fca00078e0202 */
[----:B------:R0:W2:Y:S01]  /*c390*/  @P0 LDG.E R12, desc[UR38][R2.64] ;  /* 0x00000026020c0981 */ /* 0x0000a2000c1e1900 */
[C---:B------:R-:W-:Y:S01]  /*c3a0*/  IMAD.SHL.U32 R0, R19.reuse, 0x80, RZ ;  /* 0x0000008013007824 */ /* 0x040fe200078e00ff */
[----:B------:R-:W-:Y:S01]  /*c3b0*/  SHF.R.U32.HI R7, RZ, 0x5, R10 ;  /* 0x00000005ff077819 */ /* 0x000fe2000001160a */
[C---:B------:R-:W-:Y:S02]  /*c3c0*/  IMAD.SHL.U32 R5, R19.reuse, 0x20, RZ ;  /* 0x0000002013057824 */ /* 0x040fe400078e00ff */
[----:B------:R-:W-:Y:S01]  /*c3d0*/  IMAD.SHL.U32 R11, R19, 0x10, RZ ;  /* 0x00000010130b7824 */ /* 0x000fe200078e00ff */
[----:B------:R-:W-:Y:S01]  /*c3e0*/  LOP3.LUT R4, R0, 0x380, RZ, 0xc0, !PT ;  /* 0x0000038000047812 */ /* 0x000fe200078ec0ff */
[----:B------:R-:W-:Y:S01]  /*c3f0*/  IMAD.SHL.U32 R18, R7, 0x200, RZ ;  /* 0x0000020007127824 */ /* 0x000fe200078e00ff */
[----:B------:R-:W-:Y:S01]  /*c400*/  LOP3.LUT R6, R5, 0x80, RZ, 0xc0, !PT ;  /* 0x0000008005067812 */ /* 0x000fe200078ec0ff */
[----:B0-----:R-:W0:Y:S02]  /*c410*/  LDC.64 R2, c[0x0][0x418] ;  /* 0x00010600ff027b82 */ /* 0x001e240000000a00 */
[----:B------:R-:W-:Y:S01]  /*c420*/  IMAD R4, R7, 0x10, R4 ;  /* 0x0000001007047824 */ /* 0x000fe200078e0204 */
[----:B------:R-:W-:Y:S01]  /*c430*/  LOP3.LUT R6, R6, 0x10, R19, 0xf8, !PT ;  /* 0x0000001006067812 */ /* 0x000fe200078ef813 */
[----:B------:R-:W-:Y:S01]  /*c440*/  IMAD.SHL.U32 R7, R19, 0x4, RZ ;  /* 0x0000000413077824 */ /* 0x000fe200078e00ff */
[----:B------:R-:W-:-:S04]  /*c450*/  LOP3.LUT R8, R18, 0x60, R5, 0xf8, !PT ;  /* 0x0000006012087812 */ /* 0x000fc800078ef805 */
[----:B------:R-:W-:Y:S02]  /*c460*/  LOP3.LUT R6, R6, 0x10, R7, 0x78, !PT ;  /* 0x0000001006067812 */ /* 0x000fe400078e7807 */
[----:B------:R-:W-:Y:S02]  /*c470*/  LOP3.LUT R7, R4, 0x70, R11, 0x78, !PT ;  /* 0x0000007004077812 */ /* 0x000fe400078e780b */
[----:B------:R-:W-:Y:S01]  /*c480*/  LOP3.LUT R9, R8, 0x100, R5, 0xf8, !PT ;  /* 0x0000010008097812 */ /* 0x000fe200078ef805 */
[----:B--2---:R-:W-:Y:S01]  /*c490*/  STL [R1+0x4], R12 ;  /* 0x0000040c01007387 */ /* 0x004fe20000100800 */
[----:B0-----:R-:W-:Y:S01]  /*c4a0*/  ISETP.NE.U32.AND P0, PT, R2, RZ, PT ;  /* 0x000000ff0200720c */ /* 0x001fe20003f05070 */
[----:B------:R-:W-:Y:S02]  /*c4b0*/  IMAD.MOV.U32 R8, RZ, RZ, R12 ;  /* 0x000000ffff087224 */ /* 0x000fe400078e000c */
[----:B------:R-:W2:Y:S01]  /*c4c0*/  LDL.LU R4, [R1] ;  /* 0x0000000001047983 */ /* 0x000ea20000300800 */
[----:B------:R-:W-:Y:S01]  /*c4d0*/  LOP3.LUT R5, R9, R6, RZ, 0xfc, !PT ;  /* 0x0000000609057212 */ /* 0x000fe200078efcff */
[----:B------:R-:W-:Y:S01]  /*c4e0*/  UMOV UR4, 0xffffffff ;  /* 0xffffffff00047882 */ /* 0x000fe20000000000 */
[----:B------:R-:W-:-:S02]  /*c4f0*/  ISETP.NE.AND.EX P2, PT, R3, RZ, PT, P0 ;  /* 0x000000ff0300720c */ /* 0x000fc40003f45300 */
[----:B------:R-:W-:Y:S01]  /*c500*/  LOP3.LUT R0, R7, 0xc00, R0, 0xf8, !PT ;  /* 0x00000c0007007812 */ /* 0x000fe200078ef800 */
[----:B------:R-:W-:Y:S01]  /*c510*/  STL [R1+0x18], R5 ;  /* 0x0000180501007387 */ /* 0x000fe20000100800 */
[----:B------:R-:W-:Y:S02]  /*c520*/  LOP3.LUT P1, RZ, R19, 0x4, RZ, 0xc0, !PT ;  /* 0x0000000413ff7812 */ /* 0x000fe4000782c0ff */
[----:B------:R-:W-:Y:S01]  /*c530*/  SHF.R.S32.HI R9, RZ, 0x1f, R8 ;  /* 0x0000001fff097819 */ /* 0x000fe20000011408 */
[----:B------:R0:W-:Y:S01]  /*c540*/  STL [R1+0x10], R0 ;  /* 0x0000100001007387 */ /* 0x0001e20000100800 */
[----:B------:R-:W-:Y:S02]  /*c550*/  SHF.R.U32.HI R6, RZ, 0x5, R19 ;  /* 0x00000005ff067819 */ /* 0x000fe40000011613 */
[----:B------:R-:W-:Y:S02]  /*c560*/  SEL R16, R8, RZ, !P2 ;  /* 0x000000ff08107207 */ /* 0x000fe40005000000 */
[----:B------:R-:W-:Y:S01]  /*c570*/  LOP3.LUT R6, R6, 0x3, RZ, 0xc0, !PT ;  /* 0x0000000306067812 */ /* 0x000fe200078ec0ff */
[----:B0-----:R-:W-:-:S05]  /*c580*/  IMAD.MOV.U32 R0, RZ, RZ, 0x40 ;  /* 0x00000040ff007424 */ /* 0x001fca00078e00ff */
[----:B------:R-:W-:-:S05]  /*c590*/  SEL R0, R0, 0xffffffc0, !P1 ;  /* 0xffffffc000007807 */ /* 0x000fca0004800000 */
[----:B------:R0:W-:Y:S01]  /*c5a0*/  STL [R1+0x14], R0 ;  /* 0x0000140001007387 */ /* 0x0001e20000100800 */
[----:B--2---:R-:W-:-:S04]  /*c5b0*/  LOP3.LUT R4, R4, 0xfffffffe, RZ, 0xc0, !PT ;  /* 0xfffffffe04047812 */ /* 0x004fc800078ec0ff */
[----:B------:R-:W-:-:S05]  /*c5c0*/  @P2 LOP3.LUT R4, R4, 0x1, RZ, 0xfc, !PT ;  /* 0x0000000104042812 */ /* 0x000fca00078efcff */
[----:B------:R0:W-:Y:S04]  /*c5d0*/  STL [R1], R4 ;  /* 0x0000000401007387 */ /* 0x0001e80000100800 */
[----:B------:R0:W-:Y:S01]  /*c5e0*/  STL [R1+0xc], R9 ;  /* 0x00000c0901007387 */ /* 0x0001e20000100800 */
[----:B------:R-:W-:Y:S05]  /*c5f0*/  BRA.DIV UR4, `(.L_x_46) ;  /* 0x0000002a04c47947 */ /* 0x000fea000b800000 */
[----:B------:R1:W2:Y:S02]  /*c600*/  SHFL.IDX PT, R14, R6, RZ, 0x1f ;  /* 0x00001fff060e7589 */ /* 0x0002a400000e0000 */
.L_x_99:
[----:B------:R-:W-:Y:S01]  /*c610*/  PLOP3.LUT P1, PT, PT, PT, PT, 0x8, 0x0 ;  /* 0x000000000000781c */ /* 0x000fe20003f2e170 */
[----:B0-----:R-:W-:Y:S01]  /*c620*/  IMAD.MOV.U32 R0, RZ, RZ, R4 ;  /* 0x000000ffff007224 */ /* 0x001fe200078e0004 */
[----:B--2---:R-:W-:-:S04]  /*c630*/  ISETP.NE.AND P0, PT, R14, RZ, PT ;  /* 0x000000ff0e00720c */ /* 0x004fc80003f05270 */
[----:B------:R-:W-:-:S07]  /*c640*/  LOP3.LUT R0, R0, 0xfffffffd, RZ, 0xc0, !PT ;  /* 0xfffffffd00007812 */ /* 0x000fce00078ec0ff */
[----:B------:R-:W-:-:S05]  /*c650*/  @P1 LOP3.LUT R0, R0, 0x2, RZ, 0xfc, !PT ;  /* 0x0000000200001812 */ /* 0x000fca00078efcff */
[----:B------:R0:W-:Y:S01]  /*c660*/  STL [R1], R0 ;  /* 0x0000000001007387 */ /* 0x0001e20000100800 */
[----:B------:R-:W-:Y:S05]  /*c670*/  @P0 BRA `(.L_x_47) ;  /* 0x00000004005c0947 */ /* 0x000fea0003800000 */
[----:B------:R-:W-:Y:S01]  /*c680*/  UMOV UR4, 0xffffffff ;  /* 0xffffffff00047882 */ /* 0x000fe20000000000 */
[----:B0-----:R-:W-:Y:S02]  /*c690*/  VIADD R0, R17, 0xffffffff ;  /* 0xffffffff11007836 */ /* 0x001fe40000000000 */
[----:B------:R-:W-:Y:S05]  /*c6a0*/  BRA.DIV UR4, `(.L_x_48) ;  /* 0x0000002a04b87947 */ /* 0x000fea000b800000 */
[----:B------:R-:W-:-:S13]  /*c6b0*/  ELECT P6, URZ, PT ;  /* 0x00000000003f782f */ /* 0x000fda00038c0000 */
.L_x_102:
[----:B------:R-:W-:Y:S05]  /*c6c0*/  @!P6 BRA `(.L_x_47) ;  /* 0x000000040048e947 */ /* 0x000fea0003800000 */
[----:B------:R-:W-:Y:S01]  /*c6d0*/  IMAD.MOV.U32 R16, RZ, RZ, R8 ;  /* 0x000000ffff107224 */ /* 0x000fe200078e0008 */
[----:B------:R-:W-:Y:S06]  /*c6e0*/  @!P2 BRA `(.L_x_49) ;  /* 0x000000000044a947 */ /* 0x000fec0003800000 */
[----:B------:R-:W0:Y:S01]  /*c6f0*/  LDC R7, c[0x0][0x43c] ;  /* 0x00010f00ff077b82 */ /* 0x000e220000000800 */
[----:B------:R-:W-:Y:S01]  /*c700*/  ULDC.64 UR4, c[0x0][0x428] ;  /* 0x00010a0000047ab9 */ /* 0x000fe20000000a00 */
[----:B0-----:R-:W-:-:S13]  /*c710*/  ISETP.NE.AND P0, PT, R7, 0x1, PT ;  /* 0x000000010700780c */ /* 0x001fda0003f05270 */
[----:B------:R-:W1:Y:S02]  /*c720*/  @P0 LDC.64 R4, c[0x0][0x440] ;  /* 0x00011000ff040b82 */ /* 0x000e640000000a00 */
[----:B-1----:R-:W-:-:S04]  /*c730*/  @P0 IMAD.HI.U32 R6, R0, R4, RZ ;  /* 0x0000000400060227 */ /* 0x002fc800078e00ff */
[----:B------:R-:W-:Y:S01]  /*c740*/  IMAD.MOV.U32 R4, RZ, RZ, R0 ;  /* 0x000000ffff047224 */ /* 0x000fe200078e0000 */
[----:B------:R-:W-:Y:S01]  /*c750*/  @P0 SHF.R.U32.HI R4, RZ, R5, R6 ;  /* 0x00000005ff040219 */ /* 0x000fe20000011606 */
[----:B------:R-:W-:-:S04]  /*c760*/  IMAD R6, R9, UR4, RZ ;  /* 0x0000000409067c24 */ /* 0x000fc8000f8e02ff */
[----:B------:R-:W-:Y:S02]  /*c770*/  IMAD.MOV R5, RZ, RZ, -R4 ;  /* 0x000000ffff057224 */ /* 0x000fe400078e0a04 */
[----:B------:R-:W-:Y:S02]  /*c780*/  IMAD R6, R8, UR5, R6 ;  /* 0x0000000508067c24 */ /* 0x000fe4000f8e0206 */
[----:B------:R-:W-:Y:S01]  /*c790*/  IMAD R0, R7, R5, R0 ;  /* 0x0000000507007224 */ /* 0x000fe200078e0200 */
[----:B------:R-:W-:-:S03]  /*c7a0*/  SHF.R.S32.HI R5, RZ, 0x1f, R4 ;  /* 0x0000001fff057819 */ /* 0x000fc60000011404 */
[----:B------:R-:W-:-:S04]  /*c7b0*/  IMAD.WIDE.U32 R4, R8, UR4, R4 ;  /* 0x0000000408047c25 */ /* 0x000fc8000f8e0004 */
[----:B------:R-:W-:Y:S01]  /*c7c0*/  IMAD.IADD R6, R5, 0x1, R6 ;  /* 0x0000000105067824 */ /* 0x000fe200078e0206 */
[----:B------:R-:W-:-:S04]  /*c7d0*/  LEA R2, P0, R4, R2, 0x2 ;  /* 0x0000000204027211 */ /* 0x000fc800078010ff */
[----:B------:R-:W-:-:S05]  /*c7e0*/  LEA.HI.X R3, R4, R3, R6, 0x2, P0 ;  /* 0x0000000304037211 */ /* 0x000fca00000f1406 */
[----:B------:R0:W5:Y:S04]  /*c7f0*/  LDG.E R16, desc[UR38][R2.64] ;  /* 0x0000002602107981 */ /* 0x000168000c1e1900 */
.L_x_49:
[----:B0-----:R-:W-:Y:S01]  /*c800*/  IMAD.MOV.U32 R2, RZ, RZ, 0x1 ;  /* 0x00000001ff027424 */ /* 0x001fe200078e00ff */
[----:B------:R-:W-:-:S04]  /*c810*/  ISETP.NE.AND P1, PT, R10, RZ, PT ;  /* 0x000000ff0a00720c */ /* 0x000fc80003f25270 */
[----:B------:R-:W-:-:S04]  /*c820*/  SHF.L.U32 R2, R2, 0x1f, RZ ;  /* 0x0000001f02027819 */ /* 0x000fc800000006ff */
[----:B------:R-:W0:Y:S02]  /*c830*/  SYNCS.PHASECHK.TRANS64.TRYWAIT P0, [UR40+0x29880], R2 ;  /* 0x02988002ff0075a7 */ /* 0x000e240008000168 */
[----:B0-----:R-:W-:Y:S05]  /*c840*/  @!P0 BRA `(.L_x_50) ;  /* 0x0000002800708947 */ /* 0x001fea0003800000 */
.L_x_103:
[----:B------:R-:W-:Y:S05]  /*c850*/  @P1 BRA `(.L_x_51) ;  /* 0x0000000000141947 */ /* 0x000fea0003800000 */
[----:B------:R-:W-:Y:S01]  /*c860*/  LOP3.LUT P0, RZ, R19, 0x1f, RZ, 0xc0, !PT ;  /* 0x0000001f13ff7812 */ /* 0x000fe2000780c0ff */
[----:B0-----:R-:W-:-:S04]  /*c870*/  IMAD.MOV.U32 R3, RZ, RZ, 0x5000 ;  /* 0x00005000ff037424 */ /* 0x001fc800078e00ff */
[----:B------:R2:W-:Y:S08]  /*c880*/  SYNCS.ARRIVE.TRANS64 RZ, [UR40+0x29870], R3 ;  /* 0x02987003ffff79a7 */ /* 0x0005f00008000028 */
[----:B--2---:R-:W-:Y:S05]  /*c890*/  @!P0 BRA `(.L_x_51) ;  /* 0x0000000000048947 */ /* 0x004fea0003800000 */
[----:B------:R-:W-:Y:S01]  /*c8a0*/  BPT.TRAP 0x1 ;  /* 0x000000040000795c */ /* 0x000fe20000300000 */
.L_x_51:
[----:B------:R-:W-:Y:S01]  /*c8b0*/  IMAD R0, R0, 0xa0, RZ ;  /* 0x000000a000007824 */ /* 0x000fe200078e02ff */
[----:B------:R-:W-:Y:S01]  /*c8c0*/  ULDC.64 UR4, c[0x0][0x198] ;  /* 0x0000660000047ab9 */ /* 0x000fe20000000a00 */
[----:B-----5:R-:W-:Y:S01]  /*c8d0*/  R2UR UR13, R16 ;  /* 0x00000000100d72ca */ /* 0x020fe200000e0000 */
[----:B------:R-:W-:Y:S02]  /*c8e0*/  UIADD3 UR4, UP0, UR4, 0x470, URZ ;  /* 0x0000047004047890 */ /* 0x000fe4000ff1e03f */
[----:B------:R-:W-:Y:S01]  /*c8f0*/  R2UR UR11, R0 ;  /* 0x00000000000b72ca */ /* 0x000fe200000e0000 */
[----:B------:R-:W-:Y:S02]  /*c900*/  UIADD3 UR8, UR40, 0xa400, URZ ;  /* 0x0000a40028087890 */ /* 0x000fe4000fffe03f */
[----:B------:R-:W-:Y:S02]  /*c910*/  UIADD3 UR9, UR40, 0x29870, URZ ;  /* 0x0002987028097890 */ /* 0x000fe4000fffe03f */
[----:B------:R-:W-:Y:S01]  /*c920*/  UIADD3.X UR5, URZ, UR5, URZ, UP0, !UPT ;  /* 0x000000053f057290 */ /* 0x000fe200087fe43f */
[----:B------:R-:W-:Y:S01]  /*c930*/  UMOV UR6, 0x0 ;  /* 0x0000000000067882 */ /* 0x000fe20000000000 */
[----:B------:R-:W-:Y:S01]  /*c940*/  UMOV UR7, 0x14f00000 ;  /* 0x14f0000000077882 */ /* 0x000fe20000000000 */
[----:B------:R-:W-:Y:S01]  /*c950*/  UMOV UR10, URZ ;  /* 0x0000003f000a7c82 */ /* 0x000fe20008000000 */
[----:B------:R-:W-:-:S05]  /*c960*/  UMOV UR12, UR36 ;  /* 0x00000024000c7c82 */ /* 0x000fca0008000000 */
[----:B------:R2:W-:Y:S01]  /*c970*/  UTMALDG.4D [UR8], [UR4], desc[UR6] ;  /* 0x00000608040075b4 */ /* 0x0005e20008019000 */
[----:B------:R-:W3:Y:S02]  /*c980*/  SYNCS.PHASECHK.TRANS64.TRYWAIT P0, [UR40+0x29840], R2 ;  /* 0x02984002ff0075a7 */ /* 0x000ee40008000168 */
[----:B--23--:R-:W-:Y:S05]  /*c990*/  @!P0 BRA `(.L_x_52) ;  /* 0x0000002800348947 */ /* 0x00cfea0003800000 */
.L_x_104:
[----:B------:R-:W-:Y:S05]  /*c9a0*/  @P1 BRA `(.L_x_53) ;  /* 0x0000000000141947 */ /* 0x000fea0003800000 */
[----:B------:R-:W-:Y:S01]  /*c9b0*/  LOP3.LUT P0, RZ, R19, 0x1f, RZ, 0xc0, !PT ;  /* 0x0000001f13ff7812 */ /* 0x000fe2000780c0ff */
[----:B0-----:R-:W-:-:S04]  /*c9c0*/  IMAD.MOV.U32 R2, RZ, RZ, 0x7800 ;  /* 0x00007800ff027424 */ /* 0x001fc800078e00ff */
[----:B------:R2:W-:Y:S08]  /*c9d0*/  SYNCS.ARRIVE.TRANS64 RZ, [UR40+0x29830], R2 ;  /* 0x02983002ffff79a7 */ /* 0x0005f00008000028 */
[----:B--2---:R-:W-:Y:S05]  /*c9e0*/  @!P0 BRA `(.L_x_53) ;  /* 0x0000000000048947 */ /* 0x004fea0003800000 */
[----:B------:R-:W-:Y:S01]  /*c9f0*/  BPT.TRAP 0x1 ;  /* 0x000000040000795c */ /* 0x000fe20000300000 */
.L_x_53:
[----:B0-----:R-:W2:Y:S01]  /*ca00*/  LDL.LU R2, [R1] ;  /* 0x0000000001027983 */ /* 0x001ea20000300800 */
[----:B------:R-:W-:Y:S01]  /*ca10*/  PLOP3.LUT P0, PT, PT, PT, PT, 0x80, 0x0 ;  /* 0x000000000000781c */ /* 0x000fe20003f0f070 */
[----:B------:R-:W-:Y:S01]  /*ca20*/  ULDC.64 UR4, c[0x0][0x198] ;  /* 0x0000660000047ab9 */ /* 0x000fe20000000a00 */
[----:B------:R-:W-:Y:S01]  /*ca30*/  R2UR UR11, R0 ;  /* 0x00000000000b72ca */ /* 0x000fe200000e0000 */
[----:B------:R-:W-:Y:S01]  /*ca40*/  UIADD3 UR4, UP0, UR4, 0x370, URZ ;  /* 0x0000037004047890 */ /* 0x000fe2000ff1e03f */
[----:B------:R-:W-:Y:S01]  /*ca50*/  R2UR UR13, R16 ;  /* 0x00000000100d72ca */ /* 0x000fe200000e0000 */
[----:B------:R-:W-:Y:S02]  /*ca60*/  UIADD3 UR8, UR40, 0x1a400, URZ ;  /* 0x0001a40028087890 */ /* 0x000fe4000fffe03f */
[----:B------:R-:W-:Y:S02]  /*ca70*/  UIADD3 UR9, UR40, 0x29830, URZ ;  /* 0x0002983028097890 */ /* 0x000fe4000fffe03f */
[----:B------:R-:W-:-:S02]  /*ca80*/  UIADD3.X UR5, URZ, UR5, URZ, UP0, !UPT ;  /* 0x000000053f057290 */ /* 0x000fc400087fe43f */
[----:B------:R-:W-:Y:S02]  /*ca90*/  UIADD3 UR16, UR40, 0x1cc00, URZ ;  /* 0x0001cc0028107890 */ /* 0x000fe4000fffe03f */
[----:B------:R-:W-:Y:S01]  /*caa0*/  UIADD3 UR32, UR40, 0x1f400, URZ ;  /* 0x0001f40028207890 */ /* 0x000fe2000fffe03f */
[----:B------:R-:W-:Y:S01]  /*cab0*/  UMOV UR6, 0x0 ;  /* 0x0000000000067882 */ /* 0x000fe20000000000 */
[----:B------:R-:W-:Y:S01]  /*cac0*/  UMOV UR7, 0x14f00000 ;  /* 0x14f0000000077882 */ /* 0x000fe20000000000 */
[----:B------:R-:W-:Y:S01]  /*cad0*/  UMOV UR10, URZ ;  /* 0x0000003f000a7c82 */ /* 0x000fe20008000000 */
[----:B------:R-:W-:Y:S01]  /*cae0*/  UMOV UR12, UR36 ;  /* 0x00000024000c7c82 */ /* 0x000fe20008000000 */
[----:B------:R-:W-:Y:S01]  /*caf0*/  UMOV UR18, 0x40 ;  /* 0x0000004000127882 */ /* 0x000fe20000000000 */
[----:B------:R-:W-:Y:S01]  /*cb00*/  UMOV UR20, UR36 ;  /* 0x0000002400147c82 */ /* 0x000fe20008000000 */
[----:B------:R-:W-:Y:S01]  /*cb10*/  UMOV UR17, UR9 ;  /* 0x0000000900117c82 */ /* 0x000fe20008000000 */
[----:B------:R-:W-:Y:S01]  /*cb20*/  UMOV UR19, UR11 ;  /* 0x0000000b00137c82 */ /* 0x000fe20008000000 */
[----:B------:R-:W-:Y:S01]  /*cb30*/  UMOV UR21, UR13 ;  /* 0x0000000d00157c82 */ /* 0x000fe20008000000 */
[----:B------:R-:W-:Y:S01]  /*cb40*/  UMOV UR34, 0x80 ;  /* 0x0000008000227882 */ /* 0x000fe20000000000 */
[----:B------:R-:W-:Y:S01]  /*cb50*/  UMOV UR33, UR9 ;  /* 0x0000000900217c82 */ /* 0x000fe20008000000 */
[----:B------:R-:W-:Y:S01]  /*cb60*/  UMOV UR35, UR11 ;  /* 0x0000000b00237c82 */ /* 0x000fe20008000000 */
[----:B------:R3:W-:Y:S01]  /*cb70*/  UTMALDG.4D [UR8], [UR4], desc[UR6] ;  /* 0x00000608040075b4 */ /* 0x0007e20008019000 */
[----:B------:R-:W-:Y:S01]  /*cb80*/  UMOV UR37, UR13 ;  /* 0x0000000d00257c82 */ /* 0x000fe20008000000 */
[----:B------:R3:W-:Y:S01]  /*cb90*/  UTMALDG.4D [UR16], [UR4], desc[UR6] ;  /* 0x00000610040075b4 */ /* 0x0007e20008019000 */
[----:B------:R3:W-:Y:S01]  /*cba0*/  UTMALDG.4D [UR32], [UR4], desc[UR6] ;  /* 0x00000620040075b4 */ /* 0x0007e20008019000 */
[----:B--2---:R-:W-:-:S04]  /*cbb0*/  LOP3.LUT R2, R2, 0xfffffffd, RZ, 0xc0, !PT ;  /* 0xfffffffd02027812 */ /* 0x004fc800078ec0ff */
[----:B------:R-:W-:-:S05]  /*cbc0*/  @P0 LOP3.LUT R2, R2, 0x2, RZ, 0xfc, !PT ;  /* 0x0000000202020812 */ /* 0x000fca00078efcff */
[----:B------:R3:W-:Y:S01]  /*cbd0*/  STL [R1], R2 ;  /* 0x0000000201007387 */ /* 0x0007e20000100800 */
[----:B------:R-:W-:Y:S01]  /*cbe0*/  NOP ;  /* 0x0000000000007918 */ /* 0x000fe20000000000 */
.L_x_47:
[----:B------:R-:W-:Y:S05]  /*cbf0*/  WARPSYNC.ALL ;  /* 0x0000000000007948 */ /* 0x000fea0003800000 */
[----:B---3--:R-:W-:Y:S01]  /*cc00*/  UIADD3 UR4, UR40, 0x14400, URZ ;  /* 0x0001440028047890 */ /* 0x008fe2000fffe03f */
[----:B------:R-:W-:Y:S03]  /*cc10*/  BAR.SYNC.DEFER_BLOCKING 0x8, 0x180 ;  /* 0x0206000000007b1d */ /* 0x000fe60000010000 */
[----:B------:R-:W-:-:S06]  /*cc20*/  ULOP3.LUT UP0, URZ, UR4, 0x1bf, URZ, 0xc0, !UPT ;  /* 0x000001bf043f7892 */ /* 0x000fcc000f80c03f */
[----:B------:R-:W-:-:S13]  /*cc30*/  PLOP3.LUT P0, PT, PT, PT, UP0, 0x80, 0x0 ;  /* 0x000000000000781c */ /* 0x000fda0003f0f008 */
[----:B------:R-:W-:Y:S05]  /*cc40*/  @!P0 BRA `(.L_x_54) ;  /* 0x0000000000408947 */ /* 0x000fea0003800000 */
[----:B------:R-:W-:Y:S01]  /*cc50*/  MOV R2, 0x0 ;  /* 0x0000000000027802 */ /* 0x000fe20000000f00 */
[----:B------:R-:W-:Y:S01]  /*cc60*/  ULDC.64 UR6, c[0x4][0xc8] ;  /* 0x0100320000067ab9 */ /* 0x000fe20000000a00 */
[----:B------:R-:W-:Y:S01]  /*cc70*/  ULDC.64 UR8, c[0x4][0xd0] ;  /* 0x0100340000087ab9 */ /* 0x000fe20000000a00 */
[----:B------:R-:W-:Y:S01]  /*cc80*/  ULDC.64 UR4, c[0x4][0x28] ;  /* 0x01000a0000047ab9 */ /* 0x000fe20000000a00 */
[----:B------:R-:W-:Y:S01]  /*cc90*/  MOV R4, UR6 ;  /* 0x0000000600047c02 */ /* 0x000fe20008000f00 */
[----:B------:R-:W-:Y:S01]  /*cca0*/  IMAD.U32 R5, RZ, RZ, UR7 ;  /* 0x00000007ff057e24 */ /* 0x000fe2000f8e00ff */
[----:B------:R-:W2:Y:S01]  /*ccb0*/  LDC.64 R2, c[0x4][R2] ;  /* 0x0100000002027b82 */ /* 0x000ea20000000a00 */
[----:B-1----:R-:W-:Y:S02]  /*ccc0*/  IMAD.U32 R6, RZ, RZ, UR8 ;  /* 0x00000008ff067e24 */ /* 0x002fe4000f8e00ff */
[----:B------:R-:W-:Y:S02]  /*ccd0*/  IMAD.U32 R7, RZ, RZ, UR9 ;  /* 0x00000009ff077e24 */ /* 0x000fe4000f8e00ff */
[----:B------:R-:W-:-:S02]  /*cce0*/  IMAD.U32 R10, RZ, RZ, UR4 ;  /* 0x00000004ff0a7e24 */ /* 0x000fc4000f8e00ff */
[----:B------:R-:W-:Y:S02]  /*ccf0*/  IMAD.U32 R11, RZ, RZ, UR5 ;  /* 0x00000005ff0b7e24 */ /* 0x000fe4000f8e00ff */
[----:B------:R-:W-:Y:S02]  /*cd00*/  IMAD.MOV.U32 R8, RZ, RZ, 0x70 ;  /* 0x00000070ff087424 */ /* 0x000fe400078e00ff */
[----:B------:R-:W-:Y:S02]  /*cd10*/  IMAD.MOV.U32 R12, RZ, RZ, 0x1 ;  /* 0x00000001ff0c7424 */ /* 0x000fe400078e00ff */
[----:B------:R-:W-:-:S07]  /*cd20*/  IMAD.MOV.U32 R13, RZ, RZ, RZ ;  /* 0x000000ffff0d7224 */ /* 0x000fce00078e00ff */
[----:B------:R-:W-:-:S07]  /*cd30*/  LEPC R20, `(.L_x_54) ;  /* 0x000000001014794e */ /* 0x000fce0000000000 */
[----:B0-2---:R-:W-:Y:S05]  /*cd40*/  CALL.ABS.NOINC R2 ;  /* 0x0000000002007343 */ /* 0x005fea0003c00000 */
.L_x_54:
[----:B0-----:R-:W-:Y:S01]  /*cd50*/  SHF.R.U32.HI R0, RZ, 0x3, R19 ;  /* 0x00000003ff007819 */ /* 0x001fe20000011613 */
[C---:B------:R-:W-:Y:S01]  /*cd60*/  IMAD.SHL.U32 R8, R19.reuse, 0x10, RZ ;  /* 0x0000001013087824 */ /* 0x040fe200078e00ff */
[----:B-1----:R-:W0:Y:S01]  /*cd70*/  S2R R6, SR_CTAID.Z ;  /* 0x0000000000067919 */ /* 0x002e220000002700 */
[C---:B------:R-:W-:Y:S01]  /*cd80*/  IMAD.SHL.U32 R2, R19.reuse, 0x10, RZ ;  /* 0x0000001013027824 */ /* 0x040fe200078e00ff */
[----:B------:R-:W1:Y:S01]  /*cd90*/  LDC R9, c[0x0][0x448] ;  /* 0x00011200ff097b82 */ /* 0x000e620000000800 */
[----:B------:R-:W-:Y:S01]  /*cda0*/  IMAD.SHL.U32 R3, R0, 0x80, RZ ;  /* 0x0000008000037824 */ /* 0x000fe200078e00ff */
[----:B------:R-:W-:Y:S01]  /*cdb0*/  LOP3.LUT R8, R8, 0x30, RZ, 0xe2, !PT ;  /* 0x0000003008087812 */ /* 0x000fe200078ee2ff */
[----:B------:R-:W-:Y:S01]  /*cdc0*/  IMAD.SHL.U32 R0, R0, 0x10, RZ ;  /* 0x0000001000007824 */ /* 0x000fe200078e00ff */
[----:B------:R-:W-:Y:S01]  /*cdd0*/  USHF.R.S32.HI UR4, URZ, 0x1f, UR36 ;  /* 0x0000001f3f047899 */ /* 0x000fe20008011424 */
[----:B------:R-:W2:Y:S01]  /*cde0*/  S2R R10, SR_CTAID.X ;  /* 0x00000000000a7919 */ /* 0x000ea20000002500 */
[----:B------:R-:W-:Y:S01]  /*cdf0*/  LOP3.LUT R3, R8, 0x180, R3, 0xf8, !PT ;  /* 0x0000018008037812 */ /* 0x000fe200078ef803 */
[----:B------:R-:W-:Y:S01]  /*ce00*/  ULDC.64 UR8, c[0x0][0x2d8] ;  /* 0x0000b60000087ab9 */ /* 0x000fe20000000a00 */
[----:B------:R-:W-:Y:S01]  /*ce10*/  LOP3.LUT R11, R19, 0x7f, RZ, 0xc0, !PT ;  /* 0x0000007f130b7812 */ /* 0x000fe200078ec0ff */
[----:B------:R-:W-:Y:S01]  /*ce20*/  UIMAD UR6, UR4, UR8, URZ ;  /* 0x00000008040672a4 */ /* 0x000fe2000f8e023f */
[----:B------:R-:W-:Y:S01]  /*ce30*/  LOP3.LUT R0, R3, 0x30, R0, 0x78, !PT ;  /* 0x0000003003007812 */ /* 0x000fe200078e7800 */
[----:B------:R-:W-:Y:S01]  /*ce40*/  UIMAD.WIDE.U32 UR4, UR36, UR8, URZ ;  /* 0x00000008240472a5 */ /* 0x000fe2000f8e003f */
[----:B------:R-:W-:Y:S01]  /*ce50*/  LOP3.LUT R3, R2, 0x40, RZ, 0xc0, !PT ;  /* 0x0000004002037812 */ /* 0x000fe200078ec0ff */
[----:B------:R-:W-:-:S03]  /*ce60*/  UIMAD UR6, UR36, UR9, UR6 ;  /* 0x00000009240672a4 */ /* 0x000fc6000f8e0206 */
[----:B------:R-:W-:Y:S01]  /*ce70*/  IADD3 R0, R0, R3, R18 ;  /* 0x0000000300007210 */ /* 0x000fe20007ffe012 */
[----:B------:R-:W-:Y:S01]  /*ce80*/  UIADD3 UR5, UR5, UR6, URZ ;  /* 0x0000000605057290 */ /* 0x000fe2000fffe03f */
[----:B------:R-:W3:Y:S01]  /*ce90*/  LDC.64 R2, c[0x0][0x2e0] ;  /* 0x0000b800ff027b82 */ /* 0x000ee20000000a00 */
[----:B-1----:R-:W-:Y:S02]  /*cea0*/  ISETP.NE.AND P0, PT, R9, 0x1, PT ;  /* 0x000000010900780c */ /* 0x002fe40003f05270 */
[----:B0-----:R-:W-:-:S05]  /*ceb0*/  SHF.R.S32.HI R5, RZ, 0x1f, R6 ;  /* 0x0000001fff057819 */ /* 0x001fca0000011406 */
[----:B---3--:R-:W-:-:S06]  /*cec0*/  IMAD R4, R5, R2, RZ ;  /* 0x0000000205047224 */ /* 0x008fcc00078e02ff */
[----:B------:R-:W0:Y:S01]  /*ced0*/  @P0 LDC R5, c[0x0][0x44c] ;  /* 0x00011300ff050b82 */ /* 0x000e220000000800 */
[C---:B------:R-:W-:Y:S02]  /*cee0*/  IMAD R4, R6.reuse, R3, R4 ;  /* 0x0000000306047224 */ /* 0x040fe400078e0204 */
[----:B------:R-:W-:Y:S01]  /*cef0*/  IMAD.WIDE.U32 R2, R6, R2, UR4 ;  /* 0x0000000406027e25 */ /* 0x000fe2000f8e0002 */
[----:B------:R-:W-:-:S03]  /*cf00*/  ULDC.64 UR4, c[0x0][0x2d0] ;  /* 0x0000b40000047ab9 */ /* 0x000fc60000000a00 */
[----:B------:R-:W-:Y:S02]  /*cf10*/  IMAD.IADD R3, R3, 0x1, R4 ;  /* 0x0000000103037824 */ /* 0x000fe400078e0204 */
[----:B------:R-:W1:Y:S01]  /*cf20*/  @P0 LDC R4, c[0x0][0x450] ;  /* 0x00011400ff040b82 */ /* 0x000e620000000800 */
[----:B------:R-:W-:-:S05]  /*cf30*/  IMAD.SHL.U32 R6, R19, 0x20, RZ ;  /* 0x0000002013067824 */ /* 0x000fca00078e00ff */
[----:B------:R-:W-:-:S04]  /*cf40*/  LOP3.LUT R6, R6, 0x60, RZ, 0xc0, !PT ;  /* 0x0000006006067812 */ /* 0x000fc800078ec0ff */
[----:B------:R-:W-:-:S05]  /*cf50*/  LEA.HI R6, R11, R6, RZ, 0x1e ;  /* 0x000000060b067211 */ /* 0x000fca00078ff0ff */
[----:B--2---:R-:W-:-:S04]  /*cf60*/  IMAD R6, R10, 0x80, R6 ;  /* 0x000000800a067824 */ /* 0x004fc800078e0206 */
[----:B0-----:R-:W-:-:S04]  /*cf70*/  @P0 IMAD.HI.U32 R7, R6, R5, RZ ;  /* 0x0000000506070227 */ /* 0x001fc800078e00ff */
[----:B------:R-:W-:Y:S01]  /*cf80*/  IMAD.MOV.U32 R5, RZ, RZ, R6 ;  /* 0x000000ffff057224 */ /* 0x000fe200078e0006 */
[----:B-1----:R-:W-:Y:S02]  /*cf90*/  @P0 SHF.R.U32.HI R5, RZ, R4, R7 ;  /* 0x00000004ff050219 */ /* 0x002fe40000011607 */
[----:B------:R-:W-:-:S03]  /*cfa0*/  SHF.R.U32.HI R7, RZ, 0x2, R11 ;  /* 0x00000002ff077819 */ /* 0x000fc6000001160b */
[----:B------:R-:W-:Y:S02]  /*cfb0*/  IMAD.MOV R4, RZ, RZ, -R5 ;  /* 0x000000ffff047224 */ /* 0x000fe400078e0a05 */
[----:B------:R-:W-:-:S04]  /*cfc0*/  IMAD.WIDE.U32 R2, R5, UR4, R2 ;  /* 0x0000000405027c25 */ /* 0x000fc8000f8e0002 */
[----:B------:R-:W-:Y:S01]  /*cfd0*/  IMAD R4, R9, R4, R6 ;  /* 0x0000000409047224 */ /* 0x000fe200078e0206 */
[----:B------:R-:W-:-:S05]  /*cfe0*/  SHF.R.S32.HI R6, RZ, 0x1f, R5 ;  /* 0x0000001fff067819 */ /* 0x000fca0000011405 */
[----:B------:R-:W-:-:S04]  /*cff0*/  IMAD R6, R6, UR4, RZ ;  /* 0x0000000406067c24 */ /* 0x000fc8000f8e02ff */
[----:B------:R-:W-:Y:S01]  /*d000*/  IMAD R5, R5, UR5, R6 ;  /* 0x0000000505057c24 */ /* 0x000fe2000f8e0206 */
[----:B------:R-:W-:-:S03]  /*d010*/  ULDC.64 UR4, c[0x0][0x2c8] ;  /* 0x0000b20000047ab9 */ /* 0x000fc60000000a00 */
[----:B------:R-:W-:Y:S01]  /*d020*/  IMAD.IADD R3, R3, 0x1, R5 ;  /* 0x0000000103037824 */ /* 0x000fe200078e0205 */
[----:B------:R-:W-:Y:S01]  /*d030*/  SHF.R.S32.HI R5, RZ, 0x1f, R4 ;  /* 0x0000001fff057819 */ /* 0x000fe20000011404 */
[----:B------:R-:W-:-:S04]  /*d040*/  IMAD.WIDE.U32 R2, R4, UR4, R2 ;  /* 0x0000000404027c25 */ /* 0x000fc8000f8e0002 */
[----:B------:R-:W-:-:S04]  /*d050*/  IMAD R5, R5, UR4, RZ ;  /* 0x0000000405057c24 */ /* 0x000fc8000f8e02ff */
[----:B------:R-:W-:Y:S01]  /*d060*/  IMAD R5, R4, UR5, R5 ;  /* 0x0000000504057c24 */ /* 0x000fe2000f8e0205 */
[----:B------:R-:W-:Y:S02]  /*d070*/  ULDC.64 UR4, c[0x0][0x280] ;  /* 0x0000a00000047ab9 */ /* 0x000fe40000000a00 */
[----:B------:R-:W-:Y:S01]  /*d080*/  IADD3 R6, P0, R2, UR4, RZ ;  /* 0x0000000402067c10 */ /* 0x000fe2000ff1e0ff */
[----:B------:R-:W-:Y:S01]  /*d090*/  ULDC UR4, c[0x0][0x2b8] ;  /* 0x0000ae0000047ab9 */ /* 0x000fe20000000800 */
[----:B------:R-:W-:Y:S02]  /*d0a0*/  IADD3 R2, R8, 0x40, RZ ;  /* 0x0000004008027810 */ /* 0x000fe40007ffe0ff */
[----:B------:R-:W-:Y:S02]  /*d0b0*/  IADD3.X R5, R3, UR5, R5, P0, !PT ;  /* 0x0000000503057c10 */ /* 0x000fe400087fe405 */
[----:B------:R-:W-:Y:S01]  /*d0c0*/  ISETP.GE.AND P0, PT, R2, UR4, PT ;  /* 0x0000000402007c0c */ /* 0x000fe2000bf06270 */
[C---:B------:R-:W-:Y:S01]  /*d0d0*/  VIADD R2, R8.reuse, 0x80 ;  /* 0x0000008008027836 */ /* 0x040fe20000000000 */
[----:B------:R-:W-:-:S04]  /*d0e0*/  ISETP.GE.AND P2, PT, R8, UR4, PT ;  /* 0x0000000408007c0c */ /* 0x000fc8000bf46270 */
[----:B------:R-:W-:Y:S01]  /*d0f0*/  ISETP.GE.AND P1, PT, R2, UR4, PT ;  /* 0x0000000402007c0c */ /* 0x000fe2000bf26270 */
[----:B------:R-:W-:-:S03]  /*d100*/  UMOV UR4, 0xffffffff ;  /* 0xffffffff00047882 */ /* 0x000fc60000000000 */
[----:B------:R-:W-:Y:S09]  /*d110*/  BRA.DIV UR4, `(.L_x_55) ;  /* 0x00000022046c7947 */ /* 0x000ff2000b800000 */
[----:B------:R-:W0:Y:S01]  /*d120*/  SHFL.IDX PT, R3, R6, RZ, 0x1c1f ;  /* 0x001c1fff06037589 */ /* 0x000e2200000e0000 */
[----:B------:R-:W-:Y:S01]  /*d130*/  ULDC UR4, c[0x0][0x288] ;  /* 0x0000a20000047ab9 */ /* 0x000fe20000000800 */
[----:B------:R-:W-:Y:S02]  /*d140*/  IMAD R7, R10, 0x80, R7 ;  /* 0x000000800a077824 */ /* 0x000fe400078e0207 */
[----:B------:R-:W1:Y:S01]  /*d150*/  SHFL.IDX PT, R2, R5, RZ, 0x1c1f ;  /* 0x001c1fff05027589 */ /* 0x000e6200000e0000 */
[----:B------:R-:W-:Y:S02]  /*d160*/  IMAD R4, R9, UR4, RZ ;  /* 0x0000000409047c24 */ /* 0x000fe4000f8e02ff */
[C---:B------:R-:W-:Y:S01]  /*d170*/  VIADD R11, R7.reuse, 0x20 ;  /* 0x00000020070b7836 */ /* 0x040fe20000000000 */
[----:B------:R-:W2:Y:S02]  /*d180*/  SHFL.IDX PT, R14, R6, 0x1, 0x1c1f ;  /* 0x003c1f00060e7f89 */ /* 0x000ea400000e0000 */
[----:B------:R-:W-:-:S13]  /*d190*/  ISETP.GE.AND P4, PT, R7, R4, PT ;  /* 0x000000040700720c */ /* 0x000fda0003f86270 */
[----:B------:R-:W-:Y:S01]  /*d1a0*/  @!P4 VIADD R9, R0, UR40 ;  /* 0x000000280009cc36 */ /* 0x000fe20008000000 */
[----:B0-----:R-:W-:-:S05]  /*d1b0*/  @!P4 IADD3 R3, P3, R8, R3, RZ ;  /* 0x000000030803c210 */ /* 0x001fca0007f7e0ff */
[----:B-1----:R-:W-:Y:S01]  /*d1c0*/  @!P4 IMAD.X R2, RZ, RZ, R2, P3 ;  /* 0x000000ffff02c224 */ /* 0x002fe200018e0602 */
[----:B------:R-:W-:Y:S01]  /*d1d0*/  ISETP.GE.AND P3, PT, R11, R4, PT ;  /* 0x000000040b00720c */ /* 0x000fe20003f66270 */
[----:B------:R-:W-:-:S03]  /*d1e0*/  VIADD R11, R7, 0x40 ;  /* 0x00000040070b7836 */ /* 0x000fc60000000000 */
[----:B------:R-:W-:-:S04]  /*d1f0*/  @!P4 LOP3.LUT R3, R3, R2, RZ, 0x3c, !PT ;  /* 0x000000020303c212 */ /* 0x000fc800078e3cff */
[----:B------:R-:W-:-:S04]  /*d200*/  @!P4 LOP3.LUT R2, R3, R2, RZ, 0x3c, !PT ;  /* 0x000000020302c212 */ /* 0x000fc800078e3cff */
[----:B------:R-:W-:-:S05]  /*d210*/  @!P4 LOP3.LUT R3, R3, R2, RZ, 0x3c, !PT ;  /* 0x000000020303c212 */ /* 0x000fca00078e3cff */
[----:B------:R-:W-:Y:S04]  /*d220*/  @!P4 LDGSTS.E.BYPASS.LTC128B.128 [R9+0x14400], desc[UR38][R2.64], !P2 ;  /* 0x144000000209cfae */ /* 0x000fe8000d101d66 */
[----:B------:R-:W-:Y:S04]  /*d230*/  @!P4 LDGSTS.E.BYPASS.LTC128B.128 [R9+0x16400], desc[UR38][R2.64+0x40], !P0 ;  /* 0x164000400209cfae */ /* 0x000fe8000c101d66 */
[----:B------:R0:W-:Y:S04]  /*d240*/  @!P4 LDGSTS.E.BYPASS.LTC128B.128 [R9+0x18400], desc[UR38][R2.64+0x80], !P1 ;  /* 0x184000800209cfae */ /* 0x0001e8000c901d66 */
[----:B0-----:R-:W0:Y:S01]  /*d250*/  SHFL.IDX PT, R2, R5, 0x1, 0x1c1f ;  /* 0x003c1f0005027f89 */ /* 0x001e2200000e0000 */
[----:B--2---:R-:W-:Y:S01]  /*d260*/  @!P3 IADD3 R3, P4, R8, R14, RZ ;  /* 0x0000000e0803b210 */ /* 0x004fe20007f9e0ff */
[----:B------:R-:W-:-:S02]  /*d270*/  @!P3 VIADD R9, R0, UR40 ;  /* 0x000000280009bc36 */ /* 0x000fc40008000000 */
[----:B------:R-:W1:Y:S02]  /*d280*/  SHFL.IDX PT, R14, R6, 0x2, 0x1c1f ;  /* 0x005c1f00060e7f89 */ /* 0x000e6400000e0000 */
[----:B0-----:R-:W-:-:S05]  /*d290*/  @!P3 IMAD.X R2, RZ, RZ, R2, P4 ;  /* 0x000000ffff02b224 */ /* 0x001fca00020e0602 */
[----:B------:R-:W-:-:S04]  /*d2a0*/  @!P3 LOP3.LUT R3, R3, R2, RZ, 0x3c, !PT ;  /* 0x000000020303b212 */ /* 0x000fc800078e3cff */
[----:B------:R-:W-:-:S04]  /*d2b0*/  @!P3 LOP3.LUT R2, R3, R2, RZ, 0x3c, !PT ;  /* 0x000000020302b212 */ /* 0x000fc800078e3cff */
[----:B------:R-:W-:-:S05]  /*d2c0*/  @!P3 LOP3.LUT R3, R3, R2, RZ, 0x3c, !PT ;  /* 0x000000020303b212 */ /* 0x000fca00078e3cff */
[----:B------:R-:W-:Y:S04]  /*d2d0*/  @!P3 LDGSTS.E.BYPASS.LTC128B.128 [R9+0x14c00], desc[UR38][R2.64], !P2 ;  /* 0x14c000000209bfae */ /* 0x000fe8000d101d66 */
[----:B------:R-:W-:Y:S04]  /*d2e0*/  @!P3 LDGSTS.E.BYPASS.LTC128B.128 [R9+0x16c00], desc[UR38][R2.64+0x40], !P0 ;  /* 0x16c000400209bfae */ /* 0x000fe8000c101d66 */
[----:B------:R0:W-:Y:S01]  /*d2f0*/  @!P3 LDGSTS.E.BYPASS.LTC128B.128 [R9+0x18c00], desc[UR38][R2.64+0x80], !P1 ;  /* 0x18c000800209bfae */ /* 0x0001e2000c901d66 */
[----:B------:R-:W-:-:S03]  /*d300*/  ISETP.GE.AND P3, PT, R11, R4, PT ;  /* 0x000000040b00720c */ /* 0x000fc60003f66270 */
[----:B0-----:R-:W0:Y:S10]  /*d310*/  SHFL.IDX PT, R2, R5, 0x2, 0x1c1f ;  /* 0x005c1f0005027f89 */ /* 0x001e3400000e0000 */
[----:B-1----:R-:W-:Y:S01]  /*d320*/  @!P3 IADD3 R3, P4, R8, R14, RZ ;  /* 0x0000000e0803b210 */ /* 0x002fe20007f9e0ff */
[----:B------:R-:W-:Y:S01]  /*d330*/  @!P3 VIADD R21, R0, UR40 ;  /* 0x000000280015bc36 */ /* 0x000fe20008000000 */
[----:B------:R-:W1:Y:S04]  /*d340*/  SHFL.IDX PT, R5, R5, 0x3, 0x1c1f ;  /* 0x007c1f0005057f89 */ /* 0x000e6800000e0000 */
[----:B------:R2:W3:Y:S01]  /*d350*/  SHFL.IDX PT, R14, R6, 0x3, 0x1c1f ;  /* 0x007c1f00060e7f89 */ /* 0x0004e200000e0000 */
[----:B0-----:R-:W-:-:S05]  /*d360*/  @!P3 IMAD.X R2, RZ, RZ, R2, P4 ;  /* 0x000000ffff02b224 */ /* 0x001fca00020e0602 */
[----:B------:R-:W-:-:S04]  /*d370*/  @!P3 LOP3.LUT R3, R3, R2, RZ, 0x3c, !PT ;  /* 0x000000020303b212 */ /* 0x000fc800078e3cff */
[----:B------:R-:W-:-:S04]  /*d380*/  @!P3 LOP3.LUT R2, R3, R2, RZ, 0x3c, !PT ;  /* 0x000000020302b212 */ /* 0x000fc800078e3cff */
[----:B------:R-:W-:-:S05]  /*d390*/  @!P3 LOP3.LUT R3, R3, R2, RZ, 0x3c, !PT ;  /* 0x000000020303b212 */ /* 0x000fca00078e3cff */
[----:B------:R2:W-:Y:S04]  /*d3a0*/  @!P3 LDGSTS.E.BYPASS.LTC128B.128 [R21+0x15400], desc[UR38][R2.64], !P2 ;  /* 0x154000000215bfae */ /* 0x0005e8000d101d66 */
[----:B------:R2:W-:Y:S04]  /*d3b0*/  @!P3 LDGSTS.E.BYPASS.LTC128B.128 [R21+0x17400], desc[UR38][R2.64+0x40], !P0 ;  /* 0x174000400215bfae */ /* 0x0005e8000c101d66 */
[----:B-1-3--:R2:W-:Y:S02]  /*d3c0*/  @!P3 LDGSTS.E.BYPASS.LTC128B.128 [R21+0x19400], desc[UR38][R2.64+0x80], !P1 ;  /* 0x194000800215bfae */ /* 0x00a5e4000c901d66 */
.L_x_113:
[----:B------:R-:W-:Y:S01]  /*d3d0*/  VIADD R7, R7, 0x60 ;  /* 0x0000006007077836 */ /* 0x000fe20000000000 */
[----:B------:R-:W-:Y:S04]  /*d3e0*/  BSSY B0, `(.L_x_56) ;  /* 0x000000c000007945 */ /* 0x000fe80003800000 */
[----:B------:R-:W-:-:S13]  /*d3f0*/  ISETP.GE.AND P3, PT, R7, R4, PT ;  /* 0x000000040700720c */ /* 0x000fda0003f66270 */
[----:B------:R-:W-:Y:S05]  /*d400*/  @P3 BRA `(.L_x_57) ;  /* 0x0000000000243947 */ /* 0x000fea0003800000 */
[----:B--2---:R-:W-:-:S05]  /*d410*/  IADD3 R2, P3, R8, R14, RZ ;  /* 0x0000000e08027210 */ /* 0x004fca0007f7e0ff */
[----:B------:R-:W-:Y:S02]  /*d420*/  IMAD.X R3, RZ, RZ, R5, P3 ;  /* 0x000000ffff037224 */ /* 0x000fe400018e0605 */
[----:B------:R-:W-:-:S05]  /*d430*/  VIADD R5, R0, UR40 ;  /* 0x0000002800057c36 */ /* 0x000fca0008000000 */
[----:B------:R-:W-:Y:S01]  /*d440*/  @!PT LDS RZ, [RZ] ;  /* 0x00000000fffff984 */ /* 0x000fe20000000800 */
[----:B------:R-:W-:Y:S01]  /*d450*/  @!PT LDS RZ, [RZ] ;  /* 0x00000000fffff984 */ /* 0x000fe20000000800 */
[----:B------:R-:W-:Y:S01]  /*d460*/  @!PT LDS RZ, [RZ] ;  /* 0x00000000fffff984 */ /* 0x000fe20000000800 */
[----:B------:R0:W-:Y:S04]  /*d470*/  LDGSTS.E.BYPASS.LTC128B.128 [R5+0x15c00], desc[UR38][R2.64], !P2 ;  /* 0x15c0000002057fae */ /* 0x0001e8000d101d66 */
[----:B------:R0:W-:Y:S04]  /*d480*/  LDGSTS.E.BYPASS.LTC128B.128 [R5+0x17c00], desc[UR38][R2.64+0x40], !P0 ;  /* 0x17c0004002057fae */ /* 0x0001e8000c101d66 */
[----:B------:R0:W-:Y:S02]  /*d490*/  LDGSTS.E.BYPASS.LTC128B.128 [R5+0x19c00], desc[UR38][R2.64+0x80], !P1 ;  /* 0x19c0008002057fae */ /* 0x0001e4000c901d66 */
.L_x_57:
[----:B------:R-:W-:Y:S05]  /*d4a0*/  BSYNC B0 ;  /* 0x0000000000007941 */ /* 0x000fea0003800000 */
.L_x_56:
[----:B------:R-:W-:Y:S01]  /*d4b0*/  NOP ;  /* 0x0000000000007918 */ /* 0x000fe20000000000 */
[----:B------:R-:W-:Y:S01]  /*d4c0*/  SYNCS.ARRIVE.TRANS64.RED.A0T1 RZ, [UR40+0x29800], RZ ;  /* 0x029800ffffff79a7 */ /* 0x000fe20008200428 */
[----:B------:R-:W-:Y:S01]  /*d4d0*/  IMAD.MOV.U32 R0, RZ, RZ, 0x1 ;  /* 0x00000001ff007424 */ /* 0x000fe200078e00ff */
[----:B------:R-:W-:Y:S04]  /*d4e0*/  ARRIVES.LDGSTSBAR.64.TRANSCNT [UR40+0x29800] ;  /* 0x02980000ff0079b0 */ /* 0x000fe80008000aa8 */
[----:B------:R-:W-:Y:S01]  /*d4f0*/  SHF.L.U32 R0, R0, 0x1f, RZ ;  /* 0x0000001f00007819 */ /* 0x000fe200000006ff */
[----:B------:R-:W-:Y:S01]  /*d500*/  NOP ;  /* 0x0000000000007918 */ /* 0x000fe20000000000 */
[----:B0-2---:R-:W2:Y:S01]  /*d510*/  LDL R3, [R1+0x8] ;  /* 0x0000080001037983 */ /* 0x005ea20000100800 */
[----:B------:R-:W-:Y:S01]  /*d520*/  SYNCS.ARRIVE.TRANS64.A1T0 RZ, [UR40+0x29800], RZ ;  /* 0x029800ffffff79a7 */ /* 0x000fe20008100028 */
[----:B------:R-:W-:Y:S01]  /*d530*/  VIADD R2, R17, 0xfffffffe ;  /* 0xfffffffe11027836 */ /* 0x000fe20000000000 */
[----:B------:R-:W0:Y:S04]  /*d540*/  SYNCS.PHASECHK.TRANS64.TRYWAIT P0, [UR40+0x29820], R0 ;  /* 0x02982000ff0075a7 */ /* 0x000e280008000168 */
[----:B--2---:R-:W-:Y:S01]  /*d550*/  ISETP.GE.AND P1, PT, R2, R3, PT ;  /* 0x000000030200720c */ /* 0x004fe20003f26270 */
[----:B0-----:R-:W-:-:S12]  /*d560*/  @!P0 BRA `(.L_x_58) ;  /* 0x0000002000bc8947 */ /* 0x001fd80003800000 */
.L_x_114:
[----:B------:R-:W-:Y:S01]  /*d570*/  IMAD.MOV.U32 R20, RZ, RZ, 0x1 ;  /* 0x00000001ff147424 */ /* 0x000fe200078e00ff */
[----:B------:R-:W-:Y:S06]  /*d580*/  @!P1 BRA `(.L_x_59) ;  /* 0x0000000c00d49947 */ /* 0x000fec0003800000 */
[----:B0-----:R-:W2:Y:S01]  /*d590*/  LDL R3, [R1+0x1c] ;  /* 0x00001c0001037983 */ /* 0x001ea20000100800 */
[----:B------:R-:W-:Y:S01]  /*d5a0*/  IMAD.MOV.U32 R0, RZ, RZ, 0x1 ;  /* 0x00000001ff007424 */ /* 0x000fe200078e00ff */
[C---:B--2---:R-:W-:Y:S02]  /*d5b0*/  LOP3.LUT R4, R3.reuse, 0x1, RZ, 0xfc, !PT ;  /* 0x0000000103047812 */ /* 0x044fe400078efcff */
[----:B------:R-:W-:Y:S01]  /*d5c0*/  LOP3.LUT R21, R3, 0x2, RZ, 0xfc, !PT ;  /* 0x0000000203157812 */ /* 0x000fe200078efcff */
[----:B------:R-:W-:Y:S02]  /*d5d0*/  IMAD.MOV.U32 R3, RZ, RZ, RZ ;  /* 0x000000ffff037224 */ /* 0x000fe400078e00ff */
[----:B------:R0:W-:Y:S05]  /*d5e0*/  STL [R1+0x20], R4 ;  /* 0x0000200401007387 */ /* 0x0001ea0000100800 */
.L_x_78:
[----:B0-----:R-:W2:Y:S01]  /*d5f0*/  LDL R4, [R1] ;  /* 0x0000000001047983 */ /* 0x001ea20000100800 */
[----:B------:R-:W-:Y:S01]  /*d600*/  IADD3 R17, R3, 0x1, RZ ;  /* 0x0000000103117810 */ /* 0x000fe20007ffe0ff */
[----:B------:R-:W-:Y:S03]  /*d610*/  BSSY B0, `(.L_x_60) ;  /* 0x0000080000007945 */ /* 0x000fe60003800000 */
[----:B------:R-:W-:-:S04]  /*d620*/  ISETP.NE.AND P0, PT, R17, 0x2, PT ;  /* 0x000000021100780c */ /* 0x000fc80003f05270 */
[----:B------:R-:W-:Y:S02]  /*d630*/  SEL R5, RZ, 0x1, P0 ;  /* 0x00000001ff057807 */ /* 0x000fe40000000000 */
[----:B------:R-:W-:Y:S02]  /*d640*/  SEL R17, R17, RZ, P0 ;  /* 0x000000ff11117207 */ /* 0x000fe40000000000 */
[----:B------:R-:W-:Y:S02]  /*d650*/  LOP3.LUT R20, R0, R5, RZ, 0x3c, !PT ;  /* 0x0000000500147212 */ /* 0x000fe400078e3cff */
[----:B--2---:R-:W-:-:S13]  /*d660*/  LOP3.LUT P1, RZ, R4, 0x2, RZ, 0xc0, !PT ;  /* 0x0000000204ff7812 */ /* 0x004fda000782c0ff */
[----:B------:R-:W-:Y:S05]  /*d670*/  @!P1 BRA `(.L_x_61) ;  /* 0x0000000400e49947 */ /* 0x000fea0003800000 */
[----:B------:R-:W-:Y:S01]  /*d680*/  LOP3.LUT P1, RZ, R4, 0x1, RZ, 0xc0, !PT ;  /* 0x0000000104ff7812 */ /* 0x000fe2000782c0ff */
[----:B------:R-:W-:-:S12]  /*d690*/  IMAD.MOV.U32 R8, RZ, RZ, R2 ;  /* 0x000000ffff087224 */ /* 0x000fd800078e0002 */
[----:B------:R-:W-:Y:S05]  /*d6a0*/  @!P1 BRA `(.L_x_62) ;  /* 0x0000000000509947 */ /* 0x000fea0003800000 */
[----:B------:R-:W2:Y:S01]  /*d6b0*/  LDL R9, [R1+0xc] ;  /* 0x00000c0001097983 */ /* 0x000ea20000100800 */
[----:B------:R-:W0:Y:S01]  /*d6c0*/  LDC R8, c[0x0][0x43c] ;  /* 0x00010f00ff087b82 */ /* 0x000e220000000800 */
[----:B------:R-:W-:Y:S02]  /*d6d0*/  ULDC.64 UR4, c[0x0][0x428] ;  /* 0x00010a0000047ab9 */ /* 0x000fe40000000a00 */
[----:B------:R-:W3:Y:S01]  /*d6e0*/  LDL R10, [R1+0x4] ;  /* 0x00000400010a7983 */ /* 0x000ee20000100800 */
[----:B0-----:R-:W-:-:S13]  /*d6f0*/  ISETP.NE.AND P0, PT, R8, 0x1, PT ;  /* 0x000000010800780c */ /* 0x001fda0003f05270 */
[----:B------:R-:W0:Y:S02]  /*d700*/  @P0 LDC.64 R4, c[0x0][0x440] ;  /* 0x00011000ff040b82 */ /* 0x000e240000000a00 */
[----:B0-----:R-:W-:-:S04]  /*d710*/  @P0 IMAD.HI.U32 R6, R2, R4, RZ ;  /* 0x0000000402060227 */ /* 0x001fc800078e00ff */
[----:B------:R-:W-:Y:S01]  /*d720*/  IMAD.MOV.U32 R4, RZ, RZ, R2 ;  /* 0x000000ffff047224 */ /* 0x000fe200078e0002 */
[----:B------:R-:W-:Y:S02]  /*d730*/  @P0 SHF.R.U32.HI R4, RZ, R5, R6 ;  /* 0x00000005ff040219 */ /* 0x000fe40000011606 */
[----:B------:R-:W0:Y:S03]  /*d740*/  LDC.64 R6, c[0x0][0x418] ;  /* 0x00010600ff067b82 */ /* 0x000e260000000a00 */
[----:B------:R-:W-:-:S04]  /*d750*/  IMAD.MOV R5, RZ, RZ, -R4 ;  /* 0x000000ffff057224 */ /* 0x000fc800078e0a04 */
[----:B------:R-:W-:Y:S01]  /*d760*/  IMAD R8, R8, R5, R2 ;  /* 0x0000000508087224 */ /* 0x000fe200078e0202 */
[----:B------:R-:W-:Y:S01]  /*d770*/  SHF.R.S32.HI R5, RZ, 0x1f, R4 ;  /* 0x0000001fff057819 */ /* 0x000fe20000011404 */
[----:B--2---:R-:W-:-:S04]  /*d780*/  IMAD R9, R9, UR4, RZ ;  /* 0x0000000409097c24 */ /* 0x004fc8000f8e02ff */
[C---:B---3--:R-:W-:Y:S02]  /*d790*/  IMAD R9, R10.reuse, UR5, R9 ;  /* 0x000000050a097c24 */ /* 0x048fe4000f8e0209 */
[----:B------:R-:W-:-:S04]  /*d7a0*/  IMAD.WIDE.U32 R4, R10, UR4, R4 ;  /* 0x000000040a047c25 */ /* 0x000fc8000f8e0004 */
[----:B------:R-:W-:Y:S01]  /*d7b0*/  IMAD.IADD R9, R9, 0x1, R5 ;  /* 0x0000000109097824 */ /* 0x000fe200078e0205 */
[----:B0-----:R-:W-:-:S04]  /*d7c0*/  LEA R6, P0, R4, R6, 0x2 ;  /* 0x0000000604067211 */ /* 0x001fc800078010ff */
[----:B------:R-:W-:-:S05]  /*d7d0*/  LEA.HI.X R7, R4, R7, R9, 0x2, P0 ;  /* 0x0000000704077211 */ /* 0x000fca00000f1409 */
[----:B------:R0:W5:Y:S04]  /*d7e0*/  LDG.E R16, desc[UR38][R6.64] ;  /* 0x0000002606107981 */ /* 0x000168000c1e1900 */
.L_x_62:
[----:B0-----:R-:W-:Y:S01]  /*d7f0*/  LEA R6, R17, UR40, 0x3 ;  /* 0x0000002811067c11 */ /* 0x001fe2000f8e18ff */
[----:B------:R-:W0:Y:S01]  /*d800*/  S2R R5, SR_TID.X ;  /* 0x0000000000057919 */ /* 0x000e220000002100 */
[----:B------:R-:W-:-:S04]  /*d810*/  SHF.L.U32 R4, R20, 0x1f, RZ ;  /* 0x0000001f14047819 */ /* 0x000fc800000006ff */
[----:B------:R-:W1:Y:S01]  /*d820*/  SYNCS.PHASECHK.TRANS64.TRYWAIT P0, [R6+URZ+0x29880], R4 ;  /* 0x02988004060075a7 */ /* 0x000e62000800017f */
[----:B0-----:R-:W-:-:S04]  /*d830*/  LOP3.LUT R5, R5, 0x7f, RZ, 0xc0, !PT ;  /* 0x0000007f05057812 */ /* 0x001fc800078ec0ff */
[----:B------:R-:W-:Y:S01]  /*d840*/  ISETP.NE.AND P1, PT, R5, RZ, PT ;  /* 0x000000ff0500720c */ /* 0x000fe20003f25270 */
[----:B-1----:R-:W-:-:S12]  /*d850*/  @!P0 BRA `(.L_x_63) ;  /* 0x0000002000188947 */ /* 0x002fd80003800000 */
.L_x_115:
[----:B------:R-:W-:Y:S04]  /*d860*/  BSSY B1, `(.L_x_64) ;  /* 0x0000009000017945 */ /* 0x000fe80003800000 */
[----:B------:R-:W-:Y:S05]  /*d870*/  @P1 BRA `(.L_x_65) ;  /* 0x00000000001c1947 */ /* 0x000fea0003800000 */
[----:B------:R-:W1:Y:S01]  /*d880*/  S2R R7, SR_TID.X ;  /* 0x0000000000077919 */ /* 0x000e620000002100 */
[----:B------:R-:W-:-:S04]  /*d890*/  IMAD.MOV.U32 R5, RZ, RZ, 0x5000 ;  /* 0x00005000ff057424 */ /* 0x000fc800078e00ff */
[----:B------:R2:W-:Y:S01]  /*d8a0*/  SYNCS.ARRIVE.TRANS64 RZ, [R6+URZ+0x29870], R5 ;  /* 0x0298700506ff79a7 */ /* 0x0005e2000800003f */
[----:B-1----:R-:W-:-:S04]  /*d8b0*/  LOP3.LUT R7, R7, 0x1f, RZ, 0xc0, !PT ;  /* 0x0000001f07077812 */ /* 0x002fc800078ec0ff */
[----:B------:R-:W-:-:S13]  /*d8c0*/  ISETP.NE.AND P0, PT, R7, RZ, PT ;  /* 0x000000ff0700720c */ /* 0x000fda0003f05270 */
[----:B--2---:R-:W-:Y:S05]  /*d8d0*/  @!P0 BRA `(.L_x_65) ;  /* 0x0000000000048947 */ /* 0x004fea0003800000 */
[----:B------:R-:W-:Y:S01]  /*d8e0*/  BPT.TRAP 0x1 ;  /* 0x000000040000795c */ /* 0x000fe20000300000 */
.L_x_65:
[----:B------:R-:W-:Y:S05]  /*d8f0*/  BSYNC B1 ;  /* 0x0000000000017941 */ /* 0x000fea0003800000 */
.L_x_64:
[----:B------:R-:W-:Y:S01]  /*d900*/  IMAD R7, R8, 0xa0, RZ ;  /* 0x000000a008077824 */ /* 0x000fe200078e02ff */
[----:B------:R-:W-:Y:S01]  /*d910*/  R2UR UR32, R17 ;  /* 0x00000000112072ca */ /* 0x000fe200000e0000 */
[----:B------:R-:W-:Y:S01]  /*d920*/  IMAD.MOV.U32 R8, RZ, RZ, RZ ;  /* 0x000000ffff087224 */ /* 0x000fe200078e00ff */
[----:B------:R-:W-:Y:S01]  /*d930*/  R2UR UR33, R6 ;  /* 0x00000000062172ca */ /* 0x000fe200000e0000 */
[----:B------:R-:W-:Y:S01]  /*d940*/  ULDC.64 UR4, c[0x0][0x198] ;  /* 0x0000660000047ab9 */ /* 0x000fe20000000a00 */
[----:B------:R-:W-:Y:S01]  /*d950*/  R2UR UR35, R7 ;  /* 0x00000000072372ca */ /* 0x000fe200000e0000 */
[----:B------:R-:W-:Y:S01]  /*d960*/  UIADD3 UR4, UP0, UR4, 0x470, URZ ;  /* 0x0000047004047890 */ /* 0x000fe2000ff1e03f */
[----:B------:R-:W-:Y:S01]  /*d970*/  R2UR UR34, R8 ;  /* 0x00000000082272ca */ /* 0x000fe200000e0000 */
[----:B------:R-:W-:Y:S01]  /*d980*/  UMOV UR6, 0x0 ;  /* 0x0000000000067882 */ /* 0x000fe20000000000 */
[----:B------:R-:W-:Y:S01]  /*d990*/  PLOP3.LUT P0, PT, PT, PT, PT, 0x80, 0x0 ;  /* 0x000000000000781c */ /* 0x000fe20003f0f070 */
[----:B------:R-:W-:Y:S01]  /*d9a0*/  UIADD3.X UR5, URZ, UR5, URZ, UP0, !UPT ;  /* 0x000000053f057290 */ /* 0x000fe200087fe43f */
[----:B------:R-:W-:-:S03]  /*d9b0*/  UMOV UR7, 0x14f00000 ;  /* 0x14f0000000077882 */ /* 0x000fc60000000000 */
[----:B------:R-:W-:Y:S02]  /*d9c0*/  UIMAD UR32, UR32, 0x5000, UR40 ;  /* 0x00005000202078a4 */ /* 0x000fe4000f8e0228 */
[----:B------:R-:W-:Y:S02]  /*d9d0*/  UIADD3 UR33, UR33, 0x29870, URZ ;  /* 0x0002987021217890 */ /* 0x000fe4000fffe03f */
[----:B------:R-:W-:-:S12]  /*d9e0*/  UIADD3 UR32, UR32, 0xa400, URZ ;  /* 0x0000a40020207890 */ /* 0x000fd8000fffe03f */
.L_x_66:
[----:B------:R-:W-:-:S13]  /*d9f0*/  @P0 ELECT P2, URZ, PT ;  /* 0x00000000003f082f */ /* 0x000fda0003840000 */
[----:B-----5:R-:W-:Y:S02]  /*da00*/  @P2 R2UR UR37, R16 ;  /* 0x00000000102522ca */ /* 0x020fe400000e0000 */
[----:B------:R-:W-:-:S11]  /*da10*/  @P2 PLOP3.LUT P0, PT, P2, PT, PT, 0x8, 0x0 ;  /* 0x000000000000281c */ /* 0x000fd6000170e170 */
[----:B------:R1:W-:Y:S01]  /*da20*/  UTMALDG.4D [UR32], [UR4], desc[UR6] ;  /* 0x00000620040075b4 */ /* 0x0003e20008019000 */
[----:B------:R-:W-:Y:S01]  /*da30*/  PLOP3.LUT P2, PT, PT, PT, PT, 0x8, 0x0 ;  /* 0x000000000000781c */ /* 0x000fe20003f4e170 */
[----:B-1----:R-:W-:-:S12]  /*da40*/  @P0 BRA.U.ANY `(.L_x_66) ;  /* 0xfffffffd00e80947 */ /* 0x002fd8000393ffff */
[----:B------:R-:W1:Y:S02]  /*da50*/  SYNCS.PHASECHK.TRANS64.TRYWAIT P0, [R6+URZ+0x29840], R4 ;  /* 0x02984004060075a7 */ /* 0x000e64000800017f */
[----:B-1----:R-:W-:Y:S05]  /*da60*/  @!P0 BRA `(.L_x_67) ;  /* 0x0000001c00a88947 */ /* 0x002fea0003800000 */
.L_x_116:
[----:B------:R-:W-:Y:S01]  /*da70*/  BSSY B1, `(.L_x_68) ;  /* 0x000000b000017945 */ /* 0x000fe20003800000 */
[----:B01----:R-:W-:Y:S02]  /*da80*/  IMAD.MOV.U32 R4, RZ, RZ, 0x0 ;  /* 0x00000000ff047424 */ /* 0x003fe400078e00ff */
[----:B------:R-:W-:Y:S01]  /*da90*/  IMAD.MOV.U32 R5, RZ, RZ, 0x14f00000 ;  /* 0x14f00000ff057424 */ /* 0x000fe200078e00ff */
[----:B------:R-:W-:Y:S06]  /*daa0*/  @P1 BRA `(.L_x_69) ;  /* 0x00000000001c1947 */ /* 0x000fec0003800000 */
[----:B------:R-:W0:Y:S01]  /*dab0*/  S2R R10, SR_TID.X ;  /* 0x00000000000a7919 */ /* 0x000e220000002100 */
[----:B------:R-:W-:-:S04]  /*dac0*/  IMAD.MOV.U32 R9, RZ, RZ, 0x7800 ;  /* 0x00007800ff097424 */ /* 0x000fc800078e00ff */
[----:B------:R1:W-:Y:S01]  /*dad0*/  SYNCS.ARRIVE.TRANS64 RZ, [R6+URZ+0x29830], R9 ;  /* 0x0298300906ff79a7 */ /* 0x0003e2000800003f */
[----:B0-----:R-:W-:-:S04]  /*dae0*/  LOP3.LUT R10, R10, 0x1f, RZ, 0xc0, !PT ;  /* 0x0000001f0a0a7812 */ /* 0x001fc800078ec0ff */
[----:B------:R-:W-:-:S13]  /*daf0*/  ISETP.NE.AND P0, PT, R10, RZ, PT ;  /* 0x000000ff0a00720c */ /* 0x000fda0003f05270 */
[----:B-1----:R-:W-:Y:S05]  /*db00*/  @!P0 BRA `(.L_x_69) ;  /* 0x0000000000048947 */ /* 0x002fea0003800000 */
[----:B------:R-:W-:Y:S01]  /*db10*/  BPT.TRAP 0x1 ;  /* 0x000000040000795c */ /* 0x000fe20000300000 */
.L_x_69:
[----:B------:R-:W-:Y:S05]  /*db20*/  BSYNC B1 ;  /* 0x0000000000017941 */ /* 0x000fea0003800000 */
.L_x_68:
[----:B------:R-:W-:Y:S01]  /*db30*/  R2UR UR4, R17 ;  /* 0x00000000110472ca */ /* 0x000fe200000e0000 */
[----:B------:R-:W-:Y:S01]  /*db40*/  ULDC.64 UR6, c[0x0][0x198] ;  /* 0x0000660000067ab9 */ /* 0x000fe20000000a00 */
[----:B------:R-:W-:Y:S01]  /*db50*/  R2UR UR9, R6 ;  /* 0x00000000060972ca */ /* 0x000fe200000e0000 */
[----:B------:R-:W-:Y:S01]  /*db60*/  UIADD3 UR6, UP0, UR6, 0x370, URZ ;  /* 0x0000037006067890 */ /* 0x000fe2000ff1e03f */
[----:B------:R-:W-:Y:S02]  /*db70*/  R2UR UR10, R8 ;  /* 0x00000000080a72ca */ /* 0x000fe400000e0000 */
[----:B------:R-:W-:Y:S01]  /*db80*/  R2UR UR14, R4 ;  /* 0x00000000040e72ca */ /* 0x000fe200000e0000 */
[----:B------:R-:W-:Y:S01]  /*db90*/  UIADD3.X UR7, URZ, UR7, URZ, UP0, !UPT ;  /* 0x000000073f077290 */ /* 0x000fe200087fe43f */
[----:B------:R-:W-:Y:S02]  /*dba0*/  R2UR UR15, R5 ;  /* 0x00000000050f72ca */ /* 0x000fe400000e0000 */
[----:B------:R-:W-:-:S02]  /*dbb0*/  R2UR UR11, R7 ;  /* 0x00000000070b72ca */ /* 0x000fc400000e0000 */
[----:B------:R-:W-:Y:S01]  /*dbc0*/  PLOP3.LUT P0, PT, PT, PT, PT, 0x80, 0x0 ;  /* 0x000000000000781c */ /* 0x000fe20003f0f070 */
[----:B------:R-:W-:Y:S02]  /*dbd0*/  UIMAD UR4, UR4, 0x7800, UR40 ;  /* 0x00007800040478a4 */ /* 0x000fe4000f8e0228 */
[----:B------:R-:W-:Y:S02]  /*dbe0*/  UIADD3 UR9, UR9, 0x29830, URZ ;  /* 0x0002983009097890 */ /* 0x000fe4000fffe03f */
[----:B------:R-:W-:-:S12]  /*dbf0*/  UIADD3 UR8, UR4, 0x1a400, URZ ;  /* 0x0001a40004087890 */ /* 0x000fd8000fffe03f */
.L_x_70:
[----:B------:R-:W-:-:S13]  /*dc00*/  @P0 ELECT P1, URZ, PT ;  /* 0x00000000003f082f */ /* 0x000fda0003820000 */
[----:B------:R-:W-:Y:S01]  /*dc10*/  @P1 R2UR UR13, R16 ;  /* 0x00000000100d12ca */ /* 0x000fe200000e0000 */
[----:B------:R-:W-:Y:S01]  /*dc20*/  UMOV UR12, UR36 ;  /* 0x00000024000c7c82 */ /* 0x000fe20008000000 */
[----:B------:R-:W-:-:S11]  /*dc30*/  @P1 PLOP3.LUT P0, PT, P1, PT, PT, 0x8, 0x0 ;  /* 0x000000000000181c */ /* 0x000fd60000f0e170 */
[----:B------:R0:W-:Y:S01]  /*dc40*/  UTMALDG.4D [UR8], [UR6], desc[UR14] ;  /* 0x00000e08060075b4 */ /* 0x0001e20008019000 */
[----:B------:R-:W-:Y:S01]  /*dc50*/  PLOP3.LUT P1, PT, PT, PT, PT, 0x8, 0x0 ;  /* 0x000000000000781c */ /* 0x000fe20003f2e170 */
[----:B0-----:R-:W-:-:S12]  /*dc60*/  @P0 BRA.U.ANY `(.L_x_70) ;  /* 0xfffffffd00e40947 */ /* 0x001fd8000393ffff */
[----:B------:R-:W-:Y:S01]  /*dc70*/  R2UR UR14, R4 ;  /* 0x00000000040e72ca */ /* 0x000fe200000e0000 */
[----:B------:R-:W-:Y:S01]  /*dc80*/  UIADD3 UR8, UR4, 0x1cc00, URZ ;  /* 0x0001cc0004087890 */ /* 0x000fe2000fffe03f */
[----:B------:R-:W-:Y:S01]  /*dc90*/  R2UR UR15, R5 ;  /* 0x00000000050f72ca */ /* 0x000fe200000e0000 */
[----:B------:R-:W-:Y:S01]  /*dca0*/  UMOV UR10, 0x40 ;  /* 0x00000040000a7882 */ /* 0x000fe20000000000 */
[----:B------:R-:W-:Y:S02]  /*dcb0*/  R2UR UR11, R7 ;  /* 0x00000000070b72ca */ /* 0x000fe400000e0000 */
[----:B------:R-:W-:-:S13]  /*dcc0*/  PLOP3.LUT P0, PT, PT, PT, PT, 0x80, 0x0 ;  /* 0x000000000000781c */ /* 0x000fda0003f0f070 */
.L_x_71:
        /* <DEDUP_REMOVED lines=13> */
.L_x_72:
[----:B------:R-:W-:-:S13]  /*dda0*/  @P0 ELECT P1, URZ, PT ;  /* 0x00000000003f082f */ /* 0x000fda0003820000 */
[----:B------:R-:W-:Y:S01]  /*ddb0*/  @P1 R2UR UR13, R16 ;  /* 0x00000000100d12ca */ /* 0x000fe200000e0000 */
[----:B------:R-:W-:Y:S01]  /*ddc0*/  UMOV UR12, UR36 ;  /* 0x00000024000c7c82 */ /* 0x000fe20008000000 */
[----:B------:R-:W-:-:S11]  /*ddd0*/  @P1 PLOP3.LUT P0, PT, P1, PT, PT, 0x8, 0x0 ;  /* 0x000000000000181c */ /* 0x000fd60000f0e170 */
[----:B------:R0:W-:Y:S01]  /*dde0*/  UTMALDG.4D [UR8], [UR6], desc[UR14] ;  /* 0x00000e08060075b4 */ /* 0x0001e20008019000 */
[----:B------:R-:W-:Y:S01]  /*ddf0*/  PLOP3.LUT P1, PT, PT, PT, PT, 0x8, 0x0 ;  /* 0x000000000000781c */ /* 0x000fe20003f2e170 */
[----:B0-----:R-:W-:-:S12]  /*de00*/  @P0 BRA.U.ANY `(.L_x_72) ;  /* 0xfffffffd00e40947 */ /* 0x001fd8000393ffff */
.L_x_61:
[----:B------:R-:W-:Y:S05]  /*de10*/  BSYNC B0 ;  /* 0x0000000000007941 */ /* 0x000fea0003800000 */
.L_x_60:
[----:B------:R-:W2:Y:S02]  /*de20*/  LDL R4, [R1+0x20] ;  /* 0x0000200001047983 */ /* 0x000ea40000100800 */
[----:B--2---:R-:W-:-:S13]  /*de30*/  ISETP.NE.AND P0, PT, R4, 0x3, PT ;  /* 0x000000030400780c */ /* 0x004fda0003f05270 */
[----:B------:R-:W-:Y:S05]  /*de40*/  @!P0 BRA `(.L_x_73) ;  /* 0x0000000000048947 */ /* 0x000fea0003800000 */
[----:B------:R-:W-:Y:S01]  /*de50*/  BPT.TRAP 0x1 ;  /* 0x000000040000795c */ /* 0x000fe20000300000 */
.L_x_73:
[----:B------:R-:W-:Y:S02]  /*de60*/  LOP3.LUT R5, R0, 0x1, RZ, 0x3c, !PT ;  /* 0x0000000100057812 */ /* 0x000fe400078e3cff */
[----:B------:R-:W-:Y:S02]  /*de70*/  LEA R18, R3, UR40, 0x3 ;  /* 0x0000002803127c11 */ /* 0x000fe4000f8e18ff */
[----:B------:R-:W-:Y:S02]  /*de80*/  SHF.L.U32 R5, R5, 0x1f, RZ ;  /* 0x0000001f05057819 */ /* 0x000fe400000006ff */
[----:B------:R-:W-:Y:S02]  /*de90*/  ISETP.NE.AND P1, PT, R21, 0x3, PT ;  /* 0x000000031500780c */ /* 0x000fe40003f25270 */
[----:B------:R-:W0:Y:S02]  /*dea0*/  SYNCS.PHASECHK.TRANS64.TRYWAIT P0, [R18+URZ+0x29870], R5 ;  /* 0x02987005120075a7 */ /* 0x000e24000800017f */
[----:B0-----:R-:W-:Y:S09]  /*deb0*/  @!P0 BRA `(.L_x_74) ;  /* 0x0000001800a88947 */ /* 0x001ff20003800000 */
.L_x_117:
[----:B------:R-:W-:Y:S05]  /*dec0*/  @!P1 BRA `(.L_x_75) ;  /* 0x0000000000049947 */ /* 0x000fea0003800000 */
[----:B------:R-:W-:Y:S01]  /*ded0*/  BPT.TRAP 0x1 ;  /* 0x000000040000795c */ /* 0x000fe20000300000 */
.L_x_75:
[----:B0-----:R-:W-:Y:S01]  /*dee0*/  SHF.L.U32 R5, R0, 0x1f, RZ ;  /* 0x0000001f00057819 */ /* 0x001fe200000006ff */
[----:B------:R-:W-:-:S03]  /*def0*/  IMAD R12, R3, 0x5000, RZ ;  /* 0x00005000030c7824 */ /* 0x000fc600078e02ff */
[----:B------:R-:W0:Y:S02]  /*df00*/  SYNCS.PHASECHK.TRANS64.TRYWAIT P0, [R18+URZ+0x29860], R5 ;  /* 0x02986005120075a7 */ /* 0x000e24000800017f */
[----:B0-----:R-:W-:Y:S05]  /*df10*/  @!P0 BRA `(.L_x_76) ;  /* 0x0000001800a48947 */ /* 0x001fea0003800000 */
.L_x_118:
[----:B------:R-:W2:Y:S04]  /*df20*/  LDL R0, [R1+0x10] ;  /* 0x0000100001007983 */ /* 0x000ea80000100800 */
[----:B------:R-:W3:Y:S04]  /*df30*/  LDL R6, [R1+0x14] ;  /* 0x0000140001067983 */ /* 0x000ee80000100800 */
[----:B------:R-:W4:Y:S01]  /*df40*/  LDL R13, [R1+0x18] ;  /* 0x00001800010d7983 */ /* 0x000f220000100800 */
[----:B------:R-:W-:Y:S05]  /*df50*/  WARPSYNC.ALL ;  /* 0x0000000000007948 */ /* 0x000fea0003800000 */
[----:B--2---:R-:W-:-:S05]  /*df60*/  LOP3.LUT R0, R12, R0, RZ, 0xfc, !PT ;  /* 0x000000000c007212 */ /* 0x004fca00078efcff */
[----:B------:R-:W1:Y:S01]  /*df70*/  LDSM.16.MT88.4 R8, [R0+UR40+0xa400] ;  /* 0x00a400280008783b */ /* 0x000e620008004200 */
[----:B------:R-:W-:Y:S01]  /*df80*/  VIADD R3, R0, UR40 ;  /* 0x0000002800037c36 */ /* 0x000fe20008000000 */
[----:B----4-:R-:W-:-:S03]  /*df90*/  LOP3.LUT R19, R12, R13, RZ, 0xfc, !PT ;  /* 0x0000000d0c137212 */ /* 0x010fc600078efcff */
[----:B---3--:R-:W-:Y:S02]  /*dfa0*/  IMAD.IADD R3, R6, 0x1, R3 ;  /* 0x0000000106037824 */ /* 0x008fe400078e0203 */
[----:B------:R-:W-:Y:S01]  /*dfb0*/  VIADD R19, R19, UR40 ;  /* 0x0000002813137c36 */ /* 0x000fe20008000000 */
[C-C-:B-1----:R-:W-:Y:S02]  /*dfc0*/  PRMT R4, R8.reuse, 0x6420, R9.reuse ;  /* 0x0000642008047816 */ /* 0x142fe40000000009 */
[----:B0-----:R-:W-:Y:S02]  /*dfd0*/  PRMT R5, R8, 0x7531, R9 ;  /* 0x0000753108057816 */ /* 0x001fe40000000009 */
[C-C-:B------:R-:W-:Y:S02]  /*dfe0*/  PRMT R6, R10.reuse, 0x6420, R11.reuse ;  /* 0x000064200a067816 */ /* 0x140fe4000000000b */
[----:B------:R-:W-:Y:S02]  /*dff0*/  PRMT R7, R10, 0x7531, R11 ;  /* 0x000075310a077816 */ /* 0x000fe4000000000b */
[----:B------:R-:W0:Y:S04]  /*e000*/  LDSM.16.MT88.4 R8, [R3+0xa400] ;  /* 0x00a400000308783b */ /* 0x000e280000004200 */
[----:B------:R-:W-:Y:S01]  /*e010*/  STSM.16.M88.4 [R19+0x400], R4 ;  /* 0x0004000413007844 */ /* 0x000fe20000000200 */
[----:B0-----:R-:W-:-:S02]  /*e020*/  PRMT R12, R8, 0x6420, R9 ;  /* 0x00006420080c7816 */ /* 0x001fc40000000009 */
[----:B------:R-:W-:Y:S02]  /*e030*/  PRMT R13, R8, 0x7531, R9 ;  /* 0x00007531080d7816 */ /* 0x000fe40000000009 */
[C-C-:B------:R-:W-:Y:S02]  /*e040*/  PRMT R14, R10.reuse, 0x6420, R11.reuse ;  /* 0x000064200a0e7816 */ /* 0x140fe4000000000b */
[----:B------:R-:W-:-:S05]  /*e050*/  PRMT R15, R10, 0x7531, R11 ;  /* 0x000075310a0f7816 */ /* 0x000fca000000000b */
[----:B------:R-:W-:Y:S04]  /*e060*/  STSM.16.M88.4 [R19+0xc00], R12 ;  /* 0x000c000c13007844 */ /* 0x000fe80000000200 */
[----:B------:R-:W0:Y:S02]  /*e070*/  LDSM.16.MT88.4 R8, [R0+UR40+0xb400] ;  /* 0x00b400280008783b */ /* 0x000e240008004200 */
[C-C-:B0-----:R-:W-:Y:S02]  /*e080*/  PRMT R4, R8.reuse, 0x6420, R9.reuse ;  /* 0x0000642008047816 */ /* 0x141fe40000000009 */
[----:B------:R-:W-:Y:S02]  /*e090*/  PRMT R5, R8, 0x7531, R9 ;  /* 0x0000753108057816 */ /* 0x000fe40000000009 */
[----:B------:R-:W-:-:S02]  /*e0a0*/  PRMT R6, R10, 0x6420, R11 ;  /* 0x000064200a067816 */ /* 0x000fc4000000000b */
[----:B------:R-:W-:Y:S02]  /*e0b0*/  PRMT R7, R10, 0x7531, R11 ;  /* 0x000075310a077816 */ /* 0x000fe4000000000b */
[----:B------:R-:W0:Y:S04]  /*e0c0*/  LDSM.16.MT88.4 R8, [R3+0xb400] ;  /* 0x00b400000308783b */ /* 0x000e280000004200 */
[----:B------:R-:W-:Y:S01]  /*e0d0*/  STSM.16.M88.4 [R19+0x1400], R4 ;  /* 0x0014000413007844 */ /* 0x000fe20000000200 */
[C-C-:B0-----:R-:W-:Y:S02]  /*e0e0*/  PRMT R12, R8.reuse, 0x6420, R9.reuse ;  /* 0x00006420080c7816 */ /* 0x141fe40000000009 */
[----:B------:R-:W-:Y:S02]  /*e0f0*/  PRMT R13, R8, 0x7531, R9 ;  /* 0x00007531080d7816 */ /* 0x000fe40000000009 */
[----:B------:R-:W-:-:S02]  /*e100*/  PRMT R14, R10, 0x6420, R11 ;  /* 0x000064200a0e7816 */ /* 0x000fc4000000000b */
        /* <DEDUP_REMOVED lines=20> */
[----:B------:R0:W-:Y:S02]  /*e250*/  STSM.16.M88.4 [R19+0x3400], R4 ;  /* 0x0034000413007844 */ /* 0x0001e40000000200 */
[C-C-:B0-----:R-:W-:Y:S02]  /*e260*/  PRMT R4, R8.reuse, 0x6420, R9.reuse ;  /* 0x0000642008047816 */ /* 0x141fe40000000009 */
[----:B------:R-:W-:-:S02]  /*e270*/  PRMT R5, R8, 0x7531, R9 ;  /* 0x0000753108057816 */ /* 0x000fc40000000009 */
[C-C-:B------:R-:W-:Y:S02]  /*e280*/  PRMT R6, R10.reuse, 0x6420, R11.reuse ;  /* 0x000064200a067816 */ /* 0x140fe4000000000b */
[----:B------:R-:W-:-:S05]  /*e290*/  PRMT R7, R10, 0x7531, R11 ;  /* 0x000075310a077816 */ /* 0x000fca000000000b */
[----:B------:R-:W-:Y:S04]  /*e2a0*/  STSM.16.M88.4 [R19+0x3c00], R4 ;  /* 0x003c000413007844 */ /* 0x000fe80000000200 */
[----:B------:R-:W0:Y:S04]  /*e2b0*/  LDSM.16.MT88.4 R12, [R0+UR40+0xe400] ;  /* 0x00e40028000c783b */ /* 0x000e280008004200 */
[----:B------:R-:W1:Y:S01]  /*e2c0*/  LDSM.16.MT88.4 R4, [R3+0xe400] ;  /* 0x00e400000304783b */ /* 0x000e620000004200 */
[C-C-:B0-----:R-:W-:Y:S02]  /*e2d0*/  PRMT R8, R12.reuse, 0x6420, R13.reuse ;  /* 0x000064200c087816 */ /* 0x141fe4000000000d */
[----:B------:R-:W-:-:S02]  /*e2e0*/  PRMT R9, R12, 0x7531, R13 ;  /* 0x000075310c097816 */ /* 0x000fc4000000000d */
[C-C-:B------:R-:W-:Y:S02]  /*e2f0*/  PRMT R10, R14.reuse, 0x6420, R15.reuse ;  /* 0x000064200e0a7816 */ /* 0x140fe4000000000f */
[----:B------:R-:W-:-:S05]  /*e300*/  PRMT R11, R14, 0x7531, R15 ;  /* 0x000075310e0b7816 */ /* 0x000fca000000000f */
[----:B------:R1:W-:Y:S02]  /*e310*/  STSM.16.M88.4 [R19+0x4400], R8 ;  /* 0x0044000813007844 */ /* 0x0003e40000000200 */
[C-C-:B-1----:R-:W-:Y:S02]  /*e320*/  PRMT R8, R4.reuse, 0x6420, R5.reuse ;  /* 0x0000642004087816 */ /* 0x142fe40000000005 */
[----:B------:R-:W-:Y:S02]  /*e330*/  PRMT R9, R4, 0x7531, R5 ;  /* 0x0000753104097816 */ /* 0x000fe40000000005 */
[C-C-:B------:R-:W-:Y:S02]  /*e340*/  PRMT R10, R6.reuse, 0x6420, R7.reuse ;  /* 0x00006420060a7816 */ /* 0x140fe40000000007 */
[----:B------:R-:W-:-:S05]  /*e350*/  PRMT R11, R6, 0x7531, R7 ;  /* 0x00007531060b7816 */ /* 0x000fca0000000007 */
[----:B------:R0:W-:Y:S01]  /*e360*/  STSM.16.M88.4 [R19+0x4c00], R8 ;  /* 0x004c000813007844 */ /* 0x0001e20000000200 */
[----:B------:R-:W-:Y:S01]  /*e370*/  @!PT LDS RZ, [RZ] ;  /* 0x00000000fffff984 */ /* 0x000fe20000000800 */
[----:B------:R-:W-:Y:S01]  /*e380*/  @!PT LDS RZ, [RZ] ;  /* 0x00000000fffff984 */ /* 0x000fe20000000800 */
[----:B------:R-:W-:Y:S01]  /*e390*/  @!PT LDS RZ, [RZ] ;  /* 0x00000000fffff984 */ /* 0x000fe20000000800 */
[----:B------:R-:W-:Y:S01]  /*e3a0*/  @!PT LDS RZ, [RZ] ;  /* 0x00000000fffff984 */ /* 0x000fe20000000800 */
[----:B------:R1:W-:Y:S06]  /*e3b0*/  MEMBAR.ALL.CTA ;  /* 0x0000000000007992 */ /* 0x0003ec0000008000 */
[----:B-1----:R-:W1:Y:S01]  /*e3c0*/  FENCE.VIEW.ASYNC.S ;  /* 0x00000000000073c6 */ /* 0x002e620000000000 */
[----:B------:R-:W-:Y:S05]  /*e3d0*/  @!P1 BRA `(.L_x_77) ;  /* 0x0000000000049947 */ /* 0x000fea0003800000 */
[----:B------:R-:W-:Y:S01]  /*e3e0*/  BPT.TRAP 0x1 ;  /* 0x000000040000795c */ /* 0x000fe20000300000 */
.L_x_77:
[----:B------:R-:W2:Y:S01]  /*e3f0*/  LDL R3, [R1+0x8] ;  /* 0x0000080001037983 */ /* 0x000ea20000100800 */
[----:B-1----:R-:W-:Y:S01]  /*e400*/  SYNCS.ARRIVE.TRANS64.A1T0 RZ, [R18+URZ+0x29850], RZ ;  /* 0x029850ff12ff79a7 */ /* 0x002fe2000810003f */
[----:B------:R-:W1:Y:S02]  /*e410*/  S2R R0, SR_TID.X ;  /* 0x0000000000007919 */ /* 0x000e640000002100 */
[----:B-1----:R-:W-:Y:S01]  /*e420*/  LOP3.LUT R0, R0, 0x7f, RZ, 0xc0, !PT ;  /* 0x0000007f00007812 */ /* 0x002fe200078ec0ff */
[----:B------:R-:W-:Y:S03]  /*e430*/  BAR.SYNC.DEFER_BLOCKING 0x2, 0x80 ;  /* 0x0082000000007b1d */ /* 0x000fe60000010000 */
[----:B------:R-:W-:-:S13]  /*e440*/  ISETP.NE.AND P0, PT, R0, RZ, PT ;  /* 0x000000ff0000720c */ /* 0x000fda0003f05270 */
[----:B------:R-:W-:-:S05]  /*e450*/  @!P0 VIADD R0, R18, 0x29880 ;  /* 0x0002988012008836 */ /* 0x000fca0000000000 */
[----:B------:R-:W-:-:S04]  /*e460*/  @!P0 PRMT R0, RZ, 0x654, R0 ;  /* 0x00000654ff008816 */ /* 0x000fc80000000000 */
[----:B------:R1:W-:Y:S02]  /*e470*/  @!P0 SYNCS.ARRIVE.TRANS64.RED.A1T0 RZ, [R0+URZ], RZ ;  /* 0x000000ff00ff89a7 */ /* 0x0003e4000810043f */
[----:B-1----:R-:W-:Y:S01]  /*e480*/  IMAD.MOV.U32 R0, RZ, RZ, R20 ;  /* 0x000000ffff007224 */ /* 0x002fe200078e0014 */
[C---:B--2---:R-:W-:Y:S01]  /*e490*/  ISETP.GT.AND P0, PT, R2.reuse, R3, PT ;  /* 0x000000030200720c */ /* 0x044fe20003f04270 */
[----:B------:R-:W-:Y:S02]  /*e4a0*/  VIADD R2, R2, 0xffffffff ;  /* 0xffffffff02027836 */ /* 0x000fe40000000000 */
[----:B------:R-:W-:-:S10]  /*e4b0*/  IMAD.MOV.U32 R3, RZ, RZ, R17 ;  /* 0x000000ffff037224 */ /* 0x000fd400078e0011 */
[----:B------:R-:W-:Y:S05]  /*e4c0*/  @P0 BRA `(.L_x_78) ;  /* 0xfffffff000480947 */ /* 0x000fea000383ffff */
[----:B------:R-:W-:Y:S05]  /*e4d0*/  BRA `(.L_x_79) ;  /* 0x0000000000047947 */ /* 0x000fea0003800000 */
.L_x_59:
[----:B------:R-:W-:-:S07]  /*e4e0*/  IMAD.MOV.U32 R17, RZ, RZ, RZ ;  /* 0x000000ffff117224 */ /* 0x000fce00078e00ff */
.L_x_79:
[----:B------:R-:W0:Y:S02]  /*e4f0*/  LDL R2, [R1+0x1c] ;  /* 0x00001c0001027983 */ /* 0x000e240000100800 */
[----:B0-----:R-:W-:-:S04]  /*e500*/  LOP3.LUT R0, R2, 0x1, RZ, 0xfc, !PT ;  /* 0x0000000102007812 */ /* 0x001fc800078efcff */
[----:B------:R-:W-:-:S13]  /*e510*/  ISETP.NE.AND P0, PT, R0, 0x3, PT ;  /* 0x000000030000780c */ /* 0x000fda0003f05270 */
[----:B------:R-:W-:Y:S05]  /*e520*/  @!P0 BRA `(.L_x_80) ;  /* 0x0000000000048947 */ /* 0x000fea0003800000 */
[----:B------:R-:W-:Y:S01]  /*e530*/  BPT.TRAP 0x1 ;  /* 0x000000040000795c */ /* 0x000fe20000300000 */
.L_x_80:
[----:B------:R-:W-:Y:S01]  /*e540*/  LOP3.LUT R0, R20, 0x1, RZ, 0x3c, !PT ;  /* 0x0000000114007812 */ /* 0x000fe200078e3cff */
[----:B------:R-:W-:Y:S01]  /*e550*/  BSSY B0, `(.L_x_81) ;  /* 0x0000007000007945 */ /* 0x000fe20003800000 */
[----:B------:R-:W-:Y:S02]  /*e560*/  LEA R3, R17, UR40, 0x3 ;  /* 0x0000002811037c11 */ /* 0x000fe4000f8e18ff */
[----:B------:R-:W-:Y:S02]  /*e570*/  SHF.L.U32 R0, R0, 0x1f, RZ ;  /* 0x0000001f00007819 */ /* 0x000fe400000006ff */
[----:B------:R-:W-:Y:S02]  /*e580*/  LOP3.LUT R2, R2, 0x2, RZ, 0xfc, !PT ;  /* 0x0000000202027812 */ /* 0x000fe400078efcff */
[----:B------:R-:W0:Y:S02]  /*e590*/  SYNCS.PHASECHK.TRANS64.TRYWAIT P0, [R3+URZ+0x29870], R0 ;  /* 0x02987000030075a7 */ /* 0x000e24000800017f */
[----:B------:R-:W-:Y:S01]  /*e5a0*/  ISETP.NE.AND P1, PT, R2, 0x3, PT ;  /* 0x000000030200780c */ /* 0x000fe20003f25270 */
[----:B0-----:R-:W-:-:S12]  /*e5b0*/  @!P0 BRA `(.L_x_82) ;  /* 0x0000001400108947 */ /* 0x001fd80003800000 */
.L_x_119:
[----:B------:R-:W-:Y:S05]  /*e5c0*/  BSYNC B0 ;  /* 0x0000000000007941 */ /* 0x000fea0003800000 */
.L_x_81:
[----:B------:R-:W-:Y:S05]  /*e5d0*/  @!P1 BRA `(.L_x_83) ;  /* 0x0000000000049947 */ /* 0x000fea0003800000 */
[----:B------:R-:W-:Y:S01]  /*e5e0*/  BPT.TRAP 0x1 ;  /* 0x000000040000795c */ /* 0x000fe20000300000 */
.L_x_83:
[----:B0-----:R-:W2:Y:S01]  /*e5f0*/  LDL.LU R0, [R1+0x10] ;  /* 0x0000100001007983 */ /* 0x001ea20000300800 */
[----:B------:R-:W-:Y:S01]  /*e600*/  SHF.L.U32 R2, R20, 0x1f, RZ ;  /* 0x0000001f14027819 */ /* 0x000fe200000006ff */
[----:B------:R-:W-:-:S03]  /*e610*/  IMAD R12, R17, 0x5000, RZ ;  /* 0x00005000110c7824 */ /* 0x000fc600078e02ff */
[----:B------:R-:W0:Y:S02]  /*e620*/  SYNCS.PHASECHK.TRANS64.TRYWAIT P0, [R3+URZ+0x29860], R2 ;  /* 0x02986002030075a7 */ /* 0x000e24000800017f */
[----:B--2---:R-:W-:Y:S01]  /*e630*/  LOP3.LUT R0, R12, R0, RZ, 0xfc, !PT ;  /* 0x000000000c007212 */ /* 0x004fe200078efcff */
[----:B0-----:R-:W-:Y:S06]  /*e640*/  @!P0 BRA `(.L_x_84) ;  /* 0x0000001400008947 */ /* 0x001fec0003800000 */
.L_x_120:
[----:B------:R-:W2:Y:S04]  /*e650*/  LDL.LU R4, [R1+0x14] ;  /* 0x0000140001047983 */ /* 0x000ea80000300800 */
[----:B------:R-:W3:Y:S01]  /*e660*/  LDL.LU R13, [R1+0x18] ;  /* 0x00001800010d7983 */ /* 0x000ee20000300800 */
[----:B0-----:R-:W-:Y:S01]  /*e670*/  VIADD R2, R0, UR40 ;  /* 0x0000002800027c36 */ /* 0x001fe20008000000 */
[----:B------:R-:W-:Y:S05]  /*e680*/  WARPSYNC.ALL ;  /* 0x0000000000007948 */ /* 0x000fea0003800000 */
[----:B------:R-:W0:Y:S02]  /*e690*/  LDSM.16.MT88.4 R8, [R0+UR40+0xa400] ;  /* 0x00a400280008783b */ /* 0x000e240008004200 */
[----:B0-----:R-:W-:-:S02]  /*e6a0*/  PRMT R14, R10, 0x6420, R11 ;  /* 0x000064200a0e7816 */ /* 0x001fc4000000000b */
[----:B------:R-:W-:Y:S02]  /*e6b0*/  PRMT R15, R10, 0x7531, R11 ;  /* 0x000075310a0f7816 */ /* 0x000fe4000000000b */
[----:B--2---:R-:W-:Y:S02]  /*e6c0*/  IADD3 R2, R4, R2, RZ ;  /* 0x0000000204027210 */ /* 0x004fe40007ffe0ff */
[----:B---3--:R-:W-:-:S03]  /*e6d0*/  LOP3.LUT R16, R12, R13, RZ, 0xfc, !PT ;  /* 0x0000000d0c107212 */ /* 0x008fc600078efcff */
[----:B------:R-:W0:Y:S01]  /*e6e0*/  LDSM.16.MT88.4 R4, [R2+0xa400] ;  /* 0x00a400000204783b */ /* 0x000e220000004200 */
[C-C-:B------:R-:W-:Y:S02]  /*e6f0*/  PRMT R12, R8.reuse, 0x6420, R9.reuse ;  /* 0x00006420080c7816 */ /* 0x140fe40000000009 */
[----:B------:R-:W-:Y:S01]  /*e700*/  PRMT R13, R8, 0x7531, R9 ;  /* 0x00007531080d7816 */ /* 0x000fe20000000009 */
[----:B------:R-:W-:-:S05]  /*e710*/  VIADD R16, R16, UR40 ;  /* 0x0000002810107c36 */ /* 0x000fca0008000000 */
[----:B------:R-:W-:Y:S01]  /*e720*/  STSM.16.M88.4 [R16+0x400], R12 ;  /* 0x0004000c10007844 */ /* 0x000fe20000000200 */
[C-C-:B0-----:R-:W-:Y:S02]  /*e730*/  PRMT R8, R4.reuse, 0x6420, R5.reuse ;  /* 0x0000642004087816 */ /* 0x141fe40000000005 */
[----:B------:R-:W-:Y:S02]  /*e740*/  PRMT R9, R4, 0x7531, R5 ;  /* 0x0000753104097816 */ /* 0x000fe40000000005 */
        /* <DEDUP_REMOVED lines=8> */
[----:B------:R-:W-:Y:S02]  /*e7d0*/  PRMT R15, R10, 0x7531, R11 ;  /* 0x000075310a0f7816 */ /* 0x000fe4000000000b */
[C-C-:B-1----:R-:W-:Y:S02]  /*e7e0*/  PRMT R8, R4.reuse, 0x6420, R5.reuse ;  /* 0x0000642004087816 */ /* 0x142fe40000000005 */
[----:B------:R-:W-:Y:S01]  /*e7f0*/  PRMT R9, R4, 0x7531, R5 ;  /* 0x0000753104097816 */ /* 0x000fe20000000005 */
[----:B------:R-:W-:Y:S01]  /*e800*/  STSM.16.M88.4 [R16+0x1400], R12 ;  /* 0x0014000c10007844 */ /* 0x000fe20000000200 */
        /* <DEDUP_REMOVED lines=35> */
[----:B------:R0:W-:Y:S01]  /*ea40*/  STSM.16.M88.4 [R16+0x4400], R12 ;  /* 0x0044000c10007844 */ /* 0x0001e20000000200 */
        /* <DEDUP_REMOVED lines=11> */
.L_x_85:
[----:B------:R-:W2:Y:S01]  /*eb00*/  S2R R0, SR_TID.X ;  /* 0x0000000000007919 */ /* 0x000ea20000002100 */
[----:B-1----:R-:W-:Y:S01]  /*eb10*/  SYNCS.ARRIVE.TRANS64.A1T0 RZ, [R3+URZ+0x29850], RZ ;  /* 0x029850ff03ff79a7 */ /* 0x002fe2000810003f */
[----:B------:R-:W-:Y:S01]  /*eb20*/  IMAD.MOV.U32 R2, RZ, RZ, RZ ;  /* 0x000000ffff027224 */ /* 0x000fe200078e00ff */
[----:B--2---:R-:W-:Y:S01]  /*eb30*/  LOP3.LUT R0, R0, 0x7f, RZ, 0xc0, !PT ;  /* 0x0000007f00007812 */ /* 0x004fe200078ec0ff */
[----:B------:R-:W-:Y:S03]  /*eb40*/  BAR.SYNC.DEFER_BLOCKING 0x2, 0x80 ;  /* 0x0082000000007b1d */ /* 0x000fe60000010000 */
[----:B------:R-:W-:-:S13]  /*eb50*/  ISETP.NE.AND P0, PT, R0, RZ, PT ;  /* 0x000000ff0000720c */ /* 0x000fda0003f05270 */
[----:B------:R-:W-:-:S05]  /*eb60*/  @!P0 VIADD R0, R3, 0x29880 ;  /* 0x0002988003008836 */ /* 0x000fca0000000000 */
[----:B------:R-:W-:-:S04]  /*eb70*/  @!P0 PRMT R0, RZ, 0x654, R0 ;  /* 0x00000654ff008816 */ /* 0x000fc80000000000 */
[----:B------:R1:W-:Y:S02]  /*eb80*/  @!P0 SYNCS.ARRIVE.TRANS64.RED.A1T0 RZ, [R0+URZ], RZ ;  /* 0x000000ff00ff89a7 */ /* 0x0003e4000810043f */
[----:B-1----:R-:W-:-:S05]  /*eb90*/  VIADD R0, R17, 0x1 ;  /* 0x0000000111007836 */ /* 0x002fca0000000000 */
[----:B------:R-:W-:-:S04]  /*eba0*/  ISETP.NE.AND P0, PT, R0, 0x2, PT ;  /* 0x000000020000780c */ /* 0x000fc80003f05270 */
[----:B------:R-:W-:Y:S02]  /*ebb0*/  SEL R3, RZ, 0x1, P0 ;  /* 0x00000001ff037807 */ /* 0x000fe40000000000 */
[----:B------:R-:W-:Y:S02]  /*ebc0*/  SEL R0, R0, RZ, P0 ;  /* 0x000000ff00007207 */ /* 0x000fe40000000000 */
[----:B------:R-:W-:-:S07]  /*ebd0*/  LOP3.LUT R20, R20, R3, RZ, 0x3c, !PT ;  /* 0x0000000314147212 */ /* 0x000fce00078e3cff */
.L_x_40:
[----:B------:R-:W0:Y:S01]  /*ebe0*/  S2R R4, SR_CgaCtaId ;  /* 0x0000000000047919 */ /* 0x000e220000008800 */
[----:B------:R-:W-:Y:S02]  /*ebf0*/  MOV R3, 0x400 ;  /* 0x0000040000037802 */ /* 0x000fe40000000f00 */
[----:B------:R-:W-:Y:S02]  /*ec00*/  SHF.L.U32 R2, R2, 0x1f, RZ ;  /* 0x0000001f02027819 */ /* 0x000fe400000006ff */
[----:B0-----:R-:W-:-:S04]  /*ec10*/  LEA R9, R4, R3, 0x18 ;  /* 0x0000000304097211 */ /* 0x001fc800078ec0ff */
[----:B------:R-:W0:Y:S02]  /*ec20*/  SYNCS.PHASECHK.TRANS64.TRYWAIT P0, [R9+URZ+0x29820], R2 ;  /* 0x02982002090075a7 */ /* 0x000e24000800017f */
[----:B0-----:R-:W-:Y:S05]  /*ec30*/  @!P0 BRA `(.L_x_86) ;  /* 0x0000000c00988947 */ /* 0x001fea0003800000 */
.L_x_121:
[----:B------:R-:W1:Y:S02]  /*ec40*/  S2R R3, SR_TID.X ;  /* 0x0000000000037919 */ /* 0x000e640000002100 */
[----:B-1----:R-:W-:-:S04]  /*ec50*/  SHF.R.U32.HI R3, RZ, 0x5, R3 ;  /* 0x00000005ff037819 */ /* 0x002fc80000011603 */
[----:B------:R-:W-:-:S05]  /*ec60*/  LOP3.LUT R3, R3, 0x3, RZ, 0xc0, !PT ;  /* 0x0000000303037812 */ /* 0x000fca00078ec0ff */
[----:B0-----:R-:W0:Y:S02]  /*ec70*/  SHFL.IDX PT, R2, R3, RZ, 0x1f ;  /* 0x00001fff03027589 */ /* 0x001e2400000e0000 */
[----:B0-----:R-:W-:-:S13]  /*ec80*/  ISETP.NE.AND P0, PT, R2, RZ, PT ;  /* 0x000000ff0200720c */ /* 0x001fda0003f05270 */
[----:B------:R-:W-:Y:S05]  /*ec90*/  @P0 BRA `(.L_x_10) ;  /* 0x00000000009c0947 */ /* 0x000fea0003800000 */
[----:B------:R-:W-:-:S13]  /*eca0*/  ELECT P0, URZ, PT ;  /* 0x00000000003f782f */ /* 0x000fda0003800000 */
[----:B------:R-:W-:Y:S05]  /*ecb0*/  @!P0 BRA `(.L_x_10) ;  /* 0x0000000000948947 */ /* 0x000fea0003800000 */
[----:B------:R-:W2:Y:S02]  /*ecc0*/  LDL.LU R3, [R1+0x1c] ;  /* 0x00001c0001037983 */ /* 0x000ea40000300800 */
[----:B--2---:R-:W-:-:S04]  /*ecd0*/  LOP3.LUT R2, R3, 0x2, RZ, 0xfc, !PT ;  /* 0x0000000203027812 */ /* 0x004fc800078efcff */
[----:B------:R-:W-:-:S13]  /*ece0*/  ISETP.NE.AND P0, PT, R2, 0x3, PT ;  /* 0x000000030200780c */ /* 0x000fda0003f05270 */
[----:B------:R-:W-:Y:S05]  /*ecf0*/  @!P0 BRA `(.L_x_87) ;  /* 0x0000000000048947 */ /* 0x000fea0003800000 */
[----:B------:R-:W-:Y:S01]  /*ed00*/  BPT.TRAP 0x1 ;  /* 0x000000040000795c */ /* 0x000fe20000300000 */
.L_x_87:
[----:B------:R-:W-:Y:S01]  /*ed10*/  VIADD R7, R9, 0x29840 ;  /* 0x0002984009077836 */ /* 0x000fe20000000000 */
[----:B------:R-:W-:Y:S01]  /*ed20*/  SHF.L.U32 R4, R20, 0x1f, RZ ;  /* 0x0000001f14047819 */ /* 0x000fe200000006ff */
[C---:B------:R-:W-:Y:S02]  /*ed30*/  VIADD R2, R0.reuse, 0x1 ;  /* 0x0000000100027836 */ /* 0x040fe40000000000 */
[----:B------:R-:W-:-:S03]  /*ed40*/  IMAD R5, R0, 0x8, R7 ;  /* 0x0000000800057824 */ /* 0x000fc600078e0207 */
[----:B------:R-:W-:Y:S01]  /*ed50*/  ISETP.NE.AND P2, PT, R2, 0x2, PT ;  /* 0x000000020200780c */ /* 0x000fe20003f45270 */
[----:B------:R-:W0:Y:S03]  /*ed60*/  SYNCS.PHASECHK.TRANS64.TRYWAIT P1, [R5+URZ], R4 ;  /* 0x00000004050075a7 */ /* 0x000e26000802017f */
[----:B------:R-:W-:-:S04]  /*ed70*/  SEL R3, RZ, 0x1, P2 ;  /* 0x00000001ff037807 */ /* 0x000fc80001000000 */
[----:B------:R-:W-:Y:S02]  /*ed80*/  LOP3.LUT R20, R20, R3, RZ, 0x3c, !PT ;  /* 0x0000000314147212 */ /* 0x000fe400078e3cff */
[----:B------:R-:W-:Y:S02]  /*ed90*/  SEL R3, R2, RZ, P2 ;  /* 0x000000ff02037207 */ /* 0x000fe40001000000 */
[----:B------:R-:W-:-:S03]  /*eda0*/  SHF.L.U32 R2, R20, 0x1f, RZ ;  /* 0x0000001f14027819 */ /* 0x000fc600000006ff */
[----:B------:R-:W-:Y:S01]  /*edb0*/  IMAD R7, R3, 0x8, R7 ;  /* 0x0000000803077824 */ /* 0x000fe200078e0207 */
[----:B0-----:R-:W-:Y:S06]  /*edc0*/  @!P1 BRA `(.L_x_88) ;  /* 0x0000000c00489947 */ /* 0x001fec0003800000 */
.L_x_122:
[----:B------:R-:W1:Y:S02]  /*edd0*/  SYNCS.PHASECHK.TRANS64.TRYWAIT P1, [R7+URZ], R2 ;  /* 0x00000002070075a7 */ /* 0x000e64000802017f */
[----:B-1----:R-:W-:Y:S05]  /*ede0*/  @!P1 BRA `(.L_x_89) ;  /* 0x0000000c00549947 */ /* 0x002fea0003800000 */
.L_x_123:
[----:B------:R-:W-:Y:S05]  /*edf0*/  @!P0 BRA `(.L_x_90) ;  /* 0x0000000000048947 */ /* 0x000fea0003800000 */
[----:B------:R-:W-:Y:S01]  /*ee00*/  BPT.TRAP 0x1 ;  /* 0x000000040000795c */ /* 0x000fe20000300000 */
.L_x_90:
[----:B0-----:R-:W-:-:S04]  /*ee10*/  IMAD R5, R0, 0x8, R9 ;  /* 0x0000000800057824 */ /* 0x001fc800078e0209 */
[----:B------:R-:W0:Y:S02]  /*ee20*/  SYNCS.PHASECHK.TRANS64.TRYWAIT P1, [R5+URZ+0x29860], R4 ;  /* 0x02986004050075a7 */ /* 0x000e24000802017f */
[----:B0-----:R-:W-:Y:S05]  /*ee30*/  @!P1 BRA `(.L_x_91) ;  /* 0x0000000c00549947 */ /* 0x001fea0003800000 */
.L_x_124:
[----:B------:R-:W-:Y:S05]  /*ee40*/  @!P0 BRA `(.L_x_92) ;  /* 0x0000000000048947 */ /* 0x000fea0003800000 */
[----:B------:R-:W-:Y:S01]  /*ee50*/  BPT.TRAP 0x1 ;  /* 0x000000040000795c */ /* 0x000fe20000300000 */
.L_x_92:
[----:B------:R-:W-:-:S04]  /*ee60*/  IMAD R3, R3, 0x8, R9 ;  /* 0x0000000803037824 */ /* 0x000fc800078e0209 */
[----:B------:R-:W2:Y:S02]  /*ee70*/  SYNCS.PHASECHK.TRANS64.TRYWAIT P1, [R3+URZ+0x29860], R2 ;  /* 0x02986002030075a7 */ /* 0x000ea4000802017f */
[----:B--2---:R-:W-:Y:S05]  /*ee80*/  @!P1 BRA `(.L_x_93) ;  /* 0x0000000c00549947 */ /* 0x004fea0003800000 */
.L_x_125:
[----:B------:R-:W-:Y:S05]  /*ee90*/  @!P0 BRA `(.L_x_94) ;  /* 0x0000000000048947 */ /* 0x000fea0003800000 */
[----:B------:R-:W-:Y:S01]  /*eea0*/  BPT.TRAP 0x1 ;  /* 0x000000040000795c */ /* 0x000fe20000300000 */
.L_x_94:
[----:B------:R-:W3:Y:S02]  /*eeb0*/  SYNCS.PHASECHK.TRANS64.TRYWAIT P0, [R5+URZ+0x29880], R4 ;  /* 0x02988004050075a7 */ /* 0x000ee4000800017f */
[----:B---3--:R-:W-:Y:S05]  /*eec0*/  @!P0 BRA `(.L_x_95) ;  /* 0x0000000c00588947 */ /* 0x008fea0003800000 */
.L_x_96:
[----:B----4-:R4:W0:Y:S02]  /*eed0*/  SYNCS.PHASECHK.TRANS64.TRYWAIT P0, [R3+URZ+0x29880], R2 ;  /* 0x02988002030075a7 */ /* 0x010824000800017f */
[----:B0-----:R-:W-:Y:S05]  /*eee0*/  @!P0 NANOSLEEP.SYNCS 0x989680 ;  /* 0x009896800000895d */ /* 0x001fea0003900000 */
[----:B------:R-:W0:Y:S02]  /*eef0*/  @!P0 SYNCS.PHASECHK.TRANS64 P0, [R3+URZ+0x29880], R2 ;  /* 0x02988002030085a7 */ /* 0x000e24000800007f */
[----:B0-----:R-:W-:Y:S05]  /*ef00*/  @!P0 BRA `(.L_x_96) ;  /* 0xfffffffc00f08947 */ /* 0x001fea000383ffff */
.L_x_10:
[----:B------:R-:W-:Y:S05]  /*ef10*/  BSYNC B6 ;  /* 0x0000000000067941 */ /* 0x000fea0003800000 */
.L_x_7:
[----:B------:R-:W-:Y:S05]  /*ef20*/  EXIT ;  /* 0x000000000000794d */ /* 0x000fea0003800000 */
.L_x_14:
[----:B0-----:R-:W-:-:S04]  /*ef30*/  IMAD.U32 R4, RZ, RZ, UR40 ;  /* 0x00000028ff047e24 */ /* 0x001fc8000f8e00ff */
[----:B------:R0:W1:Y:S03]  /*ef40*/  SYNCS.PHASECHK.TRANS64.TRYWAIT P1, [R4+URZ+0x29800], R5 ;  /* 0x02980005040075a7 */ /* 0x000066000802017f */
[----:B-1----:R-:W-:Y:S05]  /*ef50*/  @!P1 NANOSLEEP.SYNCS 0x989680 ;  /* 0x009896800000995d */ /* 0x002fea0003900000 */
[----:B------:R-:W1:Y:S02]  /*ef60*/  @!P1 SYNCS.PHASECHK.TRANS64 P1, [R4+URZ+0x29800], R5 ;  /* 0x02980005040095a7 */ /* 0x000e64000802007f */
[----:B-1----:R-:W-:Y:S05]  /*ef70*/  @!P1 BRA `(.L_x_14) ;  /* 0xfffffffc00ec9947 */ /* 0x002fea000383ffff */
[----:B------:R-:W-:Y:S05]  /*ef80*/  BRA `(.L_x_97) ;  /* 0xffffff2400787947 */ /* 0x000fea000383ffff */
.L_x_18:
[----:B0-----:R-:W-:-:S04]  /*ef90*/  IMAD.U32 R4, RZ, RZ, UR40 ;  /* 0x00000028ff047e24 */ /* 0x001fc8000f8e00ff */
[----:B------:R0:W2:Y:S03]  /*efa0*/  SYNCS.PHASECHK.TRANS64.TRYWAIT P2, [R4+URZ+0x29830], R5 ;  /* 0x02983005040075a7 */ /* 0x0000a6000804017f */
[----:B--2---:R-:W-:Y:S05]  /*efb0*/  @!P2 NANOSLEEP.SYNCS 0x989680 ;  /* 0x009896800000a95d */ /* 0x004fea0003900000 */
[----:B------:R-:W2:Y:S02]  /*efc0*/  @!P2 SYNCS.PHASECHK.TRANS64 P2, [R4+URZ+0x29830], R5 ;  /* 0x029830050400a5a7 */ /* 0x000ea4000804007f */
[----:B--2---:R-:W-:Y:S05]  /*efd0*/  @!P2 BRA `(.L_x_18) ;  /* 0xfffffffc00eca947 */ /* 0x004fea000383ffff */
[----:B------:R-:W-:Y:S05]  /*efe0*/  BRA `(.L_x_17) ;  /* 0xffffff2400907947 */ /* 0x000fea000383ffff */
.L_x_23:
[----:B-1----:R-:W-:-:S04]  /*eff0*/  IMAD.U32 R13, RZ, RZ, UR4 ;  /* 0x00000004ff0d7e24 */ /* 0x002fc8000f8e00ff */
[----:B------:R1:W2:Y:S03]  /*f000*/  SYNCS.PHASECHK.TRANS64.TRYWAIT P2, [R13+URZ+0x29830], R12 ;  /* 0x0298300c0d0075a7 */ /* 0x0002a6000804017f */
[----:B--2---:R-:W-:Y:S05]  /*f010*/  @!P2 NANOSLEEP.SYNCS 0x989680 ;  /* 0x009896800000a95d */ /* 0x004fea0003900000 */
[----:B------:R-:W2:Y:S02]  /*f020*/  @!P2 SYNCS.PHASECHK.TRANS64 P2, [R13+URZ+0x29830], R12 ;  /* 0x0298300c0d00a5a7 */ /* 0x000ea4000804007f */
[----:B--2---:R-:W-:Y:S05]  /*f030*/  @!P2 BRA `(.L_x_23) ;  /* 0xfffffffc00eca947 */ /* 0x004fea000383ffff */
[----:B------:R-:W-:Y:S05]  /*f040*/  BRA `(.L_x_20) ;  /* 0xffffff6000e07947 */ /* 0x000fea000383ffff */
.L_x_27:
[----:B-1----:R-:W-:-:S04]  /*f050*/  IMAD.U32 R12, RZ, RZ, UR4 ;  /* 0x00000004ff0c7e24 */ /* 0x002fc8000f8e00ff */
[----:B------:R1:W2:Y:S03]  /*f060*/  SYNCS.PHASECHK.TRANS64.TRYWAIT P2, [R12+URZ+0x29850], R11 ;  /* 0x0298500b0c0075a7 */ /* 0x0002a6000804017f */
[----:B--2---:R-:W-:Y:S05]  /*f070*/  @!P2 NANOSLEEP.SYNCS 0x989680 ;  /* 0x009896800000a95d */ /* 0x004fea0003900000 */
[----:B------:R-:W2:Y:S02]  /*f080*/  @!P2 SYNCS.PHASECHK.TRANS64 P2, [R12+URZ+0x29850], R11 ;  /* 0x0298500b0c00a5a7 */ /* 0x000ea4000804007f */
[----:B--2---:R-:W-:Y:S05]  /*f090*/  @!P2 BRA `(.L_x_27) ;  /* 0xfffffffc00eca947 */ /* 0x004fea000383ffff */
[----:B------:R-:W-:Y:S05]  /*f0a0*/  BRA `(.L_x_24) ;  /* 0xffffff7000047947 */ /* 0x000fea000383ffff */
.L_x_33:
[----:B-1----:R-:W-:-:S04]  /*f0b0*/  IMAD.U32 R5, RZ, RZ, UR5 ;  /* 0x00000005ff057e24 */ /* 0x002fc8000f8e00ff */
[----:B------:R1:W2:Y:S03]  /*f0c0*/  SYNCS.PHASECHK.TRANS64.TRYWAIT P1, [R5+URZ+0x29850], R8 ;  /* 0x02985008050075a7 */ /* 0x0002a6000802017f */
[----:B--2---:R-:W-:Y:S05]  /*f0d0*/  @!P1 NANOSLEEP.SYNCS 0x989680 ;  /* 0x009896800000995d */ /* 0x004fea0003900000 */
[----:B------:R-:W2:Y:S02]  /*f0e0*/  @!P1 SYNCS.PHASECHK.TRANS64 P1, [R5+URZ+0x29850], R8 ;  /* 0x02985008050095a7 */ /* 0x000ea4000802007f */
[----:B--2---:R-:W-:Y:S05]  /*f0f0*/  @!P1 BRA `(.L_x_33) ;  /* 0xfffffffc00ec9947 */ /* 0x004fea000383ffff */
[----:B------:R-:W-:Y:S05]  /*f100*/  BRA `(.L_x_32) ;  /* 0xffffff9800587947 */ /* 0x000fea000383ffff */
.L_x_46:
[----:B------:R-:W-:Y:S01]  /*f110*/  IMAD.MOV.U32 R13, RZ, RZ, R6 ;  /* 0x000000ffff0d7224 */ /* 0x000fe200078e0006 */
[----:B------:R-:W-:Y:S01]  /*f120*/  MOV R11, 0x1f ;  /* 0x0000001f000b7802 */ /* 0x000fe20000000f00 */
[----:B------:R-:W-:Y:S02]  /*f130*/  IMAD.MOV.U32 R12, RZ, RZ, RZ ;  /* 0x000000ffff0c7224 */ /* 0x000fe400078e00ff */
[----:B------:R-:W-:-:S07]  /*f140*/  IMAD.MOV.U32 R15, RZ, RZ, -0x1 ;  /* 0xffffffffff0f7424 */ /* 0x000fce00078e00ff */
[----:B0-----:R-:W-:Y:S05]  /*f150*/  WARPSYNC.COLLECTIVE R15, `(.L_x_98) ;  /* 0x000000000f087348 */ /* 0x001fea0003c00000 */
[----:B------:R1:W2:Y:S02]  /*f160*/  SHFL.IDX P6, R14, R13, R12, R11 ;  /* 0x0000000c0d0e7389 */ /* 0x0002a400000c000b */
[----:B012---:R-:W-:Y:S01]  /*f170*/  ENDCOLLECTIVE ;  /* 0x000000000000791b */ /* 0x007fe20003800000 */
.L_x_98:
[----:B------:R-:W-:Y:S05]  /*f180*/  BRA `(.L_x_99) ;  /* 0xffffffd400207947 */ /* 0x000fea000383ffff */
.L_x_48:
[----:B------:R-:W-:Y:S01]  /*f190*/  BSSY B0, `(.L_x_100) ;  /* 0x0000006000007945 */ /* 0x000fe20003800000 */
[----:B------:R-:W-:-:S07]  /*f1a0*/  IMAD.MOV.U32 R15, RZ, RZ, -0x1 ;  /* 0xffffffffff0f7424 */ /* 0x000fce00078e00ff */
[----:B-1----:R-:W-:Y:S05]  /*f1b0*/  WARPSYNC.COLLECTIVE R15, `(.L_x_101) ;  /* 0x000000000f0c7348 */ /* 0x002fea0003c00000 */
[----:B------:R-:W-:Y:S02]  /*f1c0*/  ELECT P6, UR62, PT ;  /* 0x00000000003e782f */ /* 0x000fe400038c0000 */
[----:B------:R-:W-:Y:S01]  /*f1d0*/  MOV R14, UR62 ;  /* 0x0000003e000e7c02 */ /* 0x000fe20008000f00 */
[----:B-1----:R-:W-:Y:S10]  /*f1e0*/  ENDCOLLECTIVE ;  /* 0x000000000000791b */ /* 0x002ff40003800000 */
.L_x_101:
[----:B------:R-:W-:Y:S05]  /*f1f0*/  BSYNC B0 ;  /* 0x0000000000007941 */ /* 0x000fea0003800000 */
.L_x_100:
[----:B------:R-:W-:Y:S05]  /*f200*/  BRA `(.L_x_102) ;  /* 0xffffffd4002c7947 */ /* 0x000fea000383ffff */
.L_x_50:
[----:B0-----:R-:W-:-:S04]  /*f210*/  IMAD.U32 R3, RZ, RZ, UR40 ;  /* 0x00000028ff037e24 */ /* 0x001fc8000f8e00ff */
[----:B------:R0:W2:Y:S03]  /*f220*/  SYNCS.PHASECHK.TRANS64.TRYWAIT P0, [R3+URZ+0x29880], R2 ;  /* 0x02988002030075a7 */ /* 0x0000a6000800017f */
[----:B--2---:R-:W-:Y:S05]  /*f230*/  @!P0 NANOSLEEP.SYNCS 0x989680 ;  /* 0x009896800000895d */ /* 0x004fea0003900000 */
[----:B------:R-:W2:Y:S02]  /*f240*/  @!P0 SYNCS.PHASECHK.TRANS64 P0, [R3+URZ+0x29880], R2 ;  /* 0x02988002030085a7 */ /* 0x000ea4000800007f */
[----:B--2---:R-:W-:Y:S05]  /*f250*/  @!P0 BRA `(.L_x_50) ;  /* 0xfffffffc00ec8947 */ /* 0x004fea000383ffff */
[----:B------:R-:W-:Y:S05]  /*f260*/  BRA `(.L_x_103) ;  /* 0xffffffd400787947 */ /* 0x000fea000383ffff */
.L_x_52:
[----:B0-----:R-:W-:-:S04]  /*f270*/  IMAD.U32 R3, RZ, RZ, UR40 ;  /* 0x00000028ff037e24 */ /* 0x001fc8000f8e00ff */
[----:B------:R0:W2:Y:S03]  /*f280*/  SYNCS.PHASECHK.TRANS64.TRYWAIT P0, [R3+URZ+0x29840], R2 ;  /* 0x02984002030075a7 */ /* 0x0000a6000800017f */
[----:B--2---:R-:W-:Y:S05]  /*f290*/  @!P0 NANOSLEEP.SYNCS 0x989680 ;  /* 0x009896800000895d */ /* 0x004fea0003900000 */
[----:B------:R-:W2:Y:S02]  /*f2a0*/  @!P0 SYNCS.PHASECHK.TRANS64 P0, [R3+URZ+0x29840], R2 ;  /* 0x02984002030085a7 */ /* 0x000ea4000800007f */
[----:B--2---:R-:W-:Y:S05]  /*f2b0*/  @!P0 BRA `(.L_x_52) ;  /* 0xfffffffc00ec8947 */ /* 0x004fea000383ffff */
[----:B------:R-:W-:Y:S05]  /*f2c0*/  BRA `(.L_x_104) ;  /* 0xffffffd400b47947 */ /* 0x000fea000383ffff */
.L_x_55:
[----:B------:R-:W-:Y:S02]  /*f2d0*/  IMAD.MOV.U32 R13, RZ, RZ, R5 ;  /* 0x000000ffff0d7224 */ /* 0x000fe400078e0005 */
[----:B------:R-:W-:Y:S02]  /*f2e0*/  IMAD.MOV.U32 R12, RZ, RZ, RZ ;  /* 0x000000ffff0c7224 */ /* 0x000fe400078e00ff */
[----:B------:R-:W-:Y:S02]  /*f2f0*/  IMAD.MOV.U32 R11, RZ, RZ, 0x1c1f ;  /* 0x00001c1fff0b7424 */ /* 0x000fe400078e00ff */
[----:B------:R-:W-:Y:S02]  /*f300*/  IMAD.MOV.U32 R15, RZ, RZ, -0x1 ;  /* 0xffffffffff0f7424 */ /* 0x000fe400078e00ff */
[----:B------:R-:W-:-:S07]  /*f310*/  IMAD R7, R10, 0x80, R7 ;  /* 0x000000800a077824 */ /* 0x000fce00078e0207 */
[----:B------:R-:W-:Y:S05]  /*f320*/  WARPSYNC.COLLECTIVE R15, `(.L_x_105) ;  /* 0x000000000f087348 */ /* 0x000fea0003c00000 */
[----:B------:R0:W1:Y:S02]  /*f330*/  SHFL.IDX P6, R14, R13, R12, R11 ;  /* 0x0000000c0d0e7389 */ /* 0x00006400000c000b */
[----:B01----:R-:W-:Y:S01]  /*f340*/  ENDCOLLECTIVE ;  /* 0x000000000000791b */ /* 0x003fe20003800000 */
.L_x_105:
[----:B------:R-:W-:Y:S02]  /*f350*/  VIADD R21, R7, 0x40 ;  /* 0x0000004007157836 */ /* 0x000fe40000000000 */
[----:B------:R-:W-:Y:S02]  /*f360*/  IMAD.MOV.U32 R13, RZ, RZ, R6 ;  /* 0x000000ffff0d7224 */ /* 0x000fe400078e0006 */
[----:B------:R-:W-:-:S07]  /*f370*/  IMAD.MOV.U32 R2, RZ, RZ, R14 ;  /* 0x000000ffff027224 */ /* 0x000fce00078e000e */
[----:B------:R-:W-:Y:S05]  /*f380*/  WARPSYNC.COLLECTIVE R15, `(.L_x_106) ;  /* 0x000000000f087348 */ /* 0x000fea0003c00000 */
[----:B------:R0:W1:Y:S02]  /*f390*/  SHFL.IDX P6, R14, R13, R12, R11 ;  /* 0x0000000c0d0e7389 */ /* 0x00006400000c000b */
[----:B01----:R-:W-:Y:S01]  /*f3a0*/  ENDCOLLECTIVE ;  /* 0x000000000000791b */ /* 0x003fe20003800000 */
.L_x_106:
[----:B------:R-:W-:Y:S02]  /*f3b0*/  ULDC UR4, c[0x0][0x288] ;  /* 0x0000a20000047ab9 */ /* 0x000fe40000000800 */
[----:B------:R-:W-:-:S05]  /*f3c0*/  IMAD R4, R9, UR4, RZ ;  /* 0x0000000409047c24 */ /* 0x000fca000f8e02ff */
[C---:B------:R-:W-:Y:S01]  /*f3d0*/  ISETP.GE.AND P4, PT, R7.reuse, R4, PT ;  /* 0x000000040700720c */ /* 0x040fe20003f86270 */
[----:B------:R-:W-:Y:S02]  /*f3e0*/  VIADD R11, R7, 0x20 ;  /* 0x00000020070b7836 */ /* 0x000fe40000000000 */
[----:B------:R-:W-:Y:S02]  /*f3f0*/  IMAD.MOV.U32 R13, RZ, RZ, R5 ;  /* 0x000000ffff0d7224 */ /* 0x000fe400078e0005 */
[----:B------:R-:W-:-:S08]  /*f400*/  IMAD.MOV.U32 R12, RZ, RZ, 0x1 ;  /* 0x00000001ff0c7424 */ /* 0x000fd000078e00ff */
[----:B------:R-:W-:Y:S02]  /*f410*/  @!P4 VIADD R9, R0, UR40 ;  /* 0x000000280009cc36 */ /* 0x000fe40008000000 */
[----:B------:R-:W-:-:S05]  /*f420*/  IMAD.MOV.U32 R3, RZ, RZ, R14 ;  /* 0x000000ffff037224 */ /* 0x000fca00078e000e */
[----:B------:R-:W-:-:S05]  /*f430*/  @!P4 IADD3 R3, P3, R8, R3, RZ ;  /* 0x000000030803c210 */ /* 0x000fca0007f7e0ff */
[----:B------:R-:W-:Y:S01]  /*f440*/  @!P4 IMAD.X R2, RZ, RZ, R2, P3 ;  /* 0x000000ffff02c224 */ /* 0x000fe200018e0602 */
[----:B------:R-:W-:Y:S02]  /*f450*/  ISETP.GE.AND P3, PT, R11, R4, PT ;  /* 0x000000040b00720c */ /* 0x000fe40003f66270 */
[----:B------:R-:W-:Y:S02]  /*f460*/  MOV R11, 0x1c1f ;  /* 0x00001c1f000b7802 */ /* 0x000fe40000000f00 */
[----:B------:R-:W-:-:S09]  /*f470*/  @!P4 LOP3.LUT R3, R3, R2, RZ, 0x3c, !PT ;  /* 0x000000020303c212 */ /* 0x000fd200078e3cff */
[----:B------:R-:W-:Y:S05]  /*f480*/  WARPSYNC.COLLECTIVE R15, `(.L_x_107) ;  /* 0x000000000f087348 */ /* 0x000fea0003c00000 */
[----:B------:R0:W1:Y:S02]  /*f490*/  SHFL.IDX P6, R14, R13, R12, R11 ;  /* 0x0000000c0d0e7389 */ /* 0x00006400000c000b */
[----:B01----:R-:W-:Y:S01]  /*f4a0*/  ENDCOLLECTIVE ;  /* 0x000000000000791b */ /* 0x003fe20003800000 */
.L_x_107:
[----:B------:R-:W-:-:S04]  /*f4b0*/  @!P4 LOP3.LUT R2, R3, R2, RZ, 0x3c, !PT ;  /* 0x000000020302c212 */ /* 0x000fc800078e3cff */
[----:B------:R-:W-:-:S05]  /*f4c0*/  @!P4 LOP3.LUT R3, R3, R2, RZ, 0x3c, !PT ;  /* 0x000000020303c212 */ /* 0x000fca00078e3cff */
[----:B------:R-:W-:Y:S01]  /*f4d0*/  @!PT LDS RZ, [RZ] ;  /* 0x00000000fffff984 */ /* 0x000fe20000000800 */
[----:B------:R-:W-:Y:S01]  /*f4e0*/  @!PT LDS RZ, [RZ] ;  /* 0x00000000fffff984 */ /* 0x000fe20000000800 */
[----:B------:R-:W-:Y:S01]  /*f4f0*/  @!PT LDS RZ, [RZ] ;  /* 0x00000000fffff984 */ /* 0x000fe20000000800 */
[----:B------:R-:W-:Y:S01]  /*f500*/  @!P4 LDGSTS.E.BYPASS.LTC128B.128 [R9+0x14400], desc[UR38][R2.64], !P2 ;  /* 0x144000000209cfae */ /* 0x000fe2000d101d66 */
[----:B------:R-:W-:-:S03]  /*f510*/  IMAD.MOV.U32 R13, RZ, RZ, R6 ;  /* 0x000000ffff0d7224 */ /* 0x000fc600078e0006 */
[----:B------:R-:W-:Y:S04]  /*f520*/  @!P4 LDGSTS.E.BYPASS.LTC128B.128 [R9+0x16400], desc[UR38][R2.64+0x40], !P0 ;  /* 0x164000400209cfae */ /* 0x000fe8000c101d66 */
[----:B------:R0:W-:Y:S02]  /*f530*/  @!P4 LDGSTS.E.BYPASS.LTC128B.128 [R9+0x18400], desc[UR38][R2.64+0x80], !P1 ;  /* 0x184000800209cfae */ /* 0x0001e4000c901d66 */
[----:B0-----:R-:W-:-:S07]  /*f540*/  IMAD.MOV.U32 R2, RZ, RZ, R14 ;  /* 0x000000ffff027224 */ /* 0x001fce00078e000e */
[----:B------:R-:W-:Y:S05]  /*f550*/  WARPSYNC.COLLECTIVE R15, `(.L_x_108) ;  /* 0x000000000f087348 */ /* 0x000fea0003c00000 */
[----:B------:R0:W1:Y:S02]  /*f560*/  SHFL.IDX P6, R14, R13, R12, R11 ;  /* 0x0000000c0d0e7389 */ /* 0x00006400000c000b */
[----:B01----:R-:W-:Y:S01]  /*f570*/  ENDCOLLECTIVE ;  /* 0x000000000000791b */ /* 0x003fe20003800000 */
.L_x_108:
[----:B------:R-:W-:Y:S02]  /*f580*/  @!P3 VIADD R9, R0, UR40 ;  /* 0x000000280009bc36 */ /* 0x000fe40008000000 */
[----:B------:R-:W-:Y:S02]  /*f590*/  IMAD.MOV.U32 R13, RZ, RZ, R5 ;  /* 0x000000ffff0d7224 */ /* 0x000fe400078e0005 */
[----:B------:R-:W-:Y:S01]  /*f5a0*/  IMAD.MOV.U32 R12, RZ, RZ, 0x2 ;  /* 0x00000002ff0c7424 */ /* 0x000fe200078e00ff */
[----:B------:R-:W-:-:S13]  /*f5b0*/  @!P3 IADD3 R3, P4, R8, R14, RZ ;  /* 0x0000000e0803b210 */ /* 0x000fda0007f9e0ff */
[----:B------:R-:W-:Y:S05]  /*f5c0*/  WARPSYNC.COLLECTIVE R15, `(.L_x_109) ;  /* 0x000000000f087348 */ /* 0x000fea0003c00000 */
[----:B------:R0:W1:Y:S02]  /*f5d0*/  SHFL.IDX P6, R14, R13, R12, R11 ;  /* 0x0000000c0d0e7389 */ /* 0x00006400000c000b */
[----:B01----:R-:W-:Y:S01]  /*f5e0*/  ENDCOLLECTIVE ;  /* 0x000000000000791b */ /* 0x003fe20003800000 */
.L_x_109:
[----:B------:R-:W-:-:S05]  /*f5f0*/  @!P3 IMAD.X R2, RZ, RZ, R2, P4 ;  /* 0x000000ffff02b224 */ /* 0x000fca00020e0602 */
[----:B------:R-:W-:-:S04]  /*f600*/  @!P3 LOP3.LUT R3, R3, R2, RZ, 0x3c, !PT ;  /* 0x000000020303b212 */ /* 0x000fc800078e3cff */
[----:B------:R-:W-:Y:S01]  /*f610*/  @!P3 LOP3.LUT R2, R3, R2, RZ, 0x3c, !PT ;  /* 0x000000020302b212 */ /* 0x000fe200078e3cff */
[----:B------:R-:W-:-:S03]  /*f620*/  IMAD.MOV.U32 R13, RZ, RZ, R6 ;  /* 0x000000ffff0d7224 */ /* 0x000fc600078e0006 */
[----:B------:R-:W-:-:S05]  /*f630*/  @!P3 LOP3.LUT R3, R3, R2, RZ, 0x3c, !PT ;  /* 0x000000020303b212 */ /* 0x000fca00078e3cff */
[----:B------:R-:W-:Y:S01]  /*f640*/  @!PT LDS RZ, [RZ] ;  /* 0x00000000fffff984 */ /* 0x000fe20000000800 */
[----:B------:R-:W-:Y:S01]  /*f650*/  @!PT LDS RZ, [RZ] ;  /* 0x00000000fffff984 */ /* 0x000fe20000000800 */
[----:B------:R-:W-:Y:S01]  /*f660*/  @!PT LDS RZ, [RZ] ;  /* 0x00000000fffff984 */ /* 0x000fe20000000800 */
[----:B------:R-:W-:Y:S04]  /*f670*/  @!P3 LDGSTS.E.BYPASS.LTC128B.128 [R9+0x14c00], desc[UR38][R2.64], !P2 ;  /* 0x14c000000209bfae */ /* 0x000fe8000d101d66 */
[----:B------:R-:W-:Y:S04]  /*f680*/  @!P3 LDGSTS.E.BYPASS.LTC128B.128 [R9+0x16c00], desc[UR38][R2.64+0x40], !P0 ;  /* 0x16c000400209bfae */ /* 0x000fe8000c101d66 */
[----:B------:R0:W-:Y:S01]  /*f690*/  @!P3 LDGSTS.E.BYPASS.LTC128B.128 [R9+0x18c00], desc[UR38][R2.64+0x80], !P1 ;  /* 0x18c000800209bfae */ /* 0x0001e2000c901d66 */
[----:B------:R-:W-:Y:S01]  /*f6a0*/  ISETP.GE.AND P3, PT, R21, R4, PT ;  /* 0x000000041500720c */ /* 0x000fe20003f66270 */
[----:B0-----:R-:W-:-:S12]  /*f6b0*/  IMAD.MOV.U32 R2, RZ, RZ, R14 ;  /* 0x000000ffff027224 */ /* 0x001fd800078e000e */
[----:B------:R-:W-:Y:S05]  /*f6c0*/  WARPSYNC.COLLECTIVE R15, `(.L_x_110) ;  /* 0x000000000f087348 */ /* 0x000fea0003c00000 */
[----:B------:R0:W1:Y:S02]  /*f6d0*/  SHFL.IDX P6, R14, R13, R12, R11 ;  /* 0x0000000c0d0e7389 */ /* 0x00006400000c000b */
[----:B01----:R-:W-:Y:S01]  /*f6e0*/  ENDCOLLECTIVE ;  /* 0x000000000000791b */ /* 0x003fe20003800000 */
.L_x_110:
[----:B------:R-:W-:Y:S02]  /*f6f0*/  @!P3 VIADD R21, R0, UR40 ;  /* 0x000000280015bc36 */ /* 0x000fe40008000000 */
[----:B------:R-:W-:Y:S02]  /*f700*/  IMAD.MOV.U32 R13, RZ, RZ, R5 ;  /* 0x000000ffff0d7224 */ /* 0x000fe400078e0005 */
[----:B------:R-:W-:Y:S01]  /*f710*/  IMAD.MOV.U32 R12, RZ, RZ, 0x3 ;  /* 0x00000003ff0c7424 */ /* 0x000fe200078e00ff */
[----:B------:R-:W-:-:S13]  /*f720*/  @!P3 IADD3 R3, P4, R8, R14, RZ ;  /* 0x0000000e0803b210 */ /* 0x000fda0007f9e0ff */
[----:B------:R-:W-:Y:S05]  /*f730*/  WARPSYNC.COLLECTIVE R15, `(.L_x_111) ;  /* 0x000000000f087348 */ /* 0x000fea0003c00000 */
[----:B------:R0:W1:Y:S02]  /*f740*/  SHFL.IDX P6, R14, R13, R12, R11 ;  /* 0x0000000c0d0e7389 */ /* 0x00006400000c000b */
[----:B01----:R-:W-:Y:S01]  /*f750*/  ENDCOLLECTIVE ;  /* 0x000000000000791b */ /* 0x003fe20003800000 */
.L_x_111:
        /* <DEDUP_REMOVED lines=8> */
[----:B------:R0:W-:Y:S01]  /*f7e0*/  @!P3 LDGSTS.E.BYPASS.LTC128B.128 [R21+0x15400], desc[UR38][R2.64], !P2 ;  /* 0x154000000215bfae */ /* 0x0001e2000d101d66 */
[----:B------:R-:W-:-:S03]  /*f7f0*/  IMAD.MOV.U32 R5, RZ, RZ, R14 ;  /* 0x000000ffff057224 */ /* 0x000fc600078e000e */
[----:B------:R0:W-:Y:S04]  /*f800*/  @!P3 LDGSTS.E.BYPASS.LTC128B.128 [R21+0x17400], desc[UR38][R2.64+0x40], !P0 ;  /* 0x174000400215bfae */ /* 0x0001e8000c101d66 */
[----:B------:R0:W-:Y:S02]  /*f810*/  @!P3 LDGSTS.E.BYPASS.LTC128B.128 [R21+0x19400], desc[UR38][R2.64+0x80], !P1 ;  /* 0x194000800215bfae */ /* 0x0001e4000c901d66 */
[----:B0-----:R-:W-:Y:S05]  /*f820*/  WARPSYNC.COLLECTIVE R15, `(.L_x_112) ;  /* 0x000000000f087348 */ /* 0x001fea0003c00000 */
[----:B------:R1:W2:Y:S02]  /*f830*/  SHFL.IDX P6, R14, R13, R12, R11 ;  /* 0x0000000c0d0e7389 */ /* 0x0002a400000c000b */
[----:B012---:R-:W-:Y:S01]  /*f840*/  ENDCOLLECTIVE ;  /* 0x000000000000791b */ /* 0x007fe20003800000 */
.L_x_112:
[----:B------:R-:W-:Y:S05]  /*f850*/  BRA `(.L_x_113) ;  /* 0xffffffd800dc7947 */ /* 0x000fea000383ffff */
.L_x_58:
[----:B0-----:R-:W-:-:S04]  /*f860*/  IMAD.U32 R3, RZ, RZ, UR40 ;  /* 0x00000028ff037e24 */ /* 0x001fc8000f8e00ff */
[----:B------:R0:W1:Y:S03]  /*f870*/  SYNCS.PHASECHK.TRANS64.TRYWAIT P0, [R3+URZ+0x29820], R0 ;  /* 0x02982000030075a7 */ /* 0x000066000800017f */
[----:B-1----:R-:W-:Y:S05]  /*f880*/  @!P0 NANOSLEEP.SYNCS 0x989680 ;  /* 0x009896800000895d */ /* 0x002fea0003900000 */
[----:B------:R-:W1:Y:S02]  /*f890*/  @!P0 SYNCS.PHASECHK.TRANS64 P0, [R3+URZ+0x29820], R0 ;  /* 0x02982000030085a7 */ /* 0x000e64000800007f */
[----:B-1----:R-:W-:Y:S05]  /*f8a0*/  @!P0 BRA `(.L_x_58) ;  /* 0xfffffffc00ec8947 */ /* 0x002fea000383ffff */
[----:B------:R-:W-:Y:S05]  /*f8b0*/  BRA `(.L_x_114) ;  /* 0xffffffdc002c7947 */ /* 0x000fea000383ffff */
.L_x_63:
[----:B0-----:R0:W1:Y:S02]  /*f8c0*/  SYNCS.PHASECHK.TRANS64.TRYWAIT P0, [R6+URZ+0x29880], R4 ;  /* 0x02988004060075a7 */ /* 0x001064000800017f */
[----:B-1----:R-:W-:Y:S05]  /*f8d0*/  @!P0 NANOSLEEP.SYNCS 0x989680 ;  /* 0x009896800000895d */ /* 0x002fea0003900000 */
[----:B------:R-:W1:Y:S02]  /*f8e0*/  @!P0 SYNCS.PHASECHK.TRANS64 P0, [R6+URZ+0x29880], R4 ;  /* 0x02988004060085a7 */ /* 0x000e64000800007f */
[----:B-1----:R-:W-:Y:S05]  /*f8f0*/  @!P0 BRA `(.L_x_63) ;  /* 0xfffffffc00f08947 */ /* 0x002fea000383ffff */
[----:B------:R-:W-:Y:S05]  /*f900*/  BRA `(.L_x_115) ;  /* 0xffffffdc00d47947 */ /* 0x000fea000383ffff */
.L_x_67:
[----:B-1----:R1:W2:Y:S02]  /*f910*/  SYNCS.PHASECHK.TRANS64.TRYWAIT P0, [R6+URZ+0x29840], R4 ;  /* 0x02984004060075a7 */ /* 0x0022a4000800017f */
[----:B--2---:R-:W-:Y:S05]  /*f920*/  @!P0 NANOSLEEP.SYNCS 0x989680 ;  /* 0x009896800000895d */ /* 0x004fea0003900000 */
[----:B------:R-:W2:Y:S02]  /*f930*/  @!P0 SYNCS.PHASECHK.TRANS64 P0, [R6+URZ+0x29840], R4 ;  /* 0x02984004060085a7 */ /* 0x000ea4000800007f */
[----:B--2---:R-:W-:Y:S05]  /*f940*/  @!P0 BRA `(.L_x_67) ;  /* 0xfffffffc00f08947 */ /* 0x004fea000383ffff */
[----:B------:R-:W-:Y:S05]  /*f950*/  BRA `(.L_x_116) ;  /* 0xffffffe000447947 */ /* 0x000fea000383ffff */
.L_x_74:
[----:B0-----:R0:W1:Y:S02]  /*f960*/  SYNCS.PHASECHK.TRANS64.TRYWAIT P0, [R18+URZ+0x29870], R5 ;  /* 0x02987005120075a7 */ /* 0x001064000800017f */
[----:B-1----:R-:W-:Y:S05]  /*f970*/  @!P0 NANOSLEEP.SYNCS 0x989680 ;  /* 0x009896800000895d */ /* 0x002fea0003900000 */
[----:B------:R-:W1:Y:S02]  /*f980*/  @!P0 SYNCS.PHASECHK.TRANS64 P0, [R18+URZ+0x29870], R5 ;  /* 0x02987005120085a7 */ /* 0x000e64000800007f */
[----:B-1----:R-:W-:Y:S05]  /*f990*/  @!P0 BRA `(.L_x_74) ;  /* 0xfffffffc00f08947 */ /* 0x002fea000383ffff */
[----:B------:R-:W-:Y:S05]  /*f9a0*/  BRA `(.L_x_117) ;  /* 0xffffffe400447947 */ /* 0x000fea000383ffff */
.L_x_76:
[----:B0-----:R0:W1:Y:S02]  /*f9b0*/  SYNCS.PHASECHK.TRANS64.TRYWAIT P0, [R18+URZ+0x29860], R5 ;  /* 0x02986005120075a7 */ /* 0x001064000800017f */
[----:B-1----:R-:W-:Y:S05]  /*f9c0*/  @!P0 NANOSLEEP.SYNCS 0x989680 ;  /* 0x009896800000895d */ /* 0x002fea0003900000 */
[----:B------:R-:W1:Y:S02]  /*f9d0*/  @!P0 SYNCS.PHASECHK.TRANS64 P0, [R18+URZ+0x29860], R5 ;  /* 0x02986005120085a7 */ /* 0x000e64000800007f */
[----:B-1----:R-:W-:Y:S05]  /*f9e0*/  @!P0 BRA `(.L_x_76) ;  /* 0xfffffffc00f08947 */ /* 0x002fea000383ffff */
[----:B------:R-:W-:Y:S05]  /*f9f0*/  BRA `(.L_x_118) ;  /* 0xffffffe400487947 */ /* 0x000fea000383ffff */
.L_x_82:
[----:B0-----:R0:W1:Y:S02]  /*fa00*/  SYNCS.PHASECHK.TRANS64.TRYWAIT P0, [R3+URZ+0x29870], R0 ;  /* 0x02987000030075a7 */ /* 0x001064000800017f */
[----:B-1----:R-:W-:Y:S05]  /*fa10*/  @!P0 NANOSLEEP.SYNCS 0x989680 ;  /* 0x009896800000895d */ /* 0x002fea0003900000 */
[----:B------:R-:W1:Y:S02]  /*fa20*/  @!P0 SYNCS.PHASECHK.TRANS64 P0, [R3+URZ+0x29870], R0 ;  /* 0x02987000030085a7 */ /* 0x000e64000800007f */
[----:B-1----:R-:W-:Y:S05]  /*fa30*/  @!P0 BRA `(.L_x_82) ;  /* 0xfffffffc00f08947 */ /* 0x002fea000383ffff */
[----:B------:R-:W-:Y:S05]  /*fa40*/  BRA `(.L_x_119) ;  /* 0xffffffe800dc7947 */ /* 0x000fea000383ffff */
.L_x_84:
[----:B0-----:R0:W1:Y:S02]  /*fa50*/  SYNCS.PHASECHK.TRANS64.TRYWAIT P0, [R3+URZ+0x29860], R2 ;  /* 0x02986002030075a7 */ /* 0x001064000800017f */
[----:B-1----:R-:W-:Y:S05]  /*fa60*/  @!P0 NANOSLEEP.SYNCS 0x989680 ;  /* 0x009896800000895d */ /* 0x002fea0003900000 */
[----:B------:R-:W1:Y:S02]  /*fa70*/  @!P0 SYNCS.PHASECHK.TRANS64 P0, [R3+URZ+0x29860], R2 ;  /* 0x02986002030085a7 */ /* 0x000e64000800007f */
[----:B-1----:R-:W-:Y:S05]  /*fa80*/  @!P0 BRA `(.L_x_84) ;  /* 0xfffffffc00f08947 */ /* 0x002fea000383ffff */
[----:B------:R-:W-:Y:S05]  /*fa90*/  BRA `(.L_x_120) ;  /* 0xffffffe800ec7947 */ /* 0x000fea000383ffff */
.L_x_86:
[----:B0-----:R0:W1:Y:S02]  /*faa0*/  SYNCS.PHASECHK.TRANS64.TRYWAIT P0, [R9+URZ+0x29820], R2 ;  /* 0x02982002090075a7 */ /* 0x001064000800017f */
[----:B-1----:R-:W-:Y:S05]  /*fab0*/  @!P0 NANOSLEEP.SYNCS 0x989680 ;  /* 0x009896800000895d */ /* 0x002fea0003900000 */
[----:B------:R-:W1:Y:S02]  /*fac0*/  @!P0 SYNCS.PHASECHK.TRANS64 P0, [R9+URZ+0x29820], R2 ;  /* 0x02982002090085a7 */ /* 0x000e64000800007f */
[----:B-1----:R-:W-:Y:S05]  /*fad0*/  @!P0 BRA `(.L_x_86) ;  /* 0xfffffffc00f08947 */ /* 0x002fea000383ffff */
[----:B------:R-:W-:Y:S05]  /*fae0*/  BRA `(.L_x_121) ;  /* 0xfffffff000547947 */ /* 0x000fea000383ffff */
.L_x_88:
[----:B0-----:R0:W1:Y:S02]  /*faf0*/  SYNCS.PHASECHK.TRANS64.TRYWAIT P1, [R5+URZ], R4 ;  /* 0x00000004050075a7 */ /* 0x001064000802017f */
[----:B-1----:R-:W-:Y:S05]  /*fb00*/  @!P1 NANOSLEEP.SYNCS 0x989680 ;  /* 0x009896800000995d */ /* 0x002fea0003900000 */
[----:B------:R-:W1:Y:S02]  /*fb10*/  @!P1 SYNCS.PHASECHK.TRANS64 P1, [R5+URZ], R4 ;  /* 0x00000004050095a7 */ /* 0x000e64000802007f */
[----:B-1----:R-:W-:Y:S05]  /*fb20*/  @!P1 BRA `(.L_x_88) ;  /* 0xfffffffc00f09947 */ /* 0x002fea000383ffff */
[----:B------:R-:W-:Y:S05]  /*fb30*/  BRA `(.L_x_122) ;  /* 0xfffffff000a47947 */ /* 0x000fea000383ffff */
.L_x_89:
[----:B-1----:R1:W2:Y:S02]  /*fb40*/  SYNCS.PHASECHK.TRANS64.TRYWAIT P1, [R7+URZ], R2 ;  /* 0x00000002070075a7 */ /* 0x0022a4000802017f */
[----:B--2---:R-:W-:Y:S05]  /*fb50*/  @!P1 NANOSLEEP.SYNCS 0x989680 ;  /* 0x009896800000995d */ /* 0x004fea0003900000 */
[----:B------:R-:W2:Y:S02]  /*fb60*/  @!P1 SYNCS.PHASECHK.TRANS64 P1, [R7+URZ], R2 ;  /* 0x00000002070095a7 */ /* 0x000ea4000802007f */
[----:B--2---:R-:W-:Y:S05]  /*fb70*/  @!P1 BRA `(.L_x_89) ;  /* 0xfffffffc00f09947 */ /* 0x004fea000383ffff */
[----:B------:R-:W-:Y:S05]  /*fb80*/  BRA `(.L_x_123) ;  /* 0xfffffff000987947 */ /* 0x000fea000383ffff */
.L_x_91:
[----:B0-----:R0:W2:Y:S02]  /*fb90*/  SYNCS.PHASECHK.TRANS64.TRYWAIT P1, [R5+URZ+0x29860], R4 ;  /* 0x02986004050075a7 */ /* 0x0010a4000802017f */
[----:B--2---:R-:W-:Y:S05]  /*fba0*/  @!P1 NANOSLEEP.SYNCS 0x989680 ;  /* 0x009896800000995d */ /* 0x004fea0003900000 */
[----:B------:R-:W2:Y:S02]  /*fbb0*/  @!P1 SYNCS.PHASECHK.TRANS64 P1, [R5+URZ+0x29860], R4 ;  /* 0x02986004050095a7 */ /* 0x000ea4000802007f */
[----:B--2---:R-:W-:Y:S05]  /*fbc0*/  @!P1 BRA `(.L_x_91) ;  /* 0xfffffffc00f09947 */ /* 0x004fea000383ffff */
[----:B------:R-:W-:Y:S05]  /*fbd0*/  BRA `(.L_x_124) ;  /* 0xfffffff000987947 */ /* 0x000fea000383ffff */
.L_x_93:
[----:B--2---:R2:W3:Y:S02]  /*fbe0*/  SYNCS.PHASECHK.TRANS64.TRYWAIT P1, [R3+URZ+0x29860], R2 ;  /* 0x02986002030075a7 */ /* 0x0044e4000802017f */
[----:B---3--:R-:W-:Y:S05]  /*fbf0*/  @!P1 NANOSLEEP.SYNCS 0x989680 ;  /* 0x009896800000995d */ /* 0x008fea0003900000 */
[----:B------:R-:W3:Y:S02]  /*fc00*/  @!P1 SYNCS.PHASECHK.TRANS64 P1, [R3+URZ+0x29860], R2 ;  /* 0x02986002030095a7 */ /* 0x000ee4000802007f */
[----:B---3--:R-:W-:Y:S05]  /*fc10*/  @!P1 BRA `(.L_x_93) ;  /* 0xfffffffc00f09947 */ /* 0x008fea000383ffff */
[----:B------:R-:W-:Y:S05]  /*fc20*/  BRA `(.L_x_125) ;  /* 0xfffffff000987947 */ /* 0x000fea000383ffff */
.L_x_95:
[----:B---3--:R3:W4:Y:S02]  /*fc30*/  SYNCS.PHASECHK.TRANS64.TRYWAIT P0, [R5+URZ+0x29880], R4 ;  /* 0x02988004050075a7 */ /* 0x008724000800017f */
[----:B----4-:R-:W-:Y:S05]  /*fc40*/  @!P0 NANOSLEEP.SYNCS 0x989680 ;  /* 0x009896800000895d */ /* 0x010fea0003900000 */
[----:B------:R-:W4:Y:S02]  /*fc50*/  @!P0 SYNCS.PHASECHK.TRANS64 P0, [R5+URZ+0x29880], R4 ;  /* 0x02988004050085a7 */ /* 0x000f24000800007f */
[----:B----4-:R-:W-:Y:S05]  /*fc60*/  @!P0 BRA `(.L_x_95) ;  /* 0xfffffffc00f08947 */ /* 0x010fea000383ffff */
[----:B------:R-:W-:Y:S05]  /*fc70*/  BRA `(.L_x_96) ;  /* 0xfffffff000947947 */ /* 0x000fea000383ffff */
.L_x_126:
[----:B------:R-:W-:-:S00]  /*fc80*/  BRA `(.L_x_126) ;  /* 0xfffffffc00fc7947 */ /* 0x000fc0000383ffff */
[----:B------:R-:W-:-:S00]  /*fc90*/  NOP ;  /* 0x0000000000007918 */ /* 0x000fc00000000000 */
        /* <DEDUP_REMOVED lines=14> */
.L_x_2800:


//--------------------- .text._ZN7cutlass13device_kernelIN5flash11enable_sm90INS1_16FlashAttnFwdSm90INS1_25CollectiveMainloopFwdSm90ILi2EN4cute5tupleIJNS5_1CILi1EEES8_S8_EEENS6_IJNS7_ILi128EEENS7_ILi160EEENS7_ILi192EEEEEELi128ENS_12float_e4m3_tEfNS_4arch4Sm90ELb0ELb0ELb1ELb1ELb0ELb0ELb0ELb1ELb1ELb1ELb1ELb0EEENS1_21CollectiveEpilogueFwdINS6_IJSA_SA_SB_EEES9_NS_10bfloat16_tESG_Li256ELb1ELb1ELb1ELb1EEENS1_36VarlenDynamicPersistentTileSchedulerILi128ELi160ELi256ELi128ELb1ELb1ELb1ELb0ELb1ELb1EEEEEEEEEvNT_6ParamsE --------------------------
	.section	.text._ZN7cutlass13device_kernelIN5flash11enable_sm90INS1_16FlashAttnFwdSm90INS1_25CollectiveMainloopFwdSm90ILi2EN4cute5tupleIJNS5_1CILi1EEES8_S8_EEENS6_IJNS7_ILi128EEENS7_ILi160EEENS7_ILi192EEEEEELi128ENS_12float_e4m3_tEfNS_4arch4Sm90ELb0ELb0ELb1ELb1ELb0ELb0ELb0ELb1ELb1ELb1ELb1ELb0EEENS1_21CollectiveEpilogueFwdINS6_IJSA_SA_SB_EEES9_NS_10bfloat16_tESG_Li256ELb1ELb1ELb1ELb1EEENS1_36VarlenDynamicPersistentTileSchedulerILi128ELi160ELi256ELi128ELb1ELb1ELb1ELb0ELb1ELb1EEEEEEEEEvNT_6ParamsE,"ax",@progbits
	.align	128
.text._ZN7cutlass13device_kernelIN5flash11enable_sm90INS1_16FlashAttnFwdSm90INS1_25CollectiveMainloopFwdSm90ILi2EN4cute5tupleIJNS5_1CILi1EEES8_S8_EEENS6_IJNS7_ILi128EEENS7_ILi160EEENS7_ILi192EEEEEELi128ENS_12float_e4m3_tEfNS_4arch4Sm90ELb0ELb0ELb1ELb1ELb0ELb0ELb0ELb1ELb1ELb1ELb1ELb0EEENS1_21CollectiveEpilogueFwdINS6_IJSA_SA_SB_EEES9_NS_10bfloat16_tESG_Li256ELb1ELb1ELb1ELb1EEENS1_36VarlenDynamicPersistentTileSchedulerILi128ELi160ELi256ELi128ELb1ELb1ELb1ELb0ELb1ELb1EEEEEEEEEvNT_6ParamsE:
        .type           _ZN7cutlass13device_kernelIN5flash11enable_sm90INS1_16FlashAttnFwdSm90INS1_25CollectiveMainloopFwdSm90ILi2EN4cute5tupleIJNS5_1CILi1EEES8_S8_EEENS6_IJNS7_ILi128EEENS7_ILi160EEENS7_ILi192EEEEEELi128ENS_12float_e4m3_tEfNS_4arch4Sm90ELb0ELb0ELb1ELb1ELb0ELb0ELb0ELb1ELb1ELb1ELb1ELb0EEENS1_21CollectiveEpilogueFwdINS6_IJSA_SA_SB_EEES9_NS_10bfloat16_tESG_Li256ELb1ELb1ELb1ELb1EEENS1_36VarlenDynamicPersistentTileSchedulerILi128ELi160ELi256ELi128ELb1ELb1ELb1ELb0ELb1ELb1EEEEEEEEEvNT_6ParamsE,@function
        .size           _ZN7cutlass13device_kernelIN5flash11enable_sm90INS1_16FlashAttnFwdSm90INS1_25CollectiveMainloopFwdSm90ILi2EN4cute5tupleIJNS5_1CILi1EEES8_S8_EEENS6_IJNS7_ILi128EEENS7_ILi160EEENS7_ILi192EEEEEELi128ENS_12float_e4m3_tEfNS_4arch4Sm90ELb0ELb0ELb1ELb1ELb0ELb0ELb0ELb1ELb1ELb1ELb1ELb0EEENS1_21CollectiveEpilogueFwdINS6_IJSA_SA_SB_EEES9_NS_10bfloat16_tESG_Li256ELb1ELb1ELb1ELb1EEENS1_36VarlenDynamicPersistentTileSchedulerILi128ELi160ELi256ELi128ELb1ELb1ELb1ELb0ELb1ELb1EEEEEEEEEvNT_6ParamsE,(.L_x_2801 - _ZN7cutlass13device_kernelIN5flash11enable_sm90INS1_16FlashAttnFwdSm90INS1_25CollectiveMainloopFwdSm90ILi2EN4cute5tupleIJNS5_1CILi1EEES8_S8_EEENS6_IJNS7_ILi128EEENS7_ILi160EEENS7_ILi192EEEEEELi128ENS_12float_e4m3_tEfNS_4arch4Sm90ELb0ELb0ELb1ELb1ELb0ELb0ELb0ELb1ELb1ELb1ELb1ELb0EEENS1_21CollectiveEpilogueFwdINS6_IJSA_SA_SB_EEES9_NS_10bfloat16_tESG_Li256ELb1ELb1ELb1ELb1EEENS1_36VarlenDynamicPersistentTileSchedulerILi128ELi160ELi256ELi128ELb1ELb1ELb1ELb0ELb1ELb1EEEEEEEEEvNT_6ParamsE)
        .other          _ZN7cutlass13device_kernelIN5flash11enable_sm90INS1_16FlashAttnFwdSm90INS1_25CollectiveMainloopFwdSm90ILi2EN4cute5tupleIJNS5_1CILi1EEES8_S8_EEENS6_IJNS7_ILi128EEENS7_ILi160EEENS7_ILi192EEEEEELi128ENS_12float_e4m3_tEfNS_4arch4Sm90ELb0ELb0ELb1ELb1ELb0ELb0ELb0ELb1ELb1ELb1ELb1ELb0EEENS1_21CollectiveEpilogueFwdINS6_IJSA_SA_SB_EEES9_NS_10bfloat16_tESG_Li256ELb1ELb1ELb1ELb1EEENS1_36VarlenDynamicPersistentTileSchedulerILi128ELi160ELi256ELi128ELb1ELb1ELb1ELb0ELb1ELb1EEEEEEEEEvNT_6ParamsE,@"STO_CUDA_ENTRY STV_DEFAULT"
_ZN7cutlass13device_kernelIN5flash11enable_sm90INS1_16FlashAttnFwdSm90INS1_25CollectiveMainloopFwdSm90ILi2EN4cute5tupleIJNS5_1CILi1EEES8_S8_EEENS6_IJNS7_ILi128EEENS7_ILi160EEENS7_ILi192EEEEEELi128ENS_12float_e4m3_tEfNS_4arch4Sm90ELb0ELb0ELb1ELb1ELb0ELb0ELb0ELb1ELb1ELb1ELb1ELb0EEENS1_21CollectiveEpilogueFwdINS6_IJSA_SA_SB_EEES9_NS_10bfloat16_tESG_Li256ELb1ELb1ELb1ELb1EEENS1_36VarlenDynamicPersistentTileSchedulerILi128ELi160ELi256ELi128ELb1ELb1ELb1ELb0ELb1ELb1EEEEEEEEEvNT_6ParamsE:
[----:B------:R-:W0:Y:S02]  /*0000*/  LDC R1, c[0x0][0x28] ;  /* 0x00000a00ff017b82 */ /* 0x000e240000000800 */
[----:B0-----:R-:W-:Y:S01]  /*0010*/  VIADD R1, R1, 0xffffffc8 ;  /* 0xffffffc801017836 */ /* 0x001fe20000000000 */
[----:B------:R-:W0:Y:S01]  /*0020*/  S2R R3, SR_TID.X ;  /* 0x0000000000037919 */ /* 0x000e220000002100 */
[----:B------:R-:W-:Y:S01]  /*0030*/  ELECT P0, URZ, PT ;  /* 0x00000000003f782f */ /* 0x000fe20003800000 */
[----:B------:R-:W-:Y:S01]  /*0040*/  BSSY B0, `(.L_x_127) ;  /* 0x000000e000007945 */ /* 0x000fe20003800000 */
[--C-:B0-----:R-:W-:Y:S02]  /*0050*/  SHF.R.U32.HI R0, RZ, 0x5, R3.reuse ;  /* 0x00000005ff007819 */ /* 0x101fe40000011603 */
[----:B------:R-:W-:-:S03]  /*0060*/  SHF.R.U32.HI R3, RZ, 0x7, R3 ;  /* 0x00000007ff037819 */ /* 0x000fc60000011603 */
        /* <DEDUP_REMOVED lines=11> */
.L_x_128:
[----:B------:R-:W-:Y:S05]  /*0120*/  BSYNC B0 ;  /* 0x0000000000007941 */ /* 0x000fea0003800000 */
.L_x_127:
[----:B------:R-:W-:Y:S01]  /*0130*/  VOTEU.ANY UP0, P0 ;  /* 0x00000000003f7886 */ /* 0x000fe20000000100 */
[----:B------:R-:W0:Y:S01]  /*0140*/  SHFL.IDX PT, R3, R3, RZ, 0x1f ;  /* 0x00001fff03037589 */ /* 0x000e2200000e0000 */
[----:B------:R-:W-:Y:S01]  /*0150*/  UMOV UR4, 0x80 ;  /* 0x0000008000047882 */ /* 0x000fe20000000000 */
[----:B------:R-:W-:Y:S01]  /*0160*/  UMOV UR7, 0x100 ;  /* 0x0000010000077882 */ /* 0x000fe20000000000 */
[----:B------:R-:W-:Y:S01]  /*0170*/  VOTEU.ANY UP1, P0 ;  /* 0x00000000003f7886 */ /* 0x000fe20000020100 */
[----:B------:R-:W1:Y:S01]  /*0180*/  @UP0 S2UR UR8, SR_CgaCtaId ;  /* 0x00000000000809c3 */ /* 0x000e620000008800 */
[----:B------:R-:W2:Y:S01]  /*0190*/  SHFL.IDX PT, R2, R0, RZ, 0x1f ;  /* 0x00001fff00027589 */ /* 0x000ea200000e0000 */
[----:B------:R-:W-:Y:S01]  /*01a0*/  @UP0 UMOV UR6, 0x400 ;  /* 0x0000040000060882 */ /* 0x000fe20000000000 */
[----:B------:R-:W-:-:S04]  /*01b0*/  @UP0 UIADD3 UR4, -UR4, 0x100000, URZ ;  /* 0x0010000004040890 */ /* 0x000fc8000fffe13f */
[----:B------:R-:W-:Y:S02]  /*01c0*/  @UP0 USHF.L.U32 UR5, UR4, 0xb, URZ ;  /* 0x0000000b04050899 */ /* 0x000fe4000800063f */
[----:B------:R-:W-:Y:S01]  /*01d0*/  @UP0 USHF.L.U32 UR4, UR4, 0x1, URZ ;  /* 0x0000000104040899 */ /* 0x000fe2000800063f */
[----:B------:R-:W-:Y:S01]  /*01e0*/  VOTEU.ANY UP2, P0 ;  /* 0x00000000003f7886 */ /* 0x000fe20000040100 */
[----:B0-----:R-:W-:Y:S01]  /*01f0*/  R2UR UR9, R3 ;  /* 0x00000000030972ca */ /* 0x001fe200000e0000 */
[----:B-1----:R-:W-:Y:S01]  /*0200*/  @UP0 ULEA UR8, UR8, UR6, 0x18 ;  /* 0x0000000608080291 */ /* 0x002fe2000f8ec03f */
[----:B--2---:R-:W-:Y:S01]  /*0210*/  ISETP.NE.AND P1, PT, R2, RZ, PT ;  /* 0x000000ff0200720c */ /* 0x004fe20003f25270 */
[----:B------:R-:W-:-:S04]  /*0220*/  @UP0 UIADD3 UR6, -UR7, 0x100000, URZ ;  /* 0x0010000007060890 */ /* 0x000fc8000fffe13f */
[----:B------:R-:W-:Y:S02]  /*0230*/  @UP0 USHF.L.U32 UR7, UR6, 0xb, URZ ;  /* 0x0000000b06070899 */ /* 0x000fe4000800063f */
[----:B------:R-:W-:-:S04]  /*0240*/  @UP0 USHF.L.U32 UR6, UR6, 0x1, URZ ;  /* 0x0000000106060899 */ /* 0x000fc8000800063f */
[----:B------:R-:W-:Y:S01]  /*0250*/  UISETP.NE.AND UP0, UPT, UR9, URZ, UPT ;  /* 0x0000003f0900728c */ /* 0x000fe2000bf05270 */
[----:B------:R-:W0:Y:S02]  /*0260*/  FENCE.VIEW.ASYNC.S ;  /* 0x00000000000073c6 */ /* 0x000e240000000000 */
[----:B0-----:R0:W1:Y:S05]  /*0270*/  @UP1 SYNCS.EXCH.64 URZ, [UR8+0x29800], UR4 ;  /* 0x02980004083f15b2 */ /* 0x00106a0008000100 */
[----:B------:R0:W2:Y:S01]  /*0280*/  @UP2 SYNCS.EXCH.64 URZ, [UR8+0x29820], UR6 ;  /* 0x02982006083f25b2 */ /* 0x0000a20008000100 */
        /* <DEDUP_REMOVED lines=17> */
[----:B------:R3:W0:Y:S02]  /*03a0*/  SYNCS.EXCH.64 URZ, [UR8+0x29848], UR6 ;  /* 0x02984806083f75b2 */ /* 0x0006240008000100 */
[----:B---3--:R-:W-:Y:S01]  /*03b0*/  NOP ;  /* 0x0000000000007918 */ /* 0x008fe20000000000 */
.L_x_129:
[----:B------:R-:W3:Y:S01]  /*03c0*/  SHFL.IDX PT, R2, R0, RZ, 0x1f ;  /* 0x00001fff00027589 */ /* 0x000ee200000e0000 */
[----:B------:R-:W-:Y:S01]  /*03d0*/  NOP ;  /* 0x0000000000007918 */ /* 0x000fe20000000000 */
[----:B---3--:R-:W-:-:S13]  /*03e0*/  ISETP.NE.AND P0, PT, R2, RZ, PT ;  /* 0x000000ff0200720c */ /* 0x008fda0003f05270 */
        /* <DEDUP_REMOVED lines=17> */
[----:B------:R3:W0:Y:S02]  /*0500*/  SYNCS.EXCH.64 URZ, [UR8+0x29868], UR6 ;  /* 0x02986806083f75b2 */ /* 0x0006240008000100 */
[----:B---3--:R-:W-:Y:S01]  /*0510*/  NOP ;  /* 0x0000000000007918 */ /* 0x008fe20000000000 */
.L_x_130:
[----:B------:R-:W3:Y:S01]  /*0520*/  SHFL.IDX PT, R2, R0, RZ, 0x1f ;  /* 0x00001fff00027589 */ /* 0x000ee200000e0000 */
[----:B------:R-:W-:Y:S01]  /*0530*/  NOP ;  /* 0x0000000000007918 */ /* 0x000fe20000000000 */
[----:B---3--:R-:W-:-:S13]  /*0540*/  ISETP.NE.AND P0, PT, R2, RZ, PT ;  /* 0x000000ff0200720c */ /* 0x008fda0003f05270 */
        /* <DEDUP_REMOVED lines=13> */
[----:B------:R3:W0:Y:S02]  /*0620*/  SYNCS.EXCH.64 URZ, [UR6+0x29888], UR4 ;  /* 0x02988804063f75b2 */ /* 0x0006240008000100 */
[----:B---3--:R-:W-:Y:S01]  /*0630*/  NOP ;  /* 0x0000000000007918 */ /* 0x008fe20000000000 */
.L_x_131:
        /* <DEDUP_REMOVED lines=22> */
.L_x_132:
        /* <DEDUP_REMOVED lines=22> */
.L_x_133:
[----:B------:R-:W-:Y:S01]  /*0900*/  PLOP3.LUT P0, PT, PT, PT, UP0, 0x80, 0x0 ;  /* 0x000000000000781c */ /* 0x000fe20003f0f008 */
[----:B------:R-:W-:Y:S01]  /*0910*/  UMOV UR38, 0x1 ;  /* 0x0000000100267882 */ /* 0x000fe20000000000 */
[----:B------:R-:W-:Y:S01]  /*0920*/  NOP ;  /* 0x0000000000007918 */ /* 0x000fe20000000000 */
[----:B------:R-:W-:Y:S01]  /*0930*/  USEL UR38, UR38, 0x2, !UP0 ;  /* 0x0000000226267887 */ /* 0x000fe2000c000000 */
[----:B------:R-:W-:Y:S01]  /*0940*/  ULDC.64 UR50, c[0x0][0x208] ;  /* 0x0000820000327ab9 */ /* 0x000fe20000000a00 */
[----:B012-4-:R-:W-:Y:S08]  /*0950*/  BAR.SYNC.DEFER_BLOCKING 0x0 ;  /* 0x0000000000007b1d */ /* 0x017ff00000010000 */
[----:B------:R-:W-:Y:S05]  /*0960*/  @!P0 BRA `(.L_x_134) ;  /* 0x000000cc00ec8947 */ /* 0x000fea0003800000 */
.L_x_135:
[----:B------:R-:W-:-:S08]  /*0970*/  NOP ;  /* 0x0000000000007918 */ /* 0x000fd00000000000 */
[----:B------:R-:W0:Y:S02]  /*0980*/  USETMAXREG.TRY_ALLOC.CTAPOOL UP0, 0xf0 ;  /* 0x000000f0000079c8 */ /* 0x000e240008000600 */
[----:B0-----:R-:W-:-:S13]  /*0990*/  PLOP3.LUT P0, PT, PT, PT, UP0, 0x80, 0x0 ;  /* 0x000000000000781c */ /* 0x001fda0003f0f008 */
[----:B------:R-:W-:Y:S05]  /*09a0*/  @!P0 BRA `(.L_x_135) ;  /* 0xfffffffc00f08947 */ /* 0x000fea000383ffff */
[----:B------:R-:W0:Y:S01]  /*09b0*/  S2R R2, SR_TID.X ;  /* 0x0000000000027919 */ /* 0x000e220000002100 */
[----:B------:R-:W1:Y:S01]  /*09c0*/  S2UR UR5, SR_CgaCtaId ;  /* 0x00000000000579c3 */ /* 0x000e620000008800 */
[----:B------:R-:W-:-:S07]  /*09d0*/  UMOV UR4, 0x400 ;  /* 0x0000040000047882 */ /* 0x000fce0000000000 */
[----:B------:R-:W-:Y:S06]  /*09e0*/  BAR.ARV 0x8, 0x180 ;  /* 0x0206000000007b1d */ /* 0x000fec0000002000 */
[----:B-1----:R-:W-:Y:S01]  /*09f0*/  ULEA UR4, UR5, UR4, 0x18 ;  /* 0x0000000405047291 */ /* 0x002fe2000f8ec03f */
[----:B0-----:R-:W-:-:S04]  /*0a00*/  LOP3.LUT R0, R2, 0xffffff80, RZ, 0xc0, !PT ;  /* 0xffffff8002007812 */ /* 0x001fc800078ec0ff */
[----:B------:R-:W-:-:S13]  /*0a10*/  ISETP.NE.AND P0, PT, R0, 0x80, PT ;  /* 0x000000800000780c */ /* 0x000fda0003f05270 */
[----:B------:R-:W-:Y:S08]  /*0a20*/  @!P0 BAR.ARV 0x9, 0x100 ;  /* 0x0244000000008b1d */ /* 0x000ff00000002000 */
[----:B------:R-:W-:Y:S06]  /*0a30*/  BAR.SYNC.DEFER_BLOCKING 0x5, 0x180 ;  /* 0x0146000000007b1d */ /* 0x000fec0000010000 */
[----:B------:R-:W0:Y:S01]  /*0a40*/  LDS.128 R36, [UR4+0x298d0] ;  /* 0x0298d004ff247984 */ /* 0x000e220008000c00 */
[----:B------:R-:W-:Y:S01]  /*0a50*/  ULDC UR4, c[0x0][0xc3c] ;  /* 0x00030f0000047ab9 */ /* 0x000fe20000000800 */
[----:B------:R-:W-:Y:S06]  /*0a60*/  BAR.ARV 0x4, 0x180 ;  /* 0x0106000000007b1d */ /* 0x000fec0000002000 */
[----:B0-----:R-:W-:-:S13]  /*0a70*/  ISETP.GE.AND P0, PT, R39, UR4, PT ;  /* 0x0000000427007c0c */ /* 0x001fda000bf06270 */
[----:B------:R-:W-:Y:S05]  /*0a80*/  @P0 EXIT ;  /* 0x000000000000094d */ /* 0x000fea0003800000 */
[----:B------:R-:W-:Y:S01]  /*0a90*/  VIADD R223, R2, 0xffffff80 ;  /* 0xffffff8002df7836 */ /* 0x000fe20000000000 */
[----:B------:R-:W-:Y:S01]  /*0aa0*/  R2UR UR6, R37 ;  /* 0x00000000250672ca */ /* 0x000fe200000e0000 */
[----:B------:R-:W-:Y:S01]  /*0ab0*/  ULOP3.LUT UR47, UR38, 0x1, URZ, 0xfc, !UPT ;  /* 0x00000001262f7892 */ /* 0x000fe2000f8efc3f */
[----:B------:R-:W-:Y:S01]  /*0ac0*/  R2UR UR5, R38 ;  /* 0x00000000260572ca */ /* 0x000fe200000e0000 */
[----:B------:R-:W-:Y:S01]  /*0ad0*/  UMOV UR46, URZ ;  /* 0x0000003f002e7c82 */ /* 0x000fe20008000000 */
[----:B------:R-:W-:Y:S01]  /*0ae0*/  SHF.R.S32.HI R0, RZ, 0x1f, R223 ;  /* 0x0000001fff007819 */ /* 0x000fe200000114df */
[----:B------:R-:W-:Y:S01]  /*0af0*/  UMOV UR45, URZ ;  /* 0x0000003f002d7c82 */ /* 0x000fe20008000000 */
[----:B------:R-:W-:Y:S02]  /*0b00*/  UMOV UR52, URZ ;  /* 0x0000003f00347c82 */ /* 0x000fe40008000000 */
[CC--:B------:R-:W-:Y:S02]  /*0b10*/  LEA.HI R2, R0.reuse, R223.reuse, RZ, 0x7 ;  /* 0x000000df00027211 */ /* 0x0c0fe400078f38ff */
[----:B------:R-:W-:-:S02]  /*0b20*/  LEA.HI R3, R0, R223, RZ, 0x4 ;  /* 0x000000df00037211 */ /* 0x000fc400078f20ff */
[----:B------:R-:W-:Y:S02]  /*0b30*/  LOP3.LUT R4, R2, 0xffffff80, RZ, 0xc0, !PT ;  /* 0xffffff8002047812 */ /* 0x000fe400078ec0ff */
[----:B------:R-:W-:Y:S02]  /*0b40*/  SHF.R.S32.HI R6, RZ, 0x4, R3 ;  /* 0x00000004ff067819 */ /* 0x000fe40000011403 */
[----:B------:R-:W-:Y:S01]  /*0b50*/  SHF.R.S32.HI R217, RZ, 0x7, R2 ;  /* 0x00000007ffd97819 */ /* 0x000fe20000011402 */
[----:B------:R-:W-:Y:S01]  /*0b60*/  IMAD.IADD R201, R223, 0x1, -R4 ;  /* 0x00000001dfc97824 */ /* 0x000fe200078e0a04 */
[----:B------:R-:W-:Y:S02]  /*0b70*/  LEA.HI R4, R0, R223, RZ, 0x5 ;  /* 0x000000df00047211 */ /* 0x000fe400078f28ff */
[----:B------:R-:W-:Y:S02]  /*0b80*/  LEA.HI R2, R2, R217, RZ, 0x1 ;  /* 0x000000d902027211 */ /* 0x000fe400078f08ff */
[----:B------:R-:W-:Y:S01]  /*0b90*/  SHF.R.S32.HI R8, RZ, 0x1f, R201 ;  /* 0x0000001fff087819 */ /* 0x000fe200000114c9 */
[----:B------:R-:W-:Y:S01]  /*0ba0*/  IMAD.SHL.U32 R5, R4, 0x20, RZ ;  /* 0x0000002004057824 */ /* 0x000fe200078e00ff */
[----:B------:R-:W-:-:S02]  /*0bb0*/  LOP3.LUT R4, R3, 0x3fffff0, RZ, 0xc0, !PT ;  /* 0x03fffff003047812 */ /* 0x000fc400078ec0ff */
[----:B------:R-:W-:Y:S02]  /*0bc0*/  LEA.HI R3, R3, R6, RZ, 0x1 ;  /* 0x0000000603037211 */ /* 0x000fe400078f08ff */
[----:B------:R-:W-:Y:S01]  /*0bd0*/  LOP3.LUT R5, R5, 0xfffffc00, RZ, 0xc0, !PT ;  /* 0xfffffc0005057812 */ /* 0x000fe200078ec0ff */
[----:B------:R-:W-:Y:S01]  /*0be0*/  IMAD.IADD R4, R223, 0x1, -R4 ;  /* 0x00000001df047824 */ /* 0x000fe200078e0a04 */
[----:B------:R-:W-:Y:S02]  /*0bf0*/  LOP3.LUT R3, R3, 0x1ffffffe, RZ, 0xc0, !PT ;  /* 0x1ffffffe03037812 */ /* 0x000fe400078ec0ff */
[----:B------:R-:W-:Y:S01]  /*0c00*/  LEA.HI R7, R8, R201, RZ, 0x2 ;  /* 0x000000c908077211 */ /* 0x000fe200078f10ff */
[----:B------:R-:W-:Y:S01]  /*0c10*/  IMAD R4, R4, 0x40, R5 ;  /* 0x0000004004047824 */ /* 0x000fe200078e0205 */
[----:B------:R-:W-:Y:S01]  /*0c20*/  LEA.HI R5, R0, R223, RZ, 0x2 ;  /* 0x000000df00057211 */ /* 0x000fe200078f10ff */
[----:B------:R-:W-:Y:S01]  /*0c30*/  IMAD.IADD R3, R6, 0x1, -R3 ;  /* 0x0000000106037824 */ /* 0x000fe200078e0a03 */
[----:B------:R-:W-:-:S02]  /*0c40*/  SHF.R.S32.HI R9, RZ, 0x2, R7 ;  /* 0x00000002ff097819 */ /* 0x000fc40000011407 */
[----:B------:R-:W-:Y:S01]  /*0c50*/  LOP3.LUT R6, R5, 0xfffffffc, RZ, 0xc0, !PT ;  /* 0xfffffffc05067812 */ /* 0x000fe200078ec0ff */
[----:B------:R-:W-:Y:S01]  /*0c60*/  IMAD R220, R3, 0x8, R4 ;  /* 0x0000000803dc7824 */ /* 0x000fe200078e0204 */
[----:B------:R-:W-:Y:S02]  /*0c70*/  SHF.R.S32.HI R10, RZ, 0x1f, R7 ;  /* 0x0000001fff0a7819 */ /* 0x000fe40000011407 */
[----:B------:R-:W-:Y:S01]  /*0c80*/  LEA.HI R0, R0, R223, RZ, 0x3 ;  /* 0x000000df00007211 */ /* 0x000fe200078f18ff */
[----:B------:R-:W-:Y:S01]  /*0c90*/  IMAD.IADD R6, R223, 0x1, -R6 ;  /* 0x00000001df067824 */ /* 0x000fe200078e0a06 */
[----:B------:R-:W-:Y:S02]  /*0ca0*/  LEA.HI R10, R10, R9, RZ, 0x3 ;  /* 0x000000090a0a7211 */ /* 0x000fe400078f18ff */
[----:B------:R-:W-:Y:S02]  /*0cb0*/  LOP3.LUT R4, R2, 0x3fffffe, RZ, 0xc0, !PT ;  /* 0x03fffffe02047812 */ /* 0x000fe400078ec0ff */
[----:B------:R-:W-:-:S02]  /*0cc0*/  LEA.HI R3, R6, R6, RZ, 0x1 ;  /* 0x0000000606037211 */ /* 0x000fc400078f08ff */
[----:B------:R-:W-:Y:S01]  /*0cd0*/  LOP3.LUT R2, R0, 0xfffffff8, RZ, 0xc0, !PT ;  /* 0xfffffff800027812 */ /* 0x000fe200078ec0ff */
[----:B------:R-:W-:Y:S01]  /*0ce0*/  IMAD.IADD R4, R217, 0x1, -R4 ;  /* 0x00000001d9047824 */ /* 0x000fe200078e0a04 */
[----:B------:R-:W-:Y:S02]  /*0cf0*/  LOP3.LUT R3, R3, 0x1ffffffe, RZ, 0xc0, !PT ;  /* 0x1ffffffe03037812 */ /* 0x000fe400078ec0ff */
[----:B------:R-:W-:Y:S01]  /*0d00*/  LOP3.LUT R10, R10, 0xfffffff8, RZ, 0xc0, !PT ;  /* 0xfffffff80a0a7812 */ /* 0x000fe200078ec0ff */
[----:B------:R-:W-:Y:S01]  /*0d10*/  IMAD.IADD R17, R223, 0x1, -R2 ;  /* 0x00000001df117824 */ /* 0x000fe200078e0a02 */
[----:B------:R-:W-:Y:S01]  /*0d20*/  LEA.HI R8, R8, R201, RZ, 0x5 ;  /* 0x000000c908087211 */ /* 0x000fe200078f28ff */
[----:B------:R-:W-:Y:S01]  /*0d30*/  IMAD.IADD R3, R6, 0x1, -R3 ;  /* 0x0000000106037824 */ /* 0x000fe200078e0a03 */
[----:B------:R-:W-:Y:S01]  /*0d40*/  LOP3.LUT R6, R7, 0x7ffffffc, RZ, 0xc0, !PT ;  /* 0x7ffffffc07067812 */ /* 0x000fe200078ec0ff */
[----:B------:R-:W-:Y:S01]  /*0d50*/  IMAD.IADD R9, R9, 0x1, -R10 ;  /* 0x0000000109097824 */ /* 0x000fe200078e0a0a */
[----:B------:R-:W-:Y:S01]  /*0d60*/  SHF.R.S32.HI R8, RZ, 0x5, R8 ;  /* 0x00000005ff087819 */ /* 0x000fe20000011408 */
[----:B------:R-:W-:Y:S01]  /*0d70*/  IMAD.SHL.U32 R2, R17, 0x8, RZ ;  /* 0x0000000811027824 */ /* 0x000fe200078e00ff */
[----:B------:R-:W-:Y:S01]  /*0d80*/  SHF.R.S32.HI R200, RZ, 0x3, R0 ;  /* 0x00000003ffc87819 */ /* 0x000fe20000011400 */
[----:B------:R-:W-:-:S02]  /*0d90*/  IMAD.IADD R6, R201, 0x1, -R6 ;  /* 0x00000001c9067824 */ /* 0x000fc400078e0a06 */
[----:B------:R-:W-:Y:S01]  /*0da0*/  IMAD R9, R8, 0x10, R9 ;  /* 0x0000001008097824 */ /* 0x000fe200078e0209 */
[----:B------:R-:W-:Y:S01]  /*0db0*/  SHF.R.S32.HI R222, RZ, 0x1f, R2 ;  /* 0x0000001fffde7819 */ /* 0x000fe20000011402 */
[----:B------:R-:W-:Y:S02]  /*0dc0*/  IMAD.SHL.U32 R199, R6, 0x2, RZ ;  /* 0x0000000206c77824 */ /* 0x000fe400078e00ff */
[----:B------:R-:W-:Y:S02]  /*0dd0*/  VIADD R16, R2, 0x40 ;  /* 0x0000004002107836 */ /* 0x000fe40000000000 */
[C---:B------:R-:W-:Y:S02]  /*0de0*/  VIADD R198, R199.reuse, 0x8 ;  /* 0x00000008c7c67836 */ /* 0x040fe40000000000 */
[C---:B------:R-:W-:Y:S01]  /*0df0*/  VIADD R197, R199.reuse, 0x10 ;  /* 0x00000010c7c57836 */ /* 0x040fe20000000000 */
[----:B------:R-:W-:Y:S01]  /*0e00*/  SHF.R.S32.HI R221, RZ, 0x1f, R16 ;  /* 0x0000001fffdd7819 */ /* 0x000fe20000011410 */
        /* <DEDUP_REMOVED lines=24> */
[----:B------:R-:W-:Y:S01]  /*0f90*/  VIADD R18, R199, 0x78 ;  /* 0x00000078c7127836 */ /* 0x000fe20000000000 */
[----:B------:R-:W-:Y:S01]  /*0fa0*/  SHF.R.S32.HI R204, RZ, 0x1f, R22 ;  /* 0x0000001fffcc7819 */ /* 0x000fe20000011416 */
[----:B------:R-:W-:Y:S01]  /*0fb0*/  IMAD R218, R4, 0x40, R9 ;  /* 0x0000004004da7824 */ /* 0x000fe200078e0209 */
[----:B------:R-:W-:-:S02]  /*0fc0*/  SHF.R.S32.HI R203, RZ, 0x1f, R19 ;  /* 0x0000001fffcb7819 */ /* 0x000fc40000011413 */
[----:B------:R-:W-:Y:S01]  /*0fd0*/  SHF.R.S32.HI R202, RZ, 0x1f, R18 ;  /* 0x0000001fffca7819 */ /* 0x000fe20000011412 */
[----:B------:R-:W-:-:S07]  /*0fe0*/  IMAD R219, R3, 0x8, R218 ;  /* 0x0000000803db7824 */ /* 0x000fce00078e02da */
.L_x_183:
[----:B012-4-:R-:W0:Y:S01]  /*0ff0*/  LDC.64 R4, c[0x0][0xc88] ;  /* 0x00032200ff047b82 */ /* 0x017e220000000a00 */
[----:B------:R-:W-:Y:S01]  /*1000*/  ULDC.64 UR8, c[0x0][0xa28] ;  /* 0x00028a0000087ab9 */ /* 0x000fe20000000a00 */
[----:B------:R-:W-:Y:S01]  /*1010*/  ULDC.64 UR10, c[0x0][0xa20] ;  /* 0x00028800000a7ab9 */ /* 0x000fe20000000a00 */
[----:B------:R-:W-:Y:S01]  /*1020*/  ULDC UR4, c[0x0][0x424] ;  /* 0x0001090000047ab9 */ /* 0x000fe20000000800 */
[----:B------:R-:W-:Y:S01]  /*1030*/  ULDC UR7, c[0x0][0x2f0] ;  /* 0x0000bc0000077ab9 */ /* 0x000fe20000000800 */
[----:B0-----:R-:W-:-:S06]  /*1040*/  IMAD.WIDE R4, R39, 0x4, R4 ;  /* 0x0000000427047825 */ /* 0x001fcc00078e0204 */
[----:B------:R-:W2:Y:S01]  /*1050*/  LDG.E R4, desc[UR50][R4.64] ;  /* 0x0000003204047981 */ /* 0x000ea2000c1e1900 */
[----:B------:R-:W-:Y:S02]  /*1060*/  UISETP.NE.U32.AND UP0, UPT, UR8, URZ, UPT ;  /* 0x0000003f0800728c */ /* 0x000fe4000bf05070 */
[----:B------:R-:W-:Y:S02]  /*1070*/  UISETP.NE.U32.AND UP1, UPT, UR10, URZ, UPT ;  /* 0x0000003f0a00728c */ /* 0x000fe4000bf25070 */
[----:B------:R-:W-:Y:S02]  /*1080*/  UISETP.NE.AND.EX UP0, UPT, UR9, URZ, UPT, UP0 ;  /* 0x0000003f0900728c */ /* 0x000fe4000bf05300 */
[----:B------:R-:W-:-:S04]  /*1090*/  UISETP.NE.AND.EX UP1, UPT, UR11, URZ, UPT, UP1 ;  /* 0x0000003f0b00728c */ /* 0x000fc8000bf25310 */
[----:B------:R-:W-:Y:S02]  /*10a0*/  PLOP3.LUT P0, PT, PT, PT, UP0, 0x80, 0x0 ;  /* 0x000000000000781c */ /* 0x000fe40003f0f008 */
[----:B------:R-:W-:Y:S02]  /*10b0*/  PLOP3.LUT P1, PT, PT, PT, UP1, 0x80, 0x0 ;  /* 0x000000000000781c */ /* 0x000fe40003f2f018 */
[----:B--2---:R-:W-:-:S13]  /*10c0*/  R2UR UR36, R4 ;  /* 0x00000000042472ca */ /* 0x004fda00000e0000 */
[----:B------:R-:W-:Y:S02]  /*10d0*/  USHF.R.S32.HI UR37, URZ, 0x1f, UR36 ;  /* 0x0000001f3f257899 */ /* 0x000fe40008011424 */
[----:B------:R-:W-:-:S04]  /*10e0*/  @UP0 ULEA UR8, UP2, UR36, UR8, 0x2 ;  /* 0x0000000824080291 */ /* 0x000fc8000f84103f */
[----:B------:R-:W-:Y:S02]  /*10f0*/  @UP0 ULEA.HI.X UR9, UR36, UR9, UR37, 0x2, UP2 ;  /* 0x0000000924090291 */ /* 0x000fe400090f1425 */
[----:B------:R-:W-:Y:S01]  /*1100*/  @UP1 ULEA UR10, UP0, UR36, UR10, 0x2 ;  /* 0x0000000a240a1291 */ /* 0x000fe2000f80103f */
[----:B------:R-:W-:-:S03]  /*1110*/  IMAD.U32 R4, RZ, RZ, UR8 ;  /* 0x00000008ff047e24 */ /* 0x000fc6000f8e00ff */
[----:B------:R-:W-:Y:S01]  /*1120*/  @UP1 ULEA.HI.X UR11, UR36, UR11, UR37, 0x2, UP0 ;  /* 0x0000000b240b1291 */ /* 0x000fe200080f1425 */
[----:B------:R-:W-:Y:S01]  /*1130*/  IMAD.U32 R5, RZ, RZ, UR9 ;  /* 0x00000009ff057e24 */ /* 0x000fe2000f8e00ff */
[----:B------:R-:W-:Y:S01]  /*1140*/  ULDC.64 UR8, c[0x0][0x418] ;  /* 0x0001060000087ab9 */ /* 0x000fe20000000a00 */
[----:B------:R-:W-:-:S03]  /*1150*/  IMAD.U32 R6, RZ, RZ, UR10 ;  /* 0x0000000aff067e24 */ /* 0x000fc6000f8e00ff */
[----:B---3--:R-:W-:Y:S01]  /*1160*/  IMAD.U32 R7, RZ, RZ, UR11 ;  /* 0x0000000bff077e24 */ /* 0x008fe2000f8e00ff */
[----:B------:R-:W2:Y:S04]  /*1170*/  @P0 LDG.E R4, desc[UR50][R4.64] ;  /* 0x0000003204040981 */ /* 0x000ea8000c1e1900 */
[----:B------:R-:W3:Y:S01]  /*1180*/  @P1 LDG.E R6, desc[UR50][R6.64] ;  /* 0x0000003206061981 */ /* 0x000ee2000c1e1900 */
[----:B------:R-:W-:Y:S01]  /*1190*/  UISETP.NE.U32.AND UP0, UPT, UR8, URZ, UPT ;  /* 0x0000003f0800728c */ /* 0x000fe2000bf05070 */
[----:B------:R-:W-:Y:S01]  /*11a0*/  UMOV UR42, UR6 ;  /* 0x00000006002a7c82 */ /* 0x000fe20008000000 */
[----:B------:R-:W-:Y:S02]  /*11b0*/  UMOV UR53, URZ ;  /* 0x0000003f00357c82 */ /* 0x000fe40008000000 */
[----:B------:R-:W-:-:S02]  /*11c0*/  UISETP.NE.AND.EX UP0, UPT, UR9, URZ, UPT, UP0 ;  /* 0x0000003f0900728c */ /* 0x000fc4000bf05300 */
[----:B------:R-:W-:Y:S02]  /*11d0*/  ULOP3.LUT UR39, UR5, 0xffff, URZ, 0xc0, !UPT ;  /* 0x0000ffff05277892 */ /* 0x000fe4000f8ec03f */
[----:B------:R-:W-:Y:S02]  /*11e0*/  USEL UR4, UR4, 0x1, UP0 ;  /* 0x0000000104047887 */ /* 0x000fe40008000000 */
[----:B------:R-:W-:Y:S02]  /*11f0*/  ULOP3.LUT UR6, UR5, 0xff0000, URZ, 0xc0, !UPT ;  /* 0x00ff000005067892 */ /* 0x000fe4000f8ec03f */
[----:B------:R-:W-:Y:S02]  /*1200*/  UIMAD UR4, UR4, UR7, URZ ;  /* 0x00000007040472a4 */ /* 0x000fe4000f8e023f */
[----:B------:R-:W-:Y:S01]  /*1210*/  ULOP3.LUT UR7, UR5, 0xff000000, URZ, 0xc0, !UPT ;  /* 0xff00000005077892 */ /* 0x000fe2000f8ec03f */
[----:B--2---:R-:W-:-:S04]  /*1220*/  @P0 R2UR UR53, R4 ;  /* 0x00000000043502ca */ /* 0x004fc800000e0000 */
[----:B---3--:R-:W-:Y:S01]  /*1230*/  @P1 R2UR UR4, R6 ;  /* 0x00000000060412ca */ /* 0x008fe200000e0000 */
[----:B-----5:R-:W-:-:S14]  /*1240*/  @P1 BRA `(.L_x_136) ;  /* 0x0000000000341947 */ /* 0x020fdc0003800000 */
[----:B------:R-:W-:Y:S02]  /*1250*/  ULDC.64 UR8, c[0x0][0xa08] ;  /* 0x0002820000087ab9 */ /* 0x000fe40000000a00 */
[----:B------:R-:W-:-:S04]  /*1260*/  ISETP.NE.U32.AND P0, PT, RZ, UR8, PT ;  /* 0x00000008ff007c0c */ /* 0x000fc8000bf05070 */
[----:B------:R-:W-:-:S13]  /*1270*/  ISETP.NE.AND.EX P0, PT, RZ, UR9, PT, P0 ;  /* 0x00000009ff007c0c */ /* 0x000fda000bf05300 */
[----:B------:R-:W-:Y:S05]  /*1280*/  @!P0 BRA `(.L_x_136) ;  /* 0x0000000000248947 */ /* 0x000fea0003800000 */
[----:B------:R-:W-:Y:S02]  /*1290*/  ULDC.64 UR4, c[0x0][0xa08] ;  /* 0x0002820000047ab9 */ /* 0x000fe40000000a00 */
[----:B------:R-:W-:-:S06]  /*12a0*/  UIMAD.WIDE UR4, UR36, 0x4, UR4 ;  /* 0x00000004240478a5 */ /* 0x000fcc000f8e0204 */
[----:B------:R-:W-:Y:S02]  /*12b0*/  IMAD.U32 R4, RZ, RZ, UR4 ;  /* 0x00000004ff047e24 */ /* 0x000fe4000f8e00ff */
[----:B------:R-:W-:-:S05]  /*12c0*/  IMAD.U32 R5, RZ, RZ, UR5 ;  /* 0x00000005ff057e24 */ /* 0x000fca000f8e00ff */
[----:B------:R-:W2:Y:S04]  /*12d0*/  LDG.E R3, desc[UR50][R4.64] ;  /* 0x0000003204037981 */ /* 0x000ea8000c1e1900 */
[----:B------:R-:W3:Y:S01]  /*12e0*/  LDG.E R0, desc[UR50][R4.64+0x4] ;  /* 0x0000043204007981 */ /* 0x000ee2000c1e1900 */
[----:B--2---:R-:W-:Y:S02]  /*12f0*/  R2UR UR4, R3 ;  /* 0x00000000030472ca */ /* 0x004fe400000e0000 */
[----:B---3--:R-:W-:-:S13]  /*1300*/  R2UR UR5, R0 ;  /* 0x00000000000572ca */ /* 0x008fda00000e0000 */
[----:B------:R-:W-:-:S12]  /*1310*/  UIADD3 UR4, -UR4, UR5, URZ ;  /* 0x0000000504047290 */ /* 0x000fd8000fffe13f */
.L_x_136:
[----:B------:R-:W-:Y:S02]  /*1320*/  UIADD3 UR53, -UR53, UR4, URZ ;  /* 0x0000000435357290 */ /* 0x000fe4000fffe13f */
[----:B------:R-:W-:Y:S02]  /*1330*/  USHF.R.U32.HI UR7, URZ, 0x8, UR7 ;  /* 0x000000083f077899 */ /* 0x000fe40008011607 */
[----:B------:R-:W-:Y:S02]  /*1340*/  UISETP.GE.AND UP0, UPT, UR53, 0x1, UPT ;  /* 0x000000013500788c */ /* 0x000fe4000bf06270 */
[----:B------:R-:W-:Y:S02]  /*1350*/  UIADD3 UR4, UR53, 0x9f, URZ ;  /* 0x0000009f35047890 */ /* 0x000fe4000fffe03f */
[----:B------:R-:W-:Y:S02]  /*1360*/  ULEA.HI UR7, UR6, UR7, URZ, 0x10 ;  /* 0x0000000706077291 */ /* 0x000fe4000f8f803f */
[----:B------:R-:W-:Y:S01]  /*1370*/  PLOP3.LUT P0, PT, PT, PT, UP0, 0x80, 0x0 ;  /* 0x000000000000781c */ /* 0x000fe20003f0f008 */
[----:B------:R-:W-:-:S02]  /*1380*/  UIMAD.WIDE UR4, UR4, 0x66666667, URZ ;  /* 0x66666667040478a5 */ /* 0x000fc4000f8e023f */
[----:B------:R-:W-:Y:S02]  /*1390*/  ULOP3.LUT UR40, UR7, 0xff, URZ, 0xc0, !UPT ;  /* 0x000000ff07287892 */ /* 0x000fe4000f8ec03f */
[----:B------:R-:W-:Y:S02]  /*13a0*/  USHF.R.U32.HI UR6, URZ, 0x1f, UR5 ;  /* 0x0000001f3f067899 */ /* 0x000fe40008011605 */
[----:B------:R-:W-:Y:S01]  /*13b0*/  USHF.R.U32.HI UR44, URZ, 0x10, UR7 ;  /* 0x000000103f2c7899 */ /* 0x000fe20008011607 */
[----:B------:R-:W-:Y:S01]  /*13c0*/  UMOV UR4, URZ ;  /* 0x0000003f00047c82 */ /* 0x000fe20008000000 */
[----:B------:R-:W-:-:S04]  /*13d0*/  ULEA.HI.SX32 UR9, UR5, UR6, 0x1a ;  /* 0x0000000605097291 */ /* 0x000fc8000f8fd23f */
[----:B------:R-:W-:Y:S08]  /*13e0*/  @!P0 BRA `(.L_x_137) ;  /* 0x0000000000908947 */ /* 0x000ff00003800000 */
[----:B------:R-:W-:Y:S01]  /*13f0*/  UISETP.NE.AND UP0, UPT, UR44, URZ, UPT ;  /* 0x0000003f2c00728c */ /* 0x000fe2000bf05270 */
[----:B------:R-:W-:-:S03]  /*1400*/  ULDC UR4, c[0x0][0x9f0] ;  /* 0x00027c0000047ab9 */ /* 0x000fc60000000800 */
[----:B------:R-:W-:-:S03]  /*1410*/  USEL UR10, UR44, UR4, UP0 ;  /* 0x000000042c0a7287 */ /* 0x000fc60008000000 */
[----:B------:R-:W-:Y:S01]  /*1420*/  UMOV UR4, URZ ;  /* 0x0000003f00047c82 */ /* 0x000fe20008000000 */
[----:B------:R-:W-:Y:S02]  /*1430*/  UIADD3 UR6, UR9, -0x1, UR10 ;  /* 0xffffffff09067890 */ /* 0x000fe4000fffe00a */
[----:B------:R-:W-:-:S04]  /*1440*/  IMAD.U32 R4, RZ, RZ, UR10 ;  /* 0x0000000aff047e24 */ /* 0x000fc8000f8e00ff */
[----:B------:R-:W-:Y:S01]  /*1450*/  IMAD.U32 R5, RZ, RZ, UR6 ;  /* 0x00000006ff057e24 */ /* 0x000fe2000f8e00ff */
[-C--:B------:R-:W-:Y:S01]  /*1460*/  IABS R0, R4.reuse ;  /* 0x0000000400007213 */ /* 0x080fe20000000000 */
[----:B------:R-:W-:Y:S01]  /*1470*/  ULOP3.LUT UR6, UR6, UR10, URZ, 0x3c, !UPT ;  /* 0x0000000a06067292 */ /* 0x000fe2000f8e3c3f */
[----:B------:R-:W-:Y:S02]  /*1480*/  IABS R6, R4 ;  /* 0x0000000400067213 */ /* 0x000fe40000000000 */
[----:B------:R-:W-:Y:S02]  /*1490*/  R2UR UR11, R0 ;  /* 0x00000000000b72ca */ /* 0x000fe400000e0000 */
[----:B------:R-:W-:-:S05]  /*14a0*/  IABS R5, R5 ;  /* 0x0000000500057213 */ /* 0x000fca0000000000 */
[----:B------:R-:W-:-:S05]  /*14b0*/  IMAD.MOV.U32 R4, RZ, RZ, R5 ;  /* 0x000000ffff047224 */ /* 0x000fca00078e0005 */
[----:B------:R-:W-:Y:S01]  /*14c0*/  R2UR UR8, R4 ;  /* 0x00000000040872ca */ /* 0x000fe200000e0000 */
[----:B------:R-:W0:Y:S08]  /*14d0*/  I2F.RP R0, UR11 ;  /* 0x0000000b00007d06 */ /* 0x000e300008209400 */
[----:B0-----:R-:W0:Y:S02]  /*14e0*/  MUFU.RCP R0, R0 ;  /* 0x0000000000007308 */ /* 0x001e240000001000 */
[----:B0-----:R-:W-:-:S02]  /*14f0*/  VIADD R3, R0, 0xffffffe ;  /* 0x0ffffffe00037836 */ /* 0x001fc40000000000 */
[----:B------:R-:W-:-:S04]  /*1500*/  IMAD.MOV R0, RZ, RZ, -R6 ;  /* 0x000000ffff007224 */ /* 0x000fc800078e0a06 */
[----:B------:R-:W0:Y:S02]  /*1510*/  F2I.FTZ.U32.TRUNC.NTZ R3, R3 ;  /* 0x0000000300037305 */ /* 0x000e24000021f000 */
[----:B0-----:R-:W-:-:S13]  /*1520*/  R2UR UR5, R3 ;  /* 0x00000000030572ca */ /* 0x001fda00000e0000 */
[----:B------:R-:W-:-:S04]  /*1530*/  UIADD3 UR7, URZ, -UR5, URZ ;  /* 0x800000053f077290 */ /* 0x000fc8000fffe03f */
[----:B------:R-:W-:-:S04]  /*1540*/  UIMAD UR7, UR7, UR11, URZ ;  /* 0x0000000b070772a4 */ /* 0x000fc8000f8e023f */
[----:B------:R-:W-:-:S03]  /*1550*/  UIMAD.WIDE.U32 UR4, UR5, UR7, UR4 ;  /* 0x00000007050472a5 */ /* 0x000fc6000f8e0004 */
[----:B------:R-:W-:Y:S01]  /*1560*/  R2UR UR7, R0 ;  /* 0x00000000000772ca */ /* 0x000fe200000e0000 */
[----:B------:R-:W-:-:S12]  /*1570*/  UIMAD.WIDE.U32 UR4, UR5, UR8, URZ ;  /* 0x00000008050472a5 */ /* 0x000fd8000f8e003f */
[----:B------:R-:W-:-:S04]  /*1580*/  UIMAD UR4, UR5, UR7, UR8 ;  /* 0x00000007050472a4 */ /* 0x000fc8000f8e0208 */
[----:B------:R-:W-:-:S11]  /*1590*/  UISETP.GT.U32.AND UP1, UPT, UR11, UR4, UPT ;  /* 0x000000040b00728c */ /* 0x000fd6000bf24070 */
[----:B------:R-:W-:Y:S02]  /*15a0*/  @!UP1 UIADD3 UR4, UR4, -UR11, URZ ;  /* 0x8000000b04049290 */ /* 0x000fe4000fffe03f */
[----:B------:R-:W-:Y:S02]  /*15b0*/  @!UP1 UIADD3 UR5, UR5, 0x1, URZ ;  /* 0x0000000105059890 */ /* 0x000fe4000fffe03f */
[----:B------:R-:W-:Y:S02]  /*15c0*/  UISETP.GE.U32.AND UP0, UPT, UR4, UR11, UPT ;  /* 0x0000000b0400728c */ /* 0x000fe4000bf06070 */
[----:B------:R-:W-:-:S09]  /*15d0*/  UISETP.GE.AND UP1, UPT, UR6, URZ, UPT ;  /* 0x0000003f0600728c */ /* 0x000fd2000bf26270 */
[----:B------:R-:W-:Y:S02]  /*15e0*/  @UP0 UIADD3 UR5, UR5, 0x1, URZ ;  /* 0x0000000105050890 */ /* 0x000fe4000fffe03f */
[----:B------:R-:W-:-:S05]  /*15f0*/  UISETP.NE.AND UP0, UPT, UR10, URZ, UPT ;  /* 0x0000003f0a00728c */ /* 0x000fca000bf05270 */
[----:B------:R-:W-:Y:S02]  /*1600*/  UMOV UR4, UR5 ;  /* 0x0000000500047c82 */ /* 0x000fe40008000000 */
[----:B------:R-:W-:-:S04]  /*1610*/  @!UP1 UIADD3 UR4, -UR4, URZ, URZ ;  /* 0x0000003f04049290 */ /* 0x000fc8000fffe13f */
[----:B------:R-:W-:-:S12]  /*1620*/  @!UP0 ULOP3.LUT UR4, URZ, UR10, URZ, 0x33, !UPT ;  /* 0x0000000a3f048292 */ /* 0x000fd8000f8e333f */
.L_x_137:
[----:B------:R-:W-:Y:S01]  /*1630*/  UIMAD UR41, UR40, UR4, URZ ;  /* 0x00000004282972a4 */ /* 0x000fe2000f8e023f */
[----:B------:R-:W-:Y:S01]  /*1640*/  IMAD.U32 R0, RZ, RZ, UR9 ;  /* 0x00000009ff007e24 */ /* 0x000fe2000f8e00ff */
[----:B------:R-:W-:Y:S01]  /*1650*/  PLOP3.LUT P0, PT, PT, PT, PT, 0x80, 0x0 ;  /* 0x000000000000781c */ /* 0x000fe20003f0f070 */
[----:B------:R-:W-:Y:S01]  /*1660*/  IMAD.U32 R3, RZ, RZ, UR4 ;  /* 0x00000004ff037e24 */ /* 0x000fe2000f8e00ff */
[----:B------:R-:W-:Y:S01]  /*1670*/  CS2R R6, SRZ ;  /* 0x0000000000067805 */ /* 0x000fe2000001ff00 */
[----:B------:R-:W-:Y:S01]  /*1680*/  IMAD.MOV.U32 R29, RZ, RZ, RZ ;  /* 0x000000ffff1d7224 */ /* 0x000fe200078e00ff */
[----:B------:R-:W-:Y:S02]  /*1690*/  CS2R R48, SRZ ;  /* 0x0000000000307805 */ /* 0x000fe4000001ff00 */
[----:B------:R-:W-:Y:S02]  /*16a0*/  CS2R R8, SRZ ;  /* 0x0000000000087805 */ /* 0x000fe4000001ff00 */
[----:B------:R-:W-:Y:S01]  /*16b0*/  VIADDMNMX R0, R3, UR41, R0, PT ;  /* 0x0000002903007c46 */ /* 0x000fe2000b800100 */
[----:B------:R-:W-:Y:S01]  /*16c0*/  IMAD.MOV.U32 R3, RZ, RZ, RZ ;  /* 0x000000ffff037224 */ /* 0x000fe200078e00ff */
[----:B------:R-:W-:-:S02]  /*16d0*/  CS2R R10, SRZ ;  /* 0x00000000000a7805 */ /* 0x000fc4000001ff00 */
[----:B------:R-:W-:Y:S02]  /*16e0*/  CS2R R12, SRZ ;  /* 0x00000000000c7805 */ /* 0x000fe4000001ff00 */
[----:B------:R-:W-:Y:S01]  /*16f0*/  R2UR UR49, R0 ;  /* 0x00000000003172ca */ /* 0x000fe200000e0000 */
[----:B------:R-:W-:Y:S01]  /*1700*/  IMAD.MOV.U32 R0, RZ, RZ, RZ ;  /* 0x000000ffff007224 */ /* 0x000fe200078e00ff */
[----:B------:R-:W-:Y:S02]  /*1710*/  CS2R R14, SRZ ;  /* 0x00000000000e7805 */ /* 0x000fe4000001ff00 */
[----:B------:R-:W-:Y:S01]  /*1720*/  CS2R R20, SRZ ;  /* 0x0000000000147805 */ /* 0x000fe2000001ff00 */
[----:B------:R-:W-:Y:S01]  /*1730*/  IMAD.MOV.U32 R33, RZ, RZ, RZ ;  /* 0x000000ffff217224 */ /* 0x000fe200078e00ff */
[----:B------:R-:W-:Y:S01]  /*1740*/  CS2R R24, SRZ ;  /* 0x0000000000187805 */ /* 0x000fe2000001ff00 */
[----:B------:R-:W-:Y:S01]  /*1750*/  IMAD.MOV.U32 R47, RZ, RZ, RZ ;  /* 0x000000ffff2f7224 */ /* 0x000fe200078e00ff */
[----:B------:R-:W-:-:S02]  /*1760*/  CS2R R44, SRZ ;  /* 0x00000000002c7805 */ /* 0x000fc4000001ff00 */
[----:B------:R-:W-:Y:S02]  /*1770*/  CS2R R52, SRZ ;  /* 0x0000000000347805 */ /* 0x000fe4000001ff00 */
[----:B------:R-:W-:Y:S01]  /*1780*/  CS2R R40, SRZ ;  /* 0x0000000000287805 */ /* 0x000fe2000001ff00 */
[----:B------:R-:W-:Y:S01]  /*1790*/  IMAD.MOV.U32 R50, RZ, RZ, RZ ;  /* 0x000000ffff327224 */ /* 0x000fe200078e00ff */
[----:B------:R-:W-:Y:S02]  /*17a0*/  CS2R R88, SRZ ;  /* 0x0000000000587805 */ /* 0x000fe4000001ff00 */
[----:B------:R-:W-:Y:S01]  /*17b0*/  CS2R R54, SRZ ;  /* 0x0000000000367805 */ /* 0x000fe2000001ff00 */
[----:B------:R-:W-:Y:S01]  /*17c0*/  UISETP.GT.AND UP0, UPT, UR49, UR41, UPT ;  /* 0x000000293100728c */ /* 0x000fe2000bf04270 */
[----:B------:R-:W-:Y:S02]  /*17d0*/  CS2R R56, SRZ ;  /* 0x0000000000387805 */ /* 0x000fe4000001ff00 */
[----:B------:R-:W-:-:S02]  /*17e0*/  CS2R R90, SRZ ;  /* 0x00000000005a7805 */ /* 0x000fc4000001ff00 */
[----:B------:R-:W-:Y:S02]  /*17f0*/  CS2R R60, SRZ ;  /* 0x00000000003c7805 */ /* 0x000fe4000001ff00 */
[----:B------:R-:W-:Y:S02]  /*1800*/  CS2R R62, SRZ ;  /* 0x00000000003e7805 */ /* 0x000fe4000001ff00 */
[----:B------:R-:W-:Y:S02]  /*1810*/  CS2R R58, SRZ ;  /* 0x00000000003a7805 */ /* 0x000fe4000001ff00 */
[----:B------:R-:W-:Y:S01]  /*1820*/  PLOP3.LUT P1, PT, PT, PT, UP0, 0x80, 0x0 ;  /* 0x000000000000781c */ /* 0x000fe20003f2f008 */
[----:B------:R-:W-:Y:S01]  /*1830*/  IMAD.MOV.U32 R64, RZ, RZ, RZ ;  /* 0x000000ffff407224 */ /* 0x000fe200078e00ff */
[----:B------:R-:W-:Y:S02]  /*1840*/  CS2R R68, SRZ ;  /* 0x0000000000447805 */ /* 0x000fe4000001ff00 */
[----:B------:R-:W-:-:S02]  /*1850*/  CS2R R70, SRZ ;  /* 0x0000000000467805 */ /* 0x000fc4000001ff00 */
[----:B------:R-:W-:Y:S02]  /*1860*/  CS2R R66, SRZ ;  /* 0x0000000000427805 */ /* 0x000fe4000001ff00 */
[----:B------:R-:W-:Y:S02]  /*1870*/  CS2R R72, SRZ ;  /* 0x0000000000487805 */ /* 0x000fe4000001ff00 */
[----:B------:R-:W-:Y:S01]  /*1880*/  CS2R R76, SRZ ;  /* 0x00000000004c7805 */ /* 0x000fe2000001ff00 */
[----:B------:R-:W-:Y:S01]  /*1890*/  IMAD.MOV.U32 R92, RZ, RZ, RZ ;  /* 0x000000ffff5c7224 */ /* 0x000fe200078e00ff */
[----:B------:R-:W-:Y:S02]  /*18a0*/  CS2R R78, SRZ ;  /* 0x00000000004e7805 */ /* 0x000fe4000001ff00 */
[----:B------:R-:W-:Y:S02]  /*18b0*/  CS2R R74, SRZ ;  /* 0x00000000004a7805 */ /* 0x000fe4000001ff00 */
[----:B------:R-:W-:-:S02]  /*18c0*/  CS2R R84, SRZ ;  /* 0x0000000000547805 */ /* 0x000fc4000001ff00 */
[----:B------:R-:W-:Y:S02]  /*18d0*/  CS2R R80, SRZ ;  /* 0x0000000000507805 */ /* 0x000fe4000001ff00 */
[----:B------:R-:W-:Y:S02]  /*18e0*/  CS2R R86, SRZ ;  /* 0x0000000000567805 */ /* 0x000fe4000001ff00 */
[----:B------:R-:W-:Y:S01]  /*18f0*/  CS2R R82, SRZ ;  /* 0x0000000000527805 */ /* 0x000fe2000001ff00 */
[----:B------:R-:W-:Y:S06]  /*1900*/  @!P1 BRA `(.L_x_138) ;  /* 0x00000084001c9947 */ /* 0x000fec0003800000 */
[----:B------:R-:W0:Y:S01]  /*1910*/  SHFL.IDX PT, R0, R217, RZ, 0x1f ;  /* 0x00001fffd9007589 */ /* 0x000e2200000e0000 */
[----:B------:R-:W1:Y:S01]  /*1920*/  S2UR UR6, SR_CgaCtaId ;  /* 0x00000000000679c3 */ /* 0x000e620000008800 */
[----:B------:R-:W-:Y:S01]  /*1930*/  UMOV UR5, 0x400 ;  /* 0x0000040000057882 */ /* 0x000fe20000000000 */
[----:B0-----:R-:W-:Y:S01]  /*1940*/  R2UR UR43, R0 ;  /* 0x00000000002b72ca */ /* 0x001fe200000e0000 */
[----:B-1----:R-:W-:-:S04]  /*1950*/  ULEA UR5, UR6, UR5, 0x18 ;  /* 0x0000000506057291 */ /* 0x002fc8000f8ec03f */
[----:B------:R-:W-:-:S04]  /*1960*/  UIADD3 UR5, UR5, 0x14400, URZ ;  /* 0x0001440005057890 */ /* 0x000fc8000fffe03f */
[----:B------:R-:W-:-:S04]  /*1970*/  ULOP3.LUT UP0, URZ, UR5, 0x9f, URZ, 0xc0, !UPT ;  /* 0x0000009f053f7892 */ /* 0x000fc8000f80c03f */
[----:B------:R-:W-:Y:S02]  /*1980*/  ULEA.HI UR4, UR43, UR43, URZ, 0x1 ;  /* 0x0000002b2b047291 */ /* 0x000fe4000f8f083f */
[----:B------:R-:W-:Y:S02]  /*1990*/  PLOP3.LUT P0, PT, PT, PT, UP0, 0x80, 0x0 ;  /* 0x000000000000781c */ /* 0x000fe40003f0f008 */
        /* <DEDUP_REMOVED lines=13> */
[----:B------:R-:W-:Y:S02]  /*1a70*/  IMAD.U32 R10, RZ, RZ, UR6 ;  /* 0x00000006ff0a7e24 */ /* 0x000fe4000f8e00ff */
[----:B------:R-:W-:Y:S02]  /*1a80*/  IMAD.U32 R6, RZ, RZ, UR4 ;  /* 0x00000004ff067e24 */ /* 0x000fe4000f8e00ff */
[----:B------:R-:W-:-:S02]  /*1a90*/  IMAD.U32 R7, RZ, RZ, UR5 ;  /* 0x00000005ff077e24 */ /* 0x000fc4000f8e00ff */
[----:B------:R-:W-:Y:S02]  /*1aa0*/  IMAD.U32 R11, RZ, RZ, UR7 ;  /* 0x00000007ff0b7e24 */ /* 0x000fe4000f8e00ff */
[----:B------:R-:W-:Y:S02]  /*1ab0*/  IMAD.MOV.U32 R8, RZ, RZ, 0x70 ;  /* 0x00000070ff087424 */ /* 0x000fe400078e00ff */
[----:B------:R-:W-:Y:S02]  /*1ac0*/  IMAD.MOV.U32 R12, RZ, RZ, 0x1 ;  /* 0x00000001ff0c7424 */ /* 0x000fe400078e00ff */
[----:B0-----:R-:W-:-:S07]  /*1ad0*/  IMAD.MOV.U32 R13, RZ, RZ, RZ ;  /* 0x000000ffff0d7224 */ /* 0x001fce00078e00ff */
[----:B------:R-:W-:-:S07]  /*1ae0*/  LEPC R20, `(.L_x_139) ;  /* 0x000000001014794e */ /* 0x000fce0000000000 */
[----:B-1----:R-:W-:Y:S05]  /*1af0*/  CALL.ABS.NOINC R14 ;  /* 0x000000000e007343 */ /* 0x002fea0003c00000 */
.L_x_139:
[----:B------:R-:W-:Y:S01]  /*1b00*/  ULDC.64 UR6, c[0x0][0x998] ;  /* 0x0002660000067ab9 */ /* 0x000fe20000000a00 */
[----:B------:R-:W-:Y:S01]  /*1b10*/  ULDC.64 UR4, c[0x0][0x990] ;  /* 0x0002640000047ab9 */ /* 0x000fe20000000a00 */
[----:B------:R-:W-:Y:S02]  /*1b20*/  ISETP.NE.U32.AND P1, PT, RZ, UR6, PT ;  /* 0x00000006ff007c0c */ /* 0x000fe4000bf25070 */
[----:B------:R-:W-:Y:S02]  /*1b30*/  ISETP.NE.U32.AND P0, PT, RZ, UR4, PT ;  /* 0x00000004ff007c0c */ /* 0x000fe4000bf05070 */
[----:B------:R-:W-:Y:S02]  /*1b40*/  ISETP.NE.AND.EX P1, PT, RZ, UR7, PT, P1 ;  /* 0x00000007ff007c0c */ /* 0x000fe4000bf25310 */
[----:B------:R-:W-:-:S11]  /*1b50*/  ISETP.NE.AND.EX P0, PT, RZ, UR5, PT, P0 ;  /* 0x00000005ff007c0c */ /* 0x000fd6000bf05300 */
[----:B------:R-:W0:Y:S08]  /*1b60*/  @P1 LDC.64 R8, c[0x0][0x9b8] ;  /* 0x00026e00ff081b82 */ /* 0x000e300000000a00 */
[----:B------:R-:W1:Y:S08]  /*1b70*/  @P0 LDC.64 R6, c[0x0][0x9a8] ;  /* 0x00026a00ff060b82 */ /* 0x000e700000000a00 */
[----:B------:R-:W2:Y:S08]  /*1b80*/  @P1 LDC.64 R12, c[0x0][0x9c0] ;  /* 0x00027000ff0c1b82 */ /* 0x000eb00000000a00 */
[----:B------:R-:W3:Y:S01]  /*1b90*/  @P0 LDC.64 R10, c[0x0][0x9b0] ;  /* 0x00026c00ff0a0b82 */ /* 0x000ee20000000a00 */
[----:B0-----:R-:W-:-:S04]  /*1ba0*/  @P1 IMAD R4, R8, UR37, RZ ;  /* 0x0000002508041c24 */ /* 0x001fc8000f8e02ff */
[----:B------:R-:W-:Y:S02]  /*1bb0*/  @P1 IMAD R9, R9, UR36, R4 ;  /* 0x0000002409091c24 */ /* 0x000fe4000f8e0204 */
[C---:B-1----:R-:W-:Y:S02]  /*1bc0*/  @P0 IMAD R0, R6.reuse, UR37, RZ ;  /* 0x0000002506000c24 */ /* 0x042fe4000f8e02ff */
[----:B------:R-:W-:-:S04]  /*1bd0*/  @P0 IMAD.WIDE.U32 R4, R6, UR36, RZ ;  /* 0x0000002406040c25 */ /* 0x000fc8000f8e00ff */
[----:B------:R-:W-:Y:S02]  /*1be0*/  @P0 IMAD R3, R7, UR36, R0 ;  /* 0x0000002407030c24 */ /* 0x000fe4000f8e0200 */
[----:B------:R-:W-:-:S04]  /*1bf0*/  @P1 IMAD.WIDE.U32 R6, R8, UR36, RZ ;  /* 0x0000002408061c25 */ /* 0x000fc8000f8e00ff */
[----:B------:R-:W-:Y:S02]  /*1c00*/  @P1 IMAD.IADD R7, R7, 0x1, R9 ;  /* 0x0000000107071824 */ /* 0x000fe400078e0209 */
[----:B------:R-:W-:Y:S02]  /*1c10*/  @P0 IMAD.IADD R5, R5, 0x1, R3 ;  /* 0x0000000105050824 */ /* 0x000fe400078e0203 */
[----:B--2---:R-:W-:-:S04]  /*1c20*/  @P1 IMAD.WIDE.U32 R8, R12, UR39, R6 ;  /* 0x000000270c081c25 */ /* 0x004fc8000f8e0006 */
[----:B---3--:R-:W-:Y:S01]  /*1c30*/  @P0 IMAD.WIDE.U32 R4, R10, UR39, R4 ;  /* 0x000000270a040c25 */ /* 0x008fe2000f8e0004 */
[----:B------:R-:W-:-:S03]  /*1c40*/  @P1 LEA R10, P3, R8, UR6, 0x2 ;  /* 0x00000006080a1c11 */ /* 0x000fc6000f8610ff */
[----:B------:R-:W-:Y:S01]  /*1c50*/  @P1 IMAD R3, R13, UR39, R9 ;  /* 0x000000270d031c24 */ /* 0x000fe2000f8e0209 */
[----:B------:R-:W-:Y:S01]  /*1c60*/  @P0 LEA R6, P2, R4, UR4, 0x2 ;  /* 0x0000000404060c11 */ /* 0x000fe2000f8410ff */
[----:B------:R-:W-:Y:S02]  /*1c70*/  @P0 IMAD R5, R11, UR39, R5 ;  /* 0x000000270b050c24 */ /* 0x000fe4000f8e0205 */
[----:B------:R-:W-:Y:S01]  /*1c80*/  IMAD.MOV.U32 R0, RZ, RZ, 0x3f800000 ;  /* 0x3f800000ff007424 */ /* 0x000fe200078e00ff */
[----:B------:R-:W-:Y:S01]  /*1c90*/  @P1 LEA.HI.X R11, R8, UR7, R3, 0x2, P3 ;  /* 0x00000007080b1c11 */ /* 0x000fe200098f1403 */
[----:B------:R-:W-:Y:S01]  /*1ca0*/  IMAD.MOV.U32 R3, RZ, RZ, 0x3f800000 ;  /* 0x3f800000ff037424 */ /* 0x000fe200078e00ff */
[----:B------:R-:W-:-:S03]  /*1cb0*/  @P0 LEA.HI.X R7, R4, UR5, R5, 0x2, P2 ;  /* 0x0000000504070c11 */ /* 0x000fc600090f1405 */
[----:B------:R-:W2:Y:S04]  /*1cc0*/  @P1 LDG.E R0, desc[UR50][R10.64] ;  /* 0x000000320a001981 */ /* 0x000ea8000c1e1900 */
[----:B------:R0:W2:Y:S01]  /*1cd0*/  @P0 LDG.E R3, desc[UR50][R6.64] ;  /* 0x0000003206030981 */ /* 0x0000a2000c1e1900 */
[----:B------:R-:W1:Y:S01]  /*1ce0*/  S2UR UR5, SR_CgaCtaId ;  /* 0x00000000000579c3 */ /* 0x000e620000008800 */
[----:B------:R-:W-:-:S04]  /*1cf0*/  ULEA.HI UR4, UR46, UR46, URZ, 0x1 ;  /* 0x0000002e2e047291 */ /* 0x000fc8000f8f083f */
[----:B------:R-:W-:-:S04]  /*1d00*/  ULOP3.LUT UR4, UR4, 0xfffffffe, URZ, 0xc0, !UPT ;  /* 0xfffffffe04047892 */ /* 0x000fc8000f8ec03f */
[----:B------:R-:W-:Y:S01]  /*1d10*/  UIADD3 UR4, UR46, -UR4, URZ ;  /* 0x800000042e047290 */ /* 0x000fe2000fffe03f */
[----:B------:R-:W-:-:S05]  /*1d20*/  MOV R4, 0x400 ;  /* 0x0000040000047802 */ /* 0x000fca0000000f00 */
[----:B------:R-:W-:Y:S01]  /*1d30*/  IMAD.U32 R9, RZ, RZ, UR4 ;  /* 0x00000004ff097e24 */ /* 0x000fe2000f8e00ff */
[----:B------:R-:W-:Y:S01]  /*1d40*/  ULDC UR4, c[0x0][0x9d8] ;  /* 0x0002760000047ab9 */ /* 0x000fe20000000800 */
[----:B-1----:R-:W-:-:S03]  /*1d50*/  IMAD.U32 R5, RZ, RZ, UR5 ;  /* 0x00000005ff057e24 */ /* 0x002fc6000f8e00ff */
[----:B------:R-:W-:Y:S02]  /*1d60*/  SHF.L.U32 R9, R9, 0x1f, RZ ;  /* 0x0000001f09097819 */ /* 0x000fe400000006ff */
[----:B------:R-:W-:-:S04]  /*1d70*/  LEA R4, R5, R4, 0x18 ;  /* 0x0000000405047211 */ /* 0x000fc800078ec0ff */
[----:B------:R-:W1:Y:S01]  /*1d80*/  SYNCS.PHASECHK.TRANS64.TRYWAIT P1, [R4+URZ+0x29800], R9 ;  /* 0x02980009040075a7 */ /* 0x000e62000802017f */
[----:B0-----:R-:W-:-:S05]  /*1d90*/  IMAD.U32 R6, RZ, RZ, UR47 ;  /* 0x0000002fff067e24 */ /* 0x001fca000f8e00ff */
[----:B------:R-:W-:Y:S01]  /*1da0*/  ISETP.NE.AND P0, PT, R6, 0x3, PT ;  /* 0x000000030600780c */ /* 0x000fe20003f05270 */
[----:B--2---:R-:W-:-:S04]  /*1db0*/  FMUL.FTZ R3, R3, R0 ;  /* 0x0000000003037220 */ /* 0x004fc80000410000 */
[----:B------:R-:W-:Y:S01]  /*1dc0*/  FMUL.FTZ R3, R3, UR4 ;  /* 0x0000000403037c20 */ /* 0x000fe20008410000 */
[----:B-1----:R-:W-:Y:S07]  /*1dd0*/  @!P1 BRA `(.L_x_140) ;  /* 0x00000114003c9947 */ /* 0x002fee0003800000 */
.L_x_278:
[----:B------:R-:W-:Y:S05]  /*1de0*/  @!P0 BRA `(.L_x_141) ;  /* 0x0000000000048947 */ /* 0x000fea0003800000 */
[----:B------:R-:W-:Y:S01]  /*1df0*/  BPT.TRAP 0x1 ;  /* 0x000000040000795c */ /* 0x000fe20000300000 */
.L_x_141:
[----:B------:R-:W-:Y:S02]  /*1e00*/  IMAD.U32 R7, RZ, RZ, UR52 ;  /* 0x00000034ff077e24 */ /* 0x000fe4000f8e00ff */
[----:B------:R-:W-:Y:S02]  /*1e10*/  IMAD.U32 R0, RZ, RZ, UR45 ;  /* 0x0000002dff007e24 */ /* 0x000fe4000f8e00ff */
[----:B------:R-:W-:-:S03]  /*1e20*/  IMAD R6, R7, 0x8, R4 ;  /* 0x0000000807067824 */ /* 0x000fc600078e0204 */
[----:B------:R-:W-:-:S04]  /*1e30*/  SHF.L.U32 R7, R0, 0x1f, RZ ;  /* 0x0000001f00077819 */ /* 0x000fc800000006ff */
[----:B------:R1:W2:Y:S01]  /*1e40*/  SYNCS.PHASECHK.TRANS64.TRYWAIT P2, [R6+URZ+0x29830], R7 ;  /* 0x02983007060075a7 */ /* 0x0002a2000804017f */
[----:B------:R-:W-:Y:S05]  /*1e50*/  @!P0 BRA `(.L_x_142) ;  /* 0x0000000000048947 */ /* 0x000fea0003800000 */
[----:B------:R-:W-:Y:S01]  /*1e60*/  BPT.TRAP 0x1 ;  /* 0x000000040000795c */ /* 0x000fe20000300000 */
.L_x_142:
[----:B------:R-:W3:Y:S01]  /*1e70*/  S2R R0, SR_TID.X ;  /* 0x0000000000007919 */ /* 0x000ee20000002100 */
[----:B------:R-:W-:Y:S01]  /*1e80*/  IMAD.MOV.U32 R25, RZ, RZ, RZ ;  /* 0x000000ffff197224 */ /* 0x000fe200078e00ff */
[----:B---3--:R-:W-:Y:S01]  /*1e90*/  LOP3.LUT P1, R0, R0, 0x7f, RZ, 0xc0, !PT ;  /* 0x0000007f00007812 */ /* 0x008fe2000782c0ff */
[----:B--2---:R-:W-:-:S12]  /*1ea0*/  @P2 BRA `(.L_x_143) ;  /* 0x0000000000082947 */ /* 0x004fd80003800000 */
[----:B------:R-:W2:Y:S02]  /*1eb0*/  SYNCS.PHASECHK.TRANS64.TRYWAIT P2, [R6+URZ+0x29830], R7 ;  /* 0x02983007060075a7 */ /* 0x000ea4000804017f */
[----:B--2---:R-:W-:Y:S05]  /*1ec0*/  @!P2 BRA `(.L_x_144) ;  /* 0x000001140014a947 */ /* 0x004fea0003800000 */
.L_x_143:
[----:B------:R-:W-:Y:S05]  /*1ed0*/  WARPSYNC.ALL ;  /* 0x0000000000007948 */ /* 0x000fea0003800000 */
[----:B------:R-:W-:Y:S01]  /*1ee0*/  R2UR UR4, R4 ;  /* 0x00000000040472ca */ /* 0x000fe200000e0000 */
[----:B------:R-:W-:Y:S01]  /*1ef0*/  ULOP3.LUT UR28, UR54, 0x10000, URZ, 0xfc, !UPT ;  /* 0x00010000361c7892 */ /* 0x000fe2000f8efc3f */
[----:B------:R-:W-:Y:S01]  /*1f00*/  WARPGROUP.ARRIVE ;  /* 0x00000000000079c5 */ /* 0x000fe20000000000 */
[----:B------:R-:W-:Y:S01]  /*1f10*/  UMOV UR25, 0x80000020 ;  /* 0x8000002000197882 */ /* 0x000fe20000000000 */
[----:B------:R-:W-:Y:S01]  /*1f20*/  UMOV UR27, 0x80000020 ;  /* 0x80000020001b7882 */ /* 0x000fe20000000000 */
[----:B------:R-:W-:Y:S01]  /*1f30*/  UMOV UR5, UR25 ;  /* 0x0000001900057c82 */ /* 0x000fe20008000000 */
[----:B------:R-:W-:Y:S01]  /*1f40*/  UMOV UR7, 0x80000020 ;  /* 0x8000002000077882 */ /* 0x000fe20000000000 */
[----:B------:R-:W-:Y:S01]  /*1f50*/  UMOV UR9, UR25 ;  /* 0x0000001900097c82 */ /* 0x000fe20008000000 */
[----:B------:R-:W-:Y:S01]  /*1f60*/  UMOV UR24, UR28 ;  /* 0x0000001c00187c82 */ /* 0x000fe20008000000 */
[----:B------:R-:W-:Y:S01]  /*1f70*/  UMOV UR11, 0x80000020 ;  /* 0x80000020000b7882 */ /* 0x000fe20000000000 */
[----:B------:R-:W-:Y:S01]  /*1f80*/  UMOV UR8, UR24 ;  /* 0x0000001800087c82 */ /* 0x000fe20008000000 */
[----:B------:R-:W-:Y:S01]  /*1f90*/  UIADD3 UR12, UR28, 0x2, URZ ;  /* 0x000000021c0c7890 */ /* 0x000fe2000fffe03f */
[----:B------:R-:W-:Y:S01]  /*1fa0*/  P2R R108, PR, RZ, 0x1 ;  /* 0x00000001ff6c7803 */ /* 0x000fe20000000000 */
[----:B------:R-:W-:Y:S01]  /*1fb0*/  UIADD3 UR4, UR4, 0x1a400, URZ ;  /* 0x0001a40004047890 */ /* 0x000fe2000fffe03f */
[----:B-12---:R-:W-:Y:S01]  /*1fc0*/  @!P1 VIADD R6, R6, 0x29840 ;  /* 0x0002984006069836 */ /* 0x006fe20000000000 */
[----:B------:R-:W-:Y:S01]  /*1fd0*/  UMOV UR15, 0x80000020 ;  /* 0x80000020000f7882 */ /* 0x000fe20000000000 */
[----:B------:R-:W-:-:S02]  /*1fe0*/  UIADD3 UR16, UR28, 0x200, URZ ;  /* 0x000002001c107890 */ /* 0x000fc4000fffe03f */
[----:B------:R-:W-:Y:S01]  /*1ff0*/  USHF.R.U32.HI UR4, URZ, 0x4, UR4 ;  /* 0x000000043f047899 */ /* 0x000fe20008011604 */
[----:B------:R-:W-:Y:S01]  /*2000*/  UMOV UR19, 0x80000020 ;  /* 0x8000002000137882 */ /* 0x000fe20000000000 */
[----:B------:R-:W-:Y:S02]  /*2010*/  UMOV UR23, 0x80000020 ;  /* 0x8000002000177882 */ /* 0x000fe40000000000 */
[----:B------:R-:W-:Y:S01]  /*2020*/  ULOP3.LUT UR4, UR4, 0x3fff, URZ, 0xc0, !UPT ;  /* 0x00003fff04047892 */ /* 0x000fe2000f8ec03f */
[----:B------:R-:W-:-:S03]  /*2030*/  UMOV UR31, 0x80000020 ;  /* 0x80000020001f7882 */ /* 0x000fc60000000000 */
[----:B------:R-:W-:-:S03]  /*2040*/  ULOP3.LUT UR48, UR4, 0x10000, URZ, 0xfc, !UPT ;  /* 0x0001000004307892 */ /* 0x000fc6000f8efc3f */
[----:B------:R-:W-:Y:S01]  /*2050*/  UMOV UR4, UR24 ;  /* 0x0000001800047c82 */ /* 0x000fe20008000000 */
[----:B------:R-:W-:-:S04]  /*2060*/  UIMAD UR32, UR52, 0x780, UR48 ;  /* 0x00000780342078a4 */ /* 0x000fc8000f8e0230 */
[----:B------:R-:W-:Y:S02]  /*2070*/  UIADD3 UR6, UR32, 0x100, URZ ;  /* 0x0000010020067890 */ /* 0x000fe4000fffe03f */
[----:B------:R-:W-:Y:S02]  /*2080*/  UIADD3 UR10, UR32, 0x180, URZ ;  /* 0x00000180200a7890 */ /* 0x000fe4000fffe03f */
[----:B------:R-:W-:Y:S01]  /*2090*/  UMOV UR26, UR32 ;  /* 0x00000020001a7c82 */ /* 0x000fe20008000000 */
[----:B------:R-:W-:Y:S01]  /*20a0*/  UIADD3 UR14, UR32, 0x182, URZ ;  /* 0x00000182200e7890 */ /* 0x000fe2000fffe03f */
[----:B------:R-:W-:Y:S01]  /*20b0*/  QGMMA.64x32x32.F32.E4M3.E4M3 R92, gdesc[UR24], RZ, !UPT, gsb0 ;  /* 0x00600000185c79f3 */ /* 0x000fe2000c0008ff */
[----:B------:R-:W-:Y:S01]  /*20c0*/  UIADD3 UR26, UR32, 0x80, URZ ;  /* 0x00000080201a7890 */ /* 0x000fe2000fffe03f */
[----:B------:R-:W-:Y:S01]  /*20d0*/  UMOV UR27, 0x80000020 ;  /* 0x80000020001b7882 */ /* 0x000fe20000000000 */
[----:B------:R-:W-:Y:S02]  /*20e0*/  UIADD3 UR18, UR32, 0x400, URZ ;  /* 0x0000040020127890 */ /* 0x000fe4000fffe03f */
[----:B------:R-:W-:-:S02]  /*20f0*/  UIADD3 UR22, UR32, 0x402, URZ ;  /* 0x0000040220167890 */ /* 0x000fc4000fffe03f */
[----:B------:R-:W-:Y:S01]  /*2100*/  UIADD3 UR30, UR32, 0x680, URZ ;  /* 0x00000680201e7890 */ /* 0x000fe2000fffe03f */
[----:B------:R-:W-:Y:S02]  /*2110*/  WARPGROUP.DEPBAR.LE gsb0, 0x0 ;  /* 0x00008000000079c5 */ /* 0x000fe40000010000 */
[----:B------:R-:W-:-:S06]  /*2120*/  WARPGROUP.ARRIVE ;  /* 0x00000000000079c5 */ /* 0x000fcc0000000000 */
[----:B------:R-:W-:Y:S01]  /*2130*/  QGMMA.64x32x32.F32.E4M3.E4M3 R76, gdesc[UR24], RZ, !UPT, gsb0 ;  /* 0x00600000184c79f3 */ /* 0x000fe2000c0008ff */
[----:B------:R-:W-:Y:S01]  /*2140*/  UIADD3 UR26, UR32, 0x200, URZ ;  /* 0x00000200201a7890 */ /* 0x000fe2000fffe03f */
[----:B------:R-:W-:Y:S01]  /*2150*/  UMOV UR27, 0x80000020 ;  /* 0x80000020001b7882 */ /* 0x000fe20000000000 */
[----:B------:R-:W-:Y:S02]  /*2160*/  WARPGROUP.DEPBAR.LE gsb0, 0x0 ;  /* 0x00008000000079c5 */ /* 0x000fe40000010000 */
[----:B------:R-:W-:-:S06]  /*2170*/  WARPGROUP.ARRIVE ;  /* 0x00000000000079c5 */ /* 0x000fcc0000000000 */
[----:B------:R-:W-:Y:S01]  /*2180*/  QGMMA.64x32x32.F32.E4M3.E4M3 R60, gdesc[UR4], RZ, !UPT, gsb0 ;  /* 0x00600000043c79f3 */ /* 0x000fe2000c0008ff */
[----:B------:R-:W-:Y:S01]  /*2190*/  UIADD3 UR6, UR32, 0x2, URZ ;  /* 0x0000000220067890 */ /* 0x000fe2000fffe03f */
[----:B------:R-:W-:Y:S01]  /*21a0*/  UMOV UR4, UR12 ;  /* 0x0000000c00047c82 */ /* 0x000fe20008000000 */
[----:B------:R-:W-:Y:S01]  /*21b0*/  UMOV UR5, 0x80000020 ;  /* 0x8000002000057882 */ /* 0x000fe20000000000 */
[----:B------:R-:W-:Y:S01]  /*21c0*/  UMOV UR7, 0x80000020 ;  /* 0x8000002000077882 */ /* 0x000fe20000000000 */
[----:B------:R-:W-:Y:S01]  /*21d0*/  UMOV UR12, UR4 ;  /* 0x00000004000c7c82 */ /* 0x000fe20008000000 */
[----:B------:R-:W-:Y:S01]  /*21e0*/  UMOV UR13, UR5 ;  /* 0x00000005000d7c82 */ /* 0x000fe20008000000 */
[----:B------:R-:W-:Y:S02]  /*21f0*/  WARPGROUP.DEPBAR.LE gsb0, 0x0 ;  /* 0x00008000000079c5 */ /* 0x000fe40000010000 */
[----:B------:R-:W-:-:S06]  /*2200*/  WARPGROUP.ARRIVE ;  /* 0x00000000000079c5 */ /* 0x000fcc0000000000 */
[----:B------:R-:W-:Y:S01]  /*2210*/  QGMMA.64x32x32.F32.E4M3.E4M3 R44, gdesc[UR8], RZ, !UPT, gsb0 ;  /* 0x00600000082c79f3 */ /* 0x000fe2000c0008ff */
[----:B------:R-:W-:Y:S01]  /*2220*/  UIADD3 UR10, UR32, 0x102, URZ ;  /* 0x00000102200a7890 */ /* 0x000fe2000fffe03f */
[----:B------:R-:W-:Y:S01]  /*2230*/  UMOV UR8, UR4 ;  /* 0x0000000400087c82 */ /* 0x000fe20008000000 */
[----:B------:R-:W-:Y:S01]  /*2240*/  UMOV UR9, UR5 ;  /* 0x0000000500097c82 */ /* 0x000fe20008000000 */
[----:B------:R-:W-:Y:S01]  /*2250*/  UMOV UR11, 0x80000020 ;  /* 0x80000020000b7882 */ /* 0x000fe20000000000 */
        /* <DEDUP_REMOVED lines=32> */
[----:B------:R-:W-:Y:S02]  /*2460*/  UIADD3 UR6, UR28, 0x202, URZ ;  /* 0x000002021c067890 */ /* 0x000fe4000fffe03f */
        /* <DEDUP_REMOVED lines=30> */
[----:B------:R-:W-:Y:S02]  /*2650*/  ULDC UR10, c[0x0][0x988] ;  /* 0x00026200000a7ab9 */ /* 0x000fe40000000800 */
        /* <DEDUP_REMOVED lines=17> */
[----:B------:R-:W-:Y:S01]  /*2770*/  UIADD3 UR6, UR28, 0x402, URZ ;  /* 0x000004021c067890 */ /* 0x000fe2000fffe03f */
[----:B------:R-:W-:Y:S02]  /*2780*/  UMOV UR29, UR17 ;  /* 0x00000011001d7c82 */ /* 0x000fe40008000000 */
        /* <DEDUP_REMOVED lines=28> */
[----:B------:R-:W-:Y:S02]  /*2950*/  WARPGROUP.DEPBAR.LE gsb0, 0x0 ;  /* 0x00008000000079c5 */ /* 0x000fe40000010000 */
[----:B------:R-:W-:-:S06]  /*2960*/  WARPGROUP.ARRIVE ;  /* 0x00000000000079c5 */ /* 0x000fcc0000000000 */
[----:B------:R-:W-:Y:S03]  /*2970*/  QGMMA.64x32x32.F32.E4M3.E4M3 R44, gdesc[UR28], R44, gsb0 ;  /* 0x006000001c2c79f3 */ /* 0x000fe6000800082c */
        /* <DEDUP_REMOVED lines=12> */
[C---:B0-----:R-:W-:Y:S01]  /*2a40*/  FMUL.FTZ R9, R3.reuse, R93 ;  /* 0x0000005d03097220 */ /* 0x041fe20000410000 */
[C---:B------:R-:W-:Y:S01]  /*2a50*/  FMUL.FTZ R10, R3.reuse, R96 ;  /* 0x00000060030a7220 */ /* 0x040fe20000410000 */
[C---:B------:R-:W-:Y:S01]  /*2a60*/  FMUL.FTZ R14, R3.reuse, R98 ;  /* 0x00000062030e7220 */ /* 0x040fe20000410000 */
[----:B------:R-:W-:Y:S01]  /*2a70*/  QGMMA.64x32x32.F32.E4M3.E4M3 R76, gdesc[UR20], R76, gsb0 ;  /* 0x00600000144c79f3 */ /* 0x000fe2000800084c */
[----:B------:R-:W-:Y:S01]  /*2a80*/  UIADD3 UR22, UR32, 0x602, URZ ;  /* 0x0000060220167890 */ /* 0x000fe2000fffe03f */
[C---:B------:R-:W-:Y:S01]  /*2a90*/  FMUL.FTZ R11, R3.reuse, R97 ;  /* 0x00000061030b7220 */ /* 0x040fe20000410000 */
[----:B------:R-:W-:Y:S01]  /*2aa0*/  UMOV UR23, 0x80000020 ;  /* 0x8000002000177882 */ /* 0x000fe20000000000 */
[C---:B------:R-:W-:Y:S01]  /*2ab0*/  FMUL.FTZ R24, R3.reuse, R102 ;  /* 0x0000006603187220 */ /* 0x040fe20000410000 */
        /* <DEDUP_REMOVED lines=9> */
[C---:B------:R-:W-:Y:S01]  /*2b50*/  FMUL.FTZ R93, R3.reuse, R107 ;  /* 0x0000006b035d7220 */ /* 0x040fe20000410000 */
[----:B------:R-:W-:-:S06]  /*2b60*/  FMUL.FTZ R92, R3, R106 ;  /* 0x0000006a035c7220 */ /* 0x000fcc0000410000 */
[----:B------:R-:W-:Y:S08]  /*2b70*/  MUFU.TANH R10, R10 ;  /* 0x0000000a000a7308 */ /* 0x000ff00000002400 */
[----:B------:R-:W2:Y:S08]  /*2b80*/  MUFU.TANH R14, R14 ;  /* 0x0000000e000e7308 */ /* 0x000eb00000002400 */
[----:B------:R-:W3:Y:S08]  /*2b90*/  MUFU.TANH R11, R11 ;  /* 0x0000000b000b7308 */ /* 0x000ef00000002400 */
[----:B------:R-:W4:Y:S08]  /*2ba0*/  MUFU.TANH R24, R24 ;  /* 0x0000001800187308 */ /* 0x000f300000002400 */
[----:B------:R-:W5:Y:S01]  /*2bb0*/  MUFU.TANH R7, R7 ;  /* 0x0000000700077308 */ /* 0x000f620000002400 */
[----:B------:R-:W-:-:S02]  /*2bc0*/  WARPGROUP.DEPBAR.LE gsb0, 0x0 ;  /* 0x00008000000079c5 */ /* 0x000fc40000010000 */
[----:B------:R-:W-:Y:S01]  /*2bd0*/  WARPGROUP.ARRIVE ;  /* 0x00000000000079c5 */ /* 0x000fe20000000000 */
[C---:B------:R-:W-:Y:S01]  /*2be0*/  FMUL.FTZ R94, R3.reuse, R77 ;  /* 0x0000004d035e7220 */ /* 0x040fe20000410000 */
[----:B------:R-:W-:-:S03]  /*2bf0*/  FMUL.FTZ R77, R3, R80 ;  /* 0x00000050034d7220 */ /* 0x000fc60000410000 */
[----:B------:R-:W5:Y:S01]  /*2c00*/  MUFU.TANH R27, R27 ;  /* 0x0000001b001b7308 */ /* 0x000f620000002400 */
[C---:B------:R-:W-:Y:S01]  /*2c10*/  FMUL.FTZ R79, R3.reuse, R79 ;  /* 0x0000004f034f7220 */ /* 0x040fe20000410000 */
[C---:B------:R-:W-:Y:S01]  /*2c20*/  FMUL.FTZ R95, R3.reuse, R78 ;  /* 0x0000004e035f7220 */ /* 0x040fe20000410000 */
[----:B------:R-:W-:Y:S01]  /*2c30*/  QGMMA.64x32x32.F32.E4M3.E4M3 R60, gdesc[UR20], R60, gsb0 ;  /* 0x00600000143c79f3 */ /* 0x000fe2000800083c */
[----:B------:R-:W-:Y:S01]  /*2c40*/  UIADD3 UR22, UR32, 0x682, URZ ;  /* 0x0000068220167890 */ /* 0x000fe2000fffe03f */
[C---:B------:R-:W-:Y:S01]  /*2c50*/  FMUL.FTZ R78, R3.reuse, R83 ;  /* 0x00000053034e7220 */ /* 0x040fe20000410000 */
[----:B------:R-:W-:Y:S01]  /*2c60*/  UMOV UR23, 0x80000020 ;  /* 0x8000002000177882 */ /* 0x000fe20000000000 */
[C---:B------:R-:W-:Y:S01]  /*2c70*/  FMUL.FTZ R82, R3.reuse, R82 ;  /* 0x0000005203527220 */ /* 0x040fe20000410000 */
[----:B------:R-:W5:Y:S01]  /*2c80*/  MUFU.TANH R12, R12 ;  /* 0x0000000c000c7308 */ /* 0x000f620000002400 */
[C---:B------:R-:W-:Y:S01]  /*2c90*/  FMUL.FTZ R83, R3.reuse, R84 ;  /* 0x0000005403537220 */ /* 0x040fe20000410000 */
[C---:B------:R-:W-:Y:S01]  /*2ca0*/  FMUL.FTZ R76, R3.reuse, R76 ;  /* 0x0000004c034c7220 */ /* 0x040fe20000410000 */
[C---:B------:R-:W-:Y:S01]  /*2cb0*/  FMUL.FTZ R81, R3.reuse, R81 ;  /* 0x0000005103517220 */ /* 0x040fe20000410000 */
[C---:B------:R-:W-:Y:S01]  /*2cc0*/  FMUL.FTZ R88, R3.reuse, R88 ;  /* 0x0000005803587220 */ /* 0x040fe20000410000 */
[C---:B------:R-:W-:Y:S01]  /*2cd0*/  FMUL.FTZ R85, R3.reuse, R85 ;  /* 0x0000005503557220 */ /* 0x040fe20000410000 */
[C---:B------:R-:W-:Y:S01]  /*2ce0*/  FMUL.FTZ R89, R3.reuse, R89 ;  /* 0x0000005903597220 */ /* 0x040fe20000410000 */
[C---:B------:R-:W-:Y:S01]  /*2cf0*/  FMUL.FTZ R91, R3.reuse, R91 ;  /* 0x0000005b035b7220 */ /* 0x040fe20000410000 */
[----:B------:R-:W5:Y:S01]  /*2d00*/  MUFU.TANH R26, R26 ;  /* 0x0000001a001a7308 */ /* 0x000f620000002400 */
[C---:B------:R-:W-:Y:S01]  /*2d10*/  FMUL.FTZ R86, R3.reuse, R86 ;  /* 0x0000005603567220 */ /* 0x040fe20000410000 */
[C---:B------:R-:W-:Y:S01]  /*2d20*/  FMUL.FTZ R90, R3.reuse, R90 ;  /* 0x0000005a035a7220 */ /* 0x040fe20000410000 */
[----:B------:R-:W-:-:S05]  /*2d30*/  FMUL.FTZ R87, R3, R87 ;  /* 0x0000005703577220 */ /* 0x000fca0000410000 */
[----:B------:R-:W5:Y:S08]  /*2d40*/  MUFU.TANH R13, R13 ;  /* 0x0000000d000d7308 */ /* 0x000f700000002400 */
[----:B------:R0:W-:Y:S08]  /*2d50*/  MUFU.TANH R96, R79 ;  /* 0x0000004f00607308 */ /* 0x0001f00000002400 */
[----:B------:R-:W5:Y:S08]  /*2d60*/  MUFU.TANH R20, R20 ;  /* 0x0000001400147308 */ /* 0x000f700000002400 */
[----:B------:R-:W-:Y:S08]  /*2d70*/  MUFU.TANH R98, R82 ;  /* 0x0000005200627308 */ /* 0x000ff00000002400 */
[----:B------:R-:W5:Y:S01]  /*2d80*/  MUFU.TANH R21, R21 ;  /* 0x0000001500157308 */ /* 0x000f620000002400 */
[----:B------:R-:W-:-:S02]  /*2d90*/  WARPGROUP.DEPBAR.LE gsb0, 0x0 ;  /* 0x00008000000079c5 */ /* 0x000fc40000010000 */
[----:B------:R-:W-:Y:S01]  /*2da0*/  WARPGROUP.ARRIVE ;  /* 0x00000000000079c5 */ /* 0x000fe20000000000 */
[C---:B------:R-:W-:Y:S01]  /*2db0*/  FMUL.FTZ R61, R3.reuse, R61 ;  /* 0x0000003d033d7220 */ /* 0x040fe20000410000 */
[C---:B------:R-:W-:Y:S01]  /*2dc0*/  FMUL.FTZ R84, R3.reuse, R70 ;  /* 0x0000004603547220 */ /* 0x040fe20000410000 */
[C---:B0-----:R-:W-:Y:S01]  /*2dd0*/  FMUL.FTZ R79, R3.reuse, R72 ;  /* 0x00000048034f7220 */ /* 0x041fe20000410000 */
[C---:B------:R-:W-:Y:S01]  /*2de0*/  FMUL.FTZ R70, R3.reuse, R71 ;  /* 0x0000004703467220 */ /* 0x040fe20000410000 */
[----:B------:R0:W-:Y:S01]  /*2df0*/  MUFU.TANH R101, R61 ;  /* 0x0000003d00657308 */ /* 0x0001e20000002400 */
[----:B------:R-:W-:Y:S01]  /*2e00*/  QGMMA.64x32x32.F32.E4M3.E4M3 R44, gdesc[UR20], R44, gsb0 ;  /* 0x00600000142c79f3 */ /* 0x000fe2000800082c */
[----:B------:R-:W-:Y:S01]  /*2e10*/  UIADD3 UR22, UR32, 0x702, URZ ;  /* 0x0000070220167890 */ /* 0x000fe2000fffe03f */
[C---:B------:R-:W-:Y:S01]  /*2e20*/  FMUL.FTZ R72, R3.reuse, R73 ;  /* 0x0000004903487220 */ /* 0x040fe20000410000 */
[----:B------:R-:W-:Y:S01]  /*2e30*/  UMOV UR23, 0x80000020 ;  /* 0x8000002000177882 */ /* 0x000fe20000000000 */
[C---:B------:R-:W-:Y:S01]  /*2e40*/  FMUL.FTZ R67, R3.reuse, R67 ;  /* 0x0000004303437220 */ /* 0x040fe20000410000 */
[C---:B------:R-:W-:Y:S01]  /*2e50*/  FMUL.FTZ R64, R3.reuse, R64 ;  /* 0x0000004003407220 */ /* 0x040fe20000410000 */
[----:B------:R-:W-:Y:S01]  /*2e60*/  FMUL.FTZ R66, R3, R66 ;  /* 0x0000004203427220 */ /* 0x000fe20000410000 */
[----:B------:R-:W5:Y:S01]  /*2e70*/  MUFU.TANH R15, R15 ;  /* 0x0000000f000f7308 */ /* 0x000f620000002400 */
[----:B0-----:R-:W-:-:S02]  /*2e80*/  IMAD.U32 R61, RZ, RZ, UR49 ;  /* 0x00000031ff3d7e24 */ /* 0x001fc4000f8e00ff */
[C---:B------:R-:W-:Y:S01]  /*2e90*/  FMUL.FTZ R60, R3.reuse, R60 ;  /* 0x0000003c033c7220 */ /* 0x040fe20000410000 */
[C---:B------:R-:W-:Y:S01]  /*2ea0*/  FMUL.FTZ R62, R3.reuse, R62 ;  /* 0x0000003e033e7220 */ /* 0x040fe20000410000 */
[C---:B------:R-:W-:Y:S01]  /*2eb0*/  FMUL.FTZ R63, R3.reuse, R63 ;  /* 0x0000003f033f7220 */ /* 0x040fe20000410000 */
[C---:B------:R-:W-:Y:S01]  /*2ec0*/  FMUL.FTZ R65, R3.reuse, R65 ;  /* 0x0000004103417220 */ /* 0x040fe20000410000 */
[----:B------:R-:W-:Y:S01]  /*2ed0*/  FMUL.FTZ R75, R3, R75 ;  /* 0x0000004b034b7220 */ /* 0x000fe20000410000 */
[----:B------:R-:W-:Y:S01]  /*2ee0*/  UIADD3 UR49, UR49, -0x2, URZ ;  /* 0xfffffffe31317890 */ /* 0x000fe2000fffe03f */
[----:B------:R0:W-:Y:S03]  /*2ef0*/  MUFU.TANH R107, R67 ;  /* 0x00000043006b7308 */ /* 0x0001e60000002400 */
[----:B------:R-:W-:-:S05]  /*2f00*/  UISETP.GE.AND UP0, UPT, UR49, UR41, UPT ;  /* 0x000000293100728c */ /* 0x000fca000bf06270 */
[----:B------:R1:W-:Y:S08]  /*2f10*/  MUFU.TANH R104, R64 ;  /* 0x0000004000687308 */ /* 0x0003f00000002400 */
[----:B------:R-:W5:Y:S08]  /*2f20*/  MUFU.TANH R76, R76 ;  /* 0x0000004c004c7308 */ /* 0x000f700000002400 */
[----:B------:R2:W-:Y:S08]  /*2f30*/  MUFU.TANH R106, R66 ;  /* 0x00000042006a7308 */ /* 0x0005f00000002400 */
[----:B------:R-:W-:Y:S08]  /*2f40*/  MUFU.TANH R94, R94 ;  /* 0x0000005e005e7308 */ /* 0x000ff00000002400 */
[----:B------:R3:W-:Y:S01]  /*2f50*/  MUFU.TANH R100, R60 ;  /* 0x0000003c00647308 */ /* 0x0007e20000002400 */
[----:B------:R-:W-:-:S02]  /*2f60*/  WARPGROUP.DEPBAR.LE gsb0, 0x0 ;  /* 0x00008000000079c5 */ /* 0x000fc40000010000 */
[C---:B------:R-:W-:Y:S01]  /*2f70*/  FMUL.FTZ R80, R3.reuse, R46 ;  /* 0x0000002e03507220 */ /* 0x040fe20000410000 */
[----:B------:R-:W-:Y:S01]  /*2f80*/  IMAD.U32 R46, RZ, RZ, UR53 ;  /* 0x00000035ff2e7e24 */ /* 0x000fe2000f8e00ff */
[----:B------:R-:W-:Y:S01]  /*2f90*/  WARPGROUP.ARRIVE ;  /* 0x00000000000079c5 */ /* 0x000fe20000000000 */
[C---:B------:R-:W-:Y:S01]  /*2fa0*/  FMUL.FTZ R71, R3.reuse, R44 ;  /* 0x0000002c03477220 */ /* 0x040fe20000410000 */
[C---:B------:R-:W-:Y:S01]  /*2fb0*/  FMUL.FTZ R73, R3.reuse, R45 ;  /* 0x0000002d03497220 */ /* 0x040fe20000410000 */
[C---:B------:R-:W-:Y:S01]  /*2fc0*/  FMUL.FTZ R44, R3.reuse, R50 ;  /* 0x00000032032c7220 */ /* 0x040fe20000410000 */
[----:B------:R-:W-:Y:S01]  /*2fd0*/  IADD3 R46, R46, 0xa0, -R199 ;  /* 0x000000a02e2e7810 */ /* 0x000fe20007ffe8c7 */
[C---:B------:R-:W-:Y:S01]  /*2fe0*/  FMUL.FTZ R45, R3.reuse, R51 ;  /* 0x00000033032d7220 */ /* 0x040fe20000410000 */
[C---:B------:R-:W-:Y:S01]  /*2ff0*/  FMUL.FTZ R82, R3.reuse, R47 ;  /* 0x0000002f03527220 */ /* 0x040fe20000410000 */
[----:B------:R-:W-:Y:S01]  /*3000*/  FMUL.FTZ R47, R3, R53 ;  /* 0x00000035032f7220 */ /* 0x000fe20000410000 */
[----:B------:R-:W-:Y:S01]  /*3010*/  QGMMA.64x32x32.F32.E4M3.E4M3 R28, gdesc[UR20], R28, gsb0 ;  /* 0x00600000141c79f3 */ /* 0x000fe2000800081c */
[----:B------:R-:W-:-:S02]  /*3020*/  IMAD R46, R61, -0xa0, R46 ;  /* 0xffffff603d2e7824 */ /* 0x000fc400078e022e */
[C---:B------:R-:W-:Y:S01]  /*3030*/  FMUL.FTZ R61, R3.reuse, R54 ;  /* 0x00000036033d7220 */ /* 0x040fe20000410000 */
[C---:B0-----:R-:W-:Y:S01]  /*3040*/  FMUL.FTZ R67, R3.reuse, R58 ;  /* 0x0000003a03437220 */ /* 0x041fe20000410000 */
[C---:B-1----:R-:W-:Y:S01]  /*3050*/  FMUL.FTZ R64, R3.reuse, R55 ;  /* 0x0000003703407220 */ /* 0x042fe20000410000 */
[C---:B--2---:R-:W-:Y:S01]  /*3060*/  FMUL.FTZ R66, R3.reuse, R56 ;  /* 0x0000003803427220 */ /* 0x044fe20000410000 */
[C---:B------:R-:W-:Y:S01]  /*3070*/  ISETP.GT.AND P6, PT, R46.reuse, RZ, PT ;  /* 0x000000ff2e00720c */ /* 0x040fe20003fc4270 */
[----:B------:R-:W0:Y:S01]  /*3080*/  MUFU.TANH R92, R92 ;  /* 0x0000005c005c7308 */ /* 0x000e220000002400 */
[C---:B------:R-:W-:Y:S01]  /*3090*/  ISETP.GT.AND P5, PT, R46.reuse, 0x1, PT ;  /* 0x000000012e00780c */ /* 0x040fe20003fa4270 */
[C---:B---3--:R-:W-:Y:S01]  /*30a0*/  FMUL.FTZ R60, R3.reuse, R69 ;  /* 0x00000045033c7220 */ /* 0x048fe20000410000 */
[C---:B------:R-:W-:Y:S01]  /*30b0*/  ISETP.GT.AND P4, PT, R46.reuse, 0x8, PT ;  /* 0x000000082e00780c */ /* 0x040fe20003f84270 */
[C---:B------:R-:W-:Y:S01]  /*30c0*/  FMUL.FTZ R69, R3.reuse, R57 ;  /* 0x0000003903457220 */ /* 0x040fe20000410000 */
[C---:B------:R-:W-:Y:S01]  /*30d0*/  ISETP.GT.AND P3, PT, R46.reuse, 0x9, PT ;  /* 0x000000092e00780c */ /* 0x040fe20003f64270 */
[C---:B------:R-:W-:Y:S01]  /*30e0*/  FMUL.FTZ R48, R3.reuse, R48 ;  /* 0x0000003003307220 */ /* 0x040fe20000410000 */
[----:B------:R-:W-:Y:S01]  /*30f0*/  ISETP.GT.AND P2, PT, R46, 0x10, PT ;  /* 0x000000102e00780c */ /* 0x000fe20003f44270 */
[----:B------:R-:W1:Y:S01]  /*3100*/  MUFU.TANH R77, R77 ;  /* 0x0000004d004d7308 */ /* 0x000e620000002400 */
[----:B------:R-:W-:Y:S01]  /*3110*/  FSEL R50, R8, -INF , P6 ;  /* 0xff80000008327808 */ /* 0x000fe20003000000 */
[----:B------:R-:W-:Y:S01]  /*3120*/  FMUL.FTZ R52, R3, R52 ;  /* 0x0000003403347220 */ /* 0x000fe20000410000 */
[----:B------:R-:W-:Y:S01]  /*3130*/  FSEL R51, R9, -INF , P5 ;  /* 0xff80000009337808 */ /* 0x000fe20002800000 */
[----:B------:R-:W-:Y:S01]  /*3140*/  FMUL.FTZ R49, R3, R49 ;  /* 0x0000003103317220 */ /* 0x000fe20000410000 */
[----:B------:R-:W-:-:S02]  /*3150*/  FSEL R9, R14, -INF , P4 ;  /* 0xff8000000e097808 */ /* 0x000fc40002000000 */
[----:B------:R-:W-:Y:S01]  /*3160*/  FSEL R53, R10, -INF , P4 ;  /* 0xff8000000a357808 */ /* 0x000fe20002000000 */
[----:B------:R-:W-:Y:S01]  /*3170*/  MUFU.TANH R111, R44 ;  /* 0x0000002c006f7308 */ /* 0x000fe20000002400 */
[----:B------:R-:W-:Y:S02]  /*3180*/  FSEL R54, R11, -INF , P3 ;  /* 0xff8000000b367808 */ /* 0x000fe40001800000 */
[----:B------:R-:W-:Y:S02]  /*3190*/  ISETP.GT.AND P4, PT, R46, 0x19, PT ;  /* 0x000000192e00780c */ /* 0x000fe40003f84270 */
[----:B----4-:R-:W-:Y:S02]  /*31a0*/  FSEL R11, R24, -INF , P2 ;  /* 0xff800000180b7808 */ /* 0x010fe40001000000 */
[----:B------:R-:W-:Y:S01]  /*31b0*/  FMNMX.FTZ R24, R50, R51, !PT ;  /* 0x0000003332187209 */ /* 0x000fe20007810000 */
[----:B------:R-:W2:Y:S01]  /*31c0*/  MUFU.TANH R93, R93 ;  /* 0x0000005d005d7308 */ /* 0x000ea20000002400 */
[----:B-----5:R-:W-:-:S02]  /*31d0*/  FSEL R7, R7, -INF , P6 ;  /* 0xff80000007077808 */ /* 0x020fc40003000000 */
[----:B------:R-:W-:Y:S02]  /*31e0*/  ISETP.GT.AND P6, PT, R46, 0x11, PT ;  /* 0x000000112e00780c */ /* 0x000fe40003fc4270 */
[----:B------:R-:W-:Y:S02]  /*31f0*/  FSEL R58, R27, -INF , P4 ;  /* 0xff8000001b3a7808 */ /* 0x000fe40002000000 */
[----:B------:R-:W-:Y:S01]  /*3200*/  FMNMX.FTZ R27, R53, R24, !PT ;  /* 0x00000018351b7209 */ /* 0x000fe20007810000 */
[----:B------:R3:W-:Y:S01]  /*3210*/  MUFU.TANH R97, R81 ;  /* 0x0000005100617308 */ /* 0x0007e20000002400 */
[----:B------:R-:W-:Y:S02]  /*3220*/  FSEL R8, R12, -INF , P5 ;  /* 0xff8000000c087808 */ /* 0x000fe40002800000 */
[----:B------:R-:W-:Y:S02]  /*3230*/  FSEL R12, R26, -INF , P6 ;  /* 0xff8000001a0c7808 */ /* 0x000fe40003000000 */
[----:B------:R-:W-:-:S02]  /*3240*/  FSEL R55, R13, -INF , P2 ;  /* 0xff8000000d377808 */ /* 0x000fc40001000000 */
[----:B------:R-:W-:Y:S01]  /*3250*/  FMNMX.FTZ R26, R54, R27, !PT ;  /* 0x0000001b361a7209 */ /* 0x000fe20007810000 */
[----:B------:R4:W-:Y:S01]  /*3260*/  MUFU.TANH R112, R45 ;  /* 0x0000002d00707308 */ /* 0x0009e20000002400 */
[----:B------:R-:W-:Y:S01]  /*3270*/  ISETP.GT.AND P5, PT, R46, 0x18, PT ;  /* 0x000000182e00780c */ /* 0x000fe20003fa4270 */
[----:B---3--:R-:W-:Y:S01]  /*3280*/  FMUL.FTZ R81, R3, R68 ;  /* 0x0000004403517220 */ /* 0x008fe20000410000 */
[----:B------:R-:W-:Y:S02]  /*3290*/  FSEL R56, R20, -INF , P6 ;  /* 0xff80000014387808 */ /* 0x000fe40003000000 */
[----:B------:R-:W-:Y:S02]  /*32a0*/  FMNMX.FTZ R27, R55, R26, !PT ;  /* 0x0000001a371b7209 */ /* 0x000fe40007810000 */
[----:B------:R-:W-:Y:S01]  /*32b0*/  FSEL R57, R21, -INF , P5 ;  /* 0xff80000015397808 */ /* 0x000fe20002800000 */
[----:B------:R-:W3:Y:S01]  /*32c0*/  MUFU.TANH R95, R95 ;  /* 0x0000005f005f7308 */ /* 0x000ee20000002400 */
[----:B------:R-:W-:-:S02]  /*32d0*/  FMNMX.FTZ R44, R56, R27, !PT ;  /* 0x0000001b382c7209 */ /* 0x000fc40007810000 */
[----:B------:R-:W-:Y:S02]  /*32e0*/  FSEL R10, R15, -INF , P3 ;  /* 0xff8000000f0a7808 */ /* 0x000fe40001800000 */
[C---:B------:R-:W-:Y:S01]  /*32f0*/  ISETP.GT.AND P3, PT, R46.reuse, 0x20, PT ;  /* 0x000000202e00780c */ /* 0x040fe20003f64270 */
[----:B------:R-:W-:Y:S02]  /*3300*/  WARPGROUP.DEPBAR.LE gsb0, 0x0 ;  /* 0x00008000000079c5 */ /* 0x000fe40000010000 */
[----:B----4-:R-:W-:Y:S01]  /*3310*/  FMNMX.FTZ R45, R57, R44, !PT ;  /* 0x0000002c392d7209 */ /* 0x010fe20007810000 */
[----:B------:R-:W-:Y:S01]  /*3320*/  MUFU.TANH R83, R83 ;  /* 0x0000005300537308 */ /* 0x000fe20000002400 */
[----:B------:R-:W-:Y:S02]  /*3330*/  ISETP.GT.AND P2, PT, R46, 0x21, PT ;  /* 0x000000212e00780c */ /* 0x000fe40003f44270 */
[----:B------:R-:W-:Y:S02]  /*3340*/  FSEL R76, R76, -INF , P3 ;  /* 0xff8000004c4c7808 */ /* 0x000fe40001800000 */
[----:B------:R-:W-:-:S02]  /*3350*/  FMNMX.FTZ R45, R58, R45, !PT ;  /* 0x0000002d3a2d7209 */ /* 0x000fc40007810000 */
[----:B------:R-:W-:Y:S01]  /*3360*/  ISETP.GT.AND P6, PT, R46, 0x28, PT ;  /* 0x000000282e00780c */ /* 0x000fe20003fc4270 */
[----:B------:R4:W5:Y:S01]  /*3370*/  MUFU.TANH R99, R78 ;  /* 0x0000004e00637308 */ /* 0x0009620000002400 */
[----:B0-----:R-:W-:Y:S02]  /*3380*/  FSEL R13, R92, -INF , P5 ;  /* 0xff8000005c0d7808 */ /* 0x001fe40002800000 */
[----:B------:R-:W-:Y:S02]  /*3390*/  ISETP.GT.AND P5, PT, R46, 0x29, PT ;  /* 0x000000292e00780c */ /* 0x000fe40003fa4270 */
[----:B-1----:R-:W-:Y:S02]  /*33a0*/  FSEL R77, R77, -INF , P6 ;  /* 0xff8000004d4d7808 */ /* 0x002fe40003000000 */
[----:B--2---:R-:W-:Y:S01]  /*33b0*/  FSEL R14, R93, -INF , P4 ;  /* 0xff8000005d0e7808 */ /* 0x004fe20002000000 */
[----:B------:R-:W-:Y:S01]  /*33c0*/  MUFU.TANH R88, R88 ;  /* 0x0000005800587308 */ /* 0x000fe20000002400 */
[C---:B----4-:R-:W-:Y:S01]  /*33d0*/  FMUL.FTZ R78, R3.reuse, R74 ;  /* 0x0000004a034e7220 */ /* 0x050fe20000410000 */
[----:B------:R-:W-:Y:S01]  /*33e0*/  FMUL.FTZ R74, R3, R59 ;  /* 0x0000003b034a7220 */ /* 0x000fe20000410000 */
[----:B------:R-:W-:-:S02]  /*33f0*/  FSEL R59, R94, -INF , P2 ;  /* 0xff8000005e3b7808 */ /* 0x000fc40001000000 */
[----:B------:R-:W-:Y:S02]  /*3400*/  ISETP.GT.AND P4, PT, R46, 0x30, PT ;  /* 0x000000302e00780c */ /* 0x000fe40003f84270 */
[----:B------:R-:W-:Y:S01]  /*3410*/  FSEL R20, R96, -INF , P2 ;  /* 0xff80000060147808 */ /* 0x000fe20001000000 */
[----:B------:R-:W-:Y:S01]  /*3420*/  MUFU.TANH R85, R85 ;  /* 0x0000005500557308 */ /* 0x000fe20000002400 */
[----:B---3--:R-:W-:Y:S02]  /*3430*/  FSEL R15, R95, -INF , P3 ;  /* 0xff8000005f0f7808 */ /* 0x008fe40001800000 */
[C---:B------:R-:W-:Y:S02]  /*3440*/  ISETP.GT.AND P2, PT, R46.reuse, 0x38, PT ;  /* 0x000000382e00780c */ /* 0x040fe40003f44270 */
[----:B------:R-:W-:Y:S02]  /*3450*/  ISETP.GT.AND P3, PT, R46, 0x31, PT ;  /* 0x000000312e00780c */ /* 0x000fe40003f64270 */
[----:B------:R-:W-:Y:S01]  /*3460*/  FSEL R21, R98, -INF , P6 ;  /* 0xff80000062157808 */ /* 0x000fe20003000000 */
[----:B------:R0:W-:Y:S01]  /*3470*/  MUFU.TANH R109, R48 ;  /* 0x00000030006d7308 */ /* 0x0001e20000002400 */
[----:B------:R-:W-:-:S02]  /*3480*/  ISETP.GT.AND P6, PT, R46, 0x39, PT ;  /* 0x000000392e00780c */ /* 0x000fc40003fc4270 */
[----:B-----5:R-:W-:-:S05]  /*3490*/  FSEL R24, R99, -INF , P5 ;  /* 0xff80000063187808 */ /* 0x020fca0002800000 */
[----:B------:R-:W-:Y:S01]  /*34a0*/  MUFU.TANH R89, R89 ;  /* 0x0000005900597308 */ /* 0x000fe20000002400 */
[----:B0-----:R-:W-:-:S04]  /*34b0*/  FMNMX.FTZ R48, R76, R45, !PT ;  /* 0x0000002d4c307209 */ /* 0x001fc80007810000 */
[----:B------:R-:W-:-:S03]  /*34c0*/  FMNMX.FTZ R48, R59, R48, !PT ;  /* 0x000000303b307209 */ /* 0x000fc60007810000 */
[----:B------:R-:W0:Y:S08]  /*34d0*/  MUFU.TANH R91, R91 ;  /* 0x0000005b005b7308 */ /* 0x000e300000002400 */
[----:B------:R1:W-:Y:S08]  /*34e0*/  MUFU.TANH R113, R52 ;  /* 0x0000003400717308 */ /* 0x0003f00000002400 */
[----:B------:R2:W-:Y:S01]  /*34f0*/  MUFU.TANH R93, R61 ;  /* 0x0000003d005d7308 */ /* 0x0005e20000002400 */
[----:B-1----:R-:W-:-:S02]  /*3500*/  FMNMX.FTZ R52, R77, R48, !PT ;  /* 0x000000304d347209 */ /* 0x002fc40007810000 */
[----:B0-----:R-:W-:-:S05]  /*3510*/  FSEL R45, R91, -INF , P6 ;  /* 0xff8000005b2d7808 */ /* 0x001fca0003000000 */
[----:B------:R-:W0:Y:S01]  /*3520*/  MUFU.TANH R86, R86 ;  /* 0x0000005600567308 */ /* 0x000e220000002400 */
[----:B--2---:R-:W-:Y:S02]  /*3530*/  FSEL R61, R97, -INF , P5 ;  /* 0xff800000613d7808 */ /* 0x004fe40002800000 */
[----:B------:R-:W-:-:S05]  /*3540*/  ISETP.GT.AND P5, PT, R46, 0x40, PT ;  /* 0x000000402e00780c */ /* 0x000fca0003fa4270 */
[----:B------:R1:W-:Y:S08]  /*3550*/  MUFU.TANH R102, R62 ;  /* 0x0000003e00667308 */ /* 0x0003f00000002400 */
[----:B------:R-:W-:Y:S01]  /*3560*/  MUFU.TANH R81, R81 ;  /* 0x0000005100517308 */ /* 0x000fe20000002400 */
[----:B-1----:R-:W-:Y:S02]  /*3570*/  FSEL R62, R83, -INF , P4 ;  /* 0xff800000533e7808 */ /* 0x002fe40002000000 */
[----:B------:R-:W-:Y:S01]  /*3580*/  FMNMX.FTZ R83, R61, R52, !PT ;  /* 0x000000343d537209 */ /* 0x000fe20007810000 */
[----:B------:R-:W-:Y:S01]  /*3590*/  FMUL.FTZ R52, R3, R28 ;  /* 0x0000001c03347220 */ /* 0x000fe20000410000 */
[----:B0-----:R-:W-:-:S02]  /*35a0*/  FSEL R26, R86, -INF , P4 ;  /* 0xff800000561a7808 */ /* 0x001fc40002000000 */
[----:B------:R-:W-:Y:S01]  /*35b0*/  ISETP.GT.AND P4, PT, R46, 0x41, PT ;  /* 0x000000412e00780c */ /* 0x000fe20003f84270 */
[----:B------:R-:W0:Y:S08]  /*35c0*/  MUFU.TANH R90, R90 ;  /* 0x0000005a005a7308 */ /* 0x000e300000002400 */
[----:B------:R-:W1:Y:S08]  /*35d0*/  MUFU.TANH R87, R87 ;  /* 0x0000005700577308 */ /* 0x000e700000002400 */
[----:B------:R-:W2:Y:S01]  /*35e0*/  MUFU.TANH R84, R84 ;  /* 0x0000005400547308 */ /* 0x000ea20000002400 */
[----:B0-----:R-:W-:Y:S01]  /*35f0*/  FSEL R44, R90, -INF , P2 ;  /* 0xff8000005a2c7808 */ /* 0x001fe20001000000 */
[----:B------:R-:W-:-:S06]  /*3600*/  FMUL.FTZ R90, R3, R30 ;  /* 0x0000001e035a7220 */ /* 0x000fcc0000410000 */
[----:B------:R0:W-:Y:S01]  /*3610*/  MUFU.TANH R94, R64 ;  /* 0x00000040005e7308 */ /* 0x0001e20000002400 */
[----:B-1----:R-:W-:-:S07]  /*3620*/  FSEL R27, R87, -INF , P3 ;  /* 0xff800000571b7808 */ /* 0x002fce0001800000 */
[----:B------:R1:W3:Y:S01]  /*3630*/  MUFU.TANH R103, R63 ;  /* 0x0000003f00677308 */ /* 0x0002e20000002400 */
[----:B0-----:R-:W-:Y:S02]  /*3640*/  FSEL R64, R88, -INF , P2 ;  /* 0xff80000058407808 */ /* 0x001fe40001000000 */
[----:B------:R-:W-:Y:S02]  /*3650*/  FMNMX.FTZ R88, R62, R83, !PT ;  /* 0x000000533e587209 */ /* 0x000fe40007810000 */
[----:B------:R-:W-:-:S03]  /*3660*/  ISETP.GT.AND P2, PT, R46, 0x49, PT ;  /* 0x000000492e00780c */ /* 0x000fc60003f44270 */
[----:B------:R0:W-:Y:S01]  /*3670*/  MUFU.TANH R105, R65 ;  /* 0x0000004100697308 */ /* 0x0001e20000002400 */
[----:B-1----:R-:W-:Y:S02]  /*3680*/  FSEL R63, R85, -INF , P3 ;  /* 0xff800000553f7808 */ /* 0x002fe40001800000 */
[----:B------:R-:W-:Y:S02]  /*3690*/  ISETP.GT.AND P3, PT, R46, 0x48, PT ;  /* 0x000000482e00780c */ /* 0x000fe40003f64270 */
[----:B------:R-:W-:Y:S02]  /*36a0*/  FMNMX.FTZ R83, R63, R88, !PT ;  /* 0x000000583f537209 */ /* 0x000fe40007810000 */
[----:B------:R-:W-:Y:S01]  /*36b0*/  FSEL R68, R104, -INF , P3 ;  /* 0xff80000068447808 */ /* 0x000fe20001800000 */
[----:B------:R-:W-:Y:S01]  /*36c0*/  MUFU.TANH R78, R78 ;  /* 0x0000004e004e7308 */ /* 0x000fe20000002400 */
[----:B0-----:R-:W-:Y:S02]  /*36d0*/  FSEL R65, R89, -INF , P6 ;  /* 0xff80000059417808 */ /* 0x001fe40003000000 */
[----:B------:R-:W-:-:S02]  /*36e0*/  ISETP.GT.AND P6, PT, R46, 0x50, PT ;  /* 0x000000502e00780c */ /* 0x000fc40003fc4270 */
[----:B------:R-:W-:Y:S01]  /*36f0*/  FMNMX.FTZ R96, R64, R83, !PT ;  /* 0x0000005340607209 */ /* 0x000fe20007810000 */
[----:B------:R-:W-:Y:S01]  /*3700*/  FMUL.FTZ R83, R3, R29 ;  /* 0x0000001d03537220 */ /* 0x000fe20000410000 */
[----:B--2---:R-:W-:Y:S01]  /*3710*/  FSEL R30, R84, -INF , P6 ;  /* 0xff800000541e7808 */ /* 0x004fe20003000000 */
[----:B------:R0:W-:Y:S01]  /*3720*/  MUFU.TANH R89, R74 ;  /* 0x0000004a00597308 */ /* 0x0001e20000002400 */
[----:B---3--:R-:W-:Y:S02]  /*3730*/  FSEL R48, R103, -INF , P4 ;  /* 0xff80000067307808 */ /* 0x008fe40002000000 */
[----:B------:R-:W-:-:S05]  /*3740*/  FSEL R28, R107, -INF , P2 ;  /* 0xff8000006b1c7808 */ /* 0x000fca0001000000 */
[----:B------:R1:W-:Y:S01]  /*3750*/  MUFU.TANH R85, R66 ;  /* 0x0000004200557308 */ /* 0x0003e20000002400 */
[----:B0-----:R-:W-:Y:S02]  /*3760*/  FSEL R74, R81, -INF , P6 ;  /* 0xff800000514a7808 */ /* 0x001fe40003000000 */
[----:B------:R-:W-:Y:S02]  /*3770*/  FMNMX.FTZ R81, R65, R96, !PT ;  /* 0x0000006041517209 */ /* 0x000fe40007810000 */
[----:B------:R-:W-:-:S03]  /*3780*/  ISETP.GT.AND P6, PT, R46, 0x61, PT ;  /* 0x000000612e00780c */ /* 0x000fc60003fc4270 */
[----:B------:R-:W-:Y:S01]  /*3790*/  MUFU.TANH R60, R60 ;  /* 0x0000003c003c7308 */ /* 0x000fe20000002400 */
[----:B-1----:R-:W-:Y:S01]  /*37a0*/  FSEL R66, R100, -INF , P5 ;  /* 0xff80000064427808 */ /* 0x002fe20002800000 */
[----:B------:R-:W-:-:S03]  /*37b0*/  FMUL.FTZ R100, R3, R43 ;  /* 0x0000002b03647220 */ /* 0x000fc60000410000 */
[----:B------:R-:W-:-:S03]  /*37c0*/  FMNMX.FTZ R84, R66, R81, !PT ;  /* 0x0000005142547209 */ /* 0x000fc60007810000 */
[----:B------:R-:W-:Y:S08]  /*37d0*/  MUFU.TANH R70, R70 ;  /* 0x0000004600467308 */ /* 0x000ff00000002400 */
[----:B------:R0:W-:Y:S08]  /*37e0*/  MUFU.TANH R87, R67 ;  /* 0x0000004300577308 */ /* 0x0001f00000002400 */
[----:B------:R-:W-:Y:S01]  /*37f0*/  MUFU.TANH R80, R80 ;  /* 0x0000005000507308 */ /* 0x000fe20000002400 */
[----:B0-----:R-:W-:-:S02]  /*3800*/  FSEL R67, R101, -INF , P4 ;  /* 0xff80000065437808 */ /* 0x001fc40002000000 */
[----:B------:R-:W-:Y:S02]  /*3810*/  ISETP.GT.AND P4, PT, R46, 0x58, PT ;  /* 0x000000582e00780c */ /* 0x000fe40003f84270 */
[----:B------:R-:W-:-:S03]  /*3820*/  FMNMX.FTZ R95, R67, R84, !PT ;  /* 0x00000054435f7209 */ /* 0x000fc60007810000 */
[----:B------:R-:W0:Y:S08]  /*3830*/  MUFU.TANH R79, R79 ;  /* 0x0000004f004f7308 */ /* 0x000e300000002400 */
[----:B------:R-:W-:Y:S08]  /*3840*/  MUFU.TANH R75, R75 ;  /* 0x0000004b004b7308 */ /* 0x000ff00000002400 */
[----:B------:R1:W-:Y:S01]  /*3850*/  MUFU.TANH R88, R52 ;  /* 0x0000003400587308 */ /* 0x0003e20000002400 */
[----:B0-----:R-:W-:-:S07]  /*3860*/  FSEL R79, R79, -INF , P4 ;  /* 0xff8000004f4f7808 */ /* 0x001fce0002000000 */
[----:B------:R-:W-:Y:S01]  /*3870*/  MUFU.TANH R72, R72 ;  /* 0x0000004800487308 */ /* 0x000fe20000002400 */
[----:B-1----:R-:W-:Y:S02]  /*3880*/  FSEL R52, R78, -INF , P4 ;  /* 0xff8000004e347808 */ /* 0x002fe40002000000 */
[----:B------:R-:W-:Y:S02]  /*3890*/  FMNMX.FTZ R78, R68, R95, !PT ;  /* 0x0000005f444e7209 */ /* 0x000fe40007810000 */
[----:B------:R-:W-:-:S03]  /*38a0*/  ISETP.GT.AND P4, PT, R46, 0x69, PT ;  /* 0x000000692e00780c */ /* 0x000fc60003f84270 */
[----:B------:R0:W-:Y:S08]  /*38b0*/  MUFU.TANH R86, R69 ;  /* 0x0000004500567308 */ /* 0x0001f00000002400 */
[----:B------:R1:W-:Y:S01]  /*38c0*/  MUFU.TANH R92, R47 ;  /* 0x0000002f005c7308 */ /* 0x0003e20000002400 */
[----:B0-----:R-:W-:Y:S02]  /*38d0*/  FSEL R69, R105, -INF , P2 ;  /* 0xff80000069457808 */ /* 0x001fe40001000000 */
[----:B------:R-:W-:-:S02]  /*38e0*/  ISETP.GT.AND P2, PT, R46, 0x60, PT ;  /* 0x000000602e00780c */ /* 0x000fc40003f44270 */
[----:B------:R-:W-:-:S03]  /*38f0*/  FMNMX.FTZ R95, R69, R78, !PT ;  /* 0x0000004e455f7209 */ /* 0x000fc60007810000 */
[----:B------:R-:W0:Y:S01]  /*3900*/  MUFU.TANH R71, R71 ;  /* 0x0000004700477308 */ /* 0x000e220000002400 */
[----:B-1----:R-:W-:Y:S02]  /*3910*/  FSEL R47, R102, -INF , P5 ;  /* 0xff800000662f7808 */ /* 0x002fe40002800000 */
[----:B------:R-:W-:Y:S02]  /*3920*/  ISETP.GT.AND P5, PT, R46, 0x51, PT ;  /* 0x000000512e00780c */ /* 0x000fe40003fa4270 */
[----:B------:R-:W-:Y:S02]  /*3930*/  FMNMX.FTZ R84, R74, R95, !PT ;  /* 0x0000005f4a547209 */ /* 0x000fe40007810000 */
[----:B------:R-:W-:Y:S01]  /*3940*/  FSEL R81, R60, -INF , P5 ;  /* 0xff8000003c517808 */ /* 0x000fe20002800000 */
[----:B------:R-:W1:Y:S01]  /*3950*/  MUFU.TANH R73, R73 ;  /* 0x0000004900497308 */ /* 0x000e620000002400 */
[----:B------:R-:W-:Y:S01]  /*3960*/  FSEL R29, R70, -INF , P5 ;  /* 0xff800000461d7808 */ /* 0x000fe20002800000 */
[----:B------:R-:W-:Y:S01]  /*3970*/  FMUL.FTZ R60, R3, R31 ;  /* 0x0000001f033c7220 */ /* 0x000fe20000410000 */
[----:B------:R-:W-:-:S05]  /*3980*/  ISETP.GT.AND P5, PT, R46, 0x68, PT ;  /* 0x000000682e00780c */ /* 0x000fca0003fa4270 */
[----:B------:R2:W3:Y:S01]  /*3990*/  MUFU.TANH R110, R49 ;  /* 0x00000031006e7308 */ /* 0x0004e20000002400 */
[----:B0-----:R-:W-:-:S07]  /*39a0*/  FSEL R71, R71, -INF , P2 ;  /* 0xff80000047477808 */ /* 0x001fce0001000000 */
[----:B------:R0:W-:Y:S01]  /*39b0*/  MUFU.TANH R70, R83 ;  /* 0x0000005300467308 */ /* 0x0001e20000002400 */
[----:B--2---:R-:W-:Y:S02]  /*39c0*/  FSEL R49, R106, -INF , P3 ;  /* 0xff8000006a317808 */ /* 0x004fe40001800000 */
[----:B------:R-:W-:Y:S02]  /*39d0*/  ISETP.GT.AND P3, PT, R46, 0x59, PT ;  /* 0x000000592e00780c */ /* 0x000fe40003f64270 */
[----:B-1----:R-:W-:Y:S02]  /*39e0*/  FSEL R73, R73, -INF , P6 ;  /* 0xff80000049497808 */ /* 0x002fe40003000000 */
[----:B------:R-:W-:Y:S01]  /*39f0*/  FSEL R31, R75, -INF , P3 ;  /* 0xff8000004b1f7808 */ /* 0x000fe20001800000 */
[----:B------:R-:W1:Y:S01]  /*3a00*/  MUFU.TANH R82, R82 ;  /* 0x0000005200527308 */ /* 0x000e620000002400 */
[----:B0-----:R-:W-:Y:S01]  /*3a10*/  FMUL.FTZ R83, R3, R32 ;  /* 0x0000002003537220 */ /* 0x001fe20000410000 */
[----:B------:R-:W-:-:S02]  /*3a20*/  FSEL R32, R80, -INF , P2 ;  /* 0xff80000050207808 */ /* 0x000fc40001000000 */
[----:B------:R-:W-:Y:S01]  /*3a30*/  FMNMX.FTZ R80, R81, R84, !PT ;  /* 0x0000005451507209 */ /* 0x000fe20007810000 */
[----:B------:R-:W-:Y:S01]  /*3a40*/  FMUL.FTZ R84, R3, R34 ;  /* 0x0000002203547220 */ /* 0x000fe20000410000 */
[----:B------:R-:W-:Y:S02]  /*3a50*/  FSEL R72, R72, -INF , P3 ;  /* 0xff80000048487808 */ /* 0x000fe40001800000 */
[----:B------:R-:W-:Y:S01]  /*3a60*/  FMNMX.FTZ R75, R79, R80, !PT ;  /* 0x000000504f4b7209 */ /* 0x000fe20007810000 */
[----:B------:R-:W-:Y:S01]  /*3a70*/  MUFU.TANH R91, R90 ;  /* 0x0000005a005b7308 */ /* 0x000fe20000002400 */
[----:B------:R-:W-:Y:S02]  /*3a80*/  ISETP.GT.AND P3, PT, R46, 0x70, PT ;  /* 0x000000702e00780c */ /* 0x000fe40003f64270 */
[----:B------:R-:W-:Y:S02]  /*3a90*/  FMNMX.FTZ R80, R72, R75, !PT ;  /* 0x0000004b48507209 */ /* 0x000fe40007810000 */
[----:B------:R-:W-:-:S02]  /*3aa0*/  FSEL R75, R109, -INF , P5 ;  /* 0xff8000006d4b7808 */ /* 0x000fc40002800000 */
[----:B------:R-:W-:Y:S01]  /*3ab0*/  FMNMX.FTZ R96, R71, R80, !PT ;  /* 0x0000005047607209 */ /* 0x000fe20007810000 */
[----:B------:R0:W2:Y:S01]  /*3ac0*/  MUFU.TANH R90, R83 ;  /* 0x00000053005a7308 */ /* 0x0000a20000002400 */
[----:B---3--:R-:W-:Y:S02]  /*3ad0*/  FSEL R80, R110, -INF , P4 ;  /* 0xff8000006e507808 */ /* 0x008fe40002000000 */
[----:B------:R-:W-:Y:S02]  /*3ae0*/  FMNMX.FTZ R96, R73, R96, !PT ;  /* 0x0000006049607209 */ /* 0x000fe40007810000 */
[----:B------:R-:W-:Y:S02]  /*3af0*/  ISETP.GT.AND P2, PT, R46, 0x71, PT ;  /* 0x000000712e00780c */ /* 0x000fe40003f44270 */
[----:B------:R-:W-:Y:S01]  /*3b00*/  FMNMX.FTZ R97, R75, R96, !PT ;  /* 0x000000604b617209 */ /* 0x000fe20007810000 */
[----:B------:R-:W-:Y:S01]  /*3b10*/  FMUL.FTZ R96, R3, R36 ;  /* 0x0000002403607220 */ /* 0x000fe20000410000 */
[----:B0-----:R-:W-:Y:S01]  /*3b20*/  FSEL R83, R113, -INF , P3 ;  /* 0xff80000071537808 */ /* 0x001fe20001800000 */
[----:B------:R0:W-:Y:S01]  /*3b30*/  MUFU.TANH R95, R84 ;  /* 0x00000054005f7308 */ /* 0x0001e20000002400 */
[----:B------:R-:W-:-:S02]  /*3b40*/  FMNMX.FTZ R98, R80, R97, !PT ;  /* 0x0000006150627209 */ /* 0x000fc40007810000 */
[----:B-1----:R-:W-:Y:S01]  /*3b50*/  FSEL R34, R82, -INF , P6 ;  /* 0xff80000052227808 */ /* 0x002fe20003000000 */
[----:B------:R-:W-:Y:S01]  /*3b60*/  FMUL.FTZ R82, R3, R33 ;  /* 0x0000002103527220 */ /* 0x000fe20000410000 */
[----:B------:R-:W-:Y:S02]  /*3b70*/  FSEL R36, R93, -INF , P3 ;  /* 0xff8000005d247808 */ /* 0x000fe40001800000 */
[----:B------:R-:W-:Y:S01]  /*3b80*/  ISETP.GT.AND P6, PT, R46, 0x78, PT ;  /* 0x000000782e00780c */ /* 0x000fe20003fc4270 */
[----:B------:R1:W-:Y:S01]  /*3b90*/  MUFU.TANH R78, R60 ;  /* 0x0000003c004e7308 */ /* 0x0003e20000002400 */
[----:B0-----:R-:W-:Y:S01]  /*3ba0*/  FSEL R84, R92, -INF , P2 ;  /* 0xff8000005c547808 */ /* 0x001fe20001000000 */
[----:B------:R-:W-:Y:S01]  /*3bb0*/  FMUL.FTZ R92, R3, R37 ;  /* 0x00000025035c7220 */ /* 0x000fe20000410000 */
[----:B------:R-:W-:Y:S01]  /*3bc0*/  FMNMX.FTZ R93, R83, R98, !PT ;  /* 0x00000062535d7209 */ /* 0x000fe20007810000 */
[----:B------:R-:W-:Y:S01]  /*3bd0*/  FMUL.FTZ R98, R3, R42 ;  /* 0x0000002a03627220 */ /* 0x000fe20000410000 */
[----:B------:R-:W-:-:S02]  /*3be0*/  FSEL R37, R94, -INF , P2 ;  /* 0xff8000005e257808 */ /* 0x000fc40001000000 */
[----:B------:R-:W-:Y:S01]  /*3bf0*/  FSEL R85, R85, -INF , P6 ;  /* 0xff80000055557808 */ /* 0x000fe20003000000 */
[----:B------:R-:W0:Y:S01]  /*3c00*/  MUFU.TANH R82, R82 ;  /* 0x0000005200527308 */ /* 0x000e220000002400 */
[----:B-1----:R-:W-:Y:S02]  /*3c10*/  FSEL R60, R111, -INF , P5 ;  /* 0xff8000006f3c7808 */ /* 0x002fe40002800000 */
[----:B------:R-:W-:Y:S02]  /*3c20*/  ISETP.GT.AND P5, PT, R46, 0x79, PT ;  /* 0x000000792e00780c */ /* 0x000fe40003fa4270 */
[----:B------:R-:W-:Y:S01]  /*3c30*/  FMNMX.FTZ R94, R84, R93, !PT ;  /* 0x0000005d545e7209 */ /* 0x000fe20007810000 */
[----:B------:R-:W-:Y:S01]  /*3c40*/  FMUL.FTZ R93, R3, R40 ;  /* 0x00000028035d7220 */ /* 0x000fe20000410000 */
[----:B------:R-:W-:Y:S01]  /*3c50*/  FSEL R33, R112, -INF , P4 ;  /* 0xff80000070217808 */ /* 0x000fe20002000000 */
[----:B------:R-:W1:Y:S01]  /*3c60*/  MUFU.TANH R96, R96 ;  /* 0x0000006000607308 */ /* 0x000e620000002400 */
[----:B------:R-:W-:-:S02]  /*3c70*/  ISETP.GT.AND P4, PT, R46, 0x80, PT ;  /* 0x000000802e00780c */ /* 0x000fc40003f84270 */
[----:B------:R-:W-:Y:S02]  /*3c80*/  FSEL R86, R86, -INF , P5 ;  /* 0xff80000056567808 */ /* 0x000fe40002800000 */
[----:B------:R-:W-:Y:S02]  /*3c90*/  FMNMX.FTZ R97, R85, R94, !PT ;  /* 0x0000005e55617209 */ /* 0x000fe40007810000 */
[----:B------:R-:W-:Y:S01]  /*3ca0*/  FSEL R40, R87, -INF , P6 ;  /* 0xff80000057287808 */ /* 0x000fe20003000000 */
[----:B------:R-:W3:Y:S01]  /*3cb0*/  MUFU.TANH R92, R92 ;  /* 0x0000005c005c7308 */ /* 0x000ee20000002400 */
[----:B------:R-:W-:Y:S02]  /*3cc0*/  FSEL R87, R88, -INF , P4 ;  /* 0xff80000058577808 */ /* 0x000fe40002000000 */
[----:B------:R-:W-:Y:S02]  /*3cd0*/  FMNMX.FTZ R94, R86, R97, !PT ;  /* 0x00000061565e7209 */ /* 0x000fe40007810000 */
[----:B------:R-:W-:-:S02]  /*3ce0*/  ISETP.GT.AND P3, PT, R46, 0x81, PT ;  /* 0x000000812e00780c */ /* 0x000fc40003f64270 */
[----:B------:R-:W-:Y:S01]  /*3cf0*/  FMNMX.FTZ R97, R87, R94, !PT ;  /* 0x0000005e57617209 */ /* 0x000fe20007810000 */
[----:B------:R-:W-:Y:S01]  /*3d00*/  FMUL.FTZ R94, R3, R41 ;  /* 0x00000029035e7220 */ /* 0x000fe20000410000 */
[----:B------:R-:W-:Y:S01]  /*3d10*/  ISETP.GT.AND P2, PT, R46, 0x88, PT ;  /* 0x000000882e00780c */ /* 0x000fe20003f44270 */
[----:B------:R-:W4:Y:S01]  /*3d20*/  MUFU.TANH R93, R93 ;  /* 0x0000005d005d7308 */ /* 0x000f220000002400 */
[----:B------:R-:W-:Y:S02]  /*3d30*/  FSEL R88, R70, -INF , P3 ;  /* 0xff80000046587808 */ /* 0x000fe40001800000 */
[----:B------:R-:W-:Y:S02]  /*3d40*/  FSEL R41, R89, -INF , P5 ;  /* 0xff80000059297808 */ /* 0x000fe40002800000 */
[----:B------:R-:W-:Y:S02]  /*3d50*/  ISETP.GT.AND P6, PT, R46, 0x89, PT ;  /* 0x000000892e00780c */ /* 0x000fe40003fc4270 */
[----:B--2---:R-:W-:Y:S01]  /*3d60*/  FSEL R89, R90, -INF , P2 ;  /* 0xff8000005a597808 */ /* 0x004fe20001000000 */
[----:B------:R-:W2:Y:S01]  /*3d70*/  MUFU.TANH R94, R94 ;  /* 0x0000005e005e7308 */ /* 0x000ea20000002400 */
[----:B------:R-:W-:-:S02]  /*3d80*/  FMNMX.FTZ R70, R88, R97, !PT ;  /* 0x0000006158467209 */ /* 0x000fc40007810000 */
[----:B------:R-:W-:Y:S02]  /*3d90*/  ISETP.GT.AND P5, PT, R46, 0x90, PT ;  /* 0x000000902e00780c */ /* 0x000fe40003fa4270 */
[----:B0-----:R-:W-:Y:S02]  /*3da0*/  FSEL R90, R82, -INF , P6 ;  /* 0xff800000525a7808 */ /* 0x001fe40003000000 */
[----:B------:R-:W-:Y:S01]  /*3db0*/  FMNMX.FTZ R97, R89, R70, !PT ;  /* 0x0000004659617209 */ /* 0x000fe20007810000 */
[----:B------:R-:W-:Y:S01]  /*3dc0*/  MUFU.TANH R98, R98 ;  /* 0x0000006200627308 */ /* 0x000fe20000002400 */
[----:B------:R-:W-:Y:S02]  /*3dd0*/  FSEL R70, R91, -INF , P4 ;  /* 0xff8000005b467808 */ /* 0x000fe40002000000 */
[----:B------:R-:W-:Y:S02]  /*3de0*/  ISETP.GT.AND P4, PT, R46, 0x91, PT ;  /* 0x000000912e00780c */ /* 0x000fe40003f84270 */
[----:B-1----:R-:W-:-:S02]  /*3df0*/  FSEL R91, R96, -INF , P5 ;  /* 0xff800000605b7808 */ /* 0x002fc40002800000 */
[----:B------:R-:W-:Y:S01]  /*3e00*/  FMNMX.FTZ R82, R90, R97, !PT ;  /* 0x000000615a527209 */ /* 0x000fe20007810000 */
[----:B------:R-:W-:Y:S01]  /*3e10*/  MUFU.TANH R100, R100 ;  /* 0x0000006400647308 */ /* 0x000fe20000002400 */
[----:B------:R-:W-:Y:S02]  /*3e20*/  FSEL R78, R78, -INF , P3 ;  /* 0xff8000004e4e7808 */ /* 0x000fe40001800000 */
[----:B------:R-:W-:Y:S02]  /*3e30*/  ISETP.GT.AND P3, PT, R46, 0x98, PT ;  /* 0x000000982e00780c */ /* 0x000fe40003f64270 */
[----:B---3--:R-:W-:Y:S02]  /*3e40*/  FSEL R92, R92, -INF , P4 ;  /* 0xff8000005c5c7808 */ /* 0x008fe40002000000 */
[----:B------:R-:W-:Y:S02]  /*3e50*/  FMNMX.FTZ R97, R91, R82, !PT ;  /* 0x000000525b617209 */ /* 0x000fe40007810000 */
[----:B------:R-:W-:-:S02]  /*3e60*/  FSEL R82, R95, -INF , P2 ;  /* 0xff8000005f527808 */ /* 0x000fc40001000000 */
[----:B------:R-:W-:Y:S02]  /*3e70*/  ISETP.GT.AND P2, PT, R46, 0x99, PT ;  /* 0x000000992e00780c */ /* 0x000fe40003f44270 */
[----:B----4-:R-:W-:Y:S02]  /*3e80*/  FSEL R46, R93, -INF , P3 ;  /* 0xff8000005d2e7808 */ /* 0x010fe40001800000 */
[----:B------:R-:W-:Y:S02]  /*3e90*/  FMNMX.FTZ R97, R92, R97, !PT ;  /* 0x000000615c617209 */ /* 0x000fe40007810000 */
[----:B--2---:R-:W-:Y:S02]  /*3ea0*/  FSEL R93, R94, -INF , P2 ;  /* 0xff8000005e5d7808 */ /* 0x004fe40001000000 */
[----:B------:R-:W-:-:S04]  /*3eb0*/  FMNMX.FTZ R94, R46, R97, !PT ;  /* 0x000000612e5e7209 */ /* 0x000fc80007810000 */
[----:B------:R-:W-:-:S05]  /*3ec0*/  FMNMX.FTZ R96, R93, R94, !PT ;  /* 0x0000005e5d607209 */ /* 0x000fca0007810000 */
[----:B------:R-:W0:Y:S02]  /*3ed0*/  SHFL.BFLY PT, R95, R96, 0x2, 0x1f ;  /* 0x0c401f00605f7f89 */ /* 0x000e2400000e0000 */
[----:B0-----:R-:W-:Y:S01]  /*3ee0*/  FMNMX.FTZ R97, R96, R95, !PT ;  /* 0x0000005f60617209 */ /* 0x001fe20007810000 */
[C---:B------:R-:W-:Y:S01]  /*3ef0*/  FMUL.FTZ R95, R3.reuse, R35 ;  /* 0x00000023035f7220 */ /* 0x040fe20000410000 */
[----:B------:R-:W-:-:S03]  /*3f00*/  FMUL.FTZ R96, R3, R38 ;  /* 0x0000002603607220 */ /* 0x000fc60000410000 */
[----:B------:R-:W0:Y:S02]  /*3f10*/  SHFL.BFLY PT, R94, R97, 0x1, 0x1f ;  /* 0x0c201f00615e7f89 */ /* 0x000e2400000e0000 */
[----:B------:R-:W-:Y:S08]  /*3f20*/  MUFU.TANH R95, R95 ;  /* 0x0000005f005f7308 */ /* 0x000ff00000002400 */
[----:B------:R-:W-:Y:S01]  /*3f30*/  MUFU.TANH R96, R96 ;  /* 0x0000006000607308 */ /* 0x000fe20000002400 */
[----:B0-----:R-:W-:Y:S01]  /*3f40*/  FMNMX.FTZ R99, R97, R94, !PT ;  /* 0x0000005e61637209 */ /* 0x001fe20007810000 */
[----:B------:R-:W-:-:S02]  /*3f50*/  IMAD.U32 R94, RZ, RZ, UR10 ;  /* 0x0000000aff5e7e24 */ /* 0x000fc4000f8e00ff */
[----:B------:R-:W-:Y:S01]  /*3f60*/  FMUL.FTZ R97, R3, R39 ;  /* 0x0000002703617220 */ /* 0x000fe20000410000 */
[C---:B------:R-:W-:Y:S01]  /*3f70*/  FSETP.NEU.FTZ.AND P0, PT, R99.reuse, -INF , PT ;  /* 0xff8000006300780b */ /* 0x040fe20003f1d000 */
[----:B------:R-:W-:-:S04]  /*3f80*/  FFMA.FTZ R94, R99, R94, -8 ;  /* 0xc1000000635e7423 */ /* 0x000fc8000001005e */
[----:B------:R-:W-:Y:S01]  /*3f90*/  MUFU.TANH R97, R97 ;  /* 0x0000006100617308 */ /* 0x000fe20000002400 */
[----:B------:R-:W-:Y:S02]  /*3fa0*/  FSEL R94, R94, RZ, P0 ;  /* 0x000000ff5e5e7208 */ /* 0x000fe40000000000 */
[----:B------:R-:W-:-:S03]  /*3fb0*/  ISETP.NE.AND P0, PT, R108, RZ, PT ;  /* 0x000000ff6c00720c */ /* 0x000fc60003f05270 */
[--C-:B------:R-:W-:Y:S01]  /*3fc0*/  FFMA.FTZ R42, R54, UR10, -R94.reuse ;  /* 0x0000000a362a7c23 */ /* 0x100fe2000801085e */
[----:B------:R-:W-:Y:S01]  /*3fd0*/  FMNMX.FTZ R54, R7, R8, !PT ;  /* 0x0000000807367209 */ /* 0x000fe20007810000 */
[--C-:B------:R-:W-:Y:S01]  /*3fe0*/  FFMA.FTZ R39, R53, UR10, -R94.reuse ;  /* 0x0000000a35277c23 */ /* 0x100fe2000801085e */
[----:B------:R-:W-:-:S01]  /*3ff0*/  FFMA.FTZ R35, R50, UR10, -R94 ;  /* 0x0000000a32237c23 */ /* 0x000fc2000801085e */
        /* <DEDUP_REMOVED lines=10> */
[----:B------:R0:W-:Y:S01]  /*40a0*/  MUFU.EX2 R54, R57 ;  /* 0x0000003900367308 */ /* 0x0001e20000000800 */
[----:B------:R-:W-:-:S01]  /*40b0*/  FFMA.FTZ R61, R61, UR10, -R94 ;  /* 0x0000000a3d3d7c23 */ /* 0x000fc2000801085e */
[--C-:B------:R-:W-:Y:S01]  /*40c0*/  FFMA.FTZ R65, R65, UR10, -R94.reuse ;  /* 0x0000000a41417c23 */ /* 0x100fe2000801085e */
[----:B------:R-:W-:Y:S01]  /*40d0*/  FMNMX.FTZ R56, R12, R55, !PT ;  /* 0x000000370c387209 */ /* 0x000fe20007810000 */
[--C-:B------:R-:W-:Y:S01]  /*40e0*/  FFMA.FTZ R102, R74, UR10, -R94.reuse ;  /* 0x0000000a4a667c23 */ /* 0x100fe2000801085e */
[----:B------:R-:W-:-:S01]  /*40f0*/  FFMA.FTZ R101, R68, UR10, -R94 ;  /* 0x0000000a44657c23 */ /* 0x000fc2000801085e */
[--C-:B------:R-:W-:Y:S01]  /*4100*/  FFMA.FTZ R68, R69, UR10, -R94.reuse ;  /* 0x0000000a45447c23 */ /* 0x100fe2000801085e */
[----:B------:R-:W-:Y:S01]  /*4110*/  FMNMX.FTZ R55, R13, R56, !PT ;  /* 0x000000380d377209 */ /* 0x000fe20007810000 */
[----:B------:R-:W-:Y:S01]  /*4120*/  MUFU.EX2 R35, R35 ;  /* 0x0000002300237308 */ /* 0x000fe20000000800 */
[----:B------:R-:W-:-:S01]  /*4130*/  FFMA.FTZ R72, R72, UR10, -R94 ;  /* 0x0000000a48487c23 */ /* 0x000fc2000801085e */
[--C-:B------:R-:W-:Y:S01]  /*4140*/  FFMA.FTZ R71, R71, UR10, -R94.reuse ;  /* 0x0000000a47477c23 */ /* 0x100fe2000801085e */
[----:B------:R-:W-:Y:S01]  /*4150*/  FMNMX.FTZ R58, R14, R55, !PT ;  /* 0x000000370e3a7209 */ /* 0x000fe20007810000 */
[--C-:B------:R-:W-:Y:S01]  /*4160*/  FFMA.FTZ R55, R77, UR10, -R94.reuse ;  /* 0x0000000a4d377c23 */ /* 0x100fe2000801085e */
[----:B------:R-:W-:-:S01]  /*4170*/  FFMA.FTZ R77, R62, UR10, -R94 ;  /* 0x0000000a3e4d7c23 */ /* 0x000fc2000801085e */
[--C-:B------:R-:W-:Y:S01]  /*4180*/  FFMA.FTZ R80, R80, UR10, -R94.reuse ;  /* 0x0000000a50507c23 */ /* 0x100fe2000801085e */
[----:B0-----:R-:W-:Y:S01]  /*4190*/  FMNMX.FTZ R57, R15, R58, !PT ;  /* 0x0000003a0f397209 */ /* 0x001fe20007810000 */
        /* <DEDUP_REMOVED lines=9> */
[----:B------:R-:W-:-:S02]  /*4230*/  FFMA.FTZ R46, R46, UR10, -R94 ;  /* 0x0000000a2e2e7c23 */ /* 0x000fc4000801085e */
[----:B------:R-:W-:-:S04]  /*4240*/  FMNMX.FTZ R57, R24, R57, !PT ;  /* 0x0000003918397209 */ /* 0x000fc80007810000 */
[----:B------:R-:W-:Y:S01]  /*4250*/  FMNMX.FTZ R62, R26, R57, !PT ;  /* 0x000000391a3e7209 */ /* 0x000fe20007810000 */
[----:B------:R1:W-:Y:S03]  /*4260*/  MUFU.EX2 R58, R61 ;  /* 0x0000003d003a7308 */ /* 0x0003e60000000800 */
[----:B0-----:R-:W-:Y:S01]  /*4270*/  FMNMX.FTZ R59, R27, R62, !PT ;  /* 0x0000003e1b3b7209 */ /* 0x001fe20007810000 */
[----:B------:R-:W-:-:S03]  /*4280*/  FFMA.FTZ R62, R63, UR10, -R94 ;  /* 0x0000000a3f3e7c23 */ /* 0x000fc6000801085e */
[----:B------:R-:W-:Y:S01]  /*4290*/  FMNMX.FTZ R76, R44, R59, !PT ;  /* 0x0000003b2c4c7209 */ /* 0x000fe20007810000 */
[----:B------:R-:W-:-:S01]  /*42a0*/  FFMA.FTZ R59, R64, UR10, -R94 ;  /* 0x0000000a403b7c23 */ /* 0x000fc2000801085e */
[----:B------:R0:W-:Y:S02]  /*42b0*/  MUFU.EX2 R57, R77 ;  /* 0x0000004d00397308 */ /* 0x0001e40000000800 */
[----:B------:R-:W-:-:S04]  /*42c0*/  FMNMX.FTZ R76, R45, R76, !PT ;  /* 0x0000004c2d4c7209 */ /* 0x000fc80007810000 */
[----:B-1----:R-:W-:Y:S02]  /*42d0*/  FMNMX.FTZ R61, R47, R76, !PT ;  /* 0x0000004c2f3d7209 */ /* 0x002fe40007810000 */
[----:B------:R-:W-:Y:S01]  /*42e0*/  MUFU.EX2 R39, R39 ;  /* 0x0000002700277308 */ /* 0x000fe20000000800 */
[----:B0-----:R-:W-:-:S01]  /*42f0*/  FFMA.FTZ R77, R66, UR10, -R94 ;  /* 0x0000000a424d7c23 */ /* 0x001fc2000801085e */
[----:B------:R-:W-:-:S04]  /*4300*/  FMNMX.FTZ R64, R48, R61, !PT ;  /* 0x0000003d30407209 */ /* 0x000fc80007810000 */
[----:B------:R-:W-:Y:S02]  /*4310*/  FMNMX.FTZ R61, R49, R64, !PT ;  /* 0x00000040313d7209 */ /* 0x000fe40007810000 */
[----:B------:R0:W-:Y:S02]  /*4320*/  MUFU.EX2 R64, R65 ;  /* 0x0000004100407308 */ /* 0x0001e40000000800 */
[----:B------:R-:W-:-:S04]  /*4330*/  FMNMX.FTZ R61, R28, R61, !PT ;  /* 0x0000003d1c3d7209 */ /* 0x000fc80007810000 */
[----:B------:R-:W-:Y:S02]  /*4340*/  FMNMX.FTZ R66, R30, R61, !PT ;  /* 0x0000003d1e427209 */ /* 0x000fe40007810000 */
[----:B------:R-:W-:Y:S02]  /*4350*/  MUFU.EX2 R61, R77 ;  /* 0x0000004d003d7308 */ /* 0x000fe40000000800 */
[----:B------:R-:W-:Y:S01]  /*4360*/  FMNMX.FTZ R63, R29, R66, !PT ;  /* 0x000000421d3f7209 */ /* 0x000fe20007810000 */
[----:B------:R-:W-:-:S03]  /*4370*/  FFMA.FTZ R66, R67, UR10, -R94 ;  /* 0x0000000a43427c23 */ /* 0x000fc6000801085e */
[----:B------:R-:W-:Y:S02]  /*4380*/  FMNMX.FTZ R76, R52, R63, !PT ;  /* 0x0000003f344c7209 */ /* 0x000fe40007810000 */
[----:B------:R-:W1:Y:S02]  /*4390*/  MUFU.EX2 R42, R42 ;  /* 0x0000002a002a7308 */ /* 0x000e640000000800 */
[----:B------:R-:W-:-:S04]  /*43a0*/  FMNMX.FTZ R63, R31, R76, !PT ;  /* 0x0000004c1f3f7209 */ /* 0x000fc80007810000 */
[----:B0-----:R-:W-:Y:S02]  /*43b0*/  FMNMX.FTZ R65, R32, R63, !PT ;  /* 0x0000003f20417209 */ /* 0x001fe40007810000 */
[----:B------:R-:W-:Y:S02]  /*43c0*/  MUFU.EX2 R43, R43 ;  /* 0x0000002b002b7308 */ /* 0x000fe40000000800 */
[----:B------:R-:W-:-:S04]  /*43d0*/  FMNMX.FTZ R65, R34, R65, !PT ;  /* 0x0000004122417209 */ /* 0x000fc80007810000 */
[----:B------:R-:W-:Y:S02]  /*43e0*/  FMNMX.FTZ R76, R60, R65, !PT ;  /* 0x000000413c4c7209 */ /* 0x000fe40007810000 */
[----:B------:R-:W-:Y:S01]  /*43f0*/  MUFU.EX2 R50, R50 ;  /* 0x0000003200327308 */ /* 0x000fe20000000800 */
[----:B-1----:R-:W-:Y:S02]  /*4400*/  F2FP.SATFINITE.E4M3.F32.PACK_AB_MERGE_C R172, R42, R39, RZ ;  /* 0x000000272aac723e */ /* 0x002fe400048070ff */
[----:B------:R-:W-:Y:S02]  /*4410*/  FMNMX.FTZ R65, R33, R76, !PT ;  /* 0x0000004c21417209 */ /* 0x000fe40007810000 */
[----:B------:R-:W-:Y:S02]  /*4420*/  F2FP.SATFINITE.E4M3.F32.PACK_AB_MERGE_C R172, R38, R35, R172 ;  /* 0x0000002326ac723e */ /* 0x000fe400048070ac */
[----:B------:R-:W-:Y:S01]  /*4430*/  FMNMX.FTZ R74, R36, R65, !PT ;  /* 0x00000041244a7209 */ /* 0x000fe20007810000 */
[----:B------:R-:W-:Y:S03]  /*4440*/  MUFU.EX2 R63, R101 ;  /* 0x00000065003f7308 */ /* 0x000fe60000000800 */
[----:B------:R-:W-:Y:S01]  /*4450*/  FMNMX.FTZ R67, R37, R74, !PT ;  /* 0x0000004a25437209 */ /* 0x000fe20007810000 */
[--C-:B------:R-:W-:Y:S01]  /*4460*/  FFMA.FTZ R74, R81, UR10, -R94.reuse ;  /* 0x0000000a514a7c23 */ /* 0x100fe2000801085e */
[----:B------:R-:W-:-:S02]  /*4470*/  FFMA.FTZ R81, R79, UR10, -R94 ;  /* 0x0000000a4f517c23 */ /* 0x000fc4000801085e */
[----:B------:R-:W-:Y:S01]  /*4480*/  FMNMX.FTZ R76, R40, R67, !PT ;  /* 0x00000043284c7209 */ /* 0x000fe20007810000 */
[----:B------:R0:W-:Y:S03]  /*4490*/  MUFU.EX2 R65, R102 ;  /* 0x0000006600417308 */ /* 0x0001e60000000800 */
[----:B------:R-:W-:Y:S02]  /*44a0*/  FMNMX.FTZ R67, R41, R76, !PT ;  /* 0x0000004c29437209 */ /* 0x000fe40007810000 */
[----:B------:R-:W-:Y:S02]  /*44b0*/  FSEL R76, R96, -INF , P5 ;  /* 0xff800000604c7808 */ /* 0x000fe40002800000 */
[----:B------:R-:W-:Y:S01]  /*44c0*/  FMNMX.FTZ R69, R70, R67, !PT ;  /* 0x0000004346457209 */ /* 0x000fe20007810000 */
[----:B------:R-:W1:Y:S03]  /*44d0*/  MUFU.EX2 R51, R51 ;  /* 0x0000003300337308 */ /* 0x000e660000000800 */
[----:B------:R-:W-:-:S02]  /*44e0*/  FMNMX.FTZ R77, R78, R69, !PT ;  /* 0x000000454e4d7209 */ /* 0x000fc40007810000 */
[----:B------:R-:W-:Y:S02]  /*44f0*/  FSEL R69, R95, -INF , P6 ;  /* 0xff8000005f457808 */ /* 0x000fe40003000000 */
[----:B0-----:R-:W-:Y:S01]  /*4500*/  FMNMX.FTZ R102, R82, R77, !PT ;  /* 0x0000004d52667209 */ /* 0x001fe20007810000 */
[----:B------:R0:W-:Y:S01]  /*4510*/  MUFU.EX2 R67, R81 ;  /* 0x0000005100437308 */ /* 0x0001e20000000800 */
[----:B------:R-:W-:Y:S01]  /*4520*/  FSEL R77, R97, -INF , P4 ;  /* 0xff800000614d7808 */ /* 0x000fe20002000000 */
[--C-:B------:R-:W-:Y:S01]  /*4530*/  FFMA.FTZ R97, R73, UR10, -R94.reuse ;  /* 0x0000000a49617c23 */ /* 0x100fe2000801085e */
[----:B------:R-:W-:Y:S01]  /*4540*/  FMNMX.FTZ R79, R69, R102, !PT ;  /* 0x00000066454f7209 */ /* 0x000fe20007810000 */
[--C-:B------:R-:W-:Y:S01]  /*4550*/  FFMA.FTZ R73, R75, UR10, -R94.reuse ;  /* 0x0000000a4b497c23 */ /* 0x100fe2000801085e */
[----:B------:R-:W-:-:S01]  /*4560*/  FFMA.FTZ R75, R83, UR10, -R94 ;  /* 0x0000000a534b7c23 */ /* 0x000fc2000801085e */
[--C-:B------:R-:W-:Y:S01]  /*4570*/  FFMA.FTZ R83, R85, UR10, -R94.reuse ;  /* 0x0000000a55537c23 */ /* 0x100fe2000801085e */
[----:B------:R-:W-:Y:S01]  /*4580*/  FMNMX.FTZ R96, R76, R79, !PT ;  /* 0x0000004f4c607209 */ /* 0x000fe20007810000 */
[--C-:B------:R-:W-:Y:S01]  /*4590*/  FFMA.FTZ R85, R87, UR10, -R94.reuse ;  /* 0x0000000a57557c23 */ /* 0x100fe2000801085e */
[----:B------:R-:W-:Y:S01]  /*45a0*/  FSEL R79, R98, -INF , P3 ;  /* 0xff800000624f7808 */ /* 0x000fe20001800000 */
[--C-:B------:R-:W-:Y:S01]  /*45b0*/  FFMA.FTZ R87, R89, UR10, -R94.reuse ;  /* 0x0000000a59577c23 */ /* 0x100fe2000801085e */
[----:B------:R-:W-:Y:S01]  /*45c0*/  FMNMX.FTZ R96, R77, R96, !PT ;  /* 0x000000604d607209 */ /* 0x000fe20007810000 */
[--C-:B------:R-:W-:Y:S01]  /*45d0*/  FFMA.FTZ R89, R91, UR10, -R94.reuse ;  /* 0x0000000a5b597c23 */ /* 0x100fe2000801085e */
[----:B0-----:R-:W-:Y:S01]  /*45e0*/  FSEL R81, R100, -INF , P2 ;  /* 0xff80000064517808 */ /* 0x001fe20001000000 */
[----:B------:R-:W-:Y:S01]  /*45f0*/  FFMA.FTZ R91, R93, UR10, -R94 ;  /* 0x0000000a5d5b7c23 */ /* 0x000fe2000801085e */
[----:B------:R-:W-:Y:S01]  /*4600*/  FMNMX.FTZ R98, R79, R96, !PT ;  /* 0x000000604f627209 */ /* 0x000fe20007810000 */
[----:B------:R-:W-:Y:S01]  /*4610*/  MUFU.EX2 R53, R53 ;  /* 0x0000003500357308 */ /* 0x000fe20000000800 */
[----:B-1----:R-:W-:-:S02]  /*4620*/  F2FP.SATFINITE.E4M3.F32.PACK_AB_MERGE_C R174, R54, R51, RZ ;  /* 0x0000003336ae723e */ /* 0x002fc400048070ff */
[----:B------:R-:W-:Y:S02]  /*4630*/  FMNMX.FTZ R98, R81, R98, !PT ;  /* 0x0000006251627209 */ /* 0x000fe40007810000 */
[----:B------:R-:W-:-:S03]  /*4640*/  F2FP.SATFINITE.E4M3.F32.PACK_AB_MERGE_C R174, R50, R43, R174 ;  /* 0x0000002b32ae723e */ /* 0x000fc600048070ae */
[----:B------:R-:W0:Y:S01]  /*4650*/  SHFL.BFLY PT, R95, R98, 0x2, 0x1f ;  /* 0x0c401f00625f7f89 */ /* 0x000e2200000e0000 */
[----:B------:R-:W-:Y:S08]  /*4660*/  MUFU.EX2 R96, R97 ;  /* 0x0000006100607308 */ /* 0x000ff00000000800 */
[----:B------:R-:W-:Y:S08]  /*4670*/  MUFU.EX2 R55, R55 ;  /* 0x0000003700377308 */ /* 0x000ff00000000800 */
[----:B------:R-:W-:Y:S01]  /*4680*/  MUFU.EX2 R62, R62 ;  /* 0x0000003e003e7308 */ /* 0x000fe20000000800 */
[----:B0-----:R-:W-:-:S07]  /*4690*/  FMNMX.FTZ R95, R98, R95, !PT ;  /* 0x0000005f625f7209 */ /* 0x001fce0007810000 */
[----:B------:R-:W-:Y:S01]  /*46a0*/  MUFU.EX2 R59, R59 ;  /* 0x0000003b003b7308 */ /* 0x000fe20000000800 */
[----:B------:R-:W0:Y:S07]  /*46b0*/  SHFL.BFLY PT, R162, R95, 0x1, 0x1f ;  /* 0x0c201f005fa27f89 */ /* 0x000e2e00000e0000 */
[----:B------:R-:W-:Y:S08]  /*46c0*/  MUFU.EX2 R66, R66 ;  /* 0x0000004200427308 */ /* 0x000ff00000000800 */
[----:B------:R-:W-:Y:S08]  /*46d0*/  MUFU.EX2 R68, R68 ;  /* 0x0000004400447308 */ /* 0x000ff00000000800 */
[----:B------:R-:W-:Y:S01]  /*46e0*/  MUFU.EX2 R74, R74 ;  /* 0x0000004a004a7308 */ /* 0x000fe20000000800 */
[----:B0-----:R-:W-:Y:S01]  /*46f0*/  FMNMX.FTZ R162, R95, R162, !PT ;  /* 0x000000a25fa27209 */ /* 0x001fe20007810000 */
[----:B------:R-:W-:-:S03]  /*4700*/  IMAD.U32 R95, RZ, RZ, UR10 ;  /* 0x0000000aff5f7e24 */ /* 0x000fc6000f8e00ff */
[C---:B------:R-:W-:Y:S01]  /*4710*/  FSETP.NEU.FTZ.AND P2, PT, R162.reuse, -INF , PT ;  /* 0xff800000a200780b */ /* 0x040fe20003f5d000 */
[----:B------:R-:W-:-:S02]  /*4720*/  FFMA.FTZ R95, R162, R95, -8 ;  /* 0xc1000000a25f7423 */ /* 0x000fc4000001005f */
[----:B------:R-:W-:Y:S03]  /*4730*/  MUFU.EX2 R72, R72 ;  /* 0x0000004800487308 */ /* 0x000fe60000000800 */
[----:B------:R-:W-:-:S05]  /*4740*/  FSEL R95, R95, RZ, P2 ;  /* 0x000000ff5f5f7208 */ /* 0x000fca0001000000 */
[----:B------:R-:W-:Y:S01]  /*4750*/  MUFU.EX2 R71, R71 ;  /* 0x0000004700477308 */ /* 0x000fe20000000800 */
[----:B------:R-:W-:-:S01]  /*4760*/  FFMA.FTZ R7, R7, UR10, -R95 ;  /* 0x0000000a07077c23 */ /* 0x000fc2000801085f */
[--C-:B------:R-:W-:Y:S01]  /*4770*/  FFMA.FTZ R8, R8, UR10, -R95.reuse ;  /* 0x0000000a08087c23 */ /* 0x100fe2000801085f */
[----:B------:R-:W-:-:S01]  /*4780*/  FFMA.FTZ R93, R9, UR10, -R95 ;  /* 0x0000000a095d7c23 */ /* 0x000fc2000801085f */
[--C-:B------:R-:W-:Y:S01]  /*4790*/  FFMA.FTZ R94, R10, UR10, -R95.reuse ;  /* 0x0000000a0a5e7c23 */ /* 0x100fe2000801085f */
[----:B------:R-:W-:-:S01]  /*47a0*/  FFMA.FTZ R9, R11, UR10, -R95 ;  /* 0x0000000a0b097c23 */ /* 0x000fc2000801085f */
[--C-:B------:R-:W-:Y:S01]  /*47b0*/  FFMA.FTZ R10, R12, UR10, -R95.reuse ;  /* 0x0000000a0c0a7c23 */ /* 0x100fe2000801085f */
[----:B------:R-:W-:-:S01]  /*47c0*/  FFMA.FTZ R13, R13, UR10, -R95 ;  /* 0x0000000a0d0d7c23 */ /* 0x000fc2000801085f */
        /* <DEDUP_REMOVED lines=24> */
[----:B------:R-:W0:Y:S01]  /*4950*/  MUFU.EX2 R94, R94 ;  /* 0x0000005e005e7308 */ /* 0x000e220000000800 */
[----:B------:R-:W-:-:S01]  /*4960*/  FFMA.FTZ R78, R78, UR10, -R95 ;  /* 0x0000000a4e4e7c23 */ /* 0x000fc2000801085f */
[--C-:B------:R-:W-:Y:S01]  /*4970*/  FFMA.FTZ R82, R82, UR10, -R95.reuse ;  /* 0x0000000a52527c23 */ /* 0x100fe2000801085f */
[----:B------:R-:W-:-:S01]  /*4980*/  FFMA.FTZ R69, R69, UR10, -R95 ;  /* 0x0000000a45457c23 */ /* 0x000fc2000801085f */
[--C-:B------:R-:W-:Y:S01]  /*4990*/  FFMA.FTZ R76, R76, UR10, -R95.reuse ;  /* 0x0000000a4c4c7c23 */ /* 0x100fe2000801085f */
[----:B------:R-:W-:-:S01]  /*49a0*/  FFMA.FTZ R77, R77, UR10, -R95 ;  /* 0x0000000a4d4d7c23 */ /* 0x000fc2000801085f */
[--C-:B------:R-:W-:Y:S01]  /*49b0*/  FFMA.FTZ R79, R79, UR10, -R95.reuse ;  /* 0x0000000a4f4f7c23 */ /* 0x100fe2000801085f */
[----:B------:R-:W-:-:S01]  /*49c0*/  FFMA.FTZ R81, R81, UR10, -R95 ;  /* 0x0000000a51517c23 */ /* 0x000fc2000801085f */
[----:B------:R-:W-:Y:S08]  /*49d0*/  MUFU.EX2 R9, R9 ;  /* 0x0000000900097308 */ /* 0x000ff00000000800 */
[----:B------:R1:W-:Y:S01]  /*49e0*/  MUFU.EX2 R97, R13 ;  /* 0x0000000d00617308 */ /* 0x0003e20000000800 */
[----:B0-----:R-:W-:-:S04]  /*49f0*/  F2FP.SATFINITE.E4M3.F32.PACK_AB_MERGE_C R173, R94, R93, RZ ;  /* 0x0000005d5ead723e */ /* 0x001fc800048070ff */
[----:B------:R-:W-:-:S03]  /*4a00*/  F2FP.SATFINITE.E4M3.F32.PACK_AB_MERGE_C R173, R8, R7, R173 ;  /* 0x0000000708ad723e */ /* 0x000fc600048070ad */
[----:B------:R0:W-:Y:S01]  /*4a10*/  MUFU.EX2 R100, R21 ;  /* 0x0000001500647308 */ /* 0x0001e20000000800 */
[----:B-1----:R-:W-:-:S01]  /*4a20*/  FFMA.FTZ R13, R26, UR10, -R95 ;  /* 0x0000000a1a0d7c23 */ /* 0x002fc2000801085f */
[----:B------:R-:W-:Y:S01]  /*4a30*/  FADD.FTZ R26, R35, R38 ;  /* 0x00000026231a7221 */ /* 0x000fe20000010000 */
[----:B------:R-:W-:-:S05]  /*4a40*/  IMAD.MOV.U32 R38, RZ, RZ, R25 ;  /* 0x000000ffff267224 */ /* 0x000fca00078e0019 */
[----:B------:R-:W-:Y:S01]  /*4a50*/  MUFU.EX2 R10, R10 ;  /* 0x0000000a000a7308 */ /* 0x000fe20000000800 */
[----:B0-----:R-:W-:-:S01]  /*4a60*/  FFMA.FTZ R21, R30, UR10, -R95 ;  /* 0x0000000a1e157c23 */ /* 0x001fc2000801085f */
[----:B------:R-:W-:-:S06]  /*4a70*/  FADD.FTZ R30, R7, R8 ;  /* 0x00000008071e7221 */ /* 0x000fcc0000010000 */
[----:B------:R0:W1:Y:S08]  /*4a80*/  MUFU.EX2 R98, R14 ;  /* 0x0000000e00627308 */ /* 0x0000700000000800 */
[----:B------:R2:W-:Y:S01]  /*4a90*/  MUFU.EX2 R101, R24 ;  /* 0x0000001800657308 */ /* 0x0005e20000000800 */
[----:B0-----:R-:W-:-:S01]  /*4aa0*/  FFMA.FTZ R14, R27, UR10, -R95 ;  /* 0x0000000a1b0e7c23 */ /* 0x001fc2000801085f */
[----:B------:R-:W-:Y:S01]  /*4ab0*/  FADD.FTZ R27, R39, R26 ;  /* 0x0000001a271b7221 */ /* 0x000fe20000010000 */
[----:B------:R-:W-:-:S04]  /*4ac0*/  @!P1 PRMT R26, RZ, 0x654, R6 ;  /* 0x00000654ff1a9816 */ /* 0x000fc80000000006 */
[----:B------:R0:W-:Y:S01]  /*4ad0*/  @!P1 SYNCS.ARRIVE.TRANS64.RED.A1T0 RZ, [R26+URZ], RZ ;  /* 0x000000ff1aff99a7 */ /* 0x0001e2000810043f */
[----:B------:R-:W3:Y:S01]  /*4ae0*/  MUFU.EX2 R11, R11 ;  /* 0x0000000b000b7308 */ /* 0x000ee20000000800 */
[----:B--2---:R-:W-:-:S01]  /*4af0*/  FFMA.FTZ R24, R29, UR10, -R95 ;  /* 0x0000000a1d187c23 */ /* 0x004fc2000801085f */
[----:B------:R-:W-:Y:S01]  /*4b00*/  FADD.FTZ R29, R93, R30 ;  /* 0x0000001e5d1d7221 */ /* 0x000fe20000010000 */
[----:B------:R-:W-:-:S01]  /*4b10*/  FADD.FTZ R30, R42, R27 ;  /* 0x0000001b2a1e7221 */ /* 0x000fc20000010000 */
[----:B------:R-:W-:Y:S01]  /*4b20*/  FFMA.FTZ R27, R34, UR10, -R95 ;  /* 0x0000000a221b7c23 */ /* 0x000fe2000801085f */
[----:B-1----:R-:W-:Y:S01]  /*4b30*/  F2FP.SATFINITE.E4M3.F32.PACK_AB_MERGE_C R175, R98, R97, RZ ;  /* 0x0000006162af723e */ /* 0x002fe200048070ff */
[----:B------:R-:W-:Y:S01]  /*4b40*/  FADD.FTZ R48, R94, R29 ;  /* 0x0000001d5e307221 */ /* 0x000fe20000010000 */
[----:B------:R-:W-:-:S01]  /*4b50*/  FADD.FTZ R29, R43, R30 ;  /* 0x0000001e2b1d7221 */ /* 0x000fc20000010000 */
[----:B------:R-:W1:Y:S01]  /*4b60*/  MUFU.EX2 R12, R12 ;  /* 0x0000000c000c7308 */ /* 0x000e620000000800 */
[----:B------:R-:W-:Y:S01]  /*4b70*/  F2FP.SATFINITE.E4M3.F32.PACK_AB_MERGE_C R175, R10, R9, R175 ;  /* 0x000000090aaf723e */ /* 0x000fe200048070af */
[----:B------:R-:W-:Y:S01]  /*4b80*/  FADD.FTZ R47, R9, R48 ;  /* 0x00000030092f7221 */ /* 0x000fe20000010000 */
[----:B0-----:R-:W-:-:S01]  /*4b90*/  FADD.FTZ R26, R50, R29 ;  /* 0x0000001d321a7221 */ /* 0x001fc20000010000 */
[----:B------:R-:W-:Y:S01]  /*4ba0*/  PLOP3.LUT P1, PT, PT, PT, UP0, 0x80, 0x0 ;  /* 0x000000000000781c */ /* 0x000fe20003f2f008 */
[----:B------:R-:W-:-:S02]  /*4bb0*/  IMAD.MOV.U32 R34, RZ, RZ, R25 ;  /* 0x000000ffff227224 */ /* 0x000fc400078e0019 */
[----:B------:R-:W-:Y:S01]  /*4bc0*/  FADD.FTZ R30, R10, R47 ;  /* 0x0000002f0a1e7221 */ /* 0x000fe20000010000 */
[----:B------:R-:W-:-:S01]  /*4bd0*/  FADD.FTZ R29, R51, R26 ;  /* 0x0000001a331d7221 */ /* 0x000fc20000010000 */
[----:B------:R-:W0:Y:S01]  /*4be0*/  MUFU.EX2 R13, R13 ;  /* 0x0000000d000d7308 */ /* 0x000e220000000800 */
[----:B------:R-:W-:Y:S02]  /*4bf0*/  IMAD.MOV.U32 R43, RZ, RZ, R25 ;  /* 0x000000ffff2b7224 */ /* 0x000fe400078e0019 */
[----:B------:R-:W-:Y:S01]  /*4c00*/  FADD.FTZ R47, R97, R30 ;  /* 0x0000001e612f7221 */ /* 0x000fe20000010000 */
[----:B------:R-:W-:-:S01]  /*4c10*/  FADD.FTZ R26, R54, R29 ;  /* 0x0000001d361a7221 */ /* 0x000fc20000010000 */
[----:B------:R-:W-:Y:S02]  /*4c20*/  IMAD.MOV.U32 R42, RZ, RZ, R25 ;  /* 0x000000ffff2a7224 */ /* 0x000fe400078e0019 */
[----:B------:R-:W-:-:S01]  /*4c30*/  FADD.FTZ R30, R98, R47 ;  /* 0x0000002f621e7221 */ /* 0x000fc20000010000 */
[----:B------:R-:W-:Y:S01]  /*4c40*/  FADD.FTZ R29, R53, R26 ;  /* 0x0000001a351d7221 */ /* 0x000fe20000010000 */
[----:B------:R-:W2:Y:S01]  /*4c50*/  MUFU.EX2 R14, R14 ;  /* 0x0000000e000e7308 */ /* 0x000ea20000000800 */
[----:B------:R-:W-:-:S02]  /*4c60*/  IMAD.MOV.U32 R48, RZ, RZ, R25 ;  /* 0x000000ffff307224 */ /* 0x000fc400078e0019 */
[----:B---3--:R-:W-:Y:S01]  /*4c70*/  FADD.FTZ R47, R11, R30 ;  /* 0x0000001e0b2f7221 */ /* 0x008fe20000010000 */
[----:B------:R-:W-:-:S01]  /*4c80*/  FADD.FTZ R26, R56, R29 ;  /* 0x0000001d381a7221 */ /* 0x000fc20000010000 */
[----:B------:R-:W-:Y:S02]  /*4c90*/  IMAD.MOV.U32 R51, RZ, RZ, R25 ;  /* 0x000000ffff337224 */ /* 0x000fe400078e0019 */
[----:B-1----:R-:W-:-:S01]  /*4ca0*/  FADD.FTZ R47, R12, R47 ;  /* 0x0000002f0c2f7221 */ /* 0x002fc20000010000 */
[----:B------:R-:W-:Y:S01]  /*4cb0*/  FADD.FTZ R29, R55, R26 ;  /* 0x0000001a371d7221 */ /* 0x000fe20000010000 */
[----:B------:R-:W1:Y:S01]  /*4cc0*/  MUFU.EX2 R44, R44 ;  /* 0x0000002c002c7308 */ /* 0x000e620000000800 */
[----:B------:R-:W-:Y:S01]  /*4cd0*/  F2FP.SATFINITE.E4M3.F32.PACK_AB_MERGE_C R55, R58, R55, RZ ;  /* 0x000000373a37723e */ /* 0x000fe200048070ff */
[----:B------:R-:W-:Y:S01]  /*4ce0*/  FADD.FTZ R26, R100, R47 ;  /* 0x0000002f641a7221 */ /* 0x000fe20000010000 */
[----:B------:R-:W-:-:S01]  /*4cf0*/  FADD.FTZ R30, R58, R29 ;  /* 0x0000001d3a1e7221 */ /* 0x000fc20000010000 */
[----:B------:R-:W-:Y:S01]  /*4d00*/  F2FP.SATFINITE.E4M3.F32.PACK_AB_MERGE_C R100, R101, R100, RZ ;  /* 0x000000646564723e */ /* 0x000fe200048070ff */
[----:B------:R-:W-:-:S02]  /*4d10*/  IMAD.MOV.U32 R50, RZ, RZ, R25 ;  /* 0x000000ffff327224 */ /* 0x000fc400078e0019 */
[----:B------:R-:W-:Y:S01]  /*4d20*/  FADD.FTZ R26, R101, R26 ;  /* 0x0000001a651a7221 */ /* 0x000fe20000010000 */
[----:B------:R-:W-:-:S01]  /*4d30*/  FADD.FTZ R29, R57, R30 ;  /* 0x0000001e391d7221 */ /* 0x000fc20000010000 */
[----:B------:R-:W3:Y:S01]  /*4d40*/  MUFU.EX2 R45, R45 ;  /* 0x0000002d002d7308 */ /* 0x000ee20000000800 */
[----:B------:R-:W-:Y:S01]  /*4d50*/  F2FP.SATFINITE.E4M3.F32.PACK_AB_MERGE_C R176, R56, R53, R55 ;  /* 0x0000003538b0723e */ /* 0x000fe20004807037 */
[----:B0-----:R-:W-:Y:S01]  /*4d60*/  FADD.FTZ R47, R13, R26 ;  /* 0x0000001a0d2f7221 */ /* 0x001fe20000010000 */
[----:B------:R-:W-:-:S01]  /*4d70*/  FADD.FTZ R26, R62, R29 ;  /* 0x0000001d3e1a7221 */ /* 0x000fc20000010000 */
[----:B------:R-:W-:Y:S01]  /*4d80*/  F2FP.SATFINITE.E4M3.F32.PACK_AB_MERGE_C R177, R12, R11, R100 ;  /* 0x0000000b0cb1723e */ /* 0x000fe20004807064 */
[----:B------:R-:W-:Y:S02]  /*4d90*/  IMAD.MOV.U32 R53, RZ, RZ, R25 ;  /* 0x000000ffff357224 */ /* 0x000fe400078e0019 */
[----:B--2---:R-:W-:Y:S01]  /*4da0*/  FADD.FTZ R47, R14, R47 ;  /* 0x0000002f0e2f7221 */ /* 0x004fe20000010000 */
[----:B------:R-:W-:-:S01]  /*4db0*/  FADD.FTZ R29, R59, R26 ;  /* 0x0000001a3b1d7221 */ /* 0x000fc20000010000 */
[----:B------:R-:W0:Y:S01]  /*4dc0*/  MUFU.EX2 R15, R15 ;  /* 0x0000000f000f7308 */ /* 0x000e220000000800 */
[----:B------:R-:W-:Y:S01]  /*4dd0*/  F2FP.SATFINITE.E4M3.F32.PACK_AB_MERGE_C R59, R64, R59, RZ ;  /* 0x0000003b403b723e */ /* 0x000fe200048070ff */
[----:B-1----:R-:W-:Y:S01]  /*4de0*/  FADD.FTZ R26, R44, R47 ;  /* 0x0000002f2c1a7221 */ /* 0x002fe20000010000 */
[----:B------:R-:W-:-:S01]  /*4df0*/  FADD.FTZ R30, R64, R29 ;  /* 0x0000001d401e7221 */ /* 0x000fc20000010000 */
[----:B------:R-:W-:Y:S01]  /*4e00*/  IMAD.MOV.U32 R47, RZ, RZ, R25 ;  /* 0x000000ffff2f7224 */ /* 0x000fe200078e0019 */
[----:B------:R-:W-:Y:S01]  /*4e10*/  F2FP.SATFINITE.E4M3.F32.PACK_AB_MERGE_C R178, R62, R57, R59 ;  /* 0x000000393eb2723e */ /* 0x000fe2000480703b */
[----:B------:R-:W-:-:S02]  /*4e20*/  IMAD.MOV.U32 R55, RZ, RZ, R25 ;  /* 0x000000ffff377224 */ /* 0x000fc400078e0019 */
[----:B------:R-:W-:-:S01]  /*4e30*/  FADD.FTZ R29, R61, R30 ;  /* 0x0000001e3d1d7221 */ /* 0x000fc20000010000 */
[----:B------:R-:W1:Y:S01]  /*4e40*/  MUFU.EX2 R20, R20 ;  /* 0x0000001400147308 */ /* 0x000e620000000800 */
[----:B---3--:R-:W-:-:S01]  /*4e50*/  FADD.FTZ R26, R45, R26 ;  /* 0x0000001a2d1a7221 */ /* 0x008fc20000010000 */
[----:B------:R-:W-:Y:S01]  /*4e60*/  F2FP.SATFINITE.E4M3.F32.PACK_AB_MERGE_C R44, R45, R44, RZ ;  /* 0x0000002c2d2c723e */ /* 0x000fe200048070ff */
[--C-:B------:R-:W-:Y:S02]  /*4e70*/  IMAD.MOV.U32 R45, RZ, RZ, R25.reuse ;  /* 0x000000ffff2d7224 */ /* 0x100fe400078e0019 */
[--C-:B------:R-:W-:Y:S01]  /*4e80*/  IMAD.MOV.U32 R54, RZ, RZ, R25.reuse ;  /* 0x000000ffff367224 */ /* 0x100fe200078e0019 */
[----:B------:R-:W-:Y:S01]  /*4e90*/  F2FP.SATFINITE.E4M3.F32.PACK_AB_MERGE_C R179, R14, R13, R44 ;  /* 0x0000000d0eb3723e */ /* 0x000fe2000480702c */
[----:B------:R-:W-:Y:S01]  /*4ea0*/  IMAD.MOV.U32 R44, RZ, RZ, R25 ;  /* 0x000000ffff2c7224 */ /* 0x000fe200078e0019 */
[----:B------:R-:W2:Y:S01]  /*4eb0*/  MUFU.EX2 R49, R49 ;  /* 0x0000003100317308 */ /* 0x000ea20000000800 */
[----:B0-----:R-:W-:-:S01]  /*4ec0*/  FADD.FTZ R39, R15, R26 ;  /* 0x0000001a0f277221 */ /* 0x001fc20000010000 */
[----:B------:R-:W-:Y:S01]  /*4ed0*/  FADD.FTZ R26, R66, R29 ;  /* 0x0000001d421a7221 */ /* 0x000fe20000010000 */
[----:B------:R-:W-:-:S02]  /*4ee0*/  IMAD.MOV.U32 R57, RZ, RZ, R25 ;  /* 0x000000ffff397224 */ /* 0x000fc400078e0019 */
[----:B------:R-:W-:Y:S02]  /*4ef0*/  IMAD.MOV.U32 R56, RZ, RZ, R25 ;  /* 0x000000ffff387224 */ /* 0x000fe400078e0019 */
[----:B------:R-:W-:-:S01]  /*4f00*/  FADD.FTZ R29, R63, R26 ;  /* 0x0000001a3f1d7221 */ /* 0x000fc20000010000 */
[----:B------:R-:W-:Y:S01]  /*4f10*/  F2FP.SATFINITE.E4M3.F32.PACK_AB_MERGE_C R63, R68, R63, RZ ;  /* 0x0000003f443f723e */ /* 0x000fe200048070ff */
[----:B------:R-:W0:Y:S01]  /*4f20*/  MUFU.EX2 R28, R28 ;  /* 0x0000001c001c7308 */ /* 0x000e220000000800 */
[----:B-1----:R-:W-:-:S01]  /*4f30*/  FADD.FTZ R30, R20, R39 ;  /* 0x00000027141e7221 */ /* 0x002fc20000010000 */
[----:B------:R-:W-:Y:S01]  /*4f40*/  FADD.FTZ R26, R68, R29 ;  /* 0x0000001d441a7221 */ /* 0x000fe20000010000 */
[----:B------:R-:W-:Y:S01]  /*4f50*/  F2FP.SATFINITE.E4M3.F32.PACK_AB_MERGE_C R180, R66, R61, R63 ;  /* 0x0000003d42b4723e */ /* 0x000fe2000480703f */
[----:B------:R-:W-:Y:S02]  /*4f60*/  IMAD.MOV.U32 R59, RZ, RZ, R25 ;  /* 0x000000ffff3b7224 */ /* 0x000fe400078e0019 */
[----:B------:R-:W-:-:S01]  /*4f70*/  FADD.FTZ R29, R65, R26 ;  /* 0x0000001a411d7221 */ /* 0x000fc20000010000 */
[----:B------:R-:W-:Y:S01]  /*4f80*/  IMAD.MOV.U32 R58, RZ, RZ, R25 ;  /* 0x000000ffff3a7224 */ /* 0x000fe200078e0019 */
[----:B------:R-:W1:Y:S01]  /*4f90*/  MUFU.EX2 R21, R21 ;  /* 0x0000001500157308 */ /* 0x000e620000000800 */
[----:B--2---:R-:W-:-:S01]  /*4fa0*/  FADD.FTZ R39, R49, R30 ;  /* 0x0000001e31277221 */ /* 0x004fc20000010000 */
[----:B------:R-:W-:Y:S01]  /*4fb0*/  FADD.FTZ R26, R74, R29 ;  /* 0x0000001d4a1a7221 */ /* 0x000fe20000010000 */
[----:B------:R-:W-:-:S02]  /*4fc0*/  IMAD.MOV.U32 R61, RZ, RZ, R25 ;  /* 0x000000ffff3d7224 */ /* 0x000fc400078e0019 */
[----:B------:R-:W-:Y:S02]  /*4fd0*/  IMAD.MOV.U32 R63, RZ, RZ, R25 ;  /* 0x000000ffff3f7224 */ /* 0x000fe400078e0019 */
[----:B------:R-:W-:-:S01]  /*4fe0*/  FADD.FTZ R35, R67, R26 ;  /* 0x0000001a43237221 */ /* 0x000fc20000010000 */
[----:B------:R-:W-:Y:S01]  /*4ff0*/  F2FP.SATFINITE.E4M3.F32.PACK_AB_MERGE_C R67, R72, R67, RZ ;  /* 0x000000434843723e */ /* 0x000fe200048070ff */
[----:B------:R-:W2:Y:S01]  /*5000*/  MUFU.EX2 R24, R24 ;  /* 0x0000001800187308 */ /* 0x000ea20000000800 */
[----:B0-----:R-:W-:-:S01]  /*5010*/  FADD.FTZ R30, R28, R39 ;  /* 0x000000271c1e7221 */ /* 0x001fc20000010000 */
[----:B------:R-:W-:Y:S01]  /*5020*/  FADD.FTZ R72, R72, R35 ;  /* 0x0000002348487221 */ /* 0x000fe20000010000 */
[----:B------:R-:W-:Y:S01]  /*5030*/  F2FP.SATFINITE.E4M3.F32.PACK_AB_MERGE_C R28, R28, R49, RZ ;  /* 0x000000311c1c723e */ /* 0x000fe200048070ff */
[----:B------:R-:W-:Y:S01]  /*5040*/  IMAD.MOV.U32 R49, RZ, RZ, R25 ;  /* 0x000000ffff317224 */ /* 0x000fe200078e0019 */
[----:B------:R-:W-:Y:S01]  /*5050*/  F2FP.SATFINITE.E4M3.F32.PACK_AB_MERGE_C R182, R74, R65, R67 ;  /* 0x000000414ab6723e */ /* 0x000fe20004807043 */
[----:B------:R-:W-:Y:S01]  /*5060*/  FADD.FTZ R35, R71, R72 ;  /* 0x0000004847237221 */ /* 0x000fe20000010000 */
[----:B------:R-:W-:Y:S01]  /*5070*/  F2FP.SATFINITE.E4M3.F32.PACK_AB_MERGE_C R181, R20, R15, R28 ;  /* 0x0000000f14b5723e */ /* 0x000fe2000480701c */
[----:B------:R-:W0:Y:S01]  /*5080*/  MUFU.EX2 R52, R52 ;  /* 0x0000003400347308 */ /* 0x000e220000000800 */
[----:B-1----:R-:W-:-:S01]  /*5090*/  FADD.FTZ R39, R21, R30 ;  /* 0x0000001e15277221 */ /* 0x002fc20000010000 */
[----:B------:R-:W-:Y:S01]  /*50a0*/  FADD.FTZ R10, R96, R35 ;  /* 0x00000023600a7221 */ /* 0x000fe20000010000 */
[----:B------:R-:W-:-:S02]  /*50b0*/  IMAD.MOV.U32 R28, RZ, RZ, R25 ;  /* 0x000000ffff1c7224 */ /* 0x000fc400078e0019 */
[--C-:B------:R-:W-:Y:S02]  /*50c0*/  IMAD.MOV.U32 R30, RZ, RZ, R25.reuse ;  /* 0x000000ffff1e7224 */ /* 0x100fe400078e0019 */
[----:B------:R-:W-:Y:S01]  /*50d0*/  IMAD.MOV.U32 R35, RZ, RZ, R25 ;  /* 0x000000ffff237224 */ /* 0x000fe200078e0019 */
[----:B------:R-:W1:Y:S01]  /*50e0*/  MUFU.EX2 R31, R31 ;  /* 0x0000001f001f7308 */ /* 0x000e620000000800 */
[----:B--2---:R-:W-:-:S01]  /*50f0*/  FADD.FTZ R39, R24, R39 ;  /* 0x0000002718277221 */ /* 0x004fc20000010000 */
[--C-:B------:R-:W-:Y:S02]  /*5100*/  IMAD.MOV.U32 R62, RZ, RZ, R25.reuse ;  /* 0x000000ffff3e7224 */ /* 0x100fe400078e0019 */
[--C-:B------:R-:W-:Y:S02]  /*5110*/  IMAD.MOV.U32 R65, RZ, RZ, R25.reuse ;  /* 0x000000ffff417224 */ /* 0x100fe400078e0019 */
[----:B------:R-:W-:Y:S02]  /*5120*/  IMAD.MOV.U32 R64, RZ, RZ, R25 ;  /* 0x000000ffff407224 */ /* 0x000fe400078e0019 */
[----:B------:R-:W2:Y:S01]  /*5130*/  MUFU.EX2 R6, R32 ;  /* 0x0000002000067308 */ /* 0x000ea20000000800 */
[----:B0-----:R-:W-:-:S01]  /*5140*/  FADD.FTZ R26, R52, R39 ;  /* 0x00000027341a7221 */ /* 0x001fc20000010000 */
[----:B------:R-:W-:-:S02]  /*5150*/  IMAD.MOV.U32 R39, RZ, RZ, R25 ;  /* 0x000000ffff277224 */ /* 0x000fc400078e0019 */
[--C-:B------:R-:W-:Y:S02]  /*5160*/  IMAD.MOV.U32 R67, RZ, RZ, R25.reuse ;  /* 0x000000ffff437224 */ /* 0x100fe400078e0019 */
[--C-:B------:R-:W-:Y:S02]  /*5170*/  IMAD.MOV.U32 R66, RZ, RZ, R25.reuse ;  /* 0x000000ffff427224 */ /* 0x100fe400078e0019 */
[----:B------:R-:W0:Y:S01]  /*5180*/  MUFU.EX2 R27, R27 ;  /* 0x0000001b001b7308 */ /* 0x000e220000000800 */
[C---:B-1----:R-:W-:Y:S01]  /*5190*/  F2FP.SATFINITE.E4M3.F32.PACK_AB_MERGE_C R52, R31.reuse, R52, RZ ;  /* 0x000000341f34723e */ /* 0x042fe200048070ff */
[----:B------:R-:W-:Y:S01]  /*51a0*/  FADD.FTZ R31, R31, R26 ;  /* 0x0000001a1f1f7221 */ /* 0x000fe20000010000 */
[--C-:B------:R-:W-:Y:S02]  /*51b0*/  IMAD.MOV.U32 R26, RZ, RZ, R25.reuse ;  /* 0x000000ffff1a7224 */ /* 0x100fe400078e0019 */
[----:B------:R-:W-:Y:S01]  /*51c0*/  F2FP.SATFINITE.E4M3.F32.PACK_AB_MERGE_C R183, R24, R21, R52 ;  /* 0x0000001518b7723e */ /* 0x000fe20004807034 */
[----:B------:R-:W-:-:S02]  /*51d0*/  IMAD.MOV.U32 R24, RZ, RZ, R25 ;  /* 0x000000ffff187224 */ /* 0x000fc400078e0019 */
        /* <DEDUP_REMOVED lines=9> */
[----:B------:R-:W-:Y:S02]  /*5270*/  IMAD.MOV.U32 R74, RZ, RZ, R25 ;  /* 0x000000ffff4a7224 */ /* 0x000fe400078e0019 */
[----:B------:R-:W0:Y:S01]  /*5280*/  MUFU.EX2 R80, R80 ;  /* 0x0000005000507308 */ /* 0x000e220000000800 */
[----:B-1----:R-:W-:-:S07]  /*5290*/  FADD.FTZ R9, R73, R10 ;  /* 0x0000000a49097221 */ /* 0x002fce0000010000 */
[----:B------:R-:W1:Y:S01]  /*52a0*/  MUFU.EX2 R33, R33 ;  /* 0x0000002100217308 */ /* 0x000e620000000800 */
[----:B--2---:R-:W-:-:S07]  /*52b0*/  FADD.FTZ R8, R60, R7 ;  /* 0x000000073c087221 */ /* 0x004fce0000010000 */
[----:B------:R-:W2:Y:S01]  /*52c0*/  MUFU.EX2 R75, R75 ;  /* 0x0000004b004b7308 */ /* 0x000ea20000000800 */
[C---:B0-----:R-:W-:Y:S01]  /*52d0*/  F2FP.SATFINITE.E4M3.F32.PACK_AB_MERGE_C R73, R80.reuse, R73, RZ ;  /* 0x000000495049723e */ /* 0x041fe200048070ff */
[----:B------:R-:W-:-:S03]  /*52e0*/  FADD.FTZ R80, R80, R9 ;  /* 0x0000000950507221 */ /* 0x000fc60000010000 */
[----:B------:R-:W-:Y:S01]  /*52f0*/  F2FP.SATFINITE.E4M3.F32.PACK_AB_MERGE_C R184, R96, R71, R73 ;  /* 0x0000004760b8723e */ /* 0x000fe20004807049 */
[--C-:B------:R-:W-:Y:S02]  /*5300*/  IMAD.MOV.U32 R71, RZ, RZ, R25.reuse ;  /* 0x000000ffff477224 */ /* 0x100fe400078e0019 */
[----:B------:R-:W0:Y:S01]  /*5310*/  MUFU.EX2 R36, R36 ;  /* 0x0000002400247308 */ /* 0x000e220000000800 */
[C---:B-1----:R-:W-:Y:S01]  /*5320*/  F2FP.SATFINITE.E4M3.F32.PACK_AB_MERGE_C R60, R33.reuse, R60, RZ ;  /* 0x0000003c213c723e */ /* 0x042fe200048070ff */
[----:B------:R-:W-:Y:S01]  /*5330*/  FADD.FTZ R33, R33, R8 ;  /* 0x0000000821217221 */ /* 0x000fe20000010000 */
[--C-:B------:R-:W-:Y:S02]  /*5340*/  IMAD.MOV.U32 R73, RZ, RZ, R25.reuse ;  /* 0x000000ffff497224 */ /* 0x100fe400078e0019 */
[----:B------:R-:W-:Y:S01]  /*5350*/  F2FP.SATFINITE.E4M3.F32.PACK_AB_MERGE_C R185, R27, R6, R60 ;  /* 0x000000061bb9723e */ /* 0x000fe2000480703c */
[----:B------:R-:W-:Y:S02]  /*5360*/  IMAD.MOV.U32 R27, RZ, RZ, R25 ;  /* 0x000000ffff1b7224 */ /* 0x000fe400078e0019 */
[----:B------:R-:W1:Y:S01]  /*5370*/  MUFU.EX2 R84, R84 ;  /* 0x0000005400547308 */ /* 0x000e620000000800 */
[----:B--2---:R-:W-:-:S01]  /*5380*/  FADD.FTZ R7, R75, R80 ;  /* 0x000000504b077221 */ /* 0x004fc20000010000 */
[----:B------:R-:W-:-:S02]  /*5390*/  IMAD.MOV.U32 R60, RZ, RZ, R25 ;  /* 0x000000ffff3c7224 */ /* 0x000fc400078e0019 */
[----:B------:R-:W-:-:S04]  /*53a0*/  IMAD.MOV.U32 R80, RZ, RZ, R25 ;  /* 0x000000ffff507224 */ /* 0x000fc800078e0019 */
[----:B------:R-:W2:Y:S01]  /*53b0*/  MUFU.EX2 R37, R37 ;  /* 0x0000002500257308 */ /* 0x000ea20000000800 */
[----:B0-----:R-:W-:-:S01]  /*53c0*/  FADD.FTZ R8, R36, R33 ;  /* 0x0000002124087221 */ /* 0x001fc20000010000 */
[----:B------:R-:W-:-:S06]  /*53d0*/  IMAD.MOV.U32 R33, RZ, RZ, R25 ;  /* 0x000000ffff217224 */ /* 0x000fcc00078e0019 */
[----:B------:R-:W0:Y:S01]  /*53e0*/  MUFU.EX2 R83, R83 ;  /* 0x0000005300537308 */ /* 0x000e220000000800 */
[----:B-1----:R-:W-:-:S07]  /*53f0*/  FADD.FTZ R10, R84, R7 ;  /* 0x00000007540a7221 */ /* 0x002fce0000010000 */
[----:B------:R-:W1:Y:S01]  /*5400*/  MUFU.EX2 R40, R40 ;  /* 0x0000002800287308 */ /* 0x000e620000000800 */
[----:B--2---:R-:W-:-:S07]  /*5410*/  FADD.FTZ R7, R37, R8 ;  /* 0x0000000825077221 */ /* 0x004fce0000010000 */
[----:B------:R-:W2:Y:S01]  /*5420*/  MUFU.EX2 R86, R86 ;  /* 0x0000005600567308 */ /* 0x000ea20000000800 */
[----:B0-----:R-:W-:-:S07]  /*5430*/  FADD.FTZ R9, R83, R10 ;  /* 0x0000000a53097221 */ /* 0x001fce0000010000 */
[----:B------:R-:W0:Y:S01]  /*5440*/  MUFU.EX2 R41, R41 ;  /* 0x0000002900297308 */ /* 0x000e220000000800 */
[----:B-1----:R-:W-:-:S07]  /*5450*/  FADD.FTZ R8, R40, R7 ;  /* 0x0000000728087221 */ /* 0x002fce0000010000 */
[----:B------:R-:W1:Y:S01]  /*5460*/  MUFU.EX2 R85, R85 ;  /* 0x0000005500557308 */ /* 0x000e620000000800 */
[C---:B--2---:R-:W-:Y:S01]  /*5470*/  F2FP.SATFINITE.E4M3.F32.PACK_AB_MERGE_C R83, R86.reuse, R83, RZ ;  /* 0x000000535653723e */ /* 0x044fe200048070ff */
[----:B------:R-:W-:-:S03]  /*5480*/  FADD.FTZ R86, R86, R9 ;  /* 0x0000000956567221 */ /* 0x000fc60000010000 */
[----:B------:R-:W-:Y:S01]  /*5490*/  F2FP.SATFINITE.E4M3.F32.PACK_AB_MERGE_C R186, R84, R75, R83 ;  /* 0x0000004b54ba723e */ /* 0x000fe20004807053 */
[--C-:B------:R-:W-:Y:S02]  /*54a0*/  IMAD.MOV.U32 R75, RZ, RZ, R25.reuse ;  /* 0x000000ffff4b7224 */ /* 0x100fe400078e0019 */
[----:B------:R-:W2:Y:S01]  /*54b0*/  MUFU.EX2 R70, R70 ;  /* 0x0000004600467308 */ /* 0x000ea20000000800 */
[C---:B0-----:R-:W-:Y:S01]  /*54c0*/  F2FP.SATFINITE.E4M3.F32.PACK_AB_MERGE_C R40, R41.reuse, R40, RZ ;  /* 0x000000282928723e */ /* 0x041fe200048070ff */
[----:B------:R-:W-:Y:S01]  /*54d0*/  FADD.FTZ R41, R41, R8 ;  /* 0x0000000829297221 */ /* 0x000fe20000010000 */
[--C-:B------:R-:W-:Y:S02]  /*54e0*/  IMAD.MOV.U32 R83, RZ, RZ, R25.reuse ;  /* 0x000000ffff537224 */ /* 0x100fe400078e0019 */
[----:B------:R-:W-:Y:S01]  /*54f0*/  F2FP.SATFINITE.E4M3.F32.PACK_AB_MERGE_C R187, R37, R36, R40 ;  /* 0x0000002425bb723e */ /* 0x000fe20004807028 */
[----:B------:R-:W-:Y:S02]  /*5500*/  IMAD.MOV.U32 R37, RZ, RZ, R25 ;  /* 0x000000ffff257224 */ /* 0x000fe400078e0019 */
[----:B------:R-:W0:Y:S01]  /*5510*/  MUFU.EX2 R88, R88 ;  /* 0x0000005800587308 */ /* 0x000e220000000800 */
[----:B-1----:R-:W-:-:S01]  /*5520*/  FADD.FTZ R7, R85, R86 ;  /* 0x0000005655077221 */ /* 0x002fc20000010000 */
[----:B------:R-:W-:-:S02]  /*5530*/  IMAD.MOV.U32 R36, RZ, RZ, R25 ;  /* 0x000000ffff247224 */ /* 0x000fc400078e0019 */
[--C-:B------:R-:W-:Y:S02]  /*5540*/  IMAD.MOV.U32 R40, RZ, RZ, R25.reuse ;  /* 0x000000ffff287224 */ /* 0x100fe400078e0019 */
[----:B------:R-:W-:Y:S02]  /*5550*/  IMAD.MOV.U32 R84, RZ, RZ, R25 ;  /* 0x000000ffff547224 */ /* 0x000fe400078e0019 */
[----:B------:R1:W3:Y:S01]  /*5560*/  MUFU.EX2 R29, R78 ;  /* 0x0000004e001d7308 */ /* 0x0002e20000000800 */
[----:B--2---:R-:W-:-:S01]  /*5570*/  FADD.FTZ R8, R70, R41 ;  /* 0x0000002946087221 */ /* 0x004fc20000010000 */
[--C-:B------:R-:W-:Y:S02]  /*5580*/  IMAD.MOV.U32 R41, RZ, RZ, R25.reuse ;  /* 0x000000ffff297224 */ /* 0x100fe400078e0019 */
[----:B------:R-:W-:-:S04]  /*5590*/  IMAD.MOV.U32 R86, RZ, RZ, R25 ;  /* 0x000000ffff567224 */ /* 0x000fc800078e0019 */
[----:B------:R-:W2:Y:S01]  /*55a0*/  MUFU.EX2 R87, R87 ;  /* 0x0000005700577308 */ /* 0x000ea20000000800 */
[----:B0-----:R-:W-:-:S01]  /*55b0*/  FADD.FTZ R10, R88, R7 ;  /* 0x00000007580a7221 */ /* 0x001fc20000010000 */
[----:B-1----:R-:W-:-:S06]  /*55c0*/  IMAD.MOV.U32 R78, RZ, RZ, R25 ;  /* 0x000000ffff4e7224 */ /* 0x002fcc00078e0019 */
[----:B------:R-:W0:Y:S01]  /*55d0*/  MUFU.EX2 R82, R82 ;  /* 0x0000005200527308 */ /* 0x000e220000000800 */
[----:B---3--:R-:W-:-:S07]  /*55e0*/  FADD.FTZ R7, R29, R8 ;  /* 0x000000081d077221 */ /* 0x008fce0000010000 */
[----:B------:R-:W1:Y:S01]  /*55f0*/  MUFU.EX2 R90, R90 ;  /* 0x0000005a005a7308 */ /* 0x000e620000000800 */
[----:B--2---:R-:W-:-:S07]  /*5600*/  FADD.FTZ R9, R87, R10 ;  /* 0x0000000a57097221 */ /* 0x004fce0000010000 */
[----:B------:R-:W2:Y:S01]  /*5610*/  MUFU.EX2 R69, R69 ;  /* 0x0000004500457308 */ /* 0x000ea20000000800 */
[----:B0-----:R-:W-:-:S07]  /*5620*/  FADD.FTZ R6, R82, R7 ;  /* 0x0000000752067221 */ /* 0x001fce0000010000 */
[----:B------:R-:W0:Y:S01]  /*5630*/  MUFU.EX2 R89, R89 ;  /* 0x0000005900597308 */ /* 0x000e220000000800 */
[C---:B-1----:R-:W-:Y:S01]  /*5640*/  F2FP.SATFINITE.E4M3.F32.PACK_AB_MERGE_C R87, R90.reuse, R87, RZ ;  /* 0x000000575a57723e */ /* 0x042fe200048070ff */
[----:B------:R-:W-:-:S03]  /*5650*/  FADD.FTZ R90, R90, R9 ;  /* 0x000000095a5a7221 */ /* 0x000fc60000010000 */
[----:B------:R-:W-:Y:S01]  /*5660*/  F2FP.SATFINITE.E4M3.F32.PACK_AB_MERGE_C R188, R88, R85, R87 ;  /* 0x0000005558bc723e */ /* 0x000fe20004807057 */
[--C-:B------:R-:W-:Y:S02]  /*5670*/  IMAD.MOV.U32 R85, RZ, RZ, R25.reuse ;  /* 0x000000ffff557224 */ /* 0x100fe400078e0019 */
[----:B------:R-:W1:Y:S01]  /*5680*/  MUFU.EX2 R76, R76 ;  /* 0x0000004c004c7308 */ /* 0x000e620000000800 */
[C---:B--2---:R-:W-:Y:S01]  /*5690*/  F2FP.SATFINITE.E4M3.F32.PACK_AB_MERGE_C R82, R69.reuse, R82, RZ ;  /* 0x000000524552723e */ /* 0x044fe200048070ff */
[----:B------:R-:W-:Y:S01]  /*56a0*/  FADD.FTZ R69, R69, R6 ;  /* 0x0000000645457221 */ /* 0x000fe20000010000 */
[--C-:B------:R-:W-:Y:S02]  /*56b0*/  IMAD.MOV.U32 R87, RZ, RZ, R25.reuse ;  /* 0x000000ffff577224 */ /* 0x100fe400078e0019 */
[----:B------:R-:W-:Y:S01]  /*56c0*/  F2FP.SATFINITE.E4M3.F32.PACK_AB_MERGE_C R189, R29, R70, R82 ;  /* 0x000000461dbd723e */ /* 0x000fe20004807052 */
[----:B------:R-:W-:Y:S02]  /*56d0*/  IMAD.MOV.U32 R29, RZ, RZ, R25 ;  /* 0x000000ffff1d7224 */ /* 0x000fe400078e0019 */
[----:B------:R-:W2:Y:S01]  /*56e0*/  MUFU.EX2 R92, R92 ;  /* 0x0000005c005c7308 */ /* 0x000ea20000000800 */
[----:B0-----:R-:W-:-:S01]  /*56f0*/  FADD.FTZ R7, R89, R90 ;  /* 0x0000005a59077221 */ /* 0x001fc20000010000 */
[----:B------:R-:W-:-:S02]  /*5700*/  IMAD.MOV.U32 R70, RZ, RZ, R25 ;  /* 0x000000ffff467224 */ /* 0x000fc400078e0019 */
[----:B------:R-:W-:-:S04]  /*5710*/  IMAD.MOV.U32 R82, RZ, RZ, R25 ;  /* 0x000000ffff527224 */ /* 0x000fc800078e0019 */
[----:B------:R-:W0:Y:S01]  /*5720*/  MUFU.EX2 R77, R77 ;  /* 0x0000004d004d7308 */ /* 0x000e220000000800 */
[----:B-1----:R-:W-:-:S01]  /*5730*/  FADD.FTZ R6, R76, R69 ;  /* 0x000000454c067221 */ /* 0x002fc20000010000 */
[----:B------:R-:W-:-:S06]  /*5740*/  IMAD.MOV.U32 R69, RZ, RZ, R25 ;  /* 0x000000ffff457224 */ /* 0x000fcc00078e0019 */
[----:B------:R-:W-:Y:S01]  /*5750*/  MUFU.EX2 R46, R46 ;  /* 0x0000002e002e7308 */ /* 0x000fe20000000800 */
[----:B--2---:R-:W-:-:S07]  /*5760*/  FADD.FTZ R7, R92, R7 ;  /* 0x000000075c077221 */ /* 0x004fce0000010000 */
[----:B------:R-:W1:Y:S01]  /*5770*/  MUFU.EX2 R91, R91 ;  /* 0x0000005b005b7308 */ /* 0x000e620000000800 */
[----:B0-----:R-:W-:-:S07]  /*5780*/  FADD.FTZ R6, R77, R6 ;  /* 0x000000064d067221 */ /* 0x001fce0000010000 */
[----:B------:R-:W-:Y:S08]  /*5790*/  MUFU.EX2 R79, R79 ;  /* 0x0000004f004f7308 */ /* 0x000ff00000000800 */
[----:B------:R0:W2:Y:S01]  /*57a0*/  MUFU.EX2 R8, R81 ;  /* 0x0000005100087308 */ /* 0x0000a20000000800 */
[----:B-1----:R-:W-:Y:S01]  /*57b0*/  F2FP.SATFINITE.E4M3.F32.PACK_AB_MERGE_C R9, R91, R46, RZ ;  /* 0x0000002e5b09723e */ /* 0x002fe200048070ff */
[----:B------:R-:W-:-:S03]  /*57c0*/  FADD.FTZ R46, R46, R7 ;  /* 0x000000072e2e7221 */ /* 0x000fc60000010000 */
[----:B------:R-:W-:Y:S01]  /*57d0*/  F2FP.SATFINITE.E4M3.F32.PACK_AB_MERGE_C R190, R92, R89, R9 ;  /* 0x000000595cbe723e */ /* 0x000fe20004807009 */
[----:B------:R-:W-:-:S01]  /*57e0*/  FADD.FTZ R7, R91, R46 ;  /* 0x0000002e5b077221 */ /* 0x000fc20000010000 */
[--C-:B------:R-:W-:Y:S02]  /*57f0*/  IMAD.MOV.U32 R46, RZ, RZ, R25.reuse ;  /* 0x000000ffff2e7224 */ /* 0x100fe400078e0019 */
[----:B0-----:R-:W-:Y:S01]  /*5800*/  IMAD.MOV.U32 R81, RZ, RZ, R25 ;  /* 0x000000ffff517224 */ /* 0x001fe200078e0019 */
[----:B--2---:R-:W-:Y:S01]  /*5810*/  F2FP.SATFINITE.E4M3.F32.PACK_AB_MERGE_C R10, R8, R79, RZ ;  /* 0x0000004f080a723e */ /* 0x004fe200048070ff */
[----:B------:R-:W-:-:S03]  /*5820*/  FADD.FTZ R79, R79, R6 ;  /* 0x000000064f4f7221 */ /* 0x000fc60000010000 */
[----:B------:R-:W-:Y:S01]  /*5830*/  F2FP.SATFINITE.E4M3.F32.PACK_AB_MERGE_C R191, R77, R76, R10 ;  /* 0x0000004c4dbf723e */ /* 0x000fe2000480700a */
[----:B------:R-:W-:-:S01]  /*5840*/  FADD.FTZ R8, R8, R79 ;  /* 0x0000004f08087221 */ /* 0x000fc20000010000 */
[--C-:B------:R-:W-:Y:S02]  /*5850*/  IMAD.MOV.U32 R77, RZ, RZ, R25.reuse ;  /* 0x000000ffff4d7224 */ /* 0x100fe400078e0019 */
[--C-:B------:R-:W-:Y:S02]  /*5860*/  IMAD.MOV.U32 R76, RZ, RZ, R25.reuse ;  /* 0x000000ffff4c7224 */ /* 0x100fe400078e0019 */
[----:B------:R-:W-:Y:S01]  /*5870*/  IMAD.MOV.U32 R79, RZ, RZ, R25 ;  /* 0x000000ffff4f7224 */ /* 0x000fe200078e0019 */
[----:B------:R-:W-:Y:S06]  /*5880*/  @!P1 BRA `(.L_x_145) ;  /* 0x0000003800789947 */ /* 0x000fec0003800000 */
[----:B------:R-:W-:Y:S01]  /*5890*/  IMAD.MOV.U32 R9, RZ, RZ, R162 ;  /* 0x000000ffff097224 */ /* 0x000fe200078e00a2 */
[----:B------:R-:W-:Y:S01]  /*58a0*/  CS2R R86, SRZ ;  /* 0x0000000000567805 */ /* 0x000fe2000001ff00 */
[----:B------:R-:W-:Y:S01]  /*58b0*/  IMAD.MOV.U32 R6, RZ, RZ, R99 ;  /* 0x000000ffff067224 */ /* 0x000fe200078e0063 */
        /* <DEDUP_REMOVED lines=31> */
[----:B------:R-:W-:Y:S01]  /*5ab0*/  UMOV UR54, UR52 ;  /* 0x0000003400367c82 */ /* 0x000fe20008000000 */
[----:B------:R-:W-:Y:S01]  /*5ac0*/  UMOV UR55, UR45 ;  /* 0x0000002d00377c82 */ /* 0x000fe20008000000 */
[----:B------:R-:W-:-:S05]  /*5ad0*/  ULDC UR52, c[0x0][0x988] ;  /* 0x0002620000347ab9 */ /* 0x000fca0000000800 */
.L_x_155:
[----:B------:R-:W-:Y:S01]  /*5ae0*/  ISETP.NE.AND P2, PT, RZ, UR43, PT ;  /* 0x0000002bff007c0c */ /* 0x000fe2000bf45270 */
[----:B------:R-:W-:-:S04]  /*5af0*/  UISETP.NE.AND UP0, UPT, UR54, 0x1, UPT ;  /* 0x000000013600788c */ /* 0x000fc8000bf05270 */
[----:B------:R-:W-:-:S04]  /*5b00*/  USEL UR45, URZ, 0x1, UP0 ;  /* 0x000000013f2d7887 */ /* 0x000fc80008000000 */
[----:B------:R-:W-:-:S04]  /*5b10*/  ULOP3.LUT UR45, UR55, UR45, URZ, 0x3c, !UPT ;  /* 0x0000002d372d7292 */ /* 0x000fc8000f8e3c3f */
[----:B------:R-:W-:Y:S08]  /*5b20*/  @P2 BRA `(.L_x_146) ;  /* 0x0000000000442947 */ /* 0x000ff00003800000 */
[----:B------:R-:W-:Y:S05]  /*5b30*/  @!P0 BRA `(.L_x_147) ;  /* 0x0000000000048947 */ /* 0x000fea0003800000 */
[----:B------:R-:W-:Y:S01]  /*5b40*/  BPT.TRAP 0x1 ;  /* 0x000000040000795c */ /* 0x000fe20000300000 */
.L_x_147:
[----:B------:R-:W0:Y:S01]  /*5b50*/  S2UR UR10, SR_CgaCtaId ;  /* 0x00000000000a79c3 */ /* 0x000e220000008800 */
[----:B------:R-:W-:Y:S01]  /*5b60*/  UIADD3 UR6, UR54, 0x1, URZ ;  /* 0x0000000136067890 */ /* 0x000fe2000fffe03f */
[----:B------:R-:W-:Y:S01]  /*5b70*/  IMAD.U32 R4, RZ, RZ, UR45 ;  /* 0x0000002dff047e24 */ /* 0x000fe2000f8e00ff */
[----:B------:R-:W-:Y:S02]  /*5b80*/  UMOV UR7, 0x400 ;  /* 0x0000040000077882 */ /* 0x000fe40000000000 */
[----:B------:R-:W-:Y:S02]  /*5b90*/  UISETP.NE.AND UP0, UPT, UR6, 0x2, UPT ;  /* 0x000000020600788c */ /* 0x000fe4000bf05270 */
[----:B------:R-:W-:Y:S02]  /*5ba0*/  SHF.L.U32 R4, R4, 0x1f, RZ ;  /* 0x0000001f04047819 */ /* 0x000fe400000006ff */
[----:B------:R-:W-:Y:S02]  /*5bb0*/  USEL UR6, UR6, URZ, UP0 ;  /* 0x0000003f06067287 */ /* 0x000fe40008000000 */
[----:B0-----:R-:W-:-:S04]  /*5bc0*/  ULEA UR7, UR10, UR7, 0x18 ;  /* 0x000000070a077291 */ /* 0x001fc8000f8ec03f */
[----:B------:R-:W-:-:S09]  /*5bd0*/  ULEA UR6, UR6, UR7, 0x3 ;  /* 0x0000000706067291 */ /* 0x000fd2000f8e183f */
[----:B------:R0:W1:Y:S01]  /*5be0*/  SYNCS.PHASECHK.TRANS64.TRYWAIT P1, [UR6+0x29830], R4 ;  /* 0x02983004ff0075a7 */ /* 0x0000620008020146 */
[----:B------:R-:W-:Y:S05]  /*5bf0*/  @!P0 BRA `(.L_x_148) ;  /* 0x0000000000048947 */ /* 0x000fea0003800000 */
[----:B------:R-:W-:Y:S01]  /*5c00*/  BPT.TRAP 0x1 ;  /* 0x000000040000795c */ /* 0x000fe20000300000 */
.L_x_148:
[----:B-1----:R-:W-:Y:S05]  /*5c10*/  @P1 BRA `(.L_x_146) ;  /* 0x0000000000081947 */ /* 0x002fea0003800000 */
[----:B------:R-:W1:Y:S02]  /*5c20*/  SYNCS.PHASECHK.TRANS64.TRYWAIT P1, [UR6+0x29830], R4 ;  /* 0x02983004ff0075a7 */ /* 0x000e640008020146 */
[----:B-1----:R-:W-:Y:S05]  /*5c30*/  @!P1 BRA `(.L_x_149) ;  /* 0x000000d400cc9947 */ /* 0x002fea0003800000 */
.L_x_146:
[----:B-1----:R-:W1:Y:S01]  /*5c40*/  S2R R5, SR_TID.X ;  /* 0x0000000000057919 */ /* 0x002e620000002100 */
[----:B------:R-:W-:Y:S01]  /*5c50*/  UIADD3 UR53, UR54, 0x1, URZ ;  /* 0x0000000136357890 */ /* 0x000fe2000fffe03f */
[----:B------:R-:W-:Y:S01]  /*5c60*/  UMOV UR27, 0x80000020 ;  /* 0x80000020001b7882 */ /* 0x000fe20000000000 */
[----:B------:R-:W-:Y:S02]  /*5c70*/  UMOV UR28, UR24 ;  /* 0x00000018001c7c82 */ /* 0x000fe40008000000 */
[----:B------:R-:W-:Y:S01]  /*5c80*/  UISETP.NE.AND UP0, UPT, UR53, 0x2, UPT ;  /* 0x000000023500788c */ /* 0x000fe2000bf05270 */
[----:B------:R-:W-:Y:S01]  /*5c90*/  UMOV UR29, UR25 ;  /* 0x00000019001d7c82 */ /* 0x000fe20008000000 */
[----:B------:R-:W-:Y:S02]  /*5ca0*/  UMOV UR31, 0x80000020 ;  /* 0x80000020001f7882 */ /* 0x000fe40000000000 */
[----:B------:R-:W-:Y:S01]  /*5cb0*/  USEL UR53, UR53, URZ, UP0 ;  /* 0x0000003f35357287 */ /* 0x000fe20008000000 */
[----:B------:R-:W-:Y:S01]  /*5cc0*/  UMOV UR32, UR24 ;  /* 0x0000001800207c82 */ /* 0x000fe20008000000 */
[----:B------:R-:W-:-:S02]  /*5cd0*/  UMOV UR33, UR25 ;  /* 0x0000001900217c82 */ /* 0x000fc40008000000 */
[----:B------:R-:W-:Y:S01]  /*5ce0*/  UIMAD UR56, UR53, 0x780, UR48 ;  /* 0x00000780353878a4 */ /* 0x000fe2000f8e0230 */
[----:B------:R-:W-:Y:S01]  /*5cf0*/  UMOV UR35, 0x80000020 ;  /* 0x8000002000237882 */ /* 0x000fe20000000000 */
[----:B------:R-:W-:Y:S02]  /*5d00*/  UMOV UR7, 0x80000020 ;  /* 0x8000002000077882 */ /* 0x000fe40000000000 */
[----:B------:R-:W-:Y:S02]  /*5d10*/  UIADD3 UR30, UR56, 0x80, URZ ;  /* 0x00000080381e7890 */ /* 0x000fe4000fffe03f */
[----:B------:R-:W-:Y:S02]  /*5d20*/  UIADD3 UR34, UR56, 0x100, URZ ;  /* 0x0000010038227890 */ /* 0x000fe4000fffe03f */
[----:B------:R-:W-:Y:S01]  /*5d30*/  UMOV UR26, UR56 ;  /* 0x00000038001a7c82 */ /* 0x000fe20008000000 */
[----:B------:R-:W-:Y:S02]  /*5d40*/  UIADD3 UR6, UR56, 0x200, URZ ;  /* 0x0000020038067890 */ /* 0x000fe4000fffe03f */
[----:B------:R-:W-:Y:S01]  /*5d50*/  UIADD3 UR10, UR56, 0x202, URZ ;  /* 0x00000202380a7890 */ /* 0x000fe2000fffe03f */
[----:B------:R-:W-:Y:S01]  /*5d60*/  UMOV UR11, 0x80000020 ;  /* 0x80000020000b7882 */ /* 0x000fe20000000000 */
[----:B------:R-:W-:Y:S01]  /*5d70*/  UIADD3 UR14, UR56, 0x282, URZ ;  /* 0x00000282380e7890 */ /* 0x000fe2000fffe03f */
[----:B------:R-:W-:Y:S01]  /*5d80*/  UMOV UR15, 0x80000020 ;  /* 0x80000020000f7882 */ /* 0x000fe20000000000 */
[----:B------:R-:W-:Y:S01]  /*5d90*/  UIADD3 UR18, UR56, 0x500, URZ ;  /* 0x0000050038127890 */ /* 0x000fe2000fffe03f */
[----:B-1----:R-:W-:Y:S01]  /*5da0*/  SHF.R.U32.HI R5, RZ, 0x7, R5 ;  /* 0x00000007ff057819 */ /* 0x002fe20000011605 */
[----:B------:R-:W-:Y:S01]  /*5db0*/  UMOV UR19, 0x80000020 ;  /* 0x8000002000137882 */ /* 0x000fe20000000000 */
[----:B------:R-:W-:Y:S01]  /*5dc0*/  UIADD3 UR22, UR56, 0x502, URZ ;  /* 0x0000050238167890 */ /* 0x000fe2000fffe03f */
[----:B------:R-:W-:-:S02]  /*5dd0*/  UMOV UR23, 0x80000020 ;  /* 0x8000002000177882 */ /* 0x000fc40000000000 */
[----:B0-----:R-:W-:-:S05]  /*5de0*/  VIADD R4, R5, 0x8 ;  /* 0x0000000805047836 */ /* 0x001fca0000000000 */
[----:B------:R0:W-:Y:S06]  /*5df0*/  BAR.SYNC.DEFER_BLOCKING R4, 0x100 ;  /* 0x000400040000751d */ /* 0x0001ec0000010000 */
        /* <DEDUP_REMOVED lines=21> */
[----:B------:R-:W-:Y:S01]  /*5f50*/  UMOV UR26, UR6 ;  /* 0x00000006001a7c82 */ /* 0x000fe20008000000 */
[----:B------:R-:W-:Y:S01]  /*5f60*/  UMOV UR27, 0x80000020 ;  /* 0x80000020001b7882 */ /* 0x000fe20000000000 */
[----:B------:R-:W-:Y:S01]  /*5f70*/  UIADD3 UR6, UR56, 0x2, URZ ;  /* 0x0000000238067890 */ /* 0x000fe2000fffe03f */
        /* <DEDUP_REMOVED lines=120> */
[----:B------:R-:W-:Y:S01]  /*6700*/  UIADD3 UR56, UR56, 0x702, URZ ;  /* 0x0000070238387890 */ /* 0x000fe2000fffe03f */
        /* <DEDUP_REMOVED lines=18> */
.L_x_151:
[----:B------:R-:W0:Y:S01]  /*6830*/  S2UR UR7, SR_CgaCtaId ;  /* 0x00000000000779c3 */ /* 0x000e220000008800 */
[----:B------:R-:W-:Y:S01]  /*6840*/  UMOV UR6, 0x400 ;  /* 0x0000040000067882 */ /* 0x000fe20000000000 */
[----:B------:R-:W-:-:S05]  /*6850*/  IMAD.U32 R4, RZ, RZ, UR55 ;  /* 0x00000037ff047e24 */ /* 0x000fca000f8e00ff */
[----:B------:R-:W-:Y:S01]  /*6860*/  SHF.L.U32 R4, R4, 0x1f, RZ ;  /* 0x0000001f04047819 */ /* 0x000fe200000006ff */
[----:B0-----:R-:W-:-:S04]  /*6870*/  ULEA UR6, UR7, UR6, 0x18 ;  /* 0x0000000607067291 */ /* 0x001fc8000f8ec03f */
[----:B------:R-:W-:-:S09]  /*6880*/  ULEA UR6, UR54, UR6, 0x3 ;  /* 0x0000000636067291 */ /* 0x000fd2000f8e183f */
[----:B------:R0:W1:Y:S01]  /*6890*/  SYNCS.PHASECHK.TRANS64.TRYWAIT P1, [UR6+0x29850], R4 ;  /* 0x02985004ff0075a7 */ /* 0x0000620008020146 */
[----:B------:R-:W-:Y:S05]  /*68a0*/  @!P0 BRA `(.L_x_152) ;  /* 0x0000000000048947 */ /* 0x000fea0003800000 */
[----:B------:R-:W-:Y:S01]  /*68b0*/  BPT.TRAP 0x1 ;  /* 0x000000040000795c */ /* 0x000fe20000300000 */
.L_x_152:
[----:B-1----:R-:W-:Y:S05]  /*68c0*/  @P1 BRA `(.L_x_150) ;  /* 0x0000000000081947 */ /* 0x002fea0003800000 */
[----:B------:R-:W1:Y:S02]  /*68d0*/  SYNCS.PHASECHK.TRANS64.TRYWAIT P1, [UR6+0x29850], R4 ;  /* 0x02985004ff0075a7 */ /* 0x000e640008020146 */
[----:B-1----:R-:W-:Y:S05]  /*68e0*/  @!P1 BRA `(.L_x_153) ;  /* 0x000000c800b89947 */ /* 0x002fea0003800000 */
.L_x_150:
        /* <DEDUP_REMOVED lines=8> */
[C---:B------:R-:W-:Y:S01]  /*6970*/  FMUL.FTZ R152, R3.reuse, R160 ;  /* 0x000000a003987220 */ /* 0x040fe20000410000 */
[C---:B------:R-:W-:Y:S01]  /*6980*/  FMUL.FTZ R21, R3.reuse, R159 ;  /* 0x0000009f03157220 */ /* 0x040fe20000410000 */
[C---:B------:R-:W-:Y:S01]  /*6990*/  FMUL.FTZ R153, R3.reuse, R161 ;  /* 0x000000a103997220 */ /* 0x040fe20000410000 */
[C---:B------:R-:W-:Y:S01]  /*69a0*/  FMUL.FTZ R154, R3.reuse, R162 ;  /* 0x000000a2039a7220 */ /* 0x040fe20000410000 */
[C---:B------:R-:W-:Y:S01]  /*69b0*/  FMUL.FTZ R156, R3.reuse, R164 ;  /* 0x000000a4039c7220 */ /* 0x040fe20000410000 */
[C---:B------:R-:W-:Y:S01]  /*69c0*/  FMUL.FTZ R155, R3.reuse, R163 ;  /* 0x000000a3039b7220 */ /* 0x040fe20000410000 */
[----:B------:R-:W2:Y:S01]  /*69d0*/  MUFU.TANH R10, R10 ;  /* 0x0000000a000a7308 */ /* 0x000ea20000002400 */
[C---:B------:R-:W-:Y:S01]  /*69e0*/  FMUL.FTZ R157, R3.reuse, R165 ;  /* 0x000000a5039d7220 */ /* 0x040fe20000410000 */
        /* <DEDUP_REMOVED lines=84> */
[----:B------:R-:W-:Y:S01]  /*6f30*/  FMUL.FTZ R103, R3, R103 ;  /* 0x0000006703677220 */ /* 0x000fe20000410000 */
[----:B------:R-:W1:Y:S01]  /*6f40*/  S2UR UR6, SR_CgaCtaId ;  /* 0x00000000000679c3 */ /* 0x000e620000008800 */
[----:B------:R-:W3:Y:S01]  /*6f50*/  MUFU.TANH R155, R155 ;  /* 0x0000009b009b7308 */ /* 0x000ee20000002400 */
[----:B--2---:R-:W-:Y:S01]  /*6f60*/  FMNMX.FTZ R4, R154, R5, !PT ;  /* 0x000000059a047209 */ /* 0x004fe20007810000 */
[----:B------:R-:W-:Y:S01]  /*6f70*/  WARPGROUP.ARRIVE ;  /* 0x00000000000079c5 */ /* 0x000fe20000000000 */
[----:B------:R-:W-:Y:S01]  /*6f80*/  UMOV UR7, 0xc0000010 ;  /* 0xc000001000077882 */ /* 0x000fe20000000000 */
[----:B------:R-:W-:-:S04]  /*6f90*/  UMOV UR10, UR52 ;  /* 0x00000034000a7c82 */ /* 0x000fc80008000000 */
[----:B------:R-:W2:Y:S01]  /*6fa0*/  S2R R224, SR_TID.X ;  /* 0x0000000000e07919 */ /* 0x000ea20000002100 */
[----:B------:R-:W-:Y:S01]  /*6fb0*/  ISETP.NE.AND P1, PT, R0, RZ, PT ;  /* 0x000000ff0000720c */ /* 0x000fe20003f25270 */
[----:B------:R-:W4:Y:S01]  /*6fc0*/  MUFU.TANH R157, R157 ;  /* 0x0000009d009d7308 */ /* 0x000f220000002400 */
[----:B0-----:R-:W-:-:S07]  /*6fd0*/  FMNMX.FTZ R160, R156, R161, !PT ;  /* 0x000000a19ca07209 */ /* 0x001fce0007810000 */
[----:B------:R-:W0:Y:S01]  /*6fe0*/  MUFU.TANH R158, R158 ;  /* 0x0000009e009e7308 */ /* 0x000e220000002400 */
[----:B---3--:R-:W-:-:S07]  /*6ff0*/  FMNMX.FTZ R5, R155, R4, !PT ;  /* 0x000000049b057209 */ /* 0x008fce0007810000 */
[----:B------:R-:W3:Y:S01]  /*7000*/  MUFU.TANH R136, R136 ;  /* 0x0000008800887308 */ /* 0x000ee20000002400 */
[----:B----4-:R-:W-:-:S07]  /*7010*/  FMNMX.FTZ R161, R157, R160, !PT ;  /* 0x000000a09da17209 */ /* 0x010fce0007810000 */
[----:B------:R-:W4:Y:S01]  /*7020*/  MUFU.TANH R159, R159 ;  /* 0x0000009f009f7308 */ /* 0x000f220000002400 */
[----:B0-----:R-:W-:Y:S02]  /*7030*/  FMNMX.FTZ R4, R158, R5, !PT ;  /* 0x000000059e047209 */ /* 0x001fe40007810000 */
[----:B--2---:R-:W-:-:S05]  /*7040*/  SHF.R.U32.HI R224, RZ, 0x7, R224 ;  /* 0x00000007ffe07819 */ /* 0x004fca00000116e0 */
[----:B------:R-:W0:Y:S01]  /*7050*/  MUFU.TANH R137, R137 ;  /* 0x0000008900897308 */ /* 0x000e220000002400 */
[----:B---3--:R-:W-:-:S07]  /*7060*/  FMNMX.FTZ R160, R136, R161, !PT ;  /* 0x000000a188a07209 */ /* 0x008fce0007810000 */
[----:B------:R-:W2:Y:S01]  /*7070*/  MUFU.TANH R138, R138 ;  /* 0x0000008a008a7308 */ /* 0x000ea20000002400 */
[----:B----4-:R-:W-:-:S07]  /*7080*/  FMNMX.FTZ R5, R159, R4, !PT ;  /* 0x000000049f057209 */ /* 0x010fce0007810000 */
[----:B------:R-:W3:Y:S01]  /*7090*/  MUFU.TANH R140, R140 ;  /* 0x0000008c008c7308 */ /* 0x000ee20000002400 */
[----:B0-----:R-:W-:-:S07]  /*70a0*/  FMNMX.FTZ R161, R137, R160, !PT ;  /* 0x000000a089a17209 */ /* 0x001fce0007810000 */
[----:B------:R-:W0:Y:S01]  /*70b0*/  MUFU.TANH R139, R139 ;  /* 0x0000008b008b7308 */ /* 0x000e220000002400 */
[----:B--2---:R-:W-:-:S07]  /*70c0*/  FMNMX.FTZ R4, R138, R5, !PT ;  /* 0x000000058a047209 */ /* 0x004fce0007810000 */
[----:B------:R-:W2:Y:S01]  /*70d0*/  MUFU.TANH R141, R141 ;  /* 0x0000008d008d7308 */ /* 0x000ea20000002400 */
[----:B---3--:R-:W-:-:S07]  /*70e0*/  FMNMX.FTZ R160, R140, R161, !PT ;  /* 0x000000a18ca07209 */ /* 0x008fce0007810000 */
        /* <DEDUP_REMOVED lines=67> */
[----:B0-----:R-:W-:Y:S01]  /*7520*/  FMNMX.FTZ R161, R109, R160, !PT ;  /* 0x000000a06da17209 */ /* 0x001fe20007810000 */
[----:B------:R-:W-:-:S06]  /*7530*/  FMUL.FTZ R160, R3, R99 ;  /* 0x0000006303a07220 */ /* 0x000fcc0000410000 */
        /* <DEDUP_REMOVED lines=47> */
[----:B0-----:R-:W-:-:S05]  /*7830*/  FMNMX.FTZ R99, R101, R4, !PT ;  /* 0x0000000465637209 */ /* 0x001fca0007810000 */
[----:B------:R-:W0:Y:S01]  /*7840*/  SHFL.BFLY PT, R162, R99, 0x2, 0x1f ;  /* 0x0c401f0063a27f89 */ /* 0x000e2200000e0000 */
[----:B--2---:R-:W-:Y:S01]  /*7850*/  FMNMX.FTZ R4, R102, R5, !PT ;  /* 0x0000000566047209 */ /* 0x004fe20007810000 */
[----:B-1----:R-:W-:-:S03]  /*7860*/  IMAD.U32 R5, RZ, RZ, UR6 ;  /* 0x00000006ff057e24 */ /* 0x002fc6000f8e00ff */
[----:B---3--:R-:W-:-:S05]  /*7870*/  FMNMX.FTZ R161, R103, R4, !PT ;  /* 0x0000000467a17209 */ /* 0x008fca0007810000 */
[----:B------:R-:W1:Y:S01]  /*7880*/  SHFL.BFLY PT, R4, R161, 0x2, 0x1f ;  /* 0x0c401f00a1047f89 */ /* 0x000e6200000e0000 */
[----:B0-----:R-:W-:-:S05]  /*7890*/  FMNMX.FTZ R162, R99, R162, !PT ;  /* 0x000000a263a27209 */ /* 0x001fca0007810000 */
[----:B------:R-:W0:Y:S01]  /*78a0*/  SHFL.BFLY PT, R163, R162, 0x1, 0x1f ;  /* 0x0c201f00a2a37f89 */ /* 0x000e2200000e0000 */
[----:B-1----:R-:W-:Y:S02]  /*78b0*/  FMNMX.FTZ R164, R161, R4, !PT ;  /* 0x00000004a1a47209 */ /* 0x002fe40007810000 */
[----:B------:R-:W-:-:S03]  /*78c0*/  MOV R4, 0x400 ;  /* 0x0000040000047802 */ /* 0x000fc60000000f00 */
[----:B------:R-:W1:Y:S01]  /*78d0*/  SHFL.BFLY PT, R165, R164, 0x1, 0x1f ;  /* 0x0c201f00a4a57f89 */ /* 0x000e6200000e0000 */
[----:B------:R-:W-:-:S04]  /*78e0*/  LEA R4, R5, R4, 0x18 ;  /* 0x0000000405047211 */ /* 0x000fc800078ec0ff */
[----:B------:R-:W-:Y:S02]  /*78f0*/  R2UR UR6, R4 ;  /* 0x00000000040672ca */ /* 0x000fe400000e0000 */
[----:B0-----:R-:W-:Y:S01]  /*7900*/  FMNMX.FTZ R99, R162, R163, !PT ;  /* 0x000000a3a2637209 */ /* 0x001fe20007810000 */
[----:B------:R-:W-:-:S04]  /*7910*/  IMAD.U32 R163, RZ, RZ, UR10 ;  /* 0x0000000affa37e24 */ /* 0x000fc8000f8e00ff */
[----:B------:R-:W-:-:S04]  /*7920*/  FADD.FTZ R6, -R99, R6 ;  /* 0x0000000663067221 */ /* 0x000fc80000010100 */
[----:B------:R-:W-:Y:S02]  /*7930*/  FMUL.FTZ R6, R6, UR10 ;  /* 0x0000000a06067c20 */ /* 0x000fe40008410000 */
[----:B------:R-:W-:-:S04]  /*7940*/  UIADD3 UR6, UR6, 0x400, URZ ;  /* 0x0000040006067890 */ /* 0x000fc8000fffe03f */
[----:B------:R-:W-:Y:S01]  /*7950*/  USHF.R.U32.HI UR6, URZ, 0x4, UR6 ;  /* 0x000000043f067899 */ /* 0x000fe20008011606 */
[----:B------:R-:W-:Y:S01]  /*7960*/  MUFU.EX2 R6, R6 ;  /* 0x0000000600067308 */ /* 0x000fe20000000800 */
[----:B-1----:R-:W-:Y:S01]  /*7970*/  FMNMX.FTZ R162, R164, R165, !PT ;  /* 0x000000a5a4a27209 */ /* 0x002fe20007810000 */
[----:B------:R-:W-:Y:S01]  /*7980*/  IMAD.U32 R164, RZ, RZ, UR10 ;  /* 0x0000000affa47e24 */ /* 0x000fe2000f8e00ff */
[----:B------:R-:W-:-:S03]  /*7990*/  ULOP3.LUT UR6, UR6, 0x3fff, URZ, 0xc0, !UPT ;  /* 0x00003fff06067892 */ /* 0x000fc6000f8ec03f */
[----:B------:R-:W-:Y:S01]  /*79a0*/  FFMA.FTZ R161, R99, R164, -8 ;  /* 0xc100000063a17423 */ /* 0x000fe200000100a4 */
[----:B------:R-:W-:Y:S01]  /*79b0*/  ULOP3.LUT UR6, UR6, 0x10000, URZ, 0xfc, !UPT ;  /* 0x0001000006067892 */ /* 0x000fe2000f8efc3f */
[----:B------:R-:W-:Y:S02]  /*79c0*/  FADD.FTZ R9, -R162, R9 ;  /* 0x00000009a2097221 */ /* 0x000fe40000010100 */
[----:B------:R-:W-:-:S01]  /*79d0*/  FFMA.FTZ R11, R11, UR10, -R161 ;  /* 0x0000000a0b0b7c23 */ /* 0x000fc200080108a1 */
[----:B------:R-:W-:Y:S01]  /*79e0*/  UIMAD UR11, UR54, 0x500, UR6 ;  /* 0x00000500360b78a4 */ /* 0x000fe2000f8e0206 */
[----:B------:R-:W-:-:S01]  /*79f0*/  FFMA.FTZ R10, R10, UR10, -R161 ;  /* 0x0000000a0a0a7c23 */ /* 0x000fc200080108a1 */
[--C-:B------:R-:W-:Y:S01]  /*7a00*/  FFMA.FTZ R14, R14, UR10, -R161.reuse ;  /* 0x0000000a0e0e7c23 */ /* 0x100fe200080108a1 */
[----:B------:R-:W-:-:S01]  /*7a10*/  FFMA.FTZ R15, R15, UR10, -R161 ;  /* 0x0000000a0f0f7c23 */ /* 0x000fc200080108a1 */
[--C-:B------:R-:W-:Y:S01]  /*7a20*/  FFMA.FTZ R152, R152, UR10, -R161.reuse ;  /* 0x0000000a98987c23 */ /* 0x100fe200080108a1 */
[----:B------:R-:W-:-:S01]  /*7a30*/  FFMA.FTZ R153, R153, UR10, -R161 ;  /* 0x0000000a99997c23 */ /* 0x000fc200080108a1 */
[--C-:B------:R-:W-:Y:S01]  /*7a40*/  FFMA.FTZ R156, R156, UR10, -R161.reuse ;  /* 0x0000000a9c9c7c23 */ /* 0x100fe200080108a1 */
[----:B------:R-:W-:Y:S01]  /*7a50*/  UMOV UR6, UR11 ;  /* 0x0000000b00067c82 */ /* 0x000fe20008000000 */
[--C-:B------:R-:W-:Y:S01]  /*7a60*/  FFMA.FTZ R157, R157, UR10, -R161.reuse ;  /* 0x0000000a9d9d7c23 */ /* 0x100fe200080108a1 */
[----:B------:R-:W-:Y:S01]  /*7a70*/  QGMMA.64x128x32.F32.E4M3.E4M3 R24, R172, gdesc[UR4], R24, gsb0 ;  /* 0x01e00004ac187df3 */ /* 0x000fe20008000818 */
[----:B------:R-:W-:Y:S01]  /*7a80*/  UIADD3 UR6, UR11, 0x100, URZ ;  /* 0x000001000b067890 */ /* 0x000fe2000fffe03f */
[--C-:B------:R-:W-:Y:S01]  /*7a90*/  FFMA.FTZ R136, R136, UR10, -R161.reuse ;  /* 0x0000000a88887c23 */ /* 0x100fe200080108a1 */
[----:B------:R-:W-:Y:S01]  /*7aa0*/  UMOV UR7, 0xc0000010 ;  /* 0xc000001000077882 */ /* 0x000fe20000000000 */
[--C-:B------:R-:W-:Y:S01]  /*7ab0*/  FFMA.FTZ R137, R137, UR10, -R161.reuse ;  /* 0x0000000a89897c23 */ /* 0x100fe200080108a1 */
[----:B------:R-:W-:-:S01]  /*7ac0*/  FFMA.FTZ R140, R140, UR10, -R161 ;  /* 0x0000000a8c8c7c23 */ /* 0x000fc200080108a1 */
        /* <DEDUP_REMOVED lines=28> */
[----:B------:R-:W-:Y:S01]  /*7c90*/  FFMA.FTZ R101, R101, UR10, -R161 ;  /* 0x0000000a65657c23 */ /* 0x000fe200080108a1 */
[----:B------:R-:W-:-:S01]  /*7ca0*/  FFMA.FTZ R161, R162, R163, -8 ;  /* 0xc1000000a2a17423 */ /* 0x000fc200000100a3 */
[----:B------:R-:W-:Y:S01]  /*7cb0*/  FMUL.FTZ R9, R9, UR10 ;  /* 0x0000000a09097c20 */ /* 0x000fe20008410000 */
[----:B------:R-:W0:Y:S02]  /*7cc0*/  MUFU.EX2 R11, R11 ;  /* 0x0000000b000b7308 */ /* 0x000e240000000800 */
[----:B------:R-:W-:-:S01]  /*7cd0*/  FFMA.FTZ R12, R12, UR10, -R161 ;  /* 0x0000000a0c0c7c23 */ /* 0x000fc200080108a1 */
[--C-:B------:R-:W-:Y:S01]  /*7ce0*/  FFMA.FTZ R13, R13, UR10, -R161.reuse ;  /* 0x0000000a0d0d7c23 */ /* 0x100fe200080108a1 */
[----:B------:R-:W-:-:S01]  /*7cf0*/  FFMA.FTZ R20, R20, UR10, -R161 ;  /* 0x0000000a14147c23 */ /* 0x000fc200080108a1 */
[--C-:B------:R-:W-:Y:S01]  /*7d00*/  FFMA.FTZ R21, R21, UR10, -R161.reuse ;  /* 0x0000000a15157c23 */ /* 0x100fe200080108a1 */
[----:B------:R-:W-:-:S01]  /*7d10*/  FFMA.FTZ R154, R154, UR10, -R161 ;  /* 0x0000000a9a9a7c23 */ /* 0x000fc200080108a1 */
[--C-:B------:R-:W-:Y:S01]  /*7d20*/  FFMA.FTZ R155, R155, UR10, -R161.reuse ;  /* 0x0000000a9b9b7c23 */ /* 0x100fe200080108a1 */
        /* <DEDUP_REMOVED lines=8> */
[----:B------:R-:W1:Y:S01]  /*7db0*/  MUFU.EX2 R12, R12 ;  /* 0x0000000c000c7308 */ /* 0x000e620000000800 */
[----:B0-----:R-:W-:-:S01]  /*7dc0*/  FFMA.FTZ R7, R6, R7, R11 ;  /* 0x0000000706077223 */ /* 0x001fc2000001000b */
        /* <DEDUP_REMOVED lines=14> */
[----:B------:R-:W2:Y:S01]  /*7eb0*/  MUFU.EX2 R13, R13 ;  /* 0x0000000d000d7308 */ /* 0x000ea20000000800 */
[----:B-1----:R-:W-:-:S01]  /*7ec0*/  FFMA.FTZ R8, R9, R8, R12 ;  /* 0x0000000809087223 */ /* 0x002fc2000001000c */
[--C-:B------:R-:W-:Y:S01]  /*7ed0*/  FFMA.FTZ R110, R110, UR10, -R161.reuse ;  /* 0x0000000a6e6e7c23 */ /* 0x100fe200080108a1 */
[----:B------:R-:W-:-:S01]  /*7ee0*/  FFMA.FTZ R111, R111, UR10, -R161 ;  /* 0x0000000a6f6f7c23 */ /* 0x000fc200080108a1 */
[--C-:B------:R-:W-:Y:S01]  /*7ef0*/  FFMA.FTZ R114, R114, UR10, -R161.reuse ;  /* 0x0000000a72727c23 */ /* 0x100fe200080108a1 */
[----:B------:R-:W-:-:S01]  /*7f00*/  FFMA.FTZ R115, R115, UR10, -R161 ;  /* 0x0000000a73737c23 */ /* 0x000fc200080108a1 */
[--C-:B------:R-:W-:Y:S01]  /*7f10*/  FFMA.FTZ R118, R118, UR10, -R161.reuse ;  /* 0x0000000a76767c23 */ /* 0x100fe200080108a1 */
[----:B------:R-:W-:-:S01]  /*7f20*/  FFMA.FTZ R119, R119, UR10, -R161 ;  /* 0x0000000a77777c23 */ /* 0x000fc200080108a1 */
[----:B------:R-:W1:Y:S01]  /*7f30*/  MUFU.EX2 R14, R14 ;  /* 0x0000000e000e7308 */ /* 0x000e620000000800 */
[----:B0-----:R-:W-:-:S01]  /*7f40*/  FADD.FTZ R7, R10, R7 ;  /* 0x000000070a077221 */ /* 0x001fc20000010000 */
[--C-:B------:R-:W-:Y:S01]  /*7f50*/  FFMA.FTZ R90, R90, UR10, -R161.reuse ;  /* 0x0000000a5a5a7c23 */ /* 0x100fe200080108a1 */
[----:B------:R-:W-:-:S01]  /*7f60*/  FFMA.FTZ R91, R91, UR10, -R161 ;  /* 0x0000000a5b5b7c23 */ /* 0x000fc200080108a1 */
[--C-:B------:R-:W-:Y:S01]  /*7f70*/  FFMA.FTZ R94, R94, UR10, -R161.reuse ;  /* 0x0000000a5e5e7c23 */ /* 0x100fe200080108a1 */
[----:B------:R-:W-:-:S01]  /*7f80*/  FFMA.FTZ R95, R95, UR10, -R161 ;  /* 0x0000000a5f5f7c23 */ /* 0x000fc200080108a1 */
[--C-:B------:R-:W-:Y:S01]  /*7f90*/  FFMA.FTZ R98, R98, UR10, -R161.reuse ;  /* 0x0000000a62627c23 */ /* 0x100fe200080108a1 */
[----:B------:R-:W-:-:S01]  /*7fa0*/  FFMA.FTZ R102, R102, UR10, -R161 ;  /* 0x0000000a66667c23 */ /* 0x000fc200080108a1 */
[----:B------:R-:W0:Y:S01]  /*7fb0*/  MUFU.EX2 R20, R20 ;  /* 0x0000001400147308 */ /* 0x000e220000000800 */
[----:B--2---:R-:W-:-:S01]  /*7fc0*/  FADD.FTZ R163, R13, R8 ;  /* 0x000000080da37221 */ /* 0x004fc20000010000 */
[----:B------:R-:W-:-:S06]  /*7fd0*/  FFMA.FTZ R103, R103, UR10, -R161 ;  /* 0x0000000a67677c23 */ /* 0x000fcc00080108a1 */
        /* <DEDUP_REMOVED lines=13> */
[----:B------:R-:W-:Y:S02]  /*80b0*/  WARPGROUP.DEPBAR.LE gsb0, 0x0 ;  /* 0x00008000000079c5 */ /* 0x000fe40000010000 */
[----:B------:R-:W-:Y:S01]  /*80c0*/  WARPGROUP.ARRIVE ;  /* 0x00000000000079c5 */ /* 0x000fe20000000000 */
[----:B-1----:R-:W-:-:S01]  /*80d0*/  FADD.FTZ R7, R153, R8 ;  /* 0x0000000899077221 */ /* 0x002fc20000010000 */
[----:B------:R-:W-:-:S03]  /*80e0*/  IMAD.U32 R173, RZ, RZ, UR53 ;  /* 0x00000035ffad7e24 */ /* 0x000fc6000f8e00ff */
[----:B------:R-:W1:Y:S01]  /*80f0*/  MUFU.EX2 R158, R158 ;  /* 0x0000009e009e7308 */ /* 0x000e620000000800 */
[----:B------:R-:W-:Y:S01]  /*8100*/  QGMMA.64x128x32.F32.E4M3.E4M3 R24, R176, gdesc[UR4], R24, gsb0 ;  /* 0x01e00004b0187df3 */ /* 0x000fe20008000818 */
[----:B------:R-:W-:Y:S01]  /*8110*/  UIADD3 UR6, UR11, 0x200, URZ ;  /* 0x000002000b067890 */ /* 0x000fe2000fffe03f */
[----:B0-----:R-:W-:Y:S01]  /*8120*/  FADD.FTZ R163, R155, R164 ;  /* 0x000000a49ba37221 */ /* 0x001fe20000010000 */
[----:B------:R-:W-:-:S04]  /*8130*/  UMOV UR7, 0xc0000010 ;  /* 0xc000001000077882 */ /* 0x000fc80000000000 */
        /* <DEDUP_REMOVED lines=34> */
[----:B------:R-:W-:Y:S02]  /*8360*/  WARPGROUP.DEPBAR.LE gsb0, 0x0 ;  /* 0x00008000000079c5 */ /* 0x000fe40000010000 */
[----:B------:R-:W-:-:S04]  /*8370*/  WARPGROUP.ARRIVE ;  /* 0x00000000000079c5 */ /* 0x000fc80000000000 */
[----:B------:R-:W1:Y:S01]  /*8380*/  MUFU.EX2 R151, R151 ;  /* 0x0000009700977308 */ /* 0x000e620000000800 */
[----:B0-----:R-:W-:-:S01]  /*8390*/  FADD.FTZ R164, R150, R163 ;  /* 0x000000a396a47221 */ /* 0x001fc20000010000 */
[----:B------:R-:W-:Y:S01]  /*83a0*/  QGMMA.64x128x32.F32.E4M3.E4M3 R24, R180, gdesc[UR4], R24, gsb0 ;  /* 0x01e00004b4187df3 */ /* 0x000fe20008000818 */
[----:B------:R-:W-:Y:S01]  /*83b0*/  UIADD3 UR6, UR11, 0x300, URZ ;  /* 0x000003000b067890 */ /* 0x000fe2000fffe03f */
[----:B--2---:R-:W-:Y:S01]  /*83c0*/  FADD.FTZ R7, R149, R8 ;  /* 0x0000000895077221 */ /* 0x004fe20000010000 */
[----:B------:R-:W-:-:S03]  /*83d0*/  UMOV UR7, 0xc0000010 ;  /* 0xc000001000077882 */ /* 0x000fc60000000000 */
[----:B------:R-:W0:Y:S08]  /*83e0*/  MUFU.EX2 R120, R120 ;  /* 0x0000007800787308 */ /* 0x000e300000000800 */
        /* <DEDUP_REMOVED lines=34> */
[----:B------:R-:W-:Y:S02]  /*8610*/  WARPGROUP.DEPBAR.LE gsb0, 0x0 ;  /* 0x00008000000079c5 */ /* 0x000fe40000010000 */
[----:B------:R-:W-:-:S04]  /*8620*/  WARPGROUP.ARRIVE ;  /* 0x00000000000079c5 */ /* 0x000fc80000000000 */
[----:B------:R-:W0:Y:S01]  /*8630*/  MUFU.EX2 R105, R105 ;  /* 0x0000006900697308 */ /* 0x000e220000000800 */
[----:B--2---:R-:W-:-:S01]  /*8640*/  FADD.FTZ R8, R104, R7 ;  /* 0x0000000768087221 */ /* 0x004fc20000010000 */
[----:B------:R-:W-:Y:S01]  /*8650*/  QGMMA.64x128x32.F32.E4M3.E4M3 R24, R184, gdesc[UR4], R24, gsb0 ;  /* 0x01e00004b8187df3 */ /* 0x000fe20008000818 */
[----:B------:R-:W-:Y:S01]  /*8660*/  UIADD3 UR6, UR11, 0x400, URZ ;  /* 0x000004000b067890 */ /* 0x000fe2000fffe03f */
[----:B------:R-:W-:-:S04]  /*8670*/  UMOV UR7, 0xc0000010 ;  /* 0xc000001000077882 */ /* 0x000fc80000000000 */
        /* <DEDUP_REMOVED lines=16> */
[----:B------:R-:W-:-:S06]  /*8780*/  IADD3 R7, -R224, 0xb, RZ ;  /* 0x0000000be0077810 */ /* 0x000fcc0007ffe1ff */
[----:B------:R-:W0:Y:S01]  /*8790*/  MUFU.EX2 R115, R115 ;  /* 0x0000007300737308 */ /* 0x000e220000000800 */
[----:B--2---:R-:W-:-:S01]  /*87a0*/  FADD.FTZ R164, R114, R163 ;  /* 0x000000a372a47221 */ /* 0x004fc20000010000 */
[----:B------:R-:W-:-:S06]  /*87b0*/  FFMA.FTZ R163, R160, UR10, -R161 ;  /* 0x0000000aa0a37c23 */ /* 0x000fcc00080108a1 */
[----:B------:R-:W2:Y:S01]  /*87c0*/  MUFU.EX2 R116, R116 ;  /* 0x0000007400747308 */ /* 0x000ea20000000800 */
[----:B-1----:R-:W-:-:S07]  /*87d0*/  FADD.FTZ R165, R113, R8 ;  /* 0x0000000871a57221 */ /* 0x002fce0000010000 */
[----:B------:R-:W1:Y:S01]  /*87e0*/  MUFU.EX2 R118, R118 ;  /* 0x0000007600767308 */ /* 0x000e620000000800 */
[----:B0-----:R-:W-:-:S01]  /*87f0*/  FADD.FTZ R167, R115, R164 ;  /* 0x000000a473a77221 */ /* 0x001fc20000010000 */
[----:B------:R-:W-:-:S06]  /*8800*/  @!P1 IMAD R164, R173, 0x8, R4 ;  /* 0x00000008ada49824 */ /* 0x000fcc00078e0204 */
        /* <DEDUP_REMOVED lines=17> */
[----:B-1----:R-:W-:-:S05]  /*8920*/  FADD.FTZ R167, R91, R160 ;  /* 0x000000a05ba77221 */ /* 0x002fca0000010000 */
[----:B------:R-:W1:Y:S08]  /*8930*/  MUFU.EX2 R94, R94 ;  /* 0x0000005e005e7308 */ /* 0x000e700000000800 */
[----:B------:R-:W-:Y:S01]  /*8940*/  MUFU.EX2 R93, R93 ;  /* 0x0000005d005d7308 */ /* 0x000fe20000000800 */
[----:B0-----:R-:W-:-:S07]  /*8950*/  FADD.FTZ R8, R92, R165 ;  /* 0x000000a55c087221 */ /* 0x001fce0000010000 */
[----:B------:R-:W0:Y:S01]  /*8960*/  MUFU.EX2 R95, R95 ;  /* 0x0000005f005f7308 */ /* 0x000e220000000800 */
[----:B-1----:R-:W-:-:S07]  /*8970*/  FADD.FTZ R160, R94, R167 ;  /* 0x000000a75ea07221 */ /* 0x002fce0000010000 */
[----:B------:R-:W-:Y:S08]  /*8980*/  MUFU.EX2 R96, R96 ;  /* 0x0000006000607308 */ /* 0x000ff00000000800 */
[----:B------:R-:W1:Y:S01]  /*8990*/  MUFU.EX2 R98, R98 ;  /* 0x0000006200627308 */ /* 0x000e620000000800 */
[----:B0-----:R-:W-:-:S07]  /*89a0*/  FADD.FTZ R161, R95, R160 ;  /* 0x000000a05fa17221 */ /* 0x001fce0000010000 */
[----:B------:R-:W-:Y:S08]  /*89b0*/  MUFU.EX2 R97, R97 ;  /* 0x0000006100617308 */ /* 0x000ff00000000800 */
[----:B------:R-:W0:Y:S08]  /*89c0*/  MUFU.EX2 R163, R163 ;  /* 0x000000a300a37308 */ /* 0x000e300000000800 */
[----:B------:R-:W-:Y:S08]  /*89d0*/  MUFU.EX2 R100, R100 ;  /* 0x0000006400647308 */ /* 0x000ff00000000800 */
[----:B------:R1:W2:Y:S08]  /*89e0*/  MUFU.EX2 R173, R102 ;  /* 0x0000006600ad7308 */ /* 0x0002b00000000800 */
[----:B------:R-:W3:Y:S01]  /*89f0*/  MUFU.EX2 R101, R101 ;  /* 0x0000006500657308 */ /* 0x000ee20000000800 */
[----:B-1----:R-:W-:-:S04]  /*8a00*/  FADD.FTZ R102, R98, R161 ;  /* 0x000000a162667221 */ /* 0x002fc80000010000 */
[----:B0-----:R-:W-:-:S03]  /*8a10*/  FADD.FTZ R102, R163, R102 ;  /* 0x00000066a3667221 */ /* 0x001fc60000010000 */
[----:B------:R-:W0:Y:S01]  /*8a20*/  MUFU.EX2 R103, R103 ;  /* 0x0000006700677308 */ /* 0x000e220000000800 */
[----:B--2---:R-:W-:-:S01]  /*8a30*/  FADD.FTZ R102, R173, R102 ;  /* 0x00000066ad667221 */ /* 0x004fc20000010000 */
[----:B------:R-:W-:Y:S02]  /*8a40*/  WARPGROUP.DEPBAR.LE gsb0, 0x0 ;  /* 0x00008000000079c5 */ /* 0x000fe40000010000 */
[----:B------:R1:W-:Y:S06]  /*8a50*/  BAR.ARV R7, 0x100 ;  /* 0x000400070000751d */ /* 0x0003ec0000002000 */
[----:B-1----:R-:W-:-:S05]  /*8a60*/  @!P1 VIADD R7, R164, 0x29840 ;  /* 0x00029840a4079836 */ /* 0x002fca0000000000 */
[----:B------:R-:W-:-:S04]  /*8a70*/  @!P1 PRMT R7, RZ, 0x654, R7 ;  /* 0x00000654ff079816 */ /* 0x000fc80000000007 */
[----:B------:R1:W-:Y:S02]  /*8a80*/  @!P1 SYNCS.ARRIVE.TRANS64.RED.A1T0 RZ, [R7+URZ], RZ ;  /* 0x000000ff07ff99a7 */ /* 0x0003e4000810043f */
[----:B-1----:R-:W-:-:S04]  /*8a90*/  FADD.FTZ R7, R93, R8 ;  /* 0x000000085d077221 */ /* 0x002fc80000010000 */
[----:B------:R-:W-:-:S04]  /*8aa0*/  FADD.FTZ R8, R96, R7 ;  /* 0x0000000760087221 */ /* 0x000fc80000010000 */
[----:B------:R-:W-:-:S04]  /*8ab0*/  FADD.FTZ R7, R97, R8 ;  /* 0x0000000861077221 */ /* 0x000fc80000010000 */
[----:B------:R-:W-:-:S04]  /*8ac0*/  FADD.FTZ R8, R100, R7 ;  /* 0x0000000764087221 */ /* 0x000fc80000010000 */
[----:B---3--:R-:W-:Y:S01]  /*8ad0*/  FADD.FTZ R7, R101, R8 ;  /* 0x0000000865077221 */ /* 0x008fe20000010000 */
[----:B0-----:R-:W-:-:S01]  /*8ae0*/  FADD.FTZ R8, R103, R102 ;  /* 0x0000006667087221 */ /* 0x001fc20000010000 */
[----:B------:R-:W-:Y:S06]  /*8af0*/  @!P0 BRA `(.L_x_154) ;  /* 0x0000000000048947 */ /* 0x000fec0003800000 */
[----:B------:R-:W-:Y:S01]  /*8b00*/  BPT.TRAP 0x1 ;  /* 0x000000040000795c */ /* 0x000fe20000300000 */
.L_x_154:
[----:B------:R-:W-:Y:S01]  /*8b10*/  F2FP.SATFINITE.E4M3.F32.PACK_AB_MERGE_C R14, R15, R14, RZ ;  /* 0x0000000e0f0e723e */ /* 0x000fe200048070ff */
[----:B------:R-:W-:Y:S01]  /*8b20*/  UISETP.GT.AND UP0, UPT, UR49, UR41, UPT ;  /* 0x000000293100728c */ /* 0x000fe2000bf04270 */
[----:B------:R-:W-:Y:S01]  /*8b30*/  F2FP.SATFINITE.E4M3.F32.PACK_AB_MERGE_C R20, R21, R20, RZ ;  /* 0x000000141514723e */ /* 0x000fe200048070ff */
[----:B------:R-:W-:Y:S01]  /*8b40*/  UIADD3 UR49, UR49, -0x1, URZ ;  /* 0xffffffff31317890 */ /* 0x000fe2000fffe03f */
[----:B------:R-:W-:Y:S01]  /*8b50*/  F2FP.SATFINITE.E4M3.F32.PACK_AB_MERGE_C R172, R10, R11, R14 ;  /* 0x0000000b0aac723e */ /* 0x000fe2000480700e */
[----:B------:R-:W-:Y:S01]  /*8b60*/  IMAD.U32 R11, RZ, RZ, UR54 ;  /* 0x00000036ff0b7e24 */ /* 0x000fe2000f8e00ff */
[----:B------:R-:W-:Y:S01]  /*8b70*/  F2FP.SATFINITE.E4M3.F32.PACK_AB_MERGE_C R156, R157, R156, RZ ;  /* 0x0000009c9d9c723e */ /* 0x000fe200048070ff */
[----:B------:R-:W-:Y:S01]  /*8b80*/  UMOV UR55, UR45 ;  /* 0x0000002d00377c82 */ /* 0x000fe20008000000 */
[----:B------:R-:W-:Y:S01]  /*8b90*/  PLOP3.LUT P1, PT, PT, PT, UP0, 0x80, 0x0 ;  /* 0x000000000000781c */ /* 0x000fe20003f2f008 */
[----:B------:R-:W-:Y:S01]  /*8ba0*/  IMAD R10, R11, 0x8, R4 ;  /* 0x000000080b0a7824 */ /* 0x000fe200078e0204 */
[----:B------:R-:W-:Y:S01]  /*8bb0*/  F2FP.SATFINITE.E4M3.F32.PACK_AB_MERGE_C R158, R159, R158, RZ ;  /* 0x0000009e9f9e723e */ /* 0x000fe200048070ff */
[----:B------:R-:W-:Y:S01]  /*8bc0*/  UMOV UR54, UR53 ;  /* 0x0000003500367c82 */ /* 0x000fe20008000000 */
[----:B------:R-:W-:Y:S01]  /*8bd0*/  F2FP.SATFINITE.E4M3.F32.PACK_AB_MERGE_C R140, R141, R140, RZ ;  /* 0x0000008c8d8c723e */ /* 0x000fe200048070ff */
[----:B------:R-:W-:Y:S01]  /*8be0*/  VIADD R10, R10, 0x29860 ;  /* 0x000298600a0a7836 */ /* 0x000fe20000000000 */
[----:B------:R-:W-:Y:S01]  /*8bf0*/  F2FP.SATFINITE.E4M3.F32.PACK_AB_MERGE_C R142, R143, R142, RZ ;  /* 0x0000008e8f8e723e */ /* 0x000fe200048070ff */
[----:B------:R-:W-:Y:S01]  /*8c00*/  FMUL.FTZ R24, R24, R6 ;  /* 0x0000000618187220 */ /* 0x000fe20000410000 */
[----:B------:R-:W-:Y:S01]  /*8c10*/  F2FP.SATFINITE.E4M3.F32.PACK_AB_MERGE_C R148, R149, R148, RZ ;  /* 0x000000949594723e */ /* 0x000fe200048070ff */
[-C--:B------:R-:W-:Y:S01]  /*8c20*/  FMUL.FTZ R25, R25, R6.reuse ;  /* 0x0000000619197220 */ /* 0x080fe20000410000 */
[----:B------:R-:W-:Y:S01]  /*8c30*/  PRMT R10, R5, 0x654, R10 ;  /* 0x00000654050a7816 */ /* 0x000fe2000000000a */
[----:B------:R-:W-:Y:S01]  /*8c40*/  FMUL.FTZ R28, R28, R6 ;  /* 0x000000061c1c7220 */ /* 0x000fe20000410000 */
[----:B------:R-:W-:Y:S01]  /*8c50*/  F2FP.SATFINITE.E4M3.F32.PACK_AB_MERGE_C R150, R151, R150, RZ ;  /* 0x000000969796723e */ /* 0x000fe200048070ff */
[----:B------:R-:W-:Y:S01]  /*8c60*/  FMUL.FTZ R29, R29, R6 ;  /* 0x000000061d1d7220 */ /* 0x000fe20000410000 */
[----:B------:R-:W-:Y:S01]  /*8c70*/  F2FP.SATFINITE.E4M3.F32.PACK_AB_MERGE_C R124, R125, R124, RZ ;  /* 0x0000007c7d7c723e */ /* 0x000fe200048070ff */
[----:B------:R0:W-:Y:S01]  /*8c80*/  SYNCS.ARRIVE.TRANS64.RED.A1T0 RZ, [R10+URZ], RZ ;  /* 0x000000ff0aff79a7 */ /* 0x0001e2000810043f */
        /* <DEDUP_REMOVED lines=91> */
[----:B------:R-:W-:Y:S01]  /*9240*/  F2FP.SATFINITE.E4M3.F32.PACK_AB_MERGE_C R191, R163, R98, R15 ;  /* 0x00000062a3bf723e */ /* 0x000fe2000480700f */
[----:B0-----:R-:W-:Y:S06]  /*9250*/  @P1 BRA `(.L_x_155) ;  /* 0xffffffc800201947 */ /* 0x001fec000383ffff */
[----:B------:R-:W-:-:S05]  /*9260*/  UMOV UR52, UR53 ;  /* 0x0000003500347c82 */ /* 0x000fca0008000000 */
.L_x_145:
[----:B------:R-:W-:Y:S06]  /*9270*/  BAR.ARV 0x8, 0x180 ;  /* 0x0206000000007b1d */ /* 0x000fec0000002000 */
[----:B------:R-:W-:Y:S05]  /*9280*/  @!P0 BRA `(.L_x_156) ;  /* 0x0000000000048947 */ /* 0x000fea0003800000 */
[----:B------:R-:W-:Y:S01]  /*9290*/  BPT.TRAP 0x1 ;  /* 0x000000040000795c */ /* 0x000fe20000300000 */
.L_x_156:
[----:B------:R-:W-:Y:S02]  /*92a0*/  IMAD.U32 R0, RZ, RZ, UR45 ;  /* 0x0000002dff007e24 */ /* 0x000fe4000f8e00ff */
[----:B------:R-:W-:-:S03]  /*92b0*/  IMAD.U32 R21, RZ, RZ, UR52 ;  /* 0x00000034ff157e24 */ /* 0x000fc6000f8e00ff */
[----:B------:R-:W-:Y:S01]  /*92c0*/  SHF.L.U32 R0, R0, 0x1f, RZ ;  /* 0x0000001f00007819 */ /* 0x000fe200000006ff */
[----:B------:R-:W-:-:S04]  /*92d0*/  IMAD R21, R21, 0x8, R4 ;  /* 0x0000000815157824 */ /* 0x000fc800078e0204 */
[----:B------:R0:W1:Y:S01]  /*92e0*/  SYNCS.PHASECHK.TRANS64.TRYWAIT P1, [R21+URZ+0x29850], R0 ;  /* 0x02985000150075a7 */ /* 0x000062000802017f */
[----:B------:R-:W-:Y:S05]  /*92f0*/  @!P0 BRA `(.L_x_157) ;  /* 0x0000000000048947 */ /* 0x000fea0003800000 */
[----:B------:R-:W-:Y:S01]  /*9300*/  BPT.TRAP 0x1 ;  /* 0x000000040000795c */ /* 0x000fe20000300000 */
.L_x_157:
[----:B------:R-:W-:Y:S02]  /*9310*/  VIADD R4, R4, 0x400 ;  /* 0x0000040004047836 */ /* 0x000fe40000000000 */
[----:B------:R-:W-:-:S03]  /*9320*/  IMAD.U32 R11, RZ, RZ, UR52 ;  /* 0x00000034ff0b7e24 */ /* 0x000fc6000f8e00ff */
[----:B------:R-:W-:-:S04]  /*9330*/  SHF.R.U32.HI R4, RZ, 0x4, R4 ;  /* 0x00000004ff047819 */ /* 0x000fc80000011604 */
[----:B------:R-:W-:-:S04]  /*9340*/  LOP3.LUT R4, R4, 0x3fff, RZ, 0xc0, !PT ;  /* 0x00003fff04047812 */ /* 0x000fc800078ec0ff */
[----:B------:R-:W-:Y:S01]  /*9350*/  LOP3.LUT R4, R4, 0x10000, RZ, 0xfc, !PT ;  /* 0x0001000004047812 */ /* 0x000fe200078efcff */
[----:B-1----:R-:W-:Y:S06]  /*9360*/  @P1 BRA `(.L_x_158) ;  /* 0x0000000000081947 */ /* 0x002fec0003800000 */
[----:B------:R-:W1:Y:S02]  /*9370*/  SYNCS.PHASECHK.TRANS64.TRYWAIT P1, [R21+URZ+0x29850], R0 ;  /* 0x02985000150075a7 */ /* 0x000e64000802017f */
[----:B-1----:R-:W-:Y:S05]  /*9380*/  @!P1 BRA `(.L_x_159) ;  /* 0x000000a000289947 */ /* 0x002fea0003800000 */
.L_x_158:
[----:B------:R-:W-:Y:S01]  /*9390*/  IMAD R10, R11, 0x500, R4 ;  /* 0x000005000b0a7824 */ /* 0x000fe200078e0204 */
[----:B------:R-:W-:Y:S05]  /*93a0*/  WARPSYNC.ALL ;  /* 0x0000000000007948 */ /* 0x000fea0003800000 */
[----:B------:R-:W-:Y:S01]  /*93b0*/  IMAD.MOV.U32 R11, RZ, RZ, -0x3ffffff0 ;  /* 0xc0000010ff0b7424 */ /* 0x000fe200078e00ff */
[C---:B------:R-:W-:Y:S01]  /*93c0*/  R2UR UR6, R10.reuse ;  /* 0x000000000a0672ca */ /* 0x040fe200000e0000 */
[----:B------:R-:W-:Y:S01]  /*93d0*/  WARPGROUP.ARRIVE ;  /* 0x00000000000079c5 */ /* 0x000fe20000000000 */
[C---:B------:R-:W-:Y:S01]  /*93e0*/  VIADD R12, R10.reuse, 0x100 ;  /* 0x000001000a0c7836 */ /* 0x040fe20000000000 */
[----:B------:R-:W-:Y:S01]  /*93f0*/  ULDC.64 UR4, c[0x0][0x9a0] ;  /* 0x0002680000047ab9 */ /* 0x000fe20000000a00 */
[----:B------:R-:W-:Y:S01]  /*9400*/  R2UR UR7, R11 ;  /* 0x000000000b0772ca */ /* 0x000fe200000e0000 */
[----:B------:R-:W-:Y:S01]  /*9410*/  IMAD.MOV.U32 R13, RZ, RZ, -0x3ffffff0 ;  /* 0xc0000010ff0d7424 */ /* 0x000fe200078e00ff */
[----:B------:R-:W-:Y:S01]  /*9420*/  ISETP.NE.U32.AND P1, PT, RZ, UR4, PT ;  /* 0x00000004ff007c0c */ /* 0x000fe2000bf25070 */
[----:B------:R-:W-:-:S02]  /*9430*/  VIADD R88, R10, 0x200 ;  /* 0x000002000a587836 */ /* 0x000fc40000000000 */
[----:B------:R-:W-:Y:S01]  /*9440*/  IMAD.MOV.U32 R89, RZ, RZ, -0x3ffffff0 ;  /* 0xc0000010ff597424 */ /* 0x000fe200078e00ff */
[----:B------:R-:W-:Y:S01]  /*9450*/  ISETP.NE.AND.EX P1, PT, RZ, UR5, PT, P1 ;  /* 0x00000005ff007c0c */ /* 0x000fe2000bf25310 */
[----:B------:R-:W-:-:S06]  /*9460*/  IMAD.MOV.U32 R4, RZ, RZ, 0x3f800000 ;  /* 0x3f800000ff047424 */ /* 0x000fcc00078e00ff */
[----:B------:R-:W-:Y:S01]  /*9470*/  QGMMA.64x128x32.F32.E4M3.E4M3 R24, R172, gdesc[UR4], R24, gsb0 ;  /* 0x01e00004ac187df3 */ /* 0x000fe20008000818 */
[----:B------:R-:W-:Y:S02]  /*9480*/  R2UR UR6, R12 ;  /* 0x000000000c0672ca */ /* 0x000fe400000e0000 */
[----:B------:R-:W-:-:S03]  /*9490*/  R2UR UR7, R13 ;  /* 0x000000000d0772ca */ /* 0x000fc600000e0000 */
[----:B------:R-:W0:Y:S08]  /*94a0*/  @P1 LDC.64 R12, c[0x0][0x9c8] ;  /* 0x00027200ff0c1b82 */ /* 0x000e300000000a00 */
[----:B------:R-:W2:Y:S01]  /*94b0*/  @P1 LDC.64 R14, c[0x0][0x9d0] ;  /* 0x00027400ff0e1b82 */ /* 0x000ea20000000a00 */
[----:B01----:R-:W-:-:S04]  /*94c0*/  @P1 IMAD R0, R12, UR37, RZ ;  /* 0x000000250c001c24 */ /* 0x003fc8000f8e02ff */
[----:B------:R-:W-:Y:S02]  /*94d0*/  @P1 IMAD R3, R13, UR36, R0 ;  /* 0x000000240d031c24 */ /* 0x000fe4000f8e0200 */
[----:B------:R-:W-:-:S04]  /*94e0*/  @P1 IMAD.WIDE.U32 R12, R12, UR36, RZ ;  /* 0x000000240c0c1c25 */ /* 0x000fc8000f8e00ff */
[----:B------:R-:W-:Y:S02]  /*94f0*/  @P1 IMAD.IADD R13, R13, 0x1, R3 ;  /* 0x000000010d0d1824 */ /* 0x000fe400078e0203 */
[----:B--2---:R-:W-:-:S04]  /*9500*/  @P1 IMAD.WIDE.U32 R12, R14, UR39, R12 ;  /* 0x000000270e0c1c25 */ /* 0x004fc8000f8e000c */
[----:B------:R-:W-:Y:S01]  /*9510*/  @P1 IMAD R3, R15, UR39, R13 ;  /* 0x000000270f031c24 */ /* 0x000fe2000f8e020d */
[----:B------:R-:W-:-:S04]  /*9520*/  @P1 LEA R14, P2, R12, UR4, 0x2 ;  /* 0x000000040c0e1c11 */ /* 0x000fc8000f8410ff */
[----:B------:R-:W-:-:S05]  /*9530*/  @P1 LEA.HI.X R15, R12, UR5, R3, 0x2, P2 ;  /* 0x000000050c0f1c11 */ /* 0x000fca00090f1403 */
[----:B------:R0:W2:Y:S01]  /*9540*/  @P1 LDG.E R4, desc[UR50][R14.64] ;  /* 0x000000320e041981 */ /* 0x0000a2000c1e1900 */
[----:B------:R-:W-:Y:S02]  /*9550*/  WARPGROUP.DEPBAR.LE gsb0, 0x0 ;  /* 0x00008000000079c5 */ /* 0x000fe40000010000 */
[----:B------:R-:W-:-:S06]  /*9560*/  WARPGROUP.ARRIVE ;  /* 0x00000000000079c5 */ /* 0x000fcc0000000000 */
[----:B------:R-:W-:Y:S01]  /*9570*/  QGMMA.64x128x32.F32.E4M3.E4M3 R24, R176, gdesc[UR4], R24, gsb0 ;  /* 0x01e00004b0187df3 */ /* 0x000fe20008000818 */
[----:B------:R-:W-:Y:S02]  /*9580*/  R2UR UR6, R88 ;  /* 0x00000000580672ca */ /* 0x000fe400000e0000 */
[----:B------:R-:W-:Y:S01]  /*9590*/  R2UR UR7, R89 ;  /* 0x00000000590772ca */ /* 0x000fe200000e0000 */
[----:B------:R-:W-:Y:S02]  /*95a0*/  VIADD R12, R10, 0x300 ;  /* 0x000003000a0c7836 */ /* 0x000fe40000000000 */
[----:B------:R-:W-:Y:S01]  /*95b0*/  IMAD.MOV.U32 R13, RZ, RZ, -0x3ffffff0 ;  /* 0xc0000010ff0d7424 */ /* 0x000fe200078e00ff */
[----:B------:R-:W-:Y:S02]  /*95c0*/  WARPGROUP.DEPBAR.LE gsb0, 0x0 ;  /* 0x00008000000079c5 */ /* 0x000fe40000010000 */
[----:B------:R-:W-:-:S07]  /*95d0*/  WARPGROUP.ARRIVE ;  /* 0x00000000000079c5 */ /* 0x000fce0000000000 */
[----:B------:R-:W-:Y:S01]  /*95e0*/  QGMMA.64x128x32.F32.E4M3.E4M3 R24, R180, gdesc[UR4], R24, gsb0 ;  /* 0x01e00004b4187df3 */ /* 0x000fe20008000818 */
[----:B------:R-:W-:Y:S02]  /*95f0*/  R2UR UR6, R12 ;  /* 0x000000000c0672ca */ /* 0x000fe400000e0000 */
[----:B------:R-:W-:Y:S01]  /*9600*/  R2UR UR7, R13 ;  /* 0x000000000d0772ca */ /* 0x000fe200000e0000 */
[----:B------:R-:W-:Y:S02]  /*9610*/  VIADD R10, R10, 0x400 ;  /* 0x000004000a0a7836 */ /* 0x000fe40000000000 */
[----:B------:R-:W-:Y:S01]  /*9620*/  IMAD.MOV.U32 R11, RZ, RZ, -0x3ffffff0 ;  /* 0xc0000010ff0b7424 */ /* 0x000fe200078e00ff */
[----:B------:R-:W1:Y:S04]  /*9630*/  SHFL.BFLY PT, R0, R7, 0x2, 0x1f ;  /* 0x0c401f0007007f89 */ /* 0x000e6800000e0000 */
[----:B------:R-:W3:Y:S01]  /*9640*/  SHFL.BFLY PT, R9, R8, 0x2, 0x1f ;  /* 0x0c401f0008097f89 */ /* 0x000ee200000e0000 */
[----:B------:R-:W-:-:S02]  /*9650*/  WARPGROUP.DEPBAR.LE gsb0, 0x0 ;  /* 0x00008000000079c5 */ /* 0x000fc40000010000 */
[----:B------:R-:W-:-:S06]  /*9660*/  WARPGROUP.ARRIVE ;  /* 0x00000000000079c5 */ /* 0x000fcc0000000000 */
[----:B------:R-:W-:Y:S01]  /*9670*/  QGMMA.64x128x32.F32.E4M3.E4M3 R24, R184, gdesc[UR4], R24, gsb0 ;  /* 0x01e00004b8187df3 */ /* 0x000fe20008000818 */
[----:B------:R-:W-:Y:S02]  /*9680*/  R2UR UR6, R10 ;  /* 0x000000000a0672ca */ /* 0x000fe400000e0000 */
[----:B------:R-:W-:Y:S01]  /*9690*/  R2UR UR7, R11 ;  /* 0x000000000b0772ca */ /* 0x000fe200000e0000 */
[----:B-1----:R-:W-:-:S01]  /*96a0*/  FADD.FTZ R0, R0, R7 ;  /* 0x0000000700007221 */ /* 0x002fc20000010000 */
[----:B---3--:R-:W-:-:S04]  /*96b0*/  FADD.FTZ R9, R9, R8 ;  /* 0x0000000809097221 */ /* 0x008fc80000010000 */
[----:B------:R-:W1:Y:S04]  /*96c0*/  SHFL.BFLY PT, R3, R0, 0x1, 0x1f ;  /* 0x0c201f0000037f89 */ /* 0x000e6800000e0000 */
[----:B------:R-:W0:Y:S01]  /*96d0*/  SHFL.BFLY PT, R6, R9, 0x1, 0x1f ;  /* 0x0c201f0009067f89 */ /* 0x000e2200000e0000 */
[----:B------:R-:W-:Y:S02]  /*96e0*/  IMAD.MOV.U32 R7, RZ, RZ, RZ ;  /* 0x000000ffff077224 */ /* 0x000fe400078e00ff */
[----:B-1----:R-:W-:Y:S01]  /*96f0*/  FADD.FTZ R12, R0, R3 ;  /* 0x00000003000c7221 */ /* 0x002fe20000010000 */
[----:B0-----:R-:W-:-:S04]  /*9700*/  FADD.FTZ R14, R9, R6 ;  /* 0x00000006090e7221 */ /* 0x001fc80000010000 */
[C---:B------:R-:W-:Y:S01]  /*9710*/  FSETP.NE.FTZ.AND P1, PT, R12.reuse, RZ, PT ;  /* 0x000000ff0c00720b */ /* 0x040fe20003f35000 */
[----:B------:R-:W-:Y:S01]  /*9720*/  FMUL.FTZ R13, R12, 0.00390625 ;  /* 0x3b8000000c0d7820 */ /* 0x000fe20000410000 */
[----:B------:R-:W-:-:S04]  /*9730*/  FMUL.FTZ R10, R14, 0.00390625 ;  /* 0x3b8000000e0a7820 */ /* 0x000fc80000410000 */
[----:B------:R-:W-:Y:S02]  /*9740*/  FSETP.NE.FTZ.AND P2, PT, R13, RZ, PT ;  /* 0x000000ff0d00720b */ /* 0x000fe40003f55000 */
[----:B------:R-:W-:-:S05]  /*9750*/  FSETP.NE.FTZ.AND P3, PT, R10, RZ, PT ;  /* 0x000000ff0a00720b */ /* 0x000fca0003f75000 */
[----:B------:R0:W-:Y:S01]  /*9760*/  @P1 MUFU.RCP R7, R12 ;  /* 0x0000000c00071308 */ /* 0x0001e20000001000 */
[----:B------:R-:W-:Y:S01]  /*9770*/  FSETP.NE.FTZ.AND P1, PT, R14, RZ, PT ;  /* 0x000000ff0e00720b */ /* 0x000fe20003f35000 */
[----:B------:R-:W-:Y:S01]  /*9780*/  IMAD.MOV.U32 R11, RZ, RZ, RZ ;  /* 0x000000ffff0b7224 */ /* 0x000fe200078e00ff */
[----:B------:R-:W-:Y:S02]  /*9790*/  WARPGROUP.DEPBAR.LE gsb0, 0x0 ;  /* 0x00008000000079c5 */ /* 0x000fe40000010000 */
[----:B------:R-:W-:-:S06]  /*97a0*/  WARPGROUP.ARRIVE ;  /* 0x00000000000079c5 */ /* 0x000fcc0000000000 */
[----:B------:R-:W-:Y:S01]  /*97b0*/  QGMMA.64x128x32.F32.E4M3.E4M3 R24, R188, gdesc[UR4], R24, gsb0 ;  /* 0x01e00004bc187df3 */ /* 0x000fe20008000818 */
[----:B------:R-:W1:Y:S08]  /*97c0*/  @P2 MUFU.LG2 R8, R13 ;  /* 0x0000000d00082308 */ /* 0x000e700000000c00 */
[----:B------:R-:W3:Y:S01]  /*97d0*/  @P3 MUFU.LG2 R10, R10 ;  /* 0x0000000a000a3308 */ /* 0x000ee20000000c00 */
[----:B------:R-:W-:-:S07]  /*97e0*/  IMAD.U32 R9, RZ, RZ, UR10 ;  /* 0x0000000aff097e24 */ /* 0x000fce000f8e00ff */
[----:B------:R-:W4:Y:S01]  /*97f0*/  @P1 MUFU.RCP R11, R14 ;  /* 0x0000000e000b1308 */ /* 0x000f220000001000 */
[----:B------:R-:W-:Y:S02]  /*9800*/  IMAD.U32 R6, RZ, RZ, UR10 ;  /* 0x0000000aff067e24 */ /* 0x000fe4000f8e00ff */
[----:B0-----:R-:W-:Y:S01]  /*9810*/  @P3 FMUL.FTZ R12, R9, 0.69314718246459960938 ;  /* 0x3f317218090c3820 */ /* 0x001fe20000410000 */
[----:B-1----:R-:W-:Y:S01]  /*9820*/  @P2 FMUL.FTZ R9, R8, 0.69314718246459960938 ;  /* 0x3f31721808092820 */ /* 0x002fe20000410000 */
[----:B------:R-:W-:Y:S01]  /*9830*/  @P2 FMUL.FTZ R6, R6, 0.69314718246459960938 ;  /* 0x3f31721806062820 */ /* 0x000fe20000410000 */
[----:B------:R-:W-:Y:S02]  /*9840*/  IMAD.MOV.U32 R3, RZ, RZ, -0x800000 ;  /* 0xff800000ff037424 */ /* 0x000fe400078e00ff */
[----:B---3--:R-:W-:Y:S01]  /*9850*/  @P3 FMUL.FTZ R13, R10, 0.69314718246459960938 ;  /* 0x3f3172180a0d3820 */ /* 0x008fe20000410000 */
[----:B------:R-:W-:Y:S02]  /*9860*/  IMAD.MOV.U32 R0, RZ, RZ, -0x800000 ;  /* 0xff800000ff007424 */ /* 0x000fe400078e00ff */
[----:B------:R-:W-:Y:S01]  /*9870*/  @P2 FFMA.FTZ R3, R6, R99, R9 ;  /* 0x0000006306032223 */ /* 0x000fe20000010009 */
[----:B--2---:R-:W-:Y:S01]  /*9880*/  FMUL.FTZ R9, R7, R4 ;  /* 0x0000000407097220 */ /* 0x004fe20000410000 */
[----:B------:R-:W-:Y:S01]  /*9890*/  @P3 FFMA.FTZ R0, R12, R162, R13 ;  /* 0x000000a20c003223 */ /* 0x000fe2000001000d */
[----:B----4-:R-:W-:Y:S01]  /*98a0*/  FMUL.FTZ R93, R11, R4 ;  /* 0x000000040b5d7220 */ /* 0x010fe20000410000 */
[----:B------:R-:W-:-:S02]  /*98b0*/  WARPGROUP.DEPBAR.LE gsb0, 0x0 ;  /* 0x00008000000079c5 */ /* 0x000fc40000010000 */
[----:B------:R-:W-:Y:S05]  /*98c0*/  @!P0 BRA `(.L_x_160) ;  /* 0x0000000000048947 */ /* 0x000fea0003800000 */
[----:B------:R-:W-:Y:S01]  /*98d0*/  BPT.TRAP 0x1 ;  /* 0x000000040000795c */ /* 0x000fe20000300000 */
.L_x_160:
[----:B------:R-:W-:Y:S01]  /*98e0*/  VIADD R4, R21, 0x29860 ;  /* 0x0002986015047836 */ /* 0x000fe20000000000 */
[----:B------:R-:W-:Y:S01]  /*98f0*/  UIADD3 UR52, UR52, 0x1, URZ ;  /* 0x0000000134347890 */ /* 0x000fe2000fffe03f */
[-C--:B------:R-:W-:Y:S01]  /*9900*/  FMUL.FTZ R15, R40, R9.reuse ;  /* 0x00000009280f7220 */ /* 0x080fe20000410000 */
[-C--:B------:R-:W-:Y:S01]  /*9910*/  FMUL.FTZ R7, R25, R9.reuse ;  /* 0x0000000919077220 */ /* 0x080fe20000410000 */
[-C--:B------:R-:W-:Y:S01]  /*9920*/  FMUL.FTZ R8, R29, R9.reuse ;  /* 0x000000091d087220 */ /* 0x080fe20000410000 */
[----:B------:R-:W-:Y:S01]  /*9930*/  PRMT R4, R5, 0x654, R4 ;  /* 0x0000065405047816 */ /* 0x000fe20000000004 */
[----:B------:R-:W-:Y:S01]  /*9940*/  UISETP.NE.AND UP0, UPT, UR52, 0x2, UPT ;  /* 0x000000023400788c */ /* 0x000fe2000bf05270 */
[-C--:B------:R-:W-:Y:S01]  /*9950*/  FMUL.FTZ R89, R56, R9.reuse ;  /* 0x0000000938597220 */ /* 0x080fe20000410000 */
[-C--:B------:R-:W-:Y:S01]  /*9960*/  FMUL.FTZ R91, R64, R9.reuse ;  /* 0x00000009405b7220 */ /* 0x080fe20000410000 */
[----:B------:R0:W-:Y:S01]  /*9970*/  SYNCS.ARRIVE.TRANS64.RED.A1T0 RZ, [R4+URZ], RZ ;  /* 0x000000ff04ff79a7 */ /* 0x0001e2000810043f */
        /* <DEDUP_REMOVED lines=29> */
[----:B------:R-:W-:Y:S01]  /*9b50*/  USEL UR4, URZ, 0x1, UP0 ;  /* 0x000000013f047887 */ /* 0x000fe20008000000 */
        /* <DEDUP_REMOVED lines=30> */
[----:B------:R-:W-:Y:S01]  /*9d40*/  FMUL.FTZ R83, R83, R93 ;  /* 0x0000005d53537220 */ /* 0x000fe20000410000 */
[----:B------:R-:W-:-:S02]  /*9d50*/  UIADD3 UR46, UR46, 0x1, URZ ;  /* 0x000000012e2e7890 */ /* 0x000fc4000fffe03f */
[----:B------:R-:W-:Y:S02]  /*9d60*/  USEL UR52, UR52, URZ, UP0 ;  /* 0x0000003f34347287 */ /* 0x000fe40008000000 */
[----:B0-----:R-:W-:-:S12]  /*9d70*/  ULOP3.LUT UR45, UR45, UR4, URZ, 0x3c, !UPT ;  /* 0x000000042d2d7292 */ /* 0x001fd8000f8e3c3f */
.L_x_138:
[----:B------:R-:W0:Y:S01]  /*9d80*/  S2R R5, SR_CgaCtaId ;  /* 0x0000000000057919 */ /* 0x000e220000008800 */
[----:B------:R-:W-:Y:S01]  /*9d90*/  MOV R32, 0x400 ;  /* 0x0000040000207802 */ /* 0x000fe20000000f00 */
[----:B------:R-:W-:Y:S01]  /*9da0*/  UISETP.NE.AND UP0, UPT, UR44, URZ, UPT ;  /* 0x0000003f2c00728c */ /* 0x000fe2000bf05270 */
[----:B------:R-:W-:Y:S01]  /*9db0*/  BSSY B0, `(.L_x_161) ;  /* 0x00003b2000007945 */ /* 0x000fe20003800000 */
[----:B------:R-:W-:Y:S09]  /*9dc0*/  BAR.SYNC.DEFER_BLOCKING 0x5, 0x180 ;  /* 0x0146000000007b1d */ /* 0x000ff20000010000 */
[----:B------:R-:W-:Y:S01]  /*9dd0*/  @!UP0 ULDC UR44, c[0x0][0xad4] ;  /* 0x0002b500002c8ab9 */ /* 0x000fe20000000800 */
[----:B0-----:R-:W-:-:S05]  /*9de0*/  LEA R32, R5, R32, 0x18 ;  /* 0x0000002005207211 */ /* 0x001fca00078ec0ff */
[----:B------:R-:W0:Y:S02]  /*9df0*/  LDS.128 R36, [R32+0x298d0] ;  /* 0x0298d00020247984 */ /* 0x000e240000000c00 */
[----:B0-----:R-:W-:Y:S02]  /*9e00*/  R2UR UR6, R37 ;  /* 0x00000000250672ca */ /* 0x001fe400000e0000 */
[----:B------:R-:W-:Y:S01]  /*9e10*/  R2UR UR5, R38 ;  /* 0x00000000260572ca */ /* 0x000fe200000e0000 */
[----:B------:R-:W-:Y:S06]  /*9e20*/  BAR.ARV 0x4, 0x180 ;  /* 0x0106000000007b1d */ /* 0x000fec0000002000 */
[----:B------:R-:W-:Y:S08]  /*9e30*/  @P0 BRA `(.L_x_162) ;  /* 0x0000002c008c0947 */ /* 0x000ff00003800000 */
[----:B------:R-:W0:Y:S01]  /*9e40*/  S2R R27, SR_TID.X ;  /* 0x00000000001b7919 */ /* 0x000e220000002100 */
[----:B------:R-:W-:Y:S01]  /*9e50*/  ULDC.64 UR8, c[0x4][0x40] ;  /* 0x0100100000087ab9 */ /* 0x000fe20000000a00 */
[----:B------:R-:W-:Y:S01]  /*9e60*/  USHF.L.U32 UR4, UR36, 0x2, URZ ;  /* 0x0000000224047899 */ /* 0x000fe2000800063f */
[----:B------:R-:W-:Y:S01]  /*9e70*/  ULDC.64 UR10, c[0x0][0xc00] ;  /* 0x00030000000a7ab9 */ /* 0x000fe20000000a00 */
[----:B0-----:R-:W-:-:S05]  /*9e80*/  IMAD.SHL.U32 R4, R27, 0x4, RZ ;  /* 0x000000041b047824 */ /* 0x001fca00078e00ff */
[----:B------:R-:W-:Y:S01]  /*9e90*/  LOP3.LUT R4, R4, 0xc, RZ, 0xc0, !PT ;  /* 0x0000000c04047812 */ /* 0x000fe200078ec0ff */
[----:B------:R-:W-:Y:S03]  /*9ea0*/  BAR.SYNC.DEFER_BLOCKING 0x1, 0x100 ;  /* 0x0044000000007b1d */ /* 0x000fe60000010000 */
[----:B------:R-:W-:-:S05]  /*9eb0*/  IADD3 R4, P0, R4, UR8, RZ ;  /* 0x0000000804047c10 */ /* 0x000fca000ff1e0ff */
[----:B------:R-:W-:-:S05]  /*9ec0*/  IMAD.X R5, RZ, RZ, UR9, P0 ;  /* 0x00000009ff057e24 */ /* 0x000fca00080e06ff */
[----:B------:R0:W2:Y:S01]  /*9ed0*/  LDG.E.CONSTANT R26, desc[UR50][R4.64] ;  /* 0x00000032041a7981 */ /* 0x0000a2000c1e9900 */
[----:B------:R-:W-:Y:S01]  /*9ee0*/  LOP3.LUT P0, R27, R27, 0x3, RZ, 0xc0, !PT ;  /* 0x000000031b1b7812 */ /* 0x000fe2000780c0ff */
[----:B------:R-:W-:Y:S02]  /*9ef0*/  USHF.L.U64.HI UR12, UR36, 0x2, UR37 ;  /* 0x00000002240c7899 */ /* 0x000fe40008010225 */
[----:B------:R-:W-:Y:S01]  /*9f00*/  UIADD3 UR7, UP0, UR4, UR10, URZ ;  /* 0x0000000a04077290 */ /* 0x000fe2000ff1e03f */
[----:B------:R-:W-:-:S03]  /*9f10*/  ISETP.EQ.OR P0, PT, R27, 0x3, !P0 ;  /* 0x000000031b00780c */ /* 0x000fc60004702670 */
[----:B------:R-:W-:Y:S01]  /*9f20*/  UIADD3.X UR8, UR12, UR11, URZ, UP0, !UPT ;  /* 0x0000000b0c087290 */ /* 0x000fe200087fe43f */
[----:B------:R-:W-:Y:S01]  /*9f30*/  SEL R131, R88, R41, P0 ;  /* 0x0000002958837207 */ /* 0x000fe20000000000 */
[----:B0-----:R-:W0:Y:S01]  /*9f40*/  S2R R5, SR_SWINHI ;  /* 0x0000000000057919 */ /* 0x001e220000002f00 */
        /* <DEDUP_REMOVED lines=16> */
[----:B------:R-:W-:-:S02]  /*a050*/  MOV R20, R32 ;  /* 0x0000002000147202 */ /* 0x000fc40000000f00 */
[----:B0-----:R-:W-:Y:S02]  /*a060*/  MOV R21, R5 ;  /* 0x0000000500157202 */ /* 0x001fe40000000f00 */
[----:B------:R-:W-:Y:S02]  /*a070*/  SEL R69, R84, R85, P0 ;  /* 0x0000005554457207 */ /* 0x000fe40000000000 */
[----:B------:R-:W-:Y:S01]  /*a080*/  SEL R46, R85, R84, P0 ;  /* 0x00000054552e7207 */ /* 0x000fe20000000000 */
[----:B------:R-:W-:Y:S01]  /*a090*/  IMAD.WIDE R8, R220, 0x2, R20 ;  /* 0x00000002dc087825 */ /* 0x000fe200078e0214 */
[----:B------:R-:W-:Y:S02]  /*a0a0*/  SEL R53, R52, R53, P0 ;  /* 0x0000003534357207 */ /* 0x000fe40000000000 */
[----:B------:R-:W-:Y:S02]  /*a0b0*/  SEL R85, R56, R57, P0 ;  /* 0x0000003938557207 */ /* 0x000fe40000000000 */
[----:B------:R-:W-:-:S02]  /*a0c0*/  SEL R52, R57, R56, P0 ;  /* 0x0000003839347207 */ /* 0x000fc40000000000 */
[----:B------:R-:W-:Y:S02]  /*a0d0*/  IADD3 R57, P1, R8, 0x40, RZ ;  /* 0x0000004008397810 */ /* 0x000fe40007f3e0ff */
[----:B------:R-:W-:Y:S02]  /*a0e0*/  SEL R139, R12, R33, P0 ;  /* 0x000000210c8b7207 */ /* 0x000fe40000000000 */
[----:B------:R-:W-:Y:S01]  /*a0f0*/  SEL R28, R33, R12, P0 ;  /* 0x0000000c211c7207 */ /* 0x000fe20000000000 */
[----:B------:R-:W-:Y:S01]  /*a100*/  IMAD.X R11, RZ, RZ, R9, P1 ;  /* 0x000000ffff0b7224 */ /* 0x000fe200008e0609 */
[----:B------:R-:W-:Y:S02]  /*a110*/  SEL R143, R6, R7, P0 ;  /* 0x00000007068f7207 */ /* 0x000fe40000000000 */
[----:B------:R-:W-:Y:S02]  /*a120*/  SEL R27, R7, R6, P0 ;  /* 0x00000006071b7207 */ /* 0x000fe40000000000 */
[----:B------:R-:W-:-:S02]  /*a130*/  IADD3 R33, P6, R8, 0x20, RZ ;  /* 0x0000002008217810 */ /* 0x000fc40007fde0ff */
[----:B------:R-:W-:Y:S02]  /*a140*/  LOP3.LUT R6, R57, 0x380, RZ, 0xc0, !PT ;  /* 0x0000038039067812 */ /* 0x000fe400078ec0ff */
[----:B------:R-:W-:Y:S02]  /*a150*/  SEL R119, R92, R73, P0 ;  /* 0x000000495c777207 */ /* 0x000fe40000000000 */
[----:B------:R-:W-:Y:S02]  /*a160*/  SEL R42, R73, R92, P0 ;  /* 0x0000005c492a7207 */ /* 0x000fe40000000000 */
[----:B------:R-:W-:Y:S02]  /*a170*/  SEL R73, R66, R67, P0 ;  /* 0x0000004342497207 */ /* 0x000fe40000000000 */
[----:B------:R-:W-:Y:S02]  /*a180*/  SEL R95, R67, R66, P0 ;  /* 0x00000042435f7207 */ /* 0x000fe40000000000 */
[----:B------:R-:W-:-:S02]  /*a190*/  LOP3.LUT R4, R33, 0x380, RZ, 0xc0, !PT ;  /* 0x0000038021047812 */ /* 0x000fc400078ec0ff */
[----:B------:R-:W-:Y:S02]  /*a1a0*/  SEL R127, R89, R64, P0 ;  /* 0x00000040597f7207 */ /* 0x000fe40000000000 */
[----:B------:R-:W-:Y:S02]  /*a1b0*/  SEL R35, R64, R89, P0 ;  /* 0x0000005940237207 */ /* 0x000fe40000000000 */
[----:B------:R-:W-:Y:S02]  /*a1c0*/  SEL R67, R82, R83, P0 ;  /* 0x0000005352437207 */ /* 0x000fe40000000000 */
[----:B------:R-:W-:Y:S02]  /*a1d0*/  SEL R109, R83, R82, P0 ;  /* 0x00000052536d7207 */ /* 0x000fe40000000000 */
[----:B------:R-:W-:Y:S02]  /*a1e0*/  SHF.R.U64 R6, R6, 0x3, RZ ;  /* 0x0000000306067819 */ /* 0x000fe400000012ff */
[----:B------:R-:W-:-:S02]  /*a1f0*/  SEL R89, R54, R55, P0 ;  /* 0x0000003736597207 */ /* 0x000fc40000000000 */
[----:B------:R-:W-:Y:S02]  /*a200*/  IADD3 R83, P4, R8, 0x4020, RZ ;  /* 0x0000402008537810 */ /* 0x000fe40007f9e0ff */
[----:B------:R-:W-:Y:S02]  /*a210*/  SEL R123, R91, R72, P0 ;  /* 0x000000485b7b7207 */ /* 0x000fe40000000000 */
[----:B------:R-:W-:Y:S01]  /*a220*/  SEL R37, R72, R91, P0 ;  /* 0x0000005b48257207 */ /* 0x000fe20000000000 */
[----:B------:R-:W-:Y:S01]  /*a230*/  IMAD.X R7, RZ, RZ, R9, P4 ;  /* 0x000000ffff077224 */ /* 0x000fe200020e0609 */
        /* <DEDUP_REMOVED lines=13> */
[----:B------:R-:W-:Y:S02]  /*a310*/  SHF.R.U64 R4, R4, 0x3, RZ ;  /* 0x0000000304047819 */ /* 0x000fe400000012ff */
[----:B------:R-:W-:-:S02]  /*a320*/  SEL R133, R25, R90, P0 ;  /* 0x0000005a19857207 */ /* 0x000fc40000000000 */
[----:B------:R-:W-:Y:S01]  /*a330*/  SEL R40, R90, R25, P0 ;  /* 0x000000195a287207 */ /* 0x000fe20000000000 */
[----:B------:R-:W-:Y:S01]  /*a340*/  IMAD.X R25, RZ, RZ, R9, P6 ;  /* 0x000000ffff197224 */ /* 0x000fe200030e0609 */
[----:B------:R-:W-:Y:S02]  /*a350*/  SEL R65, R62, R63, P0 ;  /* 0x0000003f3e417207 */ /* 0x000fe40000000000 */
[----:B------:R-:W-:Y:S02]  /*a360*/  SEL R111, R63, R62, P0 ;  /* 0x0000003e3f6f7207 */ /* 0x000fe40000000000 */
[----:B------:R-:W-:Y:S02]  /*a370*/  SEL R77, R70, R71, P0 ;  /* 0x00000047464d7207 */ /* 0x000fe40000000000 */
[----:B------:R-:W-:Y:S02]  /*a380*/  SEL R103, R71, R70, P0 ;  /* 0x0000004647677207 */ /* 0x000fe40000000000 */
[----:B------:R-:W-:-:S02]  /*a390*/  SEL R75, R78, R79, P0 ;  /* 0x0000004f4e4b7207 */ /* 0x000fc40000000000 */
[----:B------:R-:W-:Y:S02]  /*a3a0*/  SEL R107, R79, R78, P0 ;  /* 0x0000004e4f6b7207 */ /* 0x000fe40000000000 */
[C---:B------:R-:W-:Y:S02]  /*a3b0*/  IADD3 R59, P2, R8.reuse, 0x60, RZ ;  /* 0x00000060083b7810 */ /* 0x040fe40007f5e0ff */
[----:B------:R-:W-:Y:S02]  /*a3c0*/  IADD3 R38, P5, R8, 0x4040, RZ ;  /* 0x0000404008267810 */ /* 0x000fe40007fbe0ff */
[----:B------:R-:W-:Y:S01]  /*a3d0*/  LOP3.LUT R10, R6, R57, RZ, 0x3c, !PT ;  /* 0x00000039060a7212 */ /* 0x000fe200078e3cff */
[--C-:B------:R-:W-:Y:S01]  /*a3e0*/  IMAD.X R15, RZ, RZ, R9.reuse, P2 ;  /* 0x000000ffff0f7224 */ /* 0x100fe200010e0609 */
[----:B------:R-:W-:Y:S01]  /*a3f0*/  SEL R71, R86, R87, P0 ;  /* 0x0000005756477207 */ /* 0x000fe20000000000 */
[----:B------:R-:W-:Y:S01]  /*a400*/  IMAD.X R101, RZ, RZ, R9, P5 ;  /* 0x000000ffff657224 */ /* 0x000fe200028e0609 */
[----:B------:R-:W-:-:S02]  /*a410*/  SEL R79, R87, R86, P0 ;  /* 0x00000056574f7207 */ /* 0x000fc40000000000 */
[----:B------:R-:W-:Y:S02]  /*a420*/  IADD3 R63, P3, R8, 0x4000, RZ ;  /* 0x00004000083f7810 */ /* 0x000fe40007f7e0ff */
[----:B------:R-:W-:Y:S02]  /*a430*/  LOP3.LUT R6, R83, 0x380, RZ, 0xc0, !PT ;  /* 0x0000038053067812 */ /* 0x000fe400078ec0ff */
[----:B------:R-:W-:Y:S02]  /*a440*/  SEL R99, R13, R24, P0 ;  /* 0x000000180d637207 */ /* 0x000fe40000000000 */
[----:B------:R-:W-:Y:S01]  /*a450*/  SEL R51, R24, R13, P0 ;  /* 0x0000000d18337207 */ /* 0x000fe20000000000 */
[----:B------:R-:W-:Y:S01]  /*a460*/  IMAD.X R13, RZ, RZ, R9, P3 ;  /* 0x000000ffff0d7224 */ /* 0x000fe200018e0609 */
[----:B------:R-:W-:Y:S02]  /*a470*/  IADD3 R87, P6, R8, 0x4060, RZ ;  /* 0x0000406008577810 */ /* 0x000fe40007fde0ff */
[----:B------:R-:W-:-:S02]  /*a480*/  LOP3.LUT R24, R4, R33, RZ, 0x3c, !PT ;  /* 0x0000002104187212 */ /* 0x000fc400078e3cff */
[----:B------:R-:W-:Y:S02]  /*a490*/  LOP3.LUT R12, R59, 0x380, RZ, 0xc0, !PT ;  /* 0x000003803b0c7812 */ /* 0x000fe400078ec0ff */
[----:B------:R-:W-:Y:S02]  /*a4a0*/  LOP3.LUT R33, R38, 0x380, RZ, 0xc0, !PT ;  /* 0x0000038026217812 */ /* 0x000fe400078ec0ff */
[----:B------:R-:W-:Y:S02]  /*a4b0*/  LOP3.LUT R5, R8, 0x380, RZ, 0xc0, !PT ;  /* 0x0000038008057812 */ /* 0x000fe400078ec0ff */
[----:B------:R-:W-:Y:S02]  /*a4c0*/  LOP3.LUT R4, R63, 0x380, RZ, 0xc0, !PT ;  /* 0x000003803f047812 */ /* 0x000fe400078ec0ff */
[----:B------:R-:W-:Y:S02]  /*a4d0*/  SHF.R.U64 R6, R6, 0x3, RZ ;  /* 0x0000000306067819 */ /* 0x000fe400000012ff */
[----:B------:R-:W-:-:S02]  /*a4e0*/  LOP3.LUT R56, R87, 0x380, RZ, 0xc0, !PT ;  /* 0x0000038057387812 */ /* 0x000fc400078ec0ff */
[----:B------:R-:W-:Y:S02]  /*a4f0*/  SHF.R.U64 R12, R12, 0x3, RZ ;  /* 0x000000030c0c7819 */ /* 0x000fe400000012ff */
[----:B------:R-:W-:Y:S02]  /*a500*/  SHF.R.U64 R33, R33, 0x3, RZ ;  /* 0x0000000321217819 */ /* 0x000fe400000012ff */
[----:B------:R-:W-:Y:S02]  /*a510*/  SHF.R.U64 R5, R5, 0x3, RZ ;  /* 0x0000000305057819 */ /* 0x000fe400000012ff */
[----:B------:R-:W-:Y:S02]  /*a520*/  SHF.R.U64 R4, R4, 0x3, RZ ;  /* 0x0000000304047819 */ /* 0x000fe400000012ff */
[----:B------:R-:W-:Y:S02]  /*a530*/  LOP3.LUT R6, R6, R83, RZ, 0x3c, !PT ;  /* 0x0000005306067212 */ /* 0x000fe400078e3cff */
[----:B------:R-:W-:-:S02]  /*a540*/  SEL R97, R14, R47, P0 ;  /* 0x0000002f0e617207 */ /* 0x000fc40000000000 */
[----:B------:R-:W-:Y:S02]  /*a550*/  SHF.R.U64 R56, R56, 0x3, RZ ;  /* 0x0000000338387819 */ /* 0x000fe400000012ff */
[----:B------:R-:W-:Y:S02]  /*a560*/  SEL R47, R47, R14, P0 ;  /* 0x0000000e2f2f7207 */ /* 0x000fe40000000000 */
[----:B------:R-:W-:Y:S02]  /*a570*/  LOP3.LUT R14, R12, R59, RZ, 0x3c, !PT ;  /* 0x0000003b0c0e7212 */ /* 0x000fe400078e3cff */
[----:B------:R-:W-:Y:S02]  /*a580*/  LOP3.LUT R100, R33, R38, RZ, 0x3c, !PT ;  /* 0x0000002621647212 */ /* 0x000fe400078e3cff */
[----:B------:R-:W-:Y:S01]  /*a590*/  LOP3.LUT R8, R5, R8, RZ, 0x3c, !PT ;  /* 0x0000000805087212 */ /* 0x000fe200078e3cff */
[----:B------:R-:W-:Y:S01]  /*a5a0*/  IMAD.X R5, RZ, RZ, R9, P6 ;  /* 0x000000ffff057224 */ /* 0x000fe200030e0609 */
[----:B------:R-:W-:-:S02]  /*a5b0*/  LOP3.LUT R12, R4, R63, RZ, 0x3c, !PT ;  /* 0x0000003f040c7212 */ /* 0x000fc400078e3cff */
[----:B------:R-:W-:Y:S02]  /*a5c0*/  MOV R38, R6 ;  /* 0x0000000600267202 */ /* 0x000fe40000000f00 */
[----:B------:R-:W-:Y:S02]  /*a5d0*/  LOP3.LUT R4, R56, R87, RZ, 0x3c, !PT ;  /* 0x0000005738047212 */ /* 0x000fe400078e3cff */
[----:B------:R-:W-:Y:S02]  /*a5e0*/  MOV R100, R100 ;  /* 0x0000006400647202 */ /* 0x000fe40000000f00 */
[----:B------:R-:W-:Y:S02]  /*a5f0*/  MOV R101, R4 ;  /* 0x0000000400657202 */ /* 0x000fe40000000f00 */
[----:B------:R-:W-:Y:S02]  /*a600*/  MOV R33, R12 ;  /* 0x0000000c00217202 */ /* 0x000fe40000000f00 */
[----:B------:R-:W-:-:S02]  /*a610*/  MOV R10, R10 ;  /* 0x0000000a000a7202 */ /* 0x000fc40000000f00 */
[----:B------:R-:W-:Y:S02]  /*a620*/  MOV R8, R8 ;  /* 0x0000000800087202 */ /* 0x000fe40000000f00 */
[----:B------:R-:W-:Y:S02]  /*a630*/  MOV R11, R14 ;  /* 0x0000000e000b7202 */ /* 0x000fe40000000f00 */
[----:B------:R-:W-:Y:S02]  /*a640*/  MOV R9, R24 ;  /* 0x0000001800097202 */ /* 0x000fe40000000f00 */
[----:B--2---:R-:W-:Y:S01]  /*a650*/  LOP3.LUT R6, R26, 0x2, RZ, 0x3c, !PT ;  /* 0x000000021a067812 */ /* 0x004fe200078e3cff */
[----:B------:R-:W-:Y:S04]  /*a660*/  SHFL.IDX PT, R60, R93, R26, 0x1c1f ;  /* 0x001c1f1a5d3c7589 */ /* 0x000fe800000e0000 */
[----:B------:R-:W-:Y:S04]  /*a670*/  SHFL.IDX PT, R96, R143, R26, 0x1c1f ;  /* 0x001c1f1a8f607589 */ /* 0x000fe800000e0000 */
[----:B------:R-:W-:Y:S04]  /*a680*/  SHFL.IDX PT, R92, R139, R26, 0x1c1f ;  /* 0x001c1f1a8b5c7589 */ /* 0x000fe800000e0000 */
[----:B------:R-:W-:Y:S04]  /*a690*/  SHFL.IDX PT, R62, R89, R26, 0x1c1f ;  /* 0x001c1f1a593e7589 */ /* 0x000fe800000e0000 */
[----:B------:R-:W0:Y:S04]  /*a6a0*/  SHFL.IDX PT, R27, R27, R6, 0x1c1f ;  /* 0x001c1f061b1b7589 */ /* 0x000e2800000e0000 */
[----:B------:R-:W1:Y:S04]  /*a6b0*/  SHFL.IDX PT, R93, R28, R6, 0x1c1f ;  /* 0x001c1f061c5d7589 */ /* 0x000e6800000e0000 */
[----:B------:R-:W-:Y:S04]  /*a6c0*/  SHFL.IDX PT, R4, R145, R26, 0x1c1f ;  /* 0x001c1f1a91047589 */ /* 0x000fe800000e0000 */
[----:B------:R-:W-:Y:S04]  /*a6d0*/  SHFL.IDX PT, R88, R135, R26, 0x1c1f ;  /* 0x001c1f1a87587589 */ /* 0x000fe800000e0000 */
[----:B------:R-:W-:Y:S04]  /*a6e0*/  SHFL.IDX PT, R57, R113, R26, 0x1c1f ;  /* 0x001c1f1a71397589 */ /* 0x000fe800000e0000 */
[----:B------:R-:W-:Y:S04]  /*a6f0*/  SHFL.IDX PT, R56, R115, R26, 0x1c1f ;  /* 0x001c1f1a73387589 */ /* 0x000fe800000e0000 */
[----:B------:R-:W-:Y:S01]  /*a700*/  SHFL.IDX PT, R58, R99, R26, 0x1c1f ;  /* 0x001c1f1a633a7589 */ /* 0x000fe200000e0000 */
[----:B0-----:R-:W-:-:S02]  /*a710*/  SEL R98, R96, R27, P0 ;  /* 0x0000001b60627207 */ /* 0x001fc40000000000 */
[----:B------:R-:W-:Y:S01]  /*a720*/  SEL R96, R27, R96, P0 ;  /* 0x000000601b607207 */ /* 0x000fe20000000000 */
[----:B------:R-:W-:Y:S01]  /*a730*/  SHFL.IDX PT, R63, R85, R26, 0x1c1f ;  /* 0x001c1f1a553f7589 */ /* 0x000fe200000e0000 */
[----:B-1----:R-:W-:Y:S02]  /*a740*/  SEL R94, R92, R93, P0 ;  /* 0x0000005d5c5e7207 */ /* 0x002fe40000000000 */
[----:B------:R-:W-:Y:S01]  /*a750*/  SEL R92, R93, R92, P0 ;  /* 0x0000005c5d5c7207 */ /* 0x000fe20000000000 */
[----:B------:R-:W0:Y:S04]  /*a760*/  SHFL.IDX PT, R29, R29, R6, 0x1c1f ;  /* 0x001c1f061d1d7589 */ /* 0x000e2800000e0000 */
[----:B------:R-:W1:Y:S04]  /*a770*/  SHFL.IDX PT, R89, R30, R6, 0x1c1f ;  /* 0x001c1f061e597589 */ /* 0x000e6800000e0000 */
[----:B------:R-:W-:Y:S04]  /*a780*/  SHFL.IDX PT, R48, R48, R6, 0x1c1f ;  /* 0x001c1f0630307589 */ /* 0x000fe800000e0000 */
[----:B------:R-:W-:Y:S04]  /*a790*/  SHFL.IDX PT, R49, R49, R6, 0x1c1f ;  /* 0x001c1f0631317589 */ /* 0x000fe800000e0000 */
[----:B------:R-:W2:Y:S04]  /*a7a0*/  SHFL.IDX PT, R51, R51, R6, 0x1c1f ;  /* 0x001c1f0633337589 */ /* 0x000ea800000e0000 */
[----:B------:R-:W-:Y:S04]  /*a7b0*/  SHFL.IDX PT, R5, R141, R26, 0x1c1f ;  /* 0x001c1f1a8d057589 */ /* 0x000fe800000e0000 */
[----:B------:R-:W-:Y:S01]  /*a7c0*/  SHFL.IDX PT, R84, R131, R26, 0x1c1f ;  /* 0x001c1f1a83547589 */ /* 0x000fe200000e0000 */
[----:B0-----:R-:W-:-:S03]  /*a7d0*/  SEL R99, R4, R29, P0 ;  /* 0x0000001d04637207 */ /* 0x001fc60000000000 */
[----:B------:R0:W-:Y:S01]  /*a7e0*/  SHFL.IDX PT, R59, R97, R26, 0x1c1f ;  /* 0x001c1f1a613b7589 */ /* 0x0001e200000e0000 */
[----:B-1----:R-:W-:Y:S02]  /*a7f0*/  SEL R90, R88, R89, P0 ;  /* 0x00000059585a7207 */ /* 0x002fe40000000000 */
[----:B------:R-:W-:Y:S01]  /*a800*/  SEL R88, R89, R88, P0 ;  /* 0x0000005859587207 */ /* 0x000fe20000000000 */
[----:B------:R-:W-:Y:S04]  /*a810*/  SHFL.IDX PT, R61, R61, R26, 0x1c1f ;  /* 0x001c1f1a3d3d7589 */ /* 0x000fe800000e0000 */
[----:B------:R-:W-:Y:S01]  /*a820*/  SHFL.IDX PT, R66, R81, R26, 0x1c1f ;  /* 0x001c1f1a51427589 */ /* 0x000fe200000e0000 */
[----:B0-----:R-:W-:-:S03]  /*a830*/  SEL R97, R29, R4, P0 ;  /* 0x000000041d617207 */ /* 0x001fc60000000000 */
[----:B------:R-:W0:Y:S01]  /*a840*/  SHFL.IDX PT, R12, R31, R6, 0x1c1f ;  /* 0x001c1f061f0c7589 */ /* 0x000e2200000e0000 */
[----:B------:R-:W-:-:S03]  /*a850*/  F2FP.BF16.F32.PACK_AB R4, R99, R98 ;  /* 0x000000626304723e */ /* 0x000fc600000010ff */
[----:B------:R-:W1:Y:S04]  /*a860*/  SHFL.IDX PT, R85, R34, R6, 0x1c1f ;  /* 0x001c1f0622557589 */ /* 0x000e6800000e0000 */
[----:B------:R2:W-:Y:S04]  /*a870*/  SHFL.IDX PT, R30, R47, R6, 0x1c1f ;  /* 0x001c1f062f1e7589 */ /* 0x0005e800000e0000 */
[----:B------:R-:W-:Y:S04]  /*a880*/  SHFL.IDX PT, R53, R53, R6, 0x1c1f ;  /* 0x001c1f0635357589 */ /* 0x000fe800000e0000 */
[----:B------:R-:W-:Y:S01]  /*a890*/  SHFL.IDX PT, R50, R50, R6, 0x1c1f ;  /* 0x001c1f0632327589 */ /* 0x000fe200000e0000 */
[----:B--2---:R-:W-:-:S03]  /*a8a0*/  SEL R47, R51, R58, P0 ;  /* 0x0000003a332f7207 */ /* 0x004fc60000000000 */
[----:B------:R-:W-:Y:S04]  /*a8b0*/  SHFL.IDX PT, R7, R137, R26, 0x1c1f ;  /* 0x001c1f1a89077589 */ /* 0x000fe800000e0000 */
[----:B------:R-:W-:Y:S01]  /*a8c0*/  SHFL.IDX PT, R80, R127, R26, 0x1c1f ;  /* 0x001c1f1a7f507589 */ /* 0x000fe200000e0000 */
[----:B0-----:R-:W-:-:S03]  /*a8d0*/  SEL R93, R12, R5, P0 ;  /* 0x000000050c5d7207 */ /* 0x001fc60000000000 */
[----:B------:R-:W-:Y:S01]  /*a8e0*/  SHFL.IDX PT, R65, R65, R26, 0x1c1f ;  /* 0x001c1f1a41417589 */ /* 0x000fe200000e0000 */
[----:B-1----:R-:W-:Y:S02]  /*a8f0*/  SEL R86, R84, R85, P0 ;  /* 0x0000005554567207 */ /* 0x002fe40000000000 */
[----:B------:R-:W-:Y:S01]  /*a900*/  SEL R84, R85, R84, P0 ;  /* 0x0000005455547207 */ /* 0x000fe20000000000 */
[----:B------:R-:W-:Y:S04]  /*a910*/  SHFL.IDX PT, R72, R77, R26, 0x1c1f ;  /* 0x001c1f1a4d487589 */ /* 0x000fe800000e0000 */
[----:B------:R-:W-:Y:S04]  /*a920*/  SHFL.IDX PT, R78, R71, R26, 0x1c1f ;  /* 0x001c1f1a474e7589 */ /* 0x000fe800000e0000 */
[----:B------:R-:W0:Y:S04]  /*a930*/  SHFL.IDX PT, R36, R36, R6, 0x1c1f ;  /* 0x001c1f0624247589 */ /* 0x000e2800000e0000 */
[----:B------:R-:W1:Y:S04]  /*a940*/  SHFL.IDX PT, R79, R79, R6, 0x1c1f ;  /* 0x001c1f064f4f7589 */ /* 0x000e6800000e0000 */
[----:B------:R1:W2:Y:S04]  /*a950*/  SHFL.IDX PT, R81, R35, R6, 0x1c1f ;  /* 0x001c1f0623517589 */ /* 0x0002a800000e0000 */
[----:B------:R-:W-:Y:S04]  /*a960*/  SHFL.IDX PT, R55, R55, R6, 0x1c1f ;  /* 0x001c1f0637377589 */ /* 0x000fe800000e0000 */
[----:B------:R-:W3:Y:S04]  /*a970*/  SHFL.IDX PT, R34, R52, R6, 0x1c1f ;  /* 0x001c1f0634227589 */ /* 0x000ee800000e0000 */
[----:B------:R-:W-:Y:S04]  /*a980*/  SHFL.IDX PT, R70, R111, R6, 0x1c1f ;  /* 0x001c1f066f467589 */ /* 0x000fe800000e0000 */
[----:B------:R-:W-:Y:S01]  /*a990*/  SHFL.IDX PT, R13, R133, R26, 0x1c1f ;  /* 0x001c1f1a850d7589 */ /* 0x000fe200000e0000 */
[----:B0-----:R-:W-:-:S03]  /*a9a0*/  SEL R89, R36, R7, P0 ;  /* 0x0000000724597207 */ /* 0x001fc60000000000 */
[----:B------:R-:W-:Y:S01]  /*a9b0*/  SHFL.IDX PT, R76, R123, R26, 0x1c1f ;  /* 0x001c1f1a7b4c7589 */ /* 0x000fe200000e0000 */
[----:B-1----:R-:W-:-:S03]  /*a9c0*/  SEL R35, R78, R79, P0 ;  /* 0x0000004f4e237207 */ /* 0x002fc60000000000 */
[----:B------:R-:W-:Y:S01]  /*a9d0*/  SHFL.IDX PT, R68, R117, R26, 0x1c1f ;  /* 0x001c1f1a75447589 */ /* 0x000fe200000e0000 */
[----:B--2---:R-:W-:Y:S02]  /*a9e0*/  SEL R82, R80, R81, P0 ;  /* 0x0000005150527207 */ /* 0x004fe40000000000 */
[----:B------:R-:W-:Y:S01]  /*a9f0*/  SEL R80, R81, R80, P0 ;  /* 0x0000005051507207 */ /* 0x000fe20000000000 */
[----:B------:R-:W-:Y:S04]  /*aa00*/  SHFL.IDX PT, R104, R75, R26, 0x1c1f ;  /* 0x001c1f1a4b687589 */ /* 0x000fe800000e0000 */
[----:B------:R0:W1:Y:S01]  /*aa10*/  SHFL.IDX PT, R14, R40, R6, 0x1c1f ;  /* 0x001c1f06280e7589 */ /* 0x00006200000e0000 */
[----:B---3--:R-:W-:-:S03]  /*aa20*/  SEL R52, R63, R34, P0 ;  /* 0x000000223f347207 */ /* 0x008fc60000000000 */
[----:B------:R2:W3:Y:S04]  /*aa30*/  SHFL.IDX PT, R77, R37, R6, 0x1c1f ;  /* 0x001c1f06254d7589 */ /* 0x0004e800000e0000 */
[----:B------:R4:W-:Y:S01]  /*aa40*/  SHFL.IDX PT, R71, R43, R6, 0x1c1f ;  /* 0x001c1f062b477589 */ /* 0x0009e200000e0000 */
[----:B0-----:R-:W-:-:S03]  /*aa50*/  SEL R40, R57, R48, P0 ;  /* 0x0000003039287207 */ /* 0x001fc60000000000 */
[----:B------:R-:W0:Y:S01]  /*aa60*/  SHFL.IDX PT, R103, R103, R6, 0x1c1f ;  /* 0x001c1f0667677589 */ /* 0x000e2200000e0000 */
[----:B--2---:R-:W-:-:S03]  /*aa70*/  SEL R37, R79, R78, P0 ;  /* 0x0000004e4f257207 */ /* 0x004fc60000000000 */
[----:B------:R-:W-:Y:S01]  /*aa80*/  SHFL.IDX PT, R15, R129, R26, 0x1c1f ;  /* 0x001c1f1a810f7589 */ /* 0x000fe200000e0000 */
[----:B----4-:R-:W-:-:S03]  /*aa90*/  SEL R43, R49, R56, P0 ;  /* 0x00000038312b7207 */ /* 0x010fc60000000000 */
[----:B------:R-:W-:Y:S04]  /*aaa0*/  SHFL.IDX PT, R25, R125, R26, 0x1c1f ;  /* 0x001c1f1a7d197589 */ /* 0x000fe800000e0000 */
[----:B------:R-:W-:Y:S01]  /*aab0*/  SHFL.IDX PT, R74, R119, R26, 0x1c1f ;  /* 0x001c1f1a774a7589 */ /* 0x000fe200000e0000 */
[----:B-1----:R-:W-:Y:S02]  /*aac0*/  SEL R87, R13, R14, P0 ;  /* 0x0000000e0d577207 */ /* 0x002fe40000000000 */
[----:B------:R-:W-:Y:S01]  /*aad0*/  SEL R85, R14, R13, P0 ;  /* 0x0000000d0e557207 */ /* 0x000fe20000000000 */
[----:B------:R-:W-:Y:S01]  /*aae0*/  SHFL.IDX PT, R64, R121, R26, 0x1c1f ;  /* 0x001c1f1a79407589 */ /* 0x000fe200000e0000 */
[----:B---3--:R-:W-:Y:S02]  /*aaf0*/  SEL R78, R76, R77, P0 ;  /* 0x0000004d4c4e7207 */ /* 0x008fe40000000000 */
[----:B------:R-:W-:Y:S01]  /*ab00*/  SEL R76, R77, R76, P0 ;  /* 0x0000004c4d4c7207 */ /* 0x000fe20000000000 */
[----:B------:R-:W-:Y:S01]  /*ab10*/  SHFL.IDX PT, R69, R69, R26, 0x1c1f ;  /* 0x001c1f1a45457589 */ /* 0x000fe200000e0000 */
[----:B------:R-:W-:-:S03]  /*ab20*/  F2FP.BF16.F32.PACK_AB R14, R93, R92 ;  /* 0x0000005c5d0e723e */ /* 0x000fc600000010ff */
[----:B------:R-:W-:Y:S04]  /*ab30*/  SHFL.IDX PT, R73, R73, R26, 0x1c1f ;  /* 0x001c1f1a49497589 */ /* 0x000fe800000e0000 */
[----:B------:R-:W-:Y:S04]  /*ab40*/  SHFL.IDX PT, R105, R105, R26, 0x1c1f ;  /* 0x001c1f1a69697589 */ /* 0x000fe800000e0000 */
[----:B------:R-:W-:Y:S04]  /*ab50*/  SHFL.IDX PT, R108, R67, R26, 0x1c1f ;  /* 0x001c1f1a436c7589 */ /* 0x000fe800000e0000 */
[----:B------:R1:W2:Y:S04]  /*ab60*/  SHFL.IDX PT, R24, R41, R6, 0x1c1f ;  /* 0x001c1f0629187589 */ /* 0x0002a800000e0000 */
[----:B------:R3:W4:Y:S04]  /*ab70*/  SHFL.IDX PT, R75, R42, R6, 0x1c1f ;  /* 0x001c1f062a4b7589 */ /* 0x00072800000e0000 */
[----:B------:R0:W4:Y:S01]  /*ab80*/  SHFL.IDX PT, R26, R44, R6, 0x1c1f ;  /* 0x001c1f062c1a7589 */ /* 0x00012200000e0000 */
[----:B-1----:R-:W-:-:S03]  /*ab90*/  SEL R41, R56, R49, P0 ;  /* 0x0000003138297207 */ /* 0x002fc60000000000 */
[----:B------:R1:W-:Y:S01]  /*aba0*/  SHFL.IDX PT, R28, R46, R6, 0x1c1f ;  /* 0x001c1f062e1c7589 */ /* 0x0003e200000e0000 */
[----:B------:R-:W-:Y:S02]  /*abb0*/  SEL R49, R60, R53, P0 ;  /* 0x000000353c317207 */ /* 0x000fe40000000000 */
[----:B---3--:R-:W-:Y:S01]  /*abc0*/  SEL R42, R48, R57, P0 ;  /* 0x00000039302a7207 */ /* 0x008fe20000000000 */
[----:B------:R3:W4:Y:S01]  /*abd0*/  SHFL.IDX PT, R102, R95, R6, 0x1c1f ;  /* 0x001c1f065f667589 */ /* 0x00072200000e0000 */
[----:B------:R-:W-:Y:S02]  /*abe0*/  SEL R48, R61, R50, P0 ;  /* 0x000000323d307207 */ /* 0x000fe40000000000 */
[----:B0-----:R-:W-:Y:S01]  /*abf0*/  SEL R44, R59, R30, P0 ;  /* 0x0000001e3b2c7207 */ /* 0x001fe20000000000 */
[----:B------:R0:W4:Y:S01]  /*ac00*/  SHFL.IDX PT, R31, R45, R6, 0x1c1f ;  /* 0x001c1f062d1f7589 */ /* 0x00012200000e0000 */
[----:B------:R-:W-:Y:S02]  /*ac10*/  SEL R50, R50, R61, P0 ;  /* 0x0000003d32327207 */ /* 0x000fe40000000000 */
[----:B-1----:R-:W-:Y:S01]  /*ac20*/  SEL R46, R30, R59, P0 ;  /* 0x0000003b1e2e7207 */ /* 0x002fe20000000000 */
[----:B------:R1:W4:Y:S01]  /*ac30*/  SHFL.IDX PT, R67, R54, R6, 0x1c1f ;  /* 0x001c1f0636437589 */ /* 0x00032200000e0000 */
[----:B------:R-:W-:-:S02]  /*ac40*/  SEL R57, R65, R70, P0 ;  /* 0x0000004641397207 */ /* 0x000fc40000000000 */
[----:B---3--:R-:W-:Y:S01]  /*ac50*/  SEL R95, R5, R12, P0 ;  /* 0x0000000c055f7207 */ /* 0x008fe20000000000 */
[----:B------:R-:W-:Y:S01]  /*ac60*/  SHFL.IDX PT, R107, R107, R6, 0x1c1f ;  /* 0x001c1f066b6b7589 */ /* 0x000fe200000e0000 */
[----:B------:R-:W-:Y:S02]  /*ac70*/  SEL R59, R70, R65, P0 ;  /* 0x00000041463b7207 */ /* 0x000fe40000000000 */
[----:B0-----:R-:W-:Y:S01]  /*ac80*/  SEL R45, R58, R51, P0 ;  /* 0x000000333a2d7207 */ /* 0x001fe20000000000 */
[----:B------:R0:W3:Y:S01]  /*ac90*/  SHFL.IDX PT, R106, R91, R6, 0x1c1f ;  /* 0x001c1f065b6a7589 */ /* 0x0000e200000e0000 */
[----:B------:R-:W-:Y:S02]  /*aca0*/  SEL R51, R53, R60, P0 ;  /* 0x0000003c35337207 */ /* 0x000fe40000000000 */
[----:B-1----:R-:W-:Y:S01]  /*acb0*/  SEL R54, R34, R63, P0 ;  /* 0x0000003f22367207 */ /* 0x002fe20000000000 */
[----:B------:R1:W3:Y:S01]  /*acc0*/  SHFL.IDX PT, R109, R109, R6, 0x1c1f ;  /* 0x001c1f066d6d7589 */ /* 0x0002e200000e0000 */
[----:B------:R-:W-:-:S02]  /*acd0*/  SEL R53, R62, R55, P0 ;  /* 0x000000373e357207 */ /* 0x000fc40000000000 */
[----:B------:R-:W-:Y:S02]  /*ace0*/  SEL R55, R55, R62, P0 ;  /* 0x0000003e37377207 */ /* 0x000fe40000000000 */
[----:B------:R-:W-:Y:S02]  /*acf0*/  SEL R61, R72, R103, P0 ;  /* 0x00000067483d7207 */ /* 0x000fe40000000000 */
[----:B0-----:R-:W-:Y:S02]  /*ad00*/  SEL R91, R7, R36, P0 ;  /* 0x00000024075b7207 */ /* 0x001fe40000000000 */
[----:B------:R-:W-:Y:S01]  /*ad10*/  SEL R63, R103, R72, P0 ;  /* 0x00000048673f7207 */ /* 0x000fe20000000000 */
[----:B------:R-:W-:Y:S01]  /*ad20*/  IMAD.U32 R103, RZ, RZ, UR8 ;  /* 0x00000008ff677e24 */ /* 0x000fe2000f8e00ff */
[----:B------:R-:W-:Y:S01]  /*ad30*/  SEL R70, R68, R71, P0 ;  /* 0x0000004744467207 */ /* 0x000fe20000000000 */
[----:B------:R-:W-:Y:S01]  /*ad40*/  ULDC.64 UR8, c[0x0][0xc08] ;  /* 0x0003020000087ab9 */ /* 0x000fe20000000a00 */
[----:B--2---:R-:W-:-:S02]  /*ad50*/  SEL R83, R15, R24, P0 ;  /* 0x000000180f537207 */ /* 0x004fc40000000000 */
[----:B------:R-:W-:Y:S02]  /*ad60*/  SEL R81, R24, R15, P0 ;  /* 0x0000000f18517207 */ /* 0x000fe40000000000 */
[----:B----4-:R-:W-:Y:S02]  /*ad70*/  SEL R72, R74, R75, P0 ;  /* 0x0000004b4a487207 */ /* 0x010fe40000000000 */
[----:B------:R-:W-:Y:S02]  /*ad80*/  SEL R68, R71, R68, P0 ;  /* 0x0000004447447207 */ /* 0x000fe40000000000 */
[----:B------:R-:W-:Y:S02]  /*ad90*/  F2FP.BF16.F32.PACK_AB R5, R41, R40 ;  /* 0x000000282905723e */ /* 0x000fe400000010ff */
[----:B-1----:R-:W-:Y:S02]  /*ada0*/  F2FP.BF16.F32.PACK_AB R6, R97, R96 ;  /* 0x000000606106723e */ /* 0x002fe400000010ff */
[----:B------:R-:W-:-:S02]  /*adb0*/  F2FP.BF16.F32.PACK_AB R7, R43, R42 ;  /* 0x0000002a2b07723e */ /* 0x000fc400000010ff */
[----:B------:R-:W-:Y:S02]  /*adc0*/  SEL R79, R25, R26, P0 ;  /* 0x0000001a194f7207 */ /* 0x000fe40000000000 */
[----:B------:R-:W-:Y:S01]  /*add0*/  SEL R77, R26, R25, P0 ;  /* 0x000000191a4d7207 */ /* 0x000fe20000000000 */
[----:B------:R0:W-:Y:S01]  /*ade0*/  STSM.16.M88.4 [R8], R4 ;  /* 0x0000000408007844 */ /* 0x0001e20000000200 */
[----:B------:R-:W-:Y:S02]  /*adf0*/  SEL R60, R73, R102, P0 ;  /* 0x00000066493c7207 */ /* 0x000fe40000000000 */
[----:B------:R-:W-:Y:S01]  /*ae00*/  SEL R62, R102, R73, P0 ;  /* 0x00000049663e7207 */ /* 0x000fe20000000000 */
[----:B------:R-:W-:Y:S01]  /*ae10*/  IMAD.U32 R102, RZ, RZ, UR7 ;  /* 0x00000007ff667e24 */ /* 0x000fe2000f8e00ff */
[----:B------:R-:W-:Y:S02]  /*ae20*/  SEL R74, R75, R74, P0 ;  /* 0x0000004a4b4a7207 */ /* 0x000fe40000000000 */
[----:B------:R-:W-:-:S02]  /*ae30*/  SEL R71, R69, R28, P0 ;  /* 0x0000001c45477207 */ /* 0x000fc40000000000 */
[----:B------:R-:W-:Y:S02]  /*ae40*/  F2FP.BF16.F32.PACK_AB R12, R95, R94 ;  /* 0x0000005e5f0c723e */ /* 0x000fe400000010ff */
[----:B------:R-:W-:Y:S02]  /*ae50*/  F2FP.BF16.F32.PACK_AB R13, R45, R44 ;  /* 0x0000002c2d0d723e */ /* 0x000fe400000010ff */
[----:B------:R-:W-:Y:S02]  /*ae60*/  F2FP.BF16.F32.PACK_AB R15, R47, R46 ;  /* 0x0000002e2f0f723e */ /* 0x000fe400000010ff */
[----:B------:R-:W-:Y:S02]  /*ae70*/  SEL R73, R64, R31, P0 ;  /* 0x0000001f40497207 */ /* 0x000fe40000000000 */
[----:B------:R-:W-:Y:S01]  /*ae80*/  SEL R75, R31, R64, P0 ;  /* 0x000000401f4b7207 */ /* 0x000fe20000000000 */
[----:B------:R1:W-:Y:S01]  /*ae90*/  STSM.16.M88.4 [R9], R12 ;  /* 0x0000000c09007844 */ /* 0x0003e20000000200 */
[----:B------:R-:W-:-:S02]  /*aea0*/  SEL R69, R28, R69, P0 ;  /* 0x000000451c457207 */ /* 0x000fc40000000000 */
[----:B------:R-:W-:Y:S02]  /*aeb0*/  F2FP.BF16.F32.PACK_AB R24, R91, R90 ;  /* 0x0000005a5b18723e */ /* 0x000fe400000010ff */
[----:B------:R-:W-:Y:S02]  /*aec0*/  F2FP.BF16.F32.PACK_AB R25, R49, R48 ;  /* 0x000000303119723e */ /* 0x000fe400000010ff */
[----:B------:R-:W-:Y:S02]  /*aed0*/  F2FP.BF16.F32.PACK_AB R26, R89, R88 ;  /* 0x00000058591a723e */ /* 0x000fe400000010ff */
[----:B------:R-:W-:Y:S02]  /*aee0*/  F2FP.BF16.F32.PACK_AB R27, R51, R50 ;  /* 0x00000032331b723e */ /* 0x000fe400000010ff */
[----:B------:R-:W-:Y:S02]  /*aef0*/  F2FP.BF16.F32.PACK_AB R28, R87, R86 ;  /* 0x00000056571c723e */ /* 0x000fe400000010ff */
[----:B------:R-:W-:Y:S01]  /*af00*/  F2FP.BF16.F32.PACK_AB R29, R53, R52 ;  /* 0x00000034351d723e */ /* 0x000fe200000010ff */
[----:B------:R2:W-:Y:S01]  /*af10*/  STSM.16.M88.4 [R10], R24 ;  /* 0x000000180a007844 */ /* 0x0005e20000000200 */
[----:B------:R-:W-:-:S02]  /*af20*/  F2FP.BF16.F32.PACK_AB R30, R85, R84 ;  /* 0x00000054551e723e */ /* 0x000fc400000010ff */
[----:B------:R-:W-:Y:S02]  /*af30*/  F2FP.BF16.F32.PACK_AB R31, R55, R54 ;  /* 0x00000036371f723e */ /* 0x000fe400000010ff */
[----:B------:R-:W-:Y:S02]  /*af40*/  SEL R56, R66, R67, P0 ;  /* 0x0000004342387207 */ /* 0x000fe40000000000 */
[----:B------:R-:W-:Y:S01]  /*af50*/  SEL R58, R67, R66, P0 ;  /* 0x00000042433a7207 */ /* 0x000fe20000000000 */
[----:B------:R4:W-:Y:S01]  /*af60*/  STSM.16.M88.4 [R11], R28 ;  /* 0x0000001c0b007844 */ /* 0x0009e20000000200 */
[----:B---3--:R-:W-:Y:S02]  /*af70*/  SEL R64, R105, R106, P0 ;  /* 0x0000006a69407207 */ /* 0x008fe40000000000 */
[----:B------:R-:W-:Y:S02]  /*af80*/  SEL R66, R106, R105, P0 ;  /* 0x000000696a427207 */ /* 0x000fe40000000000 */
[----:B------:R-:W-:-:S02]  /*af90*/  SEL R65, R104, R107, P0 ;  /* 0x0000006b68417207 */ /* 0x000fc40000000000 */
[----:B------:R-:W-:Y:S02]  /*afa0*/  SEL R67, R107, R104, P0 ;  /* 0x000000686b437207 */ /* 0x000fe40000000000 */
[----:B------:R-:W-:Y:S02]  /*afb0*/  SEL R34, R108, R109, P0 ;  /* 0x0000006d6c227207 */ /* 0x000fe40000000000 */
[----:B------:R-:W-:Y:S02]  /*afc0*/  SEL R36, R109, R108, P0 ;  /* 0x0000006c6d247207 */ /* 0x000fe40000000000 */
[----:B0-----:R-:W-:Y:S02]  /*afd0*/  F2FP.BF16.F32.PACK_AB R4, R83, R82 ;  /* 0x000000525304723e */ /* 0x001fe400000010ff */
[----:B------:R-:W-:Y:S02]  /*afe0*/  F2FP.BF16.F32.PACK_AB R5, R57, R56 ;  /* 0x000000383905723e */ /* 0x000fe400000010ff */
[----:B------:R-:W-:-:S02]  /*aff0*/  F2FP.BF16.F32.PACK_AB R6, R81, R80 ;  /* 0x000000505106723e */ /* 0x000fc400000010ff */
[----:B------:R-:W-:Y:S02]  /*b000*/  F2FP.BF16.F32.PACK_AB R7, R59, R58 ;  /* 0x0000003a3b07723e */ /* 0x000fe400000010ff */
[----:B------:R-:W-:Y:S02]  /*b010*/  F2FP.BF16.F32.PACK_AB R8, R79, R78 ;  /* 0x0000004e4f08723e */ /* 0x000fe400000010ff */
[----:B-1----:R-:W-:Y:S01]  /*b020*/  F2FP.BF16.F32.PACK_AB R9, R61, R60 ;  /* 0x0000003c3d09723e */ /* 0x002fe200000010ff */
[----:B------:R-:W-:Y:S01]  /*b030*/  STSM.16.M88.4 [R33], R4 ;  /* 0x0000000421007844 */ /* 0x000fe20000000200 */
[----:B--2---:R-:W-:Y:S02]  /*b040*/  F2FP.BF16.F32.PACK_AB R10, R77, R76 ;  /* 0x0000004c4d0a723e */ /* 0x004fe400000010ff */
[----:B----4-:R-:W-:Y:S02]  /*b050*/  F2FP.BF16.F32.PACK_AB R11, R63, R62 ;  /* 0x0000003e3f0b723e */ /* 0x010fe400000010ff */
[----:B------:R-:W-:-:S02]  /*b060*/  F2FP.BF16.F32.PACK_AB R12, R73, R72 ;  /* 0x00000048490c723e */ /* 0x000fc400000010ff */
[----:B------:R-:W-:Y:S01]  /*b070*/  F2FP.BF16.F32.PACK_AB R13, R65, R64 ;  /* 0x00000040410d723e */ /* 0x000fe200000010ff */
[----:B------:R0:W-:Y:S01]  /*b080*/  STSM.16.M88.4 [R38], R8 ;  /* 0x0000000826007844 */ /* 0x0001e20000000200 */
[----:B------:R-:W-:Y:S02]  /*b090*/  F2FP.BF16.F32.PACK_AB R14, R75, R74 ;  /* 0x0000004a4b0e723e */ /* 0x000fe400000010ff */
[----:B------:R-:W-:Y:S02]  /*b0a0*/  F2FP.BF16.F32.PACK_AB R15, R67, R66 ;  /* 0x00000042430f723e */ /* 0x000fe400000010ff */
[----:B------:R-:W-:Y:S02]  /*b0b0*/  F2FP.BF16.F32.PACK_AB R24, R71, R70 ;  /* 0x000000464718723e */ /* 0x000fe400000010ff */
[----:B------:R-:W-:Y:S01]  /*b0c0*/  F2FP.BF16.F32.PACK_AB R25, R35, R34 ;  /* 0x000000222319723e */ /* 0x000fe200000010ff */
[----:B------:R1:W-:Y:S01]  /*b0d0*/  STSM.16.M88.4 [R100], R12 ;  /* 0x0000000c64007844 */ /* 0x0003e20000000200 */
[----:B------:R-:W-:-:S02]  /*b0e0*/  F2FP.BF16.F32.PACK_AB R26, R69, R68 ;  /* 0x00000044451a723e */ /* 0x000fc400000010ff */
[----:B------:R-:W-:Y:S02]  /*b0f0*/  F2FP.BF16.F32.PACK_AB R27, R37, R36 ;  /* 0x00000024251b723e */ /* 0x000fe400000010ff */
[----:B------:R-:W-:-:S03]  /*b100*/  ISETP.NE.U32.AND P0, PT, RZ, UR10, PT ;  /* 0x0000000aff007c0c */ /* 0x000fc6000bf05070 */
[----:B------:R1:W-:Y:S01]  /*b110*/  STSM.16.M88.4 [R101], R24 ;  /* 0x0000001865007844 */ /* 0x0003e20000000200 */
[----:B------:R-:W-:Y:S01]  /*b120*/  BAR.SYNC.DEFER_BLOCKING 0x1, 0x100 ;  /* 0x0044000000007b1d */ /* 0x000fe20000010000 */
[----:B------:R-:W-:-:S07]  /*b130*/  ISETP.NE.AND.EX P0, PT, RZ, UR11, PT, P0 ;  /* 0x0000000bff007c0c */ /* 0x000fce000bf05300 */
[----:B0-----:R-:W0:Y:S06]  /*b140*/  LDC R38, c[0x0][0xbe8] ;  /* 0x0002fa00ff267b82 */ /* 0x001e2c0000000800 */
[----:B------:R-:W2:Y:S01]  /*b150*/  @P0 LDG.E R28, desc[UR50][R102.64] ;  /* 0x00000032661c0981 */ /* 0x000ea2000c1e1900 */
[----:B------:R-:W-:-:S04]  /*b160*/  UISETP.NE.U32.AND UP0, UPT, UR8, URZ, UPT ;  /* 0x0000003f0800728c */ /* 0x000fc8000bf05070 */
[----:B------:R-:W-:Y:S01]  /*b170*/  UISETP.NE.AND.EX UP0, UPT, UR9, URZ, UPT, UP0 ;  /* 0x0000003f0900728c */ /* 0x000fe2000bf05300 */
[----:B0-----:R-:W-:-:S05]  /*b180*/  ISETP.NE.AND P1, PT, R38, 0x1, PT ;  /* 0x000000012600780c */ /* 0x001fca0003f25270 */
[----:B------:R-:W-:-:S05]  /*b190*/  PLOP3.LUT P4, PT, PT, PT, UP0, 0x80, 0x0 ;  /* 0x000000000000781c */ /* 0x000fca0003f8f008 */
[----:B------:R-:W-:-:S03]  /*b1a0*/  @UP0 UIADD3 UR8, UP1, UR4, UR8, URZ ;  /* 0x0000000804080290 */ /* 0x000fc6000ff3e03f */
[----:B------:R-:W0:Y:S01]  /*b1b0*/  @P1 LDC R6, c[0x0][0xbec] ;  /* 0x0002fb00ff061b82 */ /* 0x000e220000000800 */
[----:B------:R-:W-:Y:S02]  /*b1c0*/  @UP0 UIADD3.X UR9, UR12, UR9, URZ, UP1, !UPT ;  /* 0x000000090c090290 */ /* 0x000fe40008ffe43f */
[----:B------:R-:W-:Y:S01]  /*b1d0*/  UISETP.GT.AND UP1, UPT, UR44, 0x1, UPT ;  /* 0x000000012c00788c */ /* 0x000fe2000bf24270 */
[----:B------:R-:W-:Y:S01]  /*b1e0*/  IMAD.U32 R4, RZ, RZ, UR8 ;  /* 0x00000008ff047e24 */ /* 0x000fe2000f8e00ff */
[----:B------:R-:W-:Y:S01]  /*b1f0*/  ULDC UR4, c[0x0][0xa88] ;  /* 0x0002a20000047ab9 */ /* 0x000fe20000000800 */
[----:B------:R-:W-:Y:S01]  /*b200*/  UMOV UR16, 0x9b8 ;  /* 0x000009b800107882 */ /* 0x000fe20000000000 */
[----:B------:R-:W-:Y:S01]  /*b210*/  IMAD.U32 R33, RZ, RZ, UR4 ;  /* 0x00000004ff217e24 */ /* 0x000fe2000f8e00ff */
[----:B------:R-:W3:Y:S01]  /*b220*/  @P1 LDC R9, c[0x0][0xbf0] ;  /* 0x0002fc00ff091b82 */ /* 0x000ee20000000800 */
[----:B------:R-:W-:Y:S01]  /*b230*/  USEL UR16, UR16, 0x978, UP1 ;  /* 0x0000097810107887 */ /* 0x000fe20008800000 */
[----:B------:R-:W-:Y:S01]  /*b240*/  IMAD.U32 R5, RZ, RZ, UR9 ;  /* 0x00000009ff057e24 */ /* 0x000fe2000f8e00ff */
[----:B------:R-:W-:-:S04]  /*b250*/  UISETP.NE.U32.AND UP0, UPT, UR10, URZ, UPT ;  /* 0x0000003f0a00728c */ /* 0x000fc8000bf05070 */
[----:B------:R4:W5:Y:S01]  /*b260*/  @P4 LDG.E R33, desc[UR50][R4.64] ;  /* 0x0000003204214981 */ /* 0x000962000c1e1900 */
[----:B------:R-:W-:Y:S01]  /*b270*/  UISETP.NE.AND.EX UP0, UPT, UR11, URZ, UPT, UP0 ;  /* 0x0000003f0b00728c */ /* 0x000fe2000bf05300 */
[----:B------:R-:W-:Y:S01]  /*b280*/  UMOV UR4, URZ ;  /* 0x0000003f00047c82 */ /* 0x000fe20008000000 */
[----:B------:R-:W-:-:S03]  /*b290*/  USEL UR7, UR40, URZ, UP1 ;  /* 0x0000003f28077287 */ /* 0x000fc60008800000 */
[----:B------:R-:W-:Y:S01]  /*b2a0*/  ULDC.64 UR10, c[0x0][UR16+0x218] ;  /* 0x00008600100a7abb */ /* 0x000fe20008000a00 */
[----:B------:R-:W-:Y:S01]  /*b2b0*/  ULDC.64 UR14, c[0x0][UR16+0x228] ;  /* 0x00008a00100e7abb */ /* 0x000fe20008000a00 */
[----:B------:R-:W-:Y:S01]  /*b2c0*/  USEL UR36, UR36, URZ, !UP0 ;  /* 0x0000003f24247287 */ /* 0x000fe2000c000000 */
[----:B----4-:R-:W-:Y:S01]  /*b2d0*/  IMAD.U32 R4, RZ, RZ, UR42 ;  /* 0x0000002aff047e24 */ /* 0x010fe2000f8e00ff */
[----:B------:R-:W-:Y:S01]  /*b2e0*/  ULDC.64 UR12, c[0x0][UR16+0x220] ;  /* 0x00008800100c7abb */ /* 0x000fe20008000a00 */
[----:B------:R-:W-:Y:S02]  /*b2f0*/  UIMAD.WIDE.U32 UR8, UR10, UR39, URZ ;  /* 0x000000270a0872a5 */ /* 0x000fe4000f8e003f */
[----:B------:R-:W-:Y:S01]  /*b300*/  IMAD R11, R4, 0x80, R219 ;  /* 0x00000080040b7824 */ /* 0x000fe200078e02db */
[----:B------:R-:W-:Y:S02]  /*b310*/  UIMAD.WIDE.U32 UR18, UR14, UR7, URZ ;  /* 0x000000070e1272a5 */ /* 0x000fe4000f8e003f */
[----:B------:R-:W-:Y:S01]  /*b320*/  UIMAD UR10, UR11, UR39, URZ ;  /* 0x000000270b0a72a4 */ /* 0x000fe2000f8e023f */
[----:B0-----:R-:W-:Y:S01]  /*b330*/  @P1 IMAD.HI.U32 R4, R11, R6, RZ ;  /* 0x000000060b041227 */ /* 0x001fe200078e00ff */
[----:B------:R-:W-:-:S02]  /*b340*/  UIMAD UR14, UR15, UR7, URZ ;  /* 0x000000070f0e72a4 */ /* 0x000fc4000f8e023f */
[----:B------:R-:W-:Y:S01]  /*b350*/  USEL UR37, UR37, URZ, !UP0 ;  /* 0x0000003f25257287 */ /* 0x000fe2000c000000 */
[----:B------:R-:W-:Y:S01]  /*b360*/  IMAD.MOV.U32 R7, RZ, RZ, R11 ;  /* 0x000000ffff077224 */ /* 0x000fe200078e000b */
[----:B------:R-:W-:Y:S01]  /*b370*/  UIMAD UR7, UR13, UR36, URZ ;  /* 0x000000240d0772a4 */ /* 0x000fe2000f8e023f */
[----:B---3--:R-:W-:Y:S01]  /*b380*/  @P1 SHF.R.U32.HI R7, RZ, R9, R4 ;  /* 0x00000009ff071219 */ /* 0x008fe20000011604 */
[----:B------:R-:W-:Y:S01]  /*b390*/  UIADD3 UR9, UR9, UR10, URZ ;  /* 0x0000000a09097290 */ /* 0x000fe2000fffe03f */
[----:B------:R-:W-:Y:S01]  /*b3a0*/  IMAD.U32 R4, RZ, RZ, UR18 ;  /* 0x00000012ff047e24 */ /* 0x000fe2000f8e00ff */
[----:B------:R-:W-:Y:S01]  /*b3b0*/  UIMAD.WIDE.U32 UR10, UR12, UR36, URZ ;  /* 0x000000240c0a72a5 */ /* 0x000fe2000f8e003f */
[----:B------:R-:W-:Y:S01]  /*b3c0*/  IMAD.U32 R5, RZ, RZ, UR19 ;  /* 0x00000013ff057e24 */ /* 0x000fe2000f8e00ff */
[----:B------:R-:W-:Y:S01]  /*b3d0*/  UIMAD UR7, UR12, UR37, UR7 ;  /* 0x000000250c0772a4 */ /* 0x000fe2000f8e0207 */
[--C-:B------:R-:W-:Y:S01]  /*b3e0*/  IMAD.MOV R9, RZ, RZ, -R7.reuse ;  /* 0x000000ffff097224 */ /* 0x100fe200078e0a07 */
[----:B------:R-:W-:Y:S01]  /*b3f0*/  UIADD3 UR14, UR19, UR14, URZ ;  /* 0x0000000e130e7290 */ /* 0x000fe2000fffe03f */
[----:B------:R-:W-:Y:S01]  /*b400*/  SHF.R.S32.HI R5, RZ, 0x1f, R7 ;  /* 0x0000001fff057819 */ /* 0x000fe20000011407 */
[----:B------:R-:W-:Y:S01]  /*b410*/  UIADD3 UR7, UR11, UR7, URZ ;  /* 0x000000070b077290 */ /* 0x000fe2000fffe03f */
[----:B------:R-:W-:-:S03]  /*b420*/  IMAD R9, R38, R9, R11 ;  /* 0x0000000926097224 */ /* 0x000fc600078e020b */
[----:B------:R-:W-:Y:S02]  /*b430*/  IMAD.U32 R8, RZ, RZ, UR14 ;  /* 0x0000000eff087e24 */ /* 0x000fe4000f8e00ff */
[----:B------:R-:W-:Y:S02]  /*b440*/  SHF.R.S32.HI R6, RZ, 0x1f, R9 ;  /* 0x0000001fff067819 */ /* 0x000fe40000011409 */
[----:B--2---:R-:W-:-:S13]  /*b450*/  @P0 R2UR UR4, R28 ;  /* 0x000000001c0402ca */ /* 0x004fda00000e0000 */
[----:B------:R-:W-:Y:S02]  /*b460*/  UIADD3 UR8, UP0, UP2, UR10, UR8, UR4 ;  /* 0x000000080a087290 */ /* 0x000fe4000fa1e004 */
[----:B------:R-:W-:Y:S01]  /*b470*/  USHF.R.S32.HI UR12, URZ, 0x1f, UR4 ;  /* 0x0000001f3f0c7899 */ /* 0x000fe20008011404 */
[----:B------:R-:W-:Y:S01]  /*b480*/  ULDC.64 UR10, c[0x0][0xba8] ;  /* 0x0002ea00000a7ab9 */ /* 0x000fe20000000a00 */
[----:B------:R-:W-:Y:S02]  /*b490*/  @!UP1 ULDC UR10, c[0x0][0xb50] ;  /* 0x0002d400000a9ab9 */ /* 0x000fe40000000800 */
[----:B------:R-:W-:Y:S01]  /*b4a0*/  UIADD3.X UR7, UR7, UR9, UR12, UP0, UP2 ;  /* 0x0000000907077290 */ /* 0x000fe200087e440c */
[----:B------:R-:W-:Y:S01]  /*b4b0*/  IADD3 R4, P2, P3, R7, UR8, R4 ;  /* 0x0000000807047c10 */ /* 0x000fe2000fb5e004 */
[----:B------:R-:W-:Y:S01]  /*b4c0*/  @!UP1 ULDC UR11, c[0x0][0xb54] ;  /* 0x0002d500000b9ab9 */ /* 0x000fe20000000800 */
[----:B------:R-:W-:Y:S02]  /*b4d0*/  ULDC.64 UR8, c[0x0][UR16+0x210] ;  /* 0x0000840010087abb */ /* 0x000fe40008000a00 */
[----:B------:R-:W-:Y:S01]  /*b4e0*/  IMAD R7, R9, UR9, RZ ;  /* 0x0000000909077c24 */ /* 0x000fe2000f8e02ff */
[----:B------:R-:W-:-:S03]  /*b4f0*/  IADD3.X R5, R5, UR7, R8, P2, P3 ;  /* 0x0000000705057c10 */ /* 0x000fc600097e6408 */
[----:B------:R-:W-:Y:S02]  /*b500*/  IMAD R7, R6, UR8, R7 ;  /* 0x0000000806077c24 */ /* 0x000fe4000f8e0207 */
[----:B------:R-:W-:-:S04]  /*b510*/  IMAD.WIDE.U32 R4, R9, UR8, R4 ;  /* 0x0000000809047c25 */ /* 0x000fc8000f8e0004 */
[----:B------:R-:W-:Y:S01]  /*b520*/  IMAD.IADD R5, R5, 0x1, R7 ;  /* 0x0000000105057824 */ /* 0x000fe200078e0207 */
[----:B------:R-:W-:-:S04]  /*b530*/  LEA R8, P2, R4, UR10, 0x2 ;  /* 0x0000000a04087c11 */ /* 0x000fc8000f8410ff */
[----:B------:R-:W-:Y:S01]  /*b540*/  LEA.HI.X R9, R4, UR11, R5, 0x2, P2 ;  /* 0x0000000b04097c11 */ /* 0x000fe200090f1405 */
[----:B-1----:R-:W-:Y:S08]  /*b550*/  @P4 BRA `(.L_x_163) ;  /* 0x0000000000104947 */ /* 0x002ff00003800000 */
[----:B------:R-:W-:Y:S05]  /*b560*/  @!P0 BRA `(.L_x_163) ;  /* 0x00000000000c8947 */ /* 0x000fea0003800000 */
[----:B------:R-:W2:Y:S04]  /*b570*/  LDG.E R4, desc[UR50][R102.64] ;  /* 0x0000003266047981 */ /* 0x000ea8000c1e1900 */
[----:B-----5:R-:W2:Y:S02]  /*b580*/  LDG.E R33, desc[UR50][R102.64+0x4] ;  /* 0x0000043266217981 */ /* 0x020ea4000c1e1900 */
[----:B--2---:R-:W-:-:S07]  /*b590*/  IMAD.IADD R33, R33, 0x1, -R4 ;  /* 0x0000000121217824 */ /* 0x004fce00078e0a04 */
.L_x_163:
[----:B------:R-:W-:Y:S01]  /*b5a0*/  IMAD.U32 R13, RZ, RZ, UR42 ;  /* 0x0000002aff0d7e24 */ /* 0x000fe2000f8e00ff */
[----:B------:R-:W-:Y:S01]  /*b5b0*/  SHFL.IDX PT, R4, R8, RZ, 0x1c1f ;  /* 0x001c1fff08047589 */ /* 0x000fe200000e0000 */
[----:B-----5:R-:W-:Y:S01]  /*b5c0*/  IMAD R33, R33, R38, RZ ;  /* 0x0000002621217224 */ /* 0x020fe200078e02ff */
[----:B------:R-:W-:Y:S01]  /*b5d0*/  LOP3.LUT P0, RZ, R201, 0x3, RZ, 0xc0, !PT ;  /* 0x00000003c9ff7812 */ /* 0x000fe2000780c0ff */
[----:B------:R-:W-:Y:S01]  /*b5e0*/  IMAD R10, R13, 0x80, R218 ;  /* 0x000000800d0a7824 */ /* 0x000fe200078e02da */
[----:B------:R-:W0:Y:S03]  /*b5f0*/  SHFL.IDX PT, R5, R9, RZ, 0x1c1f ;  /* 0x001c1fff09057589 */ /* 0x000e2600000e0000 */
[C---:B------:R-:W-:Y:S01]  /*b600*/  VIADD R24, R10.reuse, 0x8 ;  /* 0x000000080a187836 */ /* 0x040fe20000000000 */
[----:B------:R-:W-:Y:S01]  /*b610*/  SHFL.IDX PT, R6, R8, 0x1, 0x1c1f ;  /* 0x003c1f0008067f89 */ /* 0x000fe200000e0000 */
[----:B------:R-:W-:-:S03]  /*b620*/  ISETP.GE.OR P2, PT, R10, R33, P0 ;  /* 0x000000210a00720c */ /* 0x000fc60000746670 */
[----:B------:R-:W1:Y:S01]  /*b630*/  SHFL.IDX PT, R7, R9, 0x1, 0x1c1f ;  /* 0x003c1f0009077f89 */ /* 0x000e6200000e0000 */
[----:B------:R-:W-:-:S09]  /*b640*/  ISETP.GE.OR P0, PT, R24, R33, P0 ;  /* 0x000000211800720c */ /* 0x000fd20000706670 */
[----:B0-----:R0:W-:Y:S04]  /*b650*/  @!P2 ST.E desc[UR50][R4.64], R3 ;  /* 0x000000030400a985 */ /* 0x0011e8000c101932 */
[----:B-1----:R0:W-:Y:S01]  /*b660*/  @!P0 ST.E desc[UR50][R6.64], R0 ;  /* 0x0000000006008985 */ /* 0x0021e2000c101932 */
[----:B------:R-:W-:-:S13]  /*b670*/  PLOP3.LUT P0, PT, PT, PT, UP1, 0x80, 0x0 ;  /* 0x000000000000781c */ /* 0x000fda0003f0f018 */
[----:B0-----:R-:W-:Y:S05]  /*b680*/  @P0 BRA `(.L_x_164) ;  /* 0x0000000800900947 */ /* 0x001fea0003800000 */
[----:B------:R-:W-:Y:S01]  /*b690*/  IMAD R3, R200, 0x40, R2 ;  /* 0x00000040c8037824 */ /* 0x000fe200078e0202 */
[----:B------:R-:W0:Y:S01]  /*b6a0*/  @P1 LDC R35, c[0x0][0xbec] ;  /* 0x0002fb00ff231b82 */ /* 0x000e220000000800 */
[----:B------:R-:W-:Y:S02]  /*b6b0*/  ULDC.64 UR10, c[0x0][0xaa0] ;  /* 0x0002a800000a7ab9 */ /* 0x000fe40000000a00 */
[----:B------:R-:W-:-:S03]  /*b6c0*/  IMAD.WIDE R20, R3, 0x2, R20 ;  /* 0x0000000203147825 */ /* 0x000fc600078e0214 */
[C---:B------:R-:W-:Y:S02]  /*b6d0*/  IADD3 R9, P6, R20.reuse, 0x1000, RZ ;  /* 0x0000100014097810 */ /* 0x040fe40007fde0ff */
[C---:B------:R-:W-:Y:S02]  /*b6e0*/  IADD3 R13, P5, R20.reuse, 0x2000, RZ ;  /* 0x00002000140d7810 */ /* 0x040fe40007fbe0ff */
[----:B------:R-:W-:Y:S02]  /*b6f0*/  LOP3.LUT R8, R9, 0x380, RZ, 0xc0, !PT ;  /* 0x0000038009087812 */ /* 0x000fe400078ec0ff */
[C---:B------:R-:W-:Y:S02]  /*b700*/  IADD3 R25, P4, R20.reuse, 0x3000, RZ ;  /* 0x0000300014197810 */ /* 0x040fe40007f9e0ff */
[C---:B------:R-:W-:Y:S02]  /*b710*/  IADD3 R29, P3, R20.reuse, 0x4000, RZ ;  /* 0x00004000141d7810 */ /* 0x040fe40007f7e0ff */
[----:B------:R-:W-:-:S02]  /*b720*/  IADD3 R41, P2, R20, 0x5000, RZ ;  /* 0x0000500014297810 */ /* 0x000fc40007f5e0ff */
[C---:B------:R-:W-:Y:S02]  /*b730*/  IADD3 R45, P0, R20.reuse, 0x6000, RZ ;  /* 0x00006000142d7810 */ /* 0x040fe40007f1e0ff */
[----:B------:R-:W-:Y:S02]  /*b740*/  LOP3.LUT R5, R20, 0x380, RZ, 0xc0, !PT ;  /* 0x0000038014057812 */ /* 0x000fe400078ec0ff */
[----:B------:R-:W-:Y:S02]  /*b750*/  SHF.R.U64 R8, R8, 0x3, RZ ;  /* 0x0000000308087819 */ /* 0x000fe400000012ff */
[----:B------:R-:W-:Y:S02]  /*b760*/  LOP3.LUT R12, R13, 0x380, RZ, 0xc0, !PT ;  /* 0x000003800d0c7812 */ /* 0x000fe400078ec0ff */
[----:B------:R-:W-:Y:S02]  /*b770*/  LOP3.LUT R24, R25, 0x380, RZ, 0xc0, !PT ;  /* 0x0000038019187812 */ /* 0x000fe400078ec0ff */
[----:B------:R-:W-:-:S02]  /*b780*/  LOP3.LUT R28, R29, 0x380, RZ, 0xc0, !PT ;  /* 0x000003801d1c7812 */ /* 0x000fc400078ec0ff */
[----:B------:R-:W-:Y:S02]  /*b790*/  LOP3.LUT R40, R41, 0x380, RZ, 0xc0, !PT ;  /* 0x0000038029287812 */ /* 0x000fe400078ec0ff */
[----:B------:R-:W-:Y:S02]  /*b7a0*/  LOP3.LUT R44, R45, 0x380, RZ, 0xc0, !PT ;  /* 0x000003802d2c7812 */ /* 0x000fe400078ec0ff */
[----:B------:R-:W-:Y:S02]  /*b7b0*/  SHF.R.U64 R5, R5, 0x3, RZ ;  /* 0x0000000305057819 */ /* 0x000fe400000012ff */
[----:B------:R-:W-:Y:S01]  /*b7c0*/  LOP3.LUT R8, R8, R9, RZ, 0x3c, !PT ;  /* 0x0000000908087212 */ /* 0x000fe200078e3cff */
[----:B------:R-:W-:Y:S01]  /*b7d0*/  IMAD.X R9, RZ, RZ, R21, P6 ;  /* 0x000000ffff097224 */ /* 0x000fe200030e0615 */
[----:B------:R-:W-:Y:S02]  /*b7e0*/  IADD3 R3, P6, R20, 0x7000, RZ ;  /* 0x0000700014037810 */ /* 0x000fe40007fde0ff */
[----:B------:R-:W-:-:S02]  /*b7f0*/  SHF.R.U64 R12, R12, 0x3, RZ ;  /* 0x000000030c0c7819 */ /* 0x000fc400000012ff */
[----:B------:R-:W-:Y:S01]  /*b800*/  SHF.R.U64 R24, R24, 0x3, RZ ;  /* 0x0000000318187819 */ /* 0x000fe200000012ff */
[--C-:B------:R-:W-:Y:S01]  /*b810*/  IMAD.X R49, RZ, RZ, R21.reuse, P6 ;  /* 0x000000ffff317224 */ /* 0x100fe200030e0615 */
[----:B------:R-:W-:Y:S01]  /*b820*/  SHF.R.U64 R28, R28, 0x3, RZ ;  /* 0x000000031c1c7819 */ /* 0x000fe200000012ff */
[----:B------:R-:W-:Y:S01]  /*b830*/  UIMAD UR7, UR12, UR10, URZ ;  /* 0x0000000a0c0772a4 */ /* 0x000fe2000f8e023f */
[----:B------:R-:W-:Y:S01]  /*b840*/  SHF.R.U64 R40, R40, 0x3, RZ ;  /* 0x0000000328287819 */ /* 0x000fe200000012ff */
[----:B------:R-:W-:Y:S01]  /*b850*/  UIMAD.WIDE.U32 UR8, UR4, UR10, URZ ;  /* 0x0000000a040872a5 */ /* 0x000fe2000f8e003f */
[----:B------:R-:W-:Y:S01]  /*b860*/  SHF.R.U64 R44, R44, 0x3, RZ ;  /* 0x000000032c2c7819 */ /* 0x000fe200000012ff */
[----:B------:R-:W-:Y:S01]  /*b870*/  ULDC.64 UR12, c[0x0][0xaf0] ;  /* 0x0002bc00000c7ab9 */ /* 0x000fe20000000a00 */
[----:B------:R-:W-:Y:S01]  /*b880*/  LOP3.LUT R20, R5, R20, RZ, 0x3c, !PT ;  /* 0x0000001405147212 */ /* 0x000fe200078e3cff */
[----:B------:R-:W5:Y:S01]  /*b890*/  LD.E.128 R8, desc[UR50][R8.64] ;  /* 0x0000003208087980 */ /* 0x000f62000c101d00 */
[----:B------:R-:W-:Y:S01]  /*b8a0*/  LOP3.LUT R12, R12, R13, RZ, 0x3c, !PT ;  /* 0x0000000d0c0c7212 */ /* 0x000fe200078e3cff */
[--C-:B------:R-:W-:Y:S01]  /*b8b0*/  IMAD.X R13, RZ, RZ, R21.reuse, P5 ;  /* 0x000000ffff0d7224 */ /* 0x100fe200028e0615 */
[----:B------:R-:W-:Y:S01]  /*b8c0*/  LOP3.LUT R24, R24, R25, RZ, 0x3c, !PT ;  /* 0x0000001918187212 */ /* 0x000fe200078e3cff */
[--C-:B------:R-:W-:Y:S01]  /*b8d0*/  IMAD.X R25, RZ, RZ, R21.reuse, P4 ;  /* 0x000000ffff197224 */ /* 0x100fe200020e0615 */
[----:B------:R-:W-:Y:S01]  /*b8e0*/  LOP3.LUT R28, R28, R29, RZ, 0x3c, !PT ;  /* 0x0000001d1c1c7212 */ /* 0x000fe200078e3cff */
[--C-:B------:R-:W-:Y:S01]  /*b8f0*/  IMAD.X R29, RZ, RZ, R21.reuse, P3 ;  /* 0x000000ffff1d7224 */ /* 0x100fe200018e0615 */
[----:B------:R-:W-:Y:S01]  /*b900*/  LOP3.LUT R40, R40, R41, RZ, 0x3c, !PT ;  /* 0x0000002928287212 */ /* 0x000fe200078e3cff */
[--C-:B------:R-:W-:Y:S01]  /*b910*/  IMAD.X R41, RZ, RZ, R21.reuse, P2 ;  /* 0x000000ffff297224 */ /* 0x100fe200010e0615 */
[----:B------:R-:W-:Y:S01]  /*b920*/  LOP3.LUT R44, R44, R45, RZ, 0x3c, !PT ;  /* 0x0000002d2c2c7212 */ /* 0x000fe200078e3cff */
[----:B------:R-:W-:Y:S01]  /*b930*/  IMAD.X R45, RZ, RZ, R21, P0 ;  /* 0x000000ffff2d7224 */ /* 0x000fe200000e0615 */
[----:B------:R1:W5:Y:S01]  /*b940*/  LD.E.128 R4, desc[UR50][R20.64] ;  /* 0x0000003214047980 */ /* 0x000362000c101d00 */
[----:B------:R-:W-:Y:S01]  /*b950*/  LOP3.LUT R0, R3, 0x380, RZ, 0xc0, !PT ;  /* 0x0000038003007812 */ /* 0x000fe200078ec0ff */
[----:B------:R-:W-:-:S02]  /*b960*/  UIMAD UR7, UR4, UR11, UR7 ;  /* 0x0000000b040772a4 */ /* 0x000fc4000f8e0207 */
[----:B------:R-:W5:Y:S01]  /*b970*/  LD.E.128 R12, desc[UR50][R12.64] ;  /* 0x000000320c0c7980 */ /* 0x000f62000c101d00 */
[----:B------:R-:W-:-:S03]  /*b980*/  SHF.R.U64 R0, R0, 0x3, RZ ;  /* 0x0000000300007819 */ /* 0x000fc600000012ff */
[----:B------:R-:W5:Y:S01]  /*b990*/  LD.E.128 R24, desc[UR50][R24.64] ;  /* 0x0000003218187980 */ /* 0x000f62000c101d00 */
[----:B------:R-:W-:Y:S01]  /*b9a0*/  LOP3.LUT R48, R0, R3, RZ, 0x3c, !PT ;  /* 0x0000000300307212 */ /* 0x000fe200078e3cff */
[----:B-1----:R-:W1:Y:S01]  /*b9b0*/  @P1 LDC R21, c[0x0][0xbf0] ;  /* 0x0002fc00ff151b82 */ /* 0x002e620000000800 */
[----:B------:R-:W-:Y:S01]  /*b9c0*/  IMAD R0, R17, 0x20, R200 ;  /* 0x0000002011007824 */ /* 0x000fe200078e02c8 */
[----:B------:R-:W-:Y:S01]  /*b9d0*/  ULDC.64 UR10, c[0x0][0xae8] ;  /* 0x0002ba00000a7ab9 */ /* 0x000fe20000000a00 */
[----:B------:R-:W-:Y:S01]  /*b9e0*/  IMAD.U32 R3, RZ, RZ, UR42 ;  /* 0x0000002aff037e24 */ /* 0x000fe2000f8e00ff */
[----:B------:R-:W-:Y:S01]  /*b9f0*/  UIADD3 UR9, UR9, UR7, URZ ;  /* 0x0000000709097290 */ /* 0x000fe2000fffe03f */
[----:B------:R-:W5:Y:S01]  /*ba00*/  LD.E.128 R28, desc[UR50][R28.64] ;  /* 0x000000321c1c7980 */ /* 0x000f62000c101d00 */
[----:B------:R-:W-:Y:S01]  /*ba10*/  USHF.R.S32.HI UR4, URZ, 0x1f, UR36 ;  /* 0x0000001f3f047899 */ /* 0x000fe20008011424 */
[----:B------:R-:W-:Y:S01]  /*ba20*/  IMAD R34, R3, 0x80, R0 ;  /* 0x0000008003227824 */ /* 0x000fe200078e0200 */
[----:B------:R-:W-:Y:S01]  /*ba30*/  UIMAD.WIDE.U32 UR8, UR39, UR10, UR8 ;  /* 0x0000000a270872a5 */ /* 0x000fe2000f8e0008 */
[----:B------:R-:W5:Y:S01]  /*ba40*/  LD.E.128 R40, desc[UR50][R40.64] ;  /* 0x0000003228287980 */ /* 0x000f62000c101d00 */
[----:B------:R-:W-:Y:S01]  /*ba50*/  UIMAD UR4, UR4, UR12, URZ ;  /* 0x0000000c040472a4 */ /* 0x000fe2000f8e023f */
[----:B0-----:R-:W-:Y:S01]  /*ba60*/  @P1 IMAD.HI.U32 R0, R34, R35, RZ ;  /* 0x0000002322001227 */ /* 0x001fe200078e00ff */
[----:B------:R-:W-:Y:S01]  /*ba70*/  UIMAD UR9, UR39, UR11, UR9 ;  /* 0x0000000b270972a4 */ /* 0x000fe2000f8e0209 */
[----:B------:R-:W5:Y:S01]  /*ba80*/  LD.E.128 R44, desc[UR50][R44.64] ;  /* 0x000000322c2c7980 */ /* 0x000f62000c101d00 */
[----:B------:R-:W-:Y:S01]  /*ba90*/  UIMAD UR4, UR36, UR13, UR4 ;  /* 0x0000000d240472a4 */ /* 0x000fe2000f8e0204 */
[----:B------:R-:W-:Y:S01]  /*baa0*/  IMAD.MOV.U32 R3, RZ, RZ, R34 ;  /* 0x000000ffff037224 */ /* 0x000fe200078e0022 */
[----:B------:R-:W-:Y:S01]  /*bab0*/  UIMAD.WIDE.U32 UR36, UR36, UR12, UR8 ;  /* 0x0000000c242472a5 */ /* 0x000fe2000f8e0008 */
[----:B------:R-:W5:Y:S02]  /*bac0*/  LD.E.128 R48, desc[UR50][R48.64] ;  /* 0x0000003230307980 */ /* 0x000f64000c101d00 */
[----:B------:R-:W-:Y:S01]  /*bad0*/  ULDC.64 UR8, c[0x0][0xae0] ;  /* 0x0002b80000087ab9 */ /* 0x000fe20000000a00 */
[----:B-1----:R-:W-:Y:S01]  /*bae0*/  @P1 SHF.R.U32.HI R3, RZ, R21, R0 ;  /* 0x00000015ff031219 */ /* 0x002fe20000011600 */
[----:B------:R-:W-:Y:S01]  /*baf0*/  UIADD3 UR4, UR37, UR4, URZ ;  /* 0x0000000425047290 */ /* 0x000fe2000fffe03f */
[----:B------:R-:W-:Y:S01]  /*bb00*/  IMAD.U32 R20, RZ, RZ, UR36 ;  /* 0x00000024ff147e24 */ /* 0x000fe2000f8e00ff */
[----:B------:R-:W-:Y:S01]  /*bb10*/  @!PT LDS RZ, [RZ] ;  /* 0x00000000fffff984 */ /* 0x000fe20000000800 */
[----:B------:R-:W-:Y:S01]  /*bb20*/  @!PT LDS RZ, [RZ] ;  /* 0x00000000fffff984 */ /* 0x000fe20000000800 */
[----:B------:R-:W-:Y:S01]  /*bb30*/  @!PT LDS RZ, [RZ] ;  /* 0x00000000fffff984 */ /* 0x000fe20000000800 */
[----:B------:R-:W-:Y:S01]  /*bb40*/  @!PT LDS RZ, [RZ] ;  /* 0x00000000fffff984 */ /* 0x000fe20000000800 */
[----:B------:R0:W-:Y:S06]  /*bb50*/  MEMBAR.ALL.CTA ;  /* 0x0000000000007992 */ /* 0x0001ec0000008000 */
[----:B0-----:R-:W0:Y:S01]  /*bb60*/  FENCE.VIEW.ASYNC.S ;  /* 0x00000000000073c6 */ /* 0x001e220000000000 */
[--C-:B------:R-:W-:Y:S01]  /*bb70*/  SHF.R.S32.HI R0, RZ, 0x1f, R3.reuse ;  /* 0x0000001fff007819 */ /* 0x100fe20000011403 */
[----:B------:R-:W-:-:S02]  /*bb80*/  IMAD.MOV R35, RZ, RZ, -R3 ;  /* 0x000000ffff237224 */ /* 0x000fc400078e0a03 */
[----:B------:R-:W-:Y:S02]  /*bb90*/  IMAD.U32 R21, RZ, RZ, UR37 ;  /* 0x00000025ff157e24 */ /* 0x000fe4000f8e00ff */
[----:B------:R-:W-:Y:S02]  /*bba0*/  IMAD R0, R0, UR8, RZ ;  /* 0x0000000800007c24 */ /* 0x000fe4000f8e02ff */
[----:B------:R-:W-:Y:S02]  /*bbb0*/  IMAD R35, R38, R35, R34 ;  /* 0x0000002326237224 */ /* 0x000fe400078e0222 */
[----:B------:R-:W-:Y:S02]  /*bbc0*/  IMAD.U32 R21, RZ, RZ, UR4 ;  /* 0x00000004ff157e24 */ /* 0x000fe4000f8e00ff */
[C---:B------:R-:W-:Y:S01]  /*bbd0*/  IMAD R37, R3.reuse, UR9, R0 ;  /* 0x0000000903257c24 */ /* 0x040fe2000f8e0200 */
[----:B------:R-:W-:Y:S01]  /*bbe0*/  SHF.R.S32.HI R0, RZ, 0x1f, R35 ;  /* 0x0000001fff007819 */ /* 0x000fe20000011423 */
[----:B------:R-:W-:Y:S01]  /*bbf0*/  IMAD.WIDE.U32 R20, R3, UR8, R20 ;  /* 0x0000000803147c25 */ /* 0x000fe2000f8e0014 */
[----:B------:R-:W-:-:S03]  /*bc00*/  ULDC.64 UR8, c[0x0][0xad8] ;  /* 0x0002b60000087ab9 */ /* 0x000fc60000000a00 */
[----:B------:R-:W-:Y:S02]  /*bc10*/  IMAD.U32 R3, RZ, RZ, UR42 ;  /* 0x0000002aff037e24 */ /* 0x000fe4000f8e00ff */
[----:B------:R-:W-:Y:S02]  /*bc20*/  IMAD.IADD R21, R21, 0x1, R37 ;  /* 0x0000000115157824 */ /* 0x000fe400078e0225 */
[----:B------:R-:W-:Y:S02]  /*bc30*/  IMAD R34, R0, UR8, RZ ;  /* 0x0000000800227c24 */ /* 0x000fe4000f8e02ff */
[----:B------:R-:W-:Y:S02]  /*bc40*/  IMAD R38, R3, 0x80, R200 ;  /* 0x0000008003267824 */ /* 0x000fe400078e02c8 */
[C---:B------:R-:W-:Y:S02]  /*bc50*/  IMAD R3, R35.reuse, UR9, R34 ;  /* 0x0000000923037c24 */ /* 0x040fe4000f8e0222 */
[----:B------:R-:W-:Y:S01]  /*bc60*/  IMAD.WIDE.U32 R20, R35, UR8, R20 ;  /* 0x0000000823147c25 */ /* 0x000fe2000f8e0014 */
[----:B------:R-:W-:Y:S01]  /*bc70*/  ISETP.GE.AND P2, PT, R38, R33, PT ;  /* 0x000000212600720c */ /* 0x000fe20003f46270 */
[----:B------:R-:W-:-:S02]  /*bc80*/  ULDC.64 UR8, c[0x0][0xa80] ;  /* 0x0002a00000087ab9 */ /* 0x000fc40000000a00 */
[----:B------:R-:W-:Y:S01]  /*bc90*/  IMAD.IADD R3, R21, 0x1, R3 ;  /* 0x0000000115037824 */ /* 0x000fe200078e0203 */
[----:B------:R-:W-:Y:S01]  /*bca0*/  LEA R36, P3, R20, UR8, 0x1 ;  /* 0x0000000814247c11 */ /* 0x000fe2000f8608ff */
[----:B------:R-:W-:Y:S02]  /*bcb0*/  VIADD R32, R32, 0x29820 ;  /* 0x0002982020207836 */ /* 0x000fe40000000000 */
[----:B------:R-:W-:Y:S01]  /*bcc0*/  VIADD R0, R38, 0x20 ;  /* 0x0000002026007836 */ /* 0x000fe20000000000 */
[----:B------:R-:W-:Y:S02]  /*bcd0*/  LEA.HI.X R3, R20, UR9, R3, 0x1, P3 ;  /* 0x0000000914037c11 */ /* 0x000fe400098f0c03 */
[----:B------:R-:W-:Y:S02]  /*bce0*/  PRMT R32, RZ, 0x654, R32 ;  /* 0x00000654ff207816 */ /* 0x000fe40000000020 */
[-C--:B------:R-:W-:Y:S01]  /*bcf0*/  ISETP.GE.AND P0, PT, R0, R33.reuse, PT ;  /* 0x000000210000720c */ /* 0x080fe20003f06270 */
[----:B------:R-:W-:Y:S01]  /*bd00*/  VIADD R0, R38, 0x40 ;  /* 0x0000004026007836 */ /* 0x000fe20000000000 */
[----:B0-----:R0:W-:Y:S01]  /*bd10*/  SYNCS.ARRIVE.TRANS64.RED.A1T0 RZ, [R32+URZ], RZ ;  /* 0x000000ff20ff79a7 */ /* 0x0011e2000810043f */
[----:B------:R0:W1:Y:S01]  /*bd20*/  SHFL.IDX PT, R21, R36, RZ, 0x181f ;  /* 0x00181fff24157589 */ /* 0x00006200000e0000 */
[----:B------:R-:W-:Y:S03]  /*bd30*/  BSSY B1, `(.L_x_165) ;  /* 0x000000d000017945 */ /* 0x000fe60003800000 */
[----:B------:R0:W2:Y:S01]  /*bd40*/  SHFL.IDX PT, R35, R3, RZ, 0x181f ;  /* 0x00181fff03237589 */ /* 0x0000a200000e0000 */
[----:B------:R-:W-:Y:S01]  /*bd50*/  ISETP.GE.AND P1, PT, R0, R33, PT ;  /* 0x000000210000720c */ /* 0x000fe20003f26270 */
[----:B------:R-:W-:-:S12]  /*bd60*/  @P2 BRA `(.L_x_166) ;  /* 0x0000000000242947 */ /* 0x000fd80003800000 */
[----:B------:R-:W-:Y:S02]  /*bd70*/  ULDC UR4, c[0x0][0xac8] ;  /* 0x0002b20000047ab9 */ /* 0x000fe40000000800 */
[----:B------:R-:W-:Y:S02]  /*bd80*/  ISETP.GE.AND P2, PT, R2, UR4, PT ;  /* 0x0000000402007c0c */ /* 0x000fe4000bf46270 */
[----:B------:R-:W-:-:S11]  /*bd90*/  ISETP.GE.AND P3, PT, R16, UR4, PT ;  /* 0x0000000410007c0c */ /* 0x000fd6000bf66270 */
[-C--:B-1----:R-:W-:Y:S02]  /*bda0*/  @!P2 LEA R20, P4, R2, R21.reuse, 0x1 ;  /* 0x000000150214a211 */ /* 0x082fe400078808ff */
[----:B------:R-:W-:Y:S02]  /*bdb0*/  @!P3 LEA R34, P5, R16, R21, 0x1 ;  /* 0x000000151022b211 */ /* 0x000fe400078a08ff */
[-C--:B--2---:R-:W-:Y:S02]  /*bdc0*/  @!P2 LEA.HI.X R21, R2, R35.reuse, R222, 0x1, P4 ;  /* 0x000000230215a211 */ /* 0x084fe400020f0cde */
[----:B------:R-:W-:-:S03]  /*bdd0*/  @!P3 LEA.HI.X R35, R16, R35, R221, 0x1, P5 ;  /* 0x000000231023b211 */ /* 0x000fc600028f0cdd */
[----:B-----5:R3:W-:Y:S04]  /*bde0*/  @!P2 ST.E.128 desc[UR50][R20.64], R4 ;  /* 0x000000041400a985 */ /* 0x0207e8000c101d32 */
[----:B------:R3:W-:Y:S02]  /*bdf0*/  @!P3 ST.E.128 desc[UR50][R34.64], R28 ;  /* 0x0000001c2200b985 */ /* 0x0007e4000c101d32 */
.L_x_166:
[----:B------:R-:W-:Y:S05]  /*be00*/  BSYNC B1 ;  /* 0x0000000000017941 */ /* 0x000fea0003800000 */
.L_x_165:
[----:B---3-5:R3:W4:Y:S01]  /*be10*/  SHFL.IDX PT, R7, R3, 0x1, 0x181f ;  /* 0x00381f0003077f89 */ /* 0x02872200000e0000 */
[----:B------:R-:W-:Y:S03]  /*be20*/  BSSY B1, `(.L_x_167) ;  /* 0x000000c000017945 */ /* 0x000fe60003800000 */
[----:B------:R3:W0:Y:S01]  /*be30*/  SHFL.IDX PT, R5, R36, 0x1, 0x181f ;  /* 0x00381f0024057f89 */ /* 0x00062200000e0000 */
[----:B------:R-:W-:Y:S05]  /*be40*/  @P0 BRA `(.L_x_168) ;  /* 0x0000000000240947 */ /* 0x000fea0003800000 */
[----:B------:R-:W-:Y:S02]  /*be50*/  ULDC UR4, c[0x0][0xac8] ;  /* 0x0002b20000047ab9 */ /* 0x000fe40000000800 */
[----:B------:R-:W-:Y:S02]  /*be60*/  ISETP.GE.AND P3, PT, R2, UR4, PT ;  /* 0x0000000402007c0c */ /* 0x000fe4000bf66270 */
[----:B------:R-:W-:-:S11]  /*be70*/  ISETP.GE.AND P4, PT, R16, UR4, PT ;  /* 0x0000000410007c0c */ /* 0x000fd6000bf86270 */
[-C--:B0-----:R-:W-:Y:S02]  /*be80*/  @!P3 LEA R4, P0, R2, R5.reuse, 0x1 ;  /* 0x000000050204b211 */ /* 0x081fe400078008ff */
[----:B------:R-:W-:Y:S02]  /*be90*/  @!P4 LEA R6, P2, R16, R5, 0x1 ;  /* 0x000000051006c211 */ /* 0x000fe400078408ff */
[-C--:B----4-:R-:W-:Y:S02]  /*bea0*/  @!P3 LEA.HI.X R5, R2, R7.reuse, R222, 0x1, P0 ;  /* 0x000000070205b211 */ /* 0x090fe400000f0cde */
[----:B------:R-:W-:-:S03]  /*beb0*/  @!P4 LEA.HI.X R7, R16, R7, R221, 0x1, P2 ;  /* 0x000000071007c211 */ /* 0x000fc600010f0cdd */
[----:B------:R0:W-:Y:S04]  /*bec0*/  @!P3 ST.E.128 desc[UR50][R4.64], R8 ;  /* 0x000000080400b985 */ /* 0x0001e8000c101d32 */
[----:B------:R0:W-:Y:S02]  /*bed0*/  @!P4 ST.E.128 desc[UR50][R6.64], R40 ;  /* 0x000000280600c985 */ /* 0x0001e4000c101d32 */
.L_x_168:
[----:B------:R-:W-:Y:S05]  /*bee0*/  BSYNC B1 ;  /* 0x0000000000017941 */ /* 0x000fea0003800000 */
.L_x_167:
[----:B0---4-:R0:W4:Y:S01]  /*bef0*/  SHFL.IDX PT, R7, R3, 0x2, 0x181f ;  /* 0x00581f0003077f89 */ /* 0x01112200000e0000 */
        /* <DEDUP_REMOVED lines=12> */
.L_x_170:
[----:B------:R-:W-:Y:S05]  /*bfc0*/  BSYNC B1 ;  /* 0x0000000000017941 */ /* 0x000fea0003800000 */
.L_x_169:
[----:B------:R-:W-:Y:S01]  /*bfd0*/  VIADD R0, R38, 0x60 ;  /* 0x0000006026007836 */ /* 0x000fe20000000000 */
[----:B0--3--:R-:W0:Y:S04]  /*bfe0*/  SHFL.IDX PT, R3, R3, 0x3, 0x181f ;  /* 0x00781f0003037f89 */ /* 0x009e2800000e0000 */
[----:B------:R-:W-:Y:S01]  /*bff0*/  ISETP.GE.AND P0, PT, R0, R33, PT ;  /* 0x000000210000720c */ /* 0x000fe20003f06270 */
[----:B----4-:R3:W4:-:S12]  /*c000*/  SHFL.IDX PT, R7, R36, 0x3, 0x181f ;  /* 0x00781f0024077f89 */ /* 0x01071800000e0000 */
[----:B---3--:R-:W-:Y:S05]  /*c010*/  @P0 BRA `(.L_x_171) ;  /* 0x00000018002c0947 */ /* 0x008fea0003800000 */
[----:B------:R-:W-:Y:S02]  /*c020*/  ULDC UR4, c[0x0][0xac8] ;  /* 0x0002b20000047ab9 */ /* 0x000fe40000000800 */
[----:B------:R-:W-:-:S13]  /*c030*/  ISETP.GE.AND P1, PT, R2, UR4, PT ;  /* 0x0000000402007c0c */ /* 0x000fda000bf26270 */
[----:B----4-:R-:W-:-:S04]  /*c040*/  @!P1 LEA R4, P0, R2, R7, 0x1 ;  /* 0x0000000702049211 */ /* 0x010fc800078008ff */
[----:B0-----:R-:W-:Y:S02]  /*c050*/  @!P1 LEA.HI.X R5, R2, R3, R222, 0x1, P0 ;  /* 0x0000000302059211 */ /* 0x001fe400000f0cde */
[----:B------:R-:W-:-:S03]  /*c060*/  ISETP.GE.AND P0, PT, R16, UR4, PT ;  /* 0x0000000410007c0c */ /* 0x000fc6000bf06270 */
[----:B------:R0:W-:Y:S10]  /*c070*/  @!P1 ST.E.128 desc[UR50][R4.64], R24 ;  /* 0x0000001804009985 */ /* 0x0001f4000c101d32 */
[----:B------:R-:W-:Y:S05]  /*c080*/  @P0 BRA `(.L_x_171) ;  /* 0x0000001800100947 */ /* 0x000fea0003800000 */
[----:B0-----:R-:W-:-:S04]  /*c090*/  LEA R4, P0, R16, R7, 0x1 ;  /* 0x0000000710047211 */ /* 0x001fc800078008ff */
[----:B------:R-:W-:-:S05]  /*c0a0*/  LEA.HI.X R5, R16, R3, R221, 0x1, P0 ;  /* 0x0000000310057211 */ /* 0x000fca00000f0cdd */
[----:B------:R0:W-:Y:S01]  /*c0b0*/  ST.E.128 desc[UR50][R4.64], R48 ;  /* 0x0000003004007985 */ /* 0x0001e2000c101d32 */
[----:B------:R-:W-:Y:S05]  /*c0c0*/  BRA `(.L_x_171) ;  /* 0x0000001800007947 */ /* 0x000fea0003800000 */
.L_x_164:
[----:B------:R-:W-:Y:S01]  /*c0d0*/  ULDC.64 UR10, c[0x0][0xb08] ;  /* 0x0002c200000a7ab9 */ /* 0x000fe20000000a00 */
[----:B------:R-:W0:Y:S01]  /*c0e0*/  @P1 LDC R0, c[0x0][0xbec] ;  /* 0x0002fb00ff001b82 */ /* 0x000e220000000800 */
[----:B------:R-:W-:Y:S01]  /*c0f0*/  UIMAD UR7, UR12, UR10, URZ ;  /* 0x0000000a0c0772a4 */ /* 0x000fe2000f8e023f */
[----:B------:R-:W-:Y:S01]  /*c100*/  IMAD.MOV.U32 R3, RZ, RZ, R11 ;  /* 0x000000ffff037224 */ /* 0x000fe200078e000b */
[----:B------:R-:W-:Y:S01]  /*c110*/  UIMAD.WIDE.U32 UR8, UR4, UR10, URZ ;  /* 0x0000000a040872a5 */ /* 0x000fe2000f8e003f */
[----:B------:R-:W-:Y:S01]  /*c120*/  ISETP.GE.AND P0, PT, R10, R33, PT ;  /* 0x000000210a00720c */ /* 0x000fe20003f06270 */
[----:B------:R-:W-:Y:S01]  /*c130*/  UIMAD UR7, UR4, UR11, UR7 ;  /* 0x0000000b040772a4 */ /* 0x000fe2000f8e0207 */
[----:B------:R-:W-:Y:S01]  /*c140*/  VIADD R32, R32, 0x29820 ;  /* 0x0002982020207836 */ /* 0x000fe20000000000 */
[----:B------:R-:W-:Y:S01]  /*c150*/  USHF.R.S32.HI UR4, URZ, 0x1f, UR36 ;  /* 0x0000001f3f047899 */ /* 0x000fe20008011424 */
[----:B------:R-:W1:Y:S01]  /*c160*/  @P1 LDC R5, c[0x0][0xbf0] ;  /* 0x0002fc00ff051b82 */ /* 0x000e620000000800 */
[----:B------:R-:W-:Y:S01]  /*c170*/  UIADD3 UR9, UR9, UR7, URZ ;  /* 0x0000000709097290 */ /* 0x000fe2000fffe03f */
[----:B------:R-:W-:Y:S01]  /*c180*/  BSSY B1, `(.L_x_172) ;  /* 0x0000068000017945 */ /* 0x000fe20003800000 */
[----:B------:R-:W-:Y:S01]  /*c190*/  ULDC.64 UR10, c[0x0][0xb38] ;  /* 0x0002ce00000a7ab9 */ /* 0x000fe20000000a00 */
[----:B------:R-:W-:Y:S01]  /*c1a0*/  PRMT R32, RZ, 0x654, R32 ;  /* 0x00000654ff207816 */ /* 0x000fe20000000020 */
[----:B------:R-:W-:-:S03]  /*c1b0*/  UIMAD.WIDE.U32 UR8, UR39, UR10, UR8 ;  /* 0x0000000a270872a5 */ /* 0x000fc6000f8e0008 */
[----:B------:R2:W-:Y:S01]  /*c1c0*/  SYNCS.ARRIVE.TRANS64.RED.A1T0 RZ, [R32+URZ], RZ ;  /* 0x000000ff20ff79a7 */ /* 0x0005e2000810043f */
[----:B------:R-:W-:-:S03]  /*c1d0*/  UIMAD UR9, UR39, UR11, UR9 ;  /* 0x0000000b270972a4 */ /* 0x000fc6000f8e0209 */
[----:B------:R-:W-:Y:S02]  /*c1e0*/  ULDC.64 UR10, c[0x0][0xb40] ;  /* 0x0002d000000a7ab9 */ /* 0x000fe40000000a00 */
[----:B------:R-:W-:Y:S01]  /*c1f0*/  UIMAD UR4, UR4, UR10, URZ ;  /* 0x0000000a040472a4 */ /* 0x000fe2000f8e023f */
[----:B0-----:R-:W-:-:S03]  /*c200*/  @P1 IMAD.HI.U32 R0, R11, R0, RZ ;  /* 0x000000000b001227 */ /* 0x001fc600078e00ff */
[----:B------:R-:W-:Y:S02]  /*c210*/  UIMAD UR4, UR36, UR11, UR4 ;  /* 0x0000000b240472a4 */ /* 0x000fe4000f8e0204 */
[----:B------:R-:W-:-:S03]  /*c220*/  UIMAD.WIDE.U32 UR36, UR36, UR10, UR8 ;  /* 0x0000000a242472a5 */ /* 0x000fc6000f8e0008 */
[----:B------:R-:W-:Y:S01]  /*c230*/  ULDC.64 UR10, c[0x0][0xb48] ;  /* 0x0002d200000a7ab9 */ /* 0x000fe20000000a00 */
[----:B------:R-:W-:Y:S01]  /*c240*/  UIADD3 UR9, UR37, UR4, URZ ;  /* 0x0000000425097290 */ /* 0x000fe2000fffe03f */
[----:B-1----:R-:W-:Y:S02]  /*c250*/  @P1 SHF.R.U32.HI R3, RZ, R5, R0 ;  /* 0x00000005ff031219 */ /* 0x002fe40000011600 */
[----:B------:R-:W-:Y:S02]  /*c260*/  UMOV UR8, UR36 ;  /* 0x0000002400087c82 */ /* 0x000fe40008000000 */
[----:B------:R-:W-:Y:S01]  /*c270*/  UIMAD.WIDE.U32 UR8, UR40, UR10, UR8 ;  /* 0x0000000a280872a5 */ /* 0x000fe2000f8e0008 */
[--C-:B------:R-:W-:Y:S01]  /*c280*/  SHF.R.S32.HI R0, RZ, 0x1f, R3.reuse ;  /* 0x0000001fff007819 */ /* 0x100fe20000011403 */
[----:B------:R-:W-:Y:S02]  /*c290*/  IMAD.MOV R7, RZ, RZ, -R3 ;  /* 0x000000ffff077224 */ /* 0x000fe400078e0a03 */
[----:B------:R-:W-:-:S02]  /*c2a0*/  UIMAD UR40, UR40, UR11, UR9 ;  /* 0x0000000b282872a4 */ /* 0x000fc4000f8e0209 */
[----:B------:R-:W-:Y:S01]  /*c2b0*/  IMAD R7, R38, R7, R11 ;  /* 0x0000000726077224 */ /* 0x000fe200078e020b */
[----:B------:R-:W-:Y:S01]  /*c2c0*/  ULDC.64 UR10, c[0x0][0xb30] ;  /* 0x0002cc00000a7ab9 */ /* 0x000fe20000000a00 */
[----:B------:R-:W-:Y:S02]  /*c2d0*/  IMAD.U32 R5, RZ, RZ, UR9 ;  /* 0x00000009ff057e24 */ /* 0x000fe4000f8e00ff */
[----:B------:R-:W-:Y:S02]  /*c2e0*/  IMAD R0, R0, UR10, RZ ;  /* 0x0000000a00007c24 */ /* 0x000fe4000f8e02ff */
[----:B------:R-:W-:Y:S01]  /*c2f0*/  IMAD.U32 R4, RZ, RZ, UR8 ;  /* 0x00000008ff047e24 */ /* 0x000fe2000f8e00ff */
[----:B------:R-:W-:Y:S01]  /*c300*/  ULDC.64 UR8, c[0x0][0xb28] ;  /* 0x0002ca0000087ab9 */ /* 0x000fe20000000a00 */
[----:B------:R-:W-:Y:S02]  /*c310*/  IMAD.U32 R5, RZ, RZ, UR40 ;  /* 0x00000028ff057e24 */ /* 0x000fe4000f8e00ff */
[C---:B------:R-:W-:Y:S01]  /*c320*/  IMAD R9, R3.reuse, UR11, R0 ;  /* 0x0000000b03097c24 */ /* 0x040fe2000f8e0200 */
[----:B------:R-:W-:Y:S01]  /*c330*/  SHF.R.S32.HI R0, RZ, 0x1f, R7 ;  /* 0x0000001fff007819 */ /* 0x000fe20000011407 */
[----:B------:R-:W-:-:S04]  /*c340*/  IMAD.WIDE.U32 R4, R3, UR10, R4 ;  /* 0x0000000a03047c25 */ /* 0x000fc8000f8e0004 */
[----:B------:R-:W-:Y:S02]  /*c350*/  IMAD R0, R0, UR8, RZ ;  /* 0x0000000800007c24 */ /* 0x000fe4000f8e02ff */
[----:B------:R-:W-:Y:S02]  /*c360*/  IMAD.IADD R5, R5, 0x1, R9 ;  /* 0x0000000105057824 */ /* 0x000fe400078e0209 */
[C---:B------:R-:W-:Y:S02]  /*c370*/  IMAD R3, R7.reuse, UR9, R0 ;  /* 0x0000000907037c24 */ /* 0x040fe4000f8e0200 */
[----:B------:R-:W-:Y:S01]  /*c380*/  IMAD.WIDE.U32 R4, R7, UR8, R4 ;  /* 0x0000000807047c25 */ /* 0x000fe2000f8e0004 */
[----:B------:R-:W-:-:S03]  /*c390*/  ULDC.64 UR8, c[0x0][0xb00] ;  /* 0x0002c00000087ab9 */ /* 0x000fc60000000a00 */
[----:B------:R-:W-:Y:S01]  /*c3a0*/  IMAD.IADD R3, R5, 0x1, R3 ;  /* 0x0000000105037824 */ /* 0x000fe200078e0203 */
[----:B------:R-:W-:-:S04]  /*c3b0*/  LEA R0, P1, R4, UR8, 0x2 ;  /* 0x0000000804007c11 */ /* 0x000fc8000f8210ff */
[----:B------:R-:W-:Y:S01]  /*c3c0*/  LEA.HI.X R3, R4, UR9, R3, 0x2, P1 ;  /* 0x0000000904037c11 */ /* 0x000fe200088f1403 */
[----:B------:R2:W0:Y:S04]  /*c3d0*/  SHFL.IDX PT, R6, R0, RZ, 0x1c1f ;  /* 0x001c1fff00067589 */ /* 0x00042800000e0000 */
[----:B------:R2:W1:Y:S01]  /*c3e0*/  SHFL.IDX PT, R7, R3, RZ, 0x1c1f ;  /* 0x001c1fff03077589 */ /* 0x00046200000e0000 */
[----:B------:R-:W-:Y:S05]  /*c3f0*/  @P0 BRA `(.L_x_173) ;  /* 0x0000000400000947 */ /* 0x000fea0003800000 */
[----:B------:R-:W-:Y:S02]  /*c400*/  ULDC UR4, c[0x0][0xac8] ;  /* 0x0002b20000047ab9 */ /* 0x000fe40000000800 */
[----:B------:R-:W-:Y:S02]  /*c410*/  ISETP.GE.AND P3, PT, R198, UR4, PT ;  /* 0x00000004c6007c0c */ /* 0x000fe4000bf66270 */
[----:B------:R-:W-:Y:S02]  /*c420*/  ISETP.GE.AND P2, PT, R199, UR4, PT ;  /* 0x00000004c7007c0c */ /* 0x000fe4000bf46270 */
[----:B------:R-:W-:Y:S02]  /*c430*/  ISETP.GE.AND P1, PT, R197, UR4, PT ;  /* 0x00000004c5007c0c */ /* 0x000fe4000bf26270 */
[----:B------:R-:W-:Y:S02]  /*c440*/  ISETP.GE.AND P0, PT, R196, UR4, PT ;  /* 0x00000004c4007c0c */ /* 0x000fe4000bf06270 */
[----:B------:R-:W-:-:S05]  /*c450*/  ISETP.GE.AND P4, PT, R195, UR4, PT ;  /* 0x00000004c3007c0c */ /* 0x000fca000bf86270 */
[CC--:B0-----:R-:W-:Y:S02]  /*c460*/  @!P3 LEA R8, P5, R198.reuse, R6.reuse, 0x2 ;  /* 0x00000006c608b211 */ /* 0x0c1fe400078a10ff */
[----:B-1----:R-:W-:Y:S02]  /*c470*/  @!P2 IMAD.WIDE R4, R199, 0x4, R6 ;  /* 0x00000004c704a825 */ /* 0x002fe400078e0206 */
[----:B------:R-:W-:Y:S02]  /*c480*/  @!P3 LEA.HI.X R9, R198, R7, R216, 0x2, P5 ;  /* 0x00000007c609b211 */ /* 0x000fe400028f14d8 */
[-C--:B------:R-:W-:Y:S01]  /*c490*/  @!P1 LEA R10, P6, R197, R6.reuse, 0x2 ;  /* 0x00000006c50a9211 */ /* 0x080fe200078c10ff */
[----:B------:R0:W-:Y:S01]  /*c4a0*/  @!P2 ST.E.64 desc[UR50][R4.64], R98 ;  /* 0x000000620400a985 */ /* 0x0001e2000c101b32 */
[----:B------:R-:W-:Y:S02]  /*c4b0*/  ISETP.GE.AND P2, PT, R194, UR4, PT ;  /* 0x00000004c2007c0c */ /* 0x000fe4000bf46270 */
[----:B------:R-:W-:Y:S01]  /*c4c0*/  @!P0 LEA R12, P5, R196, R6, 0x2 ;  /* 0x00000006c40c8211 */ /* 0x000fe200078a10ff */
[----:B------:R1:W-:Y:S01]  /*c4d0*/  @!P3 ST.E.64 desc[UR50][R8.64], R96 ;  /* 0x000000600800b985 */ /* 0x0003e2000c101b32 */
[----:B------:R-:W-:-:S02]  /*c4e0*/  ISETP.GE.AND P3, PT, R193, UR4, PT ;  /* 0x00000004c1007c0c */ /* 0x000fc4000bf66270 */
[-C--:B------:R-:W-:Y:S02]  /*c4f0*/  @!P1 LEA.HI.X R11, R197, R7.reuse, R215, 0x2, P6 ;  /* 0x00000007c50b9211 */ /* 0x080fe400030f14d7 */
[----:B------:R-:W-:-:S03]  /*c500*/  @!P0 LEA.HI.X R13, R196, R7, R214, 0x2, P5 ;  /* 0x00000007c40d8211 */ /* 0x000fc600028f14d6 */
[----:B------:R3:W-:Y:S01]  /*c510*/  @!P1 ST.E.64 desc[UR50][R10.64], R94 ;  /* 0x0000005e0a009985 */ /* 0x0007e2000c101b32 */
[----:B0-----:R-:W-:-:S03]  /*c520*/  @!P4 LEA R4, P1, R195, R6, 0x2 ;  /* 0x00000006c304c211 */ /* 0x001fc600078210ff */
[----:B------:R0:W-:Y:S01]  /*c530*/  @!P0 ST.E.64 desc[UR50][R12.64], R92 ;  /* 0x0000005c0c008985 */ /* 0x0001e2000c101b32 */
[----:B------:R-:W-:Y:S02]  /*c540*/  ISETP.GE.AND P0, PT, R192, UR4, PT ;  /* 0x00000004c0007c0c */ /* 0x000fe4000bf06270 */
[-C--:B------:R-:W-:Y:S02]  /*c550*/  @!P4 LEA.HI.X R5, R195, R7.reuse, R213, 0x2, P1 ;  /* 0x00000007c305c211 */ /* 0x080fe400008f14d5 */
[CC--:B------:R-:W-:Y:S02]  /*c560*/  @!P2 LEA R14, P6, R194.reuse, R6.reuse, 0x2 ;  /* 0x00000006c20ea211 */ /* 0x0c0fe400078c10ff */
[----:B------:R-:W-:Y:S01]  /*c570*/  ISETP.GE.AND P1, PT, R171, UR4, PT ;  /* 0x00000004ab007c0c */ /* 0x000fe2000bf26270 */
[----:B------:R4:W-:Y:S01]  /*c580*/  @!P4 ST.E.64 desc[UR50][R4.64], R90 ;  /* 0x0000005a0400c985 */ /* 0x0009e2000c101b32 */
[----:B------:R-:W-:Y:S02]  /*c590*/  @!P3 LEA R20, P5, R193, R6, 0x2 ;  /* 0x00000006c114b211 */ /* 0x000fe400078a10ff */
[----:B------:R-:W-:-:S02]  /*c5a0*/  @!P2 LEA.HI.X R15, R194, R7, R212, 0x2, P6 ;  /* 0x00000007c20fa211 */ /* 0x000fc400030f14d4 */
[----:B------:R-:W-:Y:S02]  /*c5b0*/  ISETP.GE.AND P4, PT, R170, UR4, PT ;  /* 0x00000004aa007c0c */ /* 0x000fe4000bf86270 */
[----:B------:R-:W-:Y:S01]  /*c5c0*/  @!P3 LEA.HI.X R21, R193, R7, R211, 0x2, P5 ;  /* 0x00000007c115b211 */ /* 0x000fe200028f14d3 */
[----:B------:R5:W-:Y:S01]  /*c5d0*/  @!P2 ST.E.64 desc[UR50][R14.64], R88 ;  /* 0x000000580e00a985 */ /* 0x000be2000c101b32 */
[----:B-1----:R-:W-:-:S03]  /*c5e0*/  @!P0 LEA R8, P2, R192, R6, 0x2 ;  /* 0x00000006c0088211 */ /* 0x002fc600078410ff */
[----:B------:R-:W-:Y:S01]  /*c5f0*/  @!P3 ST.E.64 desc[UR50][R20.64], R86 ;  /* 0x000000561400b985 */ /* 0x000fe2000c101b32 */
[----:B------:R-:W-:Y:S02]  /*c600*/  ISETP.GE.AND P3, PT, R169, UR4, PT ;  /* 0x00000004a9007c0c */ /* 0x000fe4000bf66270 */
[CC--:B---3--:R-:W-:Y:S02]  /*c610*/  @!P1 LEA R10, P5, R171.reuse, R6.reuse, 0x2 ;  /* 0x00000006ab0a9211 */ /* 0x0c8fe400078a10ff */
[-C--:B------:R-:W-:Y:S02]  /*c620*/  @!P0 LEA.HI.X R9, R192, R7.reuse, R210, 0x2, P2 ;  /* 0x00000007c0098211 */ /* 0x080fe400010f14d2 */
[----:B------:R-:W-:Y:S02]  /*c630*/  ISETP.GE.AND P2, PT, R168, UR4, PT ;  /* 0x00000004a8007c0c */ /* 0x000fe4000bf46270 */
[----:B0-----:R-:W-:Y:S01]  /*c640*/  @!P4 LEA R12, P6, R170, R6, 0x2 ;  /* 0x00000006aa0cc211 */ /* 0x001fe200078c10ff */
[----:B------:R0:W-:Y:S01]  /*c650*/  @!P0 ST.E.64 desc[UR50][R8.64], R84 ;  /* 0x0000005408008985 */ /* 0x0001e2000c101b32 */
[----:B------:R-:W-:-:S02]  /*c660*/  @!P1 LEA.HI.X R11, R171, R7, R209, 0x2, P5 ;  /* 0x00000007ab0b9211 */ /* 0x000fc400028f14d1 */
[-C--:B------:R-:W-:Y:S02]  /*c670*/  @!P4 LEA.HI.X R13, R170, R7.reuse, R208, 0x2, P6 ;  /* 0x00000007aa0dc211 */ /* 0x080fe400030f14d0 */
[----:B------:R-:W-:Y:S01]  /*c680*/  ISETP.GE.AND P0, PT, R23, UR4, PT ;  /* 0x0000000417007c0c */ /* 0x000fe2000bf06270 */
[----:B------:R1:W-:Y:S01]  /*c690*/  @!P1 ST.E.64 desc[UR50][R10.64], R82 ;  /* 0x000000520a009985 */ /* 0x0003e2000c101b32 */
[C---:B----4-:R-:W-:Y:S02]  /*c6a0*/  @!P3 LEA R4, P1, R169.reuse, R6, 0x2 ;  /* 0x00000006a904b211 */ /* 0x050fe400078210ff */
[----:B------:R-:W-:Y:S01]  /*c6b0*/  ISETP.GE.AND P5, PT, R22, UR4, PT ;  /* 0x0000000416007c0c */ /* 0x000fe2000bfa6270 */
[----:B------:R3:W-:Y:S01]  /*c6c0*/  @!P4 ST.E.64 desc[UR50][R12.64], R80 ;  /* 0x000000500c00c985 */ /* 0x0007e2000c101b32 */
[----:B------:R-:W-:Y:S02]  /*c6d0*/  @!P3 LEA.HI.X R5, R169, R7, R207, 0x2, P1 ;  /* 0x00000007a905b211 */ /* 0x000fe400008f14cf */
[----:B------:R-:W-:-:S02]  /*c6e0*/  ISETP.GE.AND P4, PT, R19, UR4, PT ;  /* 0x0000000413007c0c */ /* 0x000fc4000bf86270 */
[----:B------:R-:W-:Y:S01]  /*c6f0*/  ISETP.GE.AND P1, PT, R18, UR4, PT ;  /* 0x0000000412007c0c */ /* 0x000fe2000bf26270 */
[----:B------:R4:W-:Y:S01]  /*c700*/  @!P3 ST.E.64 desc[UR50][R4.64], R78 ;  /* 0x0000004e0400b985 */ /* 0x0009e2000c101b32 */
[CC--:B-----5:R-:W-:Y:S02]  /*c710*/  @!P2 LEA R14, P6, R168.reuse, R6.reuse, 0x2 ;  /* 0x00000006a80ea211 */ /* 0x0e0fe400078c10ff */
[C---:B0-----:R-:W-:Y:S02]  /*c720*/  @!P0 LEA R8, P3, R23.reuse, R6, 0x2 ;  /* 0x0000000617088211 */ /* 0x041fe400078610ff */
[-C--:B------:R-:W-:Y:S02]  /*c730*/  @!P2 LEA.HI.X R15, R168, R7.reuse, R206, 0x2, P6 ;  /* 0x00000007a80fa211 */ /* 0x080fe400030f14ce */
[----:B------:R-:W-:-:S03]  /*c740*/  @!P0 LEA.HI.X R9, R23, R7, R205, 0x2, P3 ;  /* 0x0000000717098211 */ /* 0x000fc600018f14cd */
[----:B------:R4:W-:Y:S01]  /*c750*/  @!P2 ST.E.64 desc[UR50][R14.64], R76 ;  /* 0x0000004c0e00a985 */ /* 0x0009e2000c101b32 */
[-C--:B-1----:R-:W-:Y:S02]  /*c760*/  @!P5 LEA R10, P2, R22, R6.reuse, 0x2 ;  /* 0x00000006160ad211 */ /* 0x082fe400078410ff */
[CC--:B---3--:R-:W-:Y:S01]  /*c770*/  @!P4 LEA R12, P3, R19.reuse, R6.reuse, 0x2 ;  /* 0x00000006130cc211 */ /* 0x0c8fe200078610ff */
[----:B------:R4:W-:Y:S01]  /*c780*/  @!P0 ST.E.64 desc[UR50][R8.64], R72 ;  /* 0x0000004808008985 */ /* 0x0009e2000c101b32 */
[----:B------:R-:W-:Y:S02]  /*c790*/  @!P1 LEA R6, P6, R18, R6, 0x2 ;  /* 0x0000000612069211 */ /* 0x000fe400078c10ff */
[-C--:B------:R-:W-:Y:S02]  /*c7a0*/  @!P5 LEA.HI.X R11, R22, R7.reuse, R204, 0x2, P2 ;  /* 0x00000007160bd211 */ /* 0x080fe400010f14cc */
[-C--:B------:R-:W-:Y:S02]  /*c7b0*/  @!P4 LEA.HI.X R13, R19, R7.reuse, R203, 0x2, P3 ;  /* 0x00000007130dc211 */ /* 0x080fe400018f14cb */
[----:B------:R-:W-:Y:S01]  /*c7c0*/  @!P1 LEA.HI.X R7, R18, R7, R202, 0x2, P6 ;  /* 0x0000000712079211 */ /* 0x000fe200030f14ca */
[----:B------:R4:W-:Y:S04]  /*c7d0*/  @!P5 ST.E.64 desc[UR50][R10.64], R74 ;  /* 0x0000004a0a00d985 */ /* 0x0009e8000c101b32 */
[----:B------:R4:W-:Y:S04]  /*c7e0*/  @!P4 ST.E.64 desc[UR50][R12.64], R70 ;  /* 0x000000460c00c985 */ /* 0x0009e8000c101b32 */
[----:B------:R4:W-:Y:S02]  /*c7f0*/  @!P1 ST.E.64 desc[UR50][R6.64], R68 ;  /* 0x0000004406009985 */ /* 0x0009e4000c101b32 */
.L_x_173:
[----:B------:R-:W-:Y:S05]  /*c800*/  BSYNC B1 ;  /* 0x0000000000017941 */ /* 0x000fea0003800000 */
.L_x_172:
[----:B------:R-:W-:Y:S01]  /*c810*/  ISETP.GE.AND P0, PT, R24, R33, PT ;  /* 0x000000211800720c */ /* 0x000fe20003f06270 */
[----:B-1--4-:R1:W3:Y:S04]  /*c820*/  SHFL.IDX PT, R7, R3, 0x1, 0x1c1f ;  /* 0x003c1f0003077f89 */ /* 0x0122e800000e0000 */
[----:B0-----:R1:W0:Y:S08]  /*c830*/  SHFL.IDX PT, R6, R0, 0x1, 0x1c1f ;  /* 0x003c1f0000067f89 */ /* 0x00123000000e0000 */
[----:B-1----:R-:W-:Y:S05]  /*c840*/  @P0 BRA `(.L_x_171) ;  /* 0x0000001000200947 */ /* 0x002fea0003800000 */
[----:B------:R-:W-:Y:S02]  /*c850*/  ULDC UR4, c[0x0][0xac8] ;  /* 0x0002b20000047ab9 */ /* 0x000fe40000000800 */
[----:B------:R-:W-:Y:S02]  /*c860*/  ISETP.GE.AND P1, PT, R198, UR4, PT ;  /* 0x00000004c6007c0c */ /* 0x000fe4000bf26270 */
[----:B------:R-:W-:Y:S02]  /*c870*/  ISETP.GE.AND P6, PT, R199, UR4, PT ;  /* 0x00000004c7007c0c */ /* 0x000fe4000bfc6270 */
[----:B------:R-:W-:Y:S02]  /*c880*/  ISETP.GE.AND P0, PT, R197, UR4, PT ;  /* 0x00000004c5007c0c */ /* 0x000fe4000bf06270 */
[----:B------:R-:W-:Y:S02]  /*c890*/  ISETP.GE.AND P2, PT, R196, UR4, PT ;  /* 0x00000004c4007c0c */ /* 0x000fe4000bf46270 */
[----:B------:R-:W-:-:S05]  /*c8a0*/  ISETP.GE.AND P3, PT, R195, UR4, PT ;  /* 0x00000004c3007c0c */ /* 0x000fca000bf66270 */
[CC--:B0-----:R-:W-:Y:S02]  /*c8b0*/  @!P1 LEA R8, P4, R198.reuse, R6.reuse, 0x2 ;  /* 0x00000006c6089211 */ /* 0x0c1fe400078810ff */
[----:B---3--:R-:W-:Y:S02]  /*c8c0*/  @!P6 IMAD.WIDE R4, R199, 0x4, R6 ;  /* 0x00000004c704e825 */ /* 0x008fe400078e0206 */
[-C--:B------:R-:W-:Y:S02]  /*c8d0*/  @!P1 LEA.HI.X R9, R198, R7.reuse, R216, 0x2, P4 ;  /* 0x00000007c6099211 */ /* 0x080fe400020f14d8 */
[----:B------:R-:W-:Y:S01]  /*c8e0*/  ISETP.GE.AND P4, PT, R194, UR4, PT ;  /* 0x00000004c2007c0c */ /* 0x000fe2000bf86270 */
[----:B------:R0:W-:Y:S01]  /*c8f0*/  @!P6 ST.E.64 desc[UR50][R4.64], R40 ;  /* 0x000000280400e985 */ /* 0x0001e2000c101b32 */
[-C--:B------:R-:W-:Y:S02]  /*c900*/  @!P0 LEA R10, P5, R197, R6.reuse, 0x2 ;  /* 0x00000006c50a8211 */ /* 0x080fe400078a10ff */
[----:B------:R-:W-:Y:S01]  /*c910*/  @!P3 LEA R14, P6, R195, R6, 0x2 ;  /* 0x00000006c30eb211 */ /* 0x000fe200078c10ff */
[----:B------:R1:W-:Y:S01]  /*c920*/  @!P1 ST.E.64 desc[UR50][R8.64], R42 ;  /* 0x0000002a08009985 */ /* 0x0003e2000c101b32 */
[----:B------:R-:W-:-:S02]  /*c930*/  @!P0 LEA.HI.X R11, R197, R7, R215, 0x2, P5 ;  /* 0x00000007c50b8211 */ /* 0x000fc400028f14d7 */
[CC--:B------:R-:W-:Y:S02]  /*c940*/  @!P2 LEA R12, P1, R196.reuse, R6.reuse, 0x2 ;  /* 0x00000006c40ca211 */ /* 0x0c0fe400078210ff */
[-C--:B------:R-:W-:Y:S01]  /*c950*/  @!P3 LEA.HI.X R15, R195, R7.reuse, R213, 0x2, P6 ;  /* 0x00000007c30fb211 */ /* 0x080fe200030f14d5 */
[----:B------:R3:W-:Y:S01]  /*c960*/  @!P0 ST.E.64 desc[UR50][R10.64], R44 ;  /* 0x0000002c0a008985 */ /* 0x0007e2000c101b32 */
[----:B------:R-:W-:Y:S02]  /*c970*/  ISETP.GE.AND P0, PT, R193, UR4, PT ;  /* 0x00000004c1007c0c */ /* 0x000fe4000bf06270 */
[----:B------:R-:W-:Y:S02]  /*c980*/  @!P2 LEA.HI.X R13, R196, R7, R214, 0x2, P1 ;  /* 0x00000007c40da211 */ /* 0x000fe400008f14d6 */
[----:B------:R-:W-:Y:S02]  /*c990*/  ISETP.GE.AND P1, PT, R192, UR4, PT ;  /* 0x00000004c0007c0c */ /* 0x000fe4000bf26270 */
[----:B------:R-:W-:Y:S01]  /*c9a0*/  @!P4 LEA R20, P5, R194, R6, 0x2 ;  /* 0x00000006c214c211 */ /* 0x000fe200078a10ff */
[----:B------:R4:W-:Y:S01]  /*c9b0*/  @!P2 ST.E.64 desc[UR50][R12.64], R46 ;  /* 0x0000002e0c00a985 */ /* 0x0009e2000c101b32 */
[----:B------:R-:W-:-:S02]  /*c9c0*/  ISETP.GE.AND P2, PT, R171, UR4, PT ;  /* 0x00000004ab007c0c */ /* 0x000fc4000bf46270 */
[-C--:B------:R-:W-:Y:S01]  /*c9d0*/  @!P4 LEA.HI.X R21, R194, R7.reuse, R212, 0x2, P5 ;  /* 0x00000007c215c211 */ /* 0x080fe200028f14d4 */
[----:B------:R5:W-:Y:S02]  /*c9e0*/  @!P3 ST.E.64 desc[UR50][R14.64], R48 ;  /* 0x000000300e00b985 */ /* 0x000be4000c101b32 */
[CC--:B0-----:R-:W-:Y:S02]  /*c9f0*/  @!P0 LEA R4, P3, R193.reuse, R6.reuse, 0x2 ;  /* 0x00000006c1048211 */ /* 0x0c1fe400078610ff */
[----:B------:R-:W-:Y:S01]  /*ca00*/  @!P4 ST.E.64 desc[UR50][R20.64], R50 ;  /* 0x000000321400c985 */ /* 0x000fe2000c101b32 */
[----:B------:R-:W-:Y:S02]  /*ca10*/  ISETP.GE.AND P4, PT, R170, UR4, PT ;  /* 0x00000004aa007c0c */ /* 0x000fe4000bf86270 */
[----:B-1----:R-:W-:Y:S02]  /*ca20*/  @!P1 LEA R8, P5, R192, R6, 0x2 ;  /* 0x00000006c0089211 */ /* 0x002fe400078a10ff */
[----:B------:R-:W-:-:S02]  /*ca30*/  @!P0 LEA.HI.X R5, R193, R7, R211, 0x2, P3 ;  /* 0x00000007c1058211 */ /* 0x000fc400018f14d3 */
[----:B------:R-:W-:Y:S02]  /*ca40*/  ISETP.GE.AND P3, PT, R169, UR4, PT ;  /* 0x00000004a9007c0c */ /* 0x000fe4000bf66270 */
[CC--:B---3--:R-:W-:Y:S01]  /*ca50*/  @!P2 LEA R10, P6, R171.reuse, R6.reuse, 0x2 ;  /* 0x00000006ab0aa211 */ /* 0x0c8fe200078c10ff */
[----:B------:R0:W-:Y:S01]  /*ca60*/  @!P0 ST.E.64 desc[UR50][R4.64], R52 ;  /* 0x0000003404008985 */ /* 0x0001e2000c101b32 */
[-C--:B------:R-:W-:Y:S02]  /*ca70*/  @!P1 LEA.HI.X R9, R192, R7.reuse, R210, 0x2, P5 ;  /* 0x00000007c0099211 */ /* 0x080fe400028f14d2 */
[----:B------:R-:W-:Y:S02]  /*ca80*/  @!P2 LEA.HI.X R11, R171, R7, R209, 0x2, P6 ;  /* 0x00000007ab0ba211 */ /* 0x000fe400030f14d1 */
[----:B------:R-:W-:Y:S01]  /*ca90*/  ISETP.GE.AND P0, PT, R168, UR4, PT ;  /* 0x00000004a8007c0c */ /* 0x000fe2000bf06270 */
[----:B------:R1:W-:Y:S01]  /*caa0*/  @!P1 ST.E.64 desc[UR50][R8.64], R54 ;  /* 0x0000003608009985 */ /* 0x0003e2000c101b32 */
[----:B----4-:R-:W-:-:S02]  /*cab0*/  @!P4 LEA R12, P1, R170, R6, 0x2 ;  /* 0x00000006aa0cc211 */ /* 0x010fc400078210ff */
[----:B------:R-:W-:Y:S01]  /*cac0*/  ISETP.GE.AND P5, PT, R23, UR4, PT ;  /* 0x0000000417007c0c */ /* 0x000fe2000bfa6270 */
[----:B------:R3:W-:Y:S01]  /*cad0*/  @!P2 ST.E.64 desc[UR50][R10.64], R56 ;  /* 0x000000380a00a985 */ /* 0x0007e2000c101b32 */
[----:B------:R-:W-:Y:S02]  /*cae0*/  @!P4 LEA.HI.X R13, R170, R7, R208, 0x2, P1 ;  /* 0x00000007aa0dc211 */ /* 0x000fe400008f14d0 */
[----:B------:R-:W-:Y:S02]  /*caf0*/  ISETP.GE.AND P2, PT, R22, UR4, PT ;  /* 0x0000000416007c0c */ /* 0x000fe4000bf46270 */
[----:B------:R-:W-:Y:S01]  /*cb00*/  ISETP.GE.AND P1, PT, R19, UR4, PT ;  /* 0x0000000413007c0c */ /* 0x000fe2000bf26270 */
[----:B------:R4:W-:Y:S01]  /*cb10*/  @!P4 ST.E.64 desc[UR50][R12.64], R58 ;  /* 0x0000003a0c00c985 */ /* 0x0009e2000c101b32 */
[-C--:B-----5:R-:W-:Y:S02]  /*cb20*/  @!P3 LEA R14, P6, R169, R6.reuse, 0x2 ;  /* 0x00000006a90eb211 */ /* 0x0a0fe400078c10ff */
[----:B0-----:R-:W-:-:S02]  /*cb30*/  @!P0 LEA R4, P4, R168, R6, 0x2 ;  /* 0x00000006a8048211 */ /* 0x001fc400078810ff */
        /* <DEDUP_REMOVED lines=10> */
[----:B------:R4:W-:Y:S01]  /*cbe0*/  @!P5 ST.E.64 desc[UR50][R8.64], R64 ;  /* 0x000000400800d985 */ /* 0x0009e2000c101b32 */
[----:B------:R-:W-:-:S03]  /*cbf0*/  ISETP.GE.AND P0, PT, R18, UR4, PT ;  /* 0x0000000412007c0c */ /* 0x000fc6000bf06270 */
[----:B------:R4:W-:Y:S04]  /*cc00*/  @!P2 ST.E.64 desc[UR50][R10.64], R66 ;  /* 0x000000420a00a985 */ /* 0x0009e8000c101b32 */
[----:B------:R4:W-:Y:S06]  /*cc10*/  @!P1 ST.E.64 desc[UR50][R20.64], R34 ;  /* 0x0000002214009985 */ /* 0x0009ec000c101b32 */
[----:B------:R-:W-:Y:S05]  /*cc20*/  @P0 BRA `(.L_x_171) ;  /* 0x0000000c00280947 */ /* 0x000fea0003800000 */
[----:B----4-:R-:W-:-:S04]  /*cc30*/  LEA R4, P0, R18, R6, 0x2 ;  /* 0x0000000612047211 */ /* 0x010fc800078010ff */
[----:B------:R-:W-:-:S05]  /*cc40*/  LEA.HI.X R5, R18, R7, R202, 0x2, P0 ;  /* 0x0000000712057211 */ /* 0x000fca00000f14ca */
[----:B------:R1:W-:Y:S01]  /*cc50*/  ST.E.64 desc[UR50][R4.64], R36 ;  /* 0x0000002404007985 */ /* 0x0003e2000c101b32 */
[----:B------:R-:W-:Y:S05]  /*cc60*/  BRA `(.L_x_171) ;  /* 0x0000000c00187947 */ /* 0x000fea0003800000 */
.L_x_162:
[----:B------:R-:W-:Y:S02]  /*cc70*/  ULDC.64 UR8, c[0x0][0xc00] ;  /* 0x0003000000087ab9 */ /* 0x000fe40000000a00 */
[----:B------:R-:W-:-:S04]  /*cc80*/  UISETP.NE.U32.AND UP0, UPT, UR8, URZ, UPT ;  /* 0x0000003f0800728c */ /* 0x000fc8000bf05070 */
[----:B------:R-:W-:-:S03]  /*cc90*/  UISETP.NE.AND.EX UP0, UPT, UR9, URZ, UPT, UP0 ;  /* 0x0000003f0900728c */ /* 0x000fc6000bf05300 */
[----:B------:R-:W-:Y:S02]  /*cca0*/  ULDC.64 UR8, c[0x0][0xc00] ;  /* 0x0003000000087ab9 */ /* 0x000fe40000000a00 */
[----:B------:R-:W-:Y:S01]  /*ccb0*/  UIMAD.WIDE UR8, UR36, 0x4, UR8 ;  /* 0x00000004240878a5 */ /* 0x000fe2000f8e0208 */
[----:B------:R-:W-:-:S05]  /*ccc0*/  PLOP3.LUT P1, PT, PT, PT, UP0, 0x80, 0x0 ;  /* 0x000000000000781c */ /* 0x000fca0003f2f008 */
[----:B------:R-:W-:Y:S02]  /*ccd0*/  IMAD.U32 R4, RZ, RZ, UR8 ;  /* 0x00000008ff047e24 */ /* 0x000fe4000f8e00ff */
[----:B------:R-:W-:Y:S01]  /*cce0*/  IMAD.U32 R5, RZ, RZ, UR9 ;  /* 0x00000009ff057e24 */ /* 0x000fe2000f8e00ff */
[----:B------:R-:W-:Y:S02]  /*ccf0*/  ULDC.64 UR8, c[0x0][0xc08] ;  /* 0x0003020000087ab9 */ /* 0x000fe40000000a00 */
[----:B------:R-:W-:-:S03]  /*cd00*/  UISETP.NE.U32.AND UP1, UPT, UR8, URZ, UPT ;  /* 0x0000003f0800728c */ /* 0x000fc6000bf25070 */
[----:B------:R-:W2:Y:S01]  /*cd10*/  @P1 LDG.E R3, desc[UR50][R4.64] ;  /* 0x0000003204031981 */ /* 0x000ea2000c1e1900 */
[----:B------:R-:W-:Y:S01]  /*cd20*/  UISETP.NE.AND.EX UP1, UPT, UR9, URZ, UPT, UP1 ;  /* 0x0000003f0900728c */ /* 0x000fe2000bf25310 */
[----:B------:R-:W-:Y:S02]  /*cd30*/  ULDC UR4, c[0x0][0xa88] ;  /* 0x0002a20000047ab9 */ /* 0x000fe40000000800 */
[----:B------:R-:W-:-:S03]  /*cd40*/  IMAD.U32 R0, RZ, RZ, UR4 ;  /* 0x00000004ff007e24 */ /* 0x000fc6000f8e00ff */
[----:B------:R-:W-:-:S05]  /*cd50*/  PLOP3.LUT P2, PT, PT, PT, UP1, 0x80, 0x0 ;  /* 0x000000000000781c */ /* 0x000fca0003f4f018 */
[----:B------:R-:W-:Y:S02]  /*cd60*/  @UP1 ULDC.64 UR8, c[0x0][0xc08] ;  /* 0x0003020000081ab9 */ /* 0x000fe40000000a00 */
[----:B------:R-:W-:-:S06]  /*cd70*/  @UP1 UIMAD.WIDE UR8, UR36, 0x4, UR8 ;  /* 0x00000004240818a5 */ /* 0x000fcc000f8e0208 */
[----:B------:R-:W-:Y:S02]  /*cd80*/  IMAD.U32 R6, RZ, RZ, UR8 ;  /* 0x00000008ff067e24 */ /* 0x000fe4000f8e00ff */
[----:B------:R-:W-:-:S05]  /*cd90*/  IMAD.U32 R7, RZ, RZ, UR9 ;  /* 0x00000009ff077e24 */ /* 0x000fca000f8e00ff */
[----:B------:R0:W5:Y:S01]  /*cda0*/  @P2 LDG.E R0, desc[UR50][R6.64] ;  /* 0x0000003206002981 */ /* 0x000162000c1e1900 */
[----:B------:R-:W-:Y:S01]  /*cdb0*/  UMOV UR4, URZ ;  /* 0x0000003f00047c82 */ /* 0x000fe20008000000 */
[----:B------:R-:W-:Y:S02]  /*cdc0*/  ISETP.GT.AND P0, PT, R223, 0x7f, PT ;  /* 0x0000007fdf00780c */ /* 0x000fe40003f04270 */
[----:B--2---:R-:W-:-:S13]  /*cdd0*/  @P1 R2UR UR4, R3 ;  /* 0x00000000030412ca */ /* 0x004fda00000e0000 */
[----:B------:R-:W-:Y:S01]  /*cde0*/  USHF.R.S32.HI UR16, URZ, 0x1f, UR4 ;  /* 0x0000001f3f107899 */ /* 0x000fe20008011404 */
[----:B0-----:R-:W-:Y:S11]  /*cdf0*/  @P2 BRA `(.L_x_174) ;  /* 0x0000000000102947 */ /* 0x001ff60003800000 */
[----:B------:R-:W-:Y:S05]  /*ce00*/  @!P1 BRA `(.L_x_174) ;  /* 0x00000000000c9947 */ /* 0x000fea0003800000 */
[----:B------:R-:W2:Y:S04]  /*ce10*/  LDG.E R3, desc[UR50][R4.64] ;  /* 0x0000003204037981 */ /* 0x000ea8000c1e1900 */
[----:B-----5:R-:W2:Y:S02]  /*ce20*/  LDG.E R0, desc[UR50][R4.64+0x4] ;  /* 0x0000043204007981 */ /* 0x020ea4000c1e1900 */
[----:B--2---:R-:W-:-:S07]  /*ce30*/  IMAD.IADD R0, R0, 0x1, -R3 ;  /* 0x0000000100007824 */ /* 0x004fce00078e0a03 */
.L_x_174:
[----:B------:R-:W-:Y:S01]  /*ce40*/  USEL UR36, UR36, URZ, !UP0 ;  /* 0x0000003f24247287 */ /* 0x000fe2000c000000 */
[----:B------:R-:W-:Y:S01]  /*ce50*/  BSSY B1, `(.L_x_175) ;  /* 0x0000039000017945 */ /* 0x000fe20003800000 */
[----:B------:R-:W-:-:S03]  /*ce60*/  USEL UR37, UR37, URZ, !UP0 ;  /* 0x0000003f25257287 */ /* 0x000fc6000c000000 */
[----:B------:R-:W-:Y:S09]  /*ce70*/  @P0 BRA `(.L_x_176) ;  /* 0x0000000000d80947 */ /* 0x000ff20003800000 */
[----:B------:R-:W0:Y:S01]  /*ce80*/  S2R R4, SR_TID.X ;  /* 0x0000000000047919 */ /* 0x000e220000002100 */
[----:B------:R-:W1:Y:S01]  /*ce90*/  LDC R9, c[0x0][0xbe8] ;  /* 0x0002fa00ff097b82 */ /* 0x000e620000000800 */
[----:B------:R-:W-:-:S04]  /*cea0*/  IMAD.U32 R3, RZ, RZ, UR42 ;  /* 0x0000002aff037e24 */ /* 0x000fc8000f8e00ff */
[----:B0-----:R-:W-:Y:S02]  /*ceb0*/  IMAD R3, R3, 0x80, R4 ;  /* 0x0000008003037824 */ /* 0x001fe400078e0204 */
[----:B-1---5:R-:W-:Y:S02]  /*cec0*/  IMAD R4, R0, R9, RZ ;  /* 0x0000000900047224 */ /* 0x022fe400078e02ff */
[----:B------:R-:W-:-:S05]  /*ced0*/  VIADD R6, R3, 0xffffff80 ;  /* 0xffffff8003067836 */ /* 0x000fca0000000000 */
[----:B------:R-:W-:-:S13]  /*cee0*/  ISETP.GE.AND P0, PT, R6, R4, PT ;  /* 0x000000040600720c */ /* 0x000fda0003f06270 */
[----:B------:R-:W-:Y:S05]  /*cef0*/  @P0 BRA `(.L_x_176) ;  /* 0x0000000000b80947 */ /* 0x000fea0003800000 */
[----:B------:R-:W-:Y:S01]  /*cf00*/  ISETP.NE.AND P0, PT, R9, 0x1, PT ;  /* 0x000000010900780c */ /* 0x000fe20003f05270 */
[----:B------:R-:W-:Y:S01]  /*cf10*/  UISETP.GT.AND UP2, UPT, UR44, 0x1, UPT ;  /* 0x000000012c00788c */ /* 0x000fe2000bf44270 */
[----:B------:R-:W-:-:S03]  /*cf20*/  UMOV UR7, 0x9b8 ;  /* 0x000009b800077882 */ /* 0x000fc60000000000 */
[----:B------:R-:W-:Y:S02]  /*cf30*/  USEL UR17, UR7, 0x978, UP2 ;  /* 0x0000097807117887 */ /* 0x000fe40009000000 */
[----:B------:R-:W-:-:S06]  /*cf40*/  USEL UR19, UR40, URZ, UP2 ;  /* 0x0000003f28137287 */ /* 0x000fcc0009000000 */
[----:B------:R-:W0:Y:S04]  /*cf50*/  @P0 LDC R3, c[0x0][0xbec] ;  /* 0x0002fb00ff030b82 */ /* 0x000e280000000800 */
[----:B------:R-:W-:Y:S01]  /*cf60*/  ULDC.64 UR10, c[0x0][UR17+0x220] ;  /* 0x00008800110a7abb */ /* 0x000fe20008000a00 */
[----:B------:R-:W-:Y:S01]  /*cf70*/  ULDC.64 UR8, c[0x0][UR17+0x218] ;  /* 0x0000860011087abb */ /* 0x000fe20008000a00 */
[----:B------:R-:W-:Y:S01]  /*cf80*/  ULDC.64 UR12, c[0x0][UR17+0x228] ;  /* 0x00008a00110c7abb */ /* 0x000fe20008000a00 */
[----:B------:R-:W-:Y:S01]  /*cf90*/  UIMAD UR7, UR11, UR36, URZ ;  /* 0x000000240b0772a4 */ /* 0x000fe2000f8e023f */
[----:B------:R-:W1:Y:S01]  /*cfa0*/  @P0 LDC R5, c[0x0][0xbf0] ;  /* 0x0002fc00ff050b82 */ /* 0x000e620000000800 */
[----:B------:R-:W-:Y:S02]  /*cfb0*/  UIMAD.WIDE.U32 UR14, UR8, UR39, URZ ;  /* 0x00000027080e72a5 */ /* 0x000fe4000f8e003f */
[----:B------:R-:W-:-:S02]  /*cfc0*/  UIMAD UR18, UR9, UR39, URZ ;  /* 0x00000027091272a4 */ /* 0x000fc4000f8e023f */
[----:B------:R-:W-:Y:S02]  /*cfd0*/  UIMAD.WIDE.U32 UR8, UR10, UR36, URZ ;  /* 0x000000240a0872a5 */ /* 0x000fe4000f8e003f */
[----:B------:R-:W-:Y:S02]  /*cfe0*/  UIMAD.WIDE.U32 UR20, UR12, UR19, URZ ;  /* 0x000000130c1472a5 */ /* 0x000fe4000f8e003f */
[----:B------:R-:W-:Y:S02]  /*cff0*/  UIMAD UR12, UR13, UR19, URZ ;  /* 0x000000130d0c72a4 */ /* 0x000fe4000f8e023f */
[----:B------:R-:W-:Y:S02]  /*d000*/  UIMAD UR7, UR10, UR37, UR7 ;  /* 0x000000250a0772a4 */ /* 0x000fe4000f8e0207 */
[----:B------:R-:W-:Y:S02]  /*d010*/  UIADD3 UR14, UP0, UP1, UR8, UR14, UR4 ;  /* 0x0000000e080e7290 */ /* 0x000fe4000f91e004 */
[----:B------:R-:W-:Y:S01]  /*d020*/  UIADD3 UR8, UR12, UR21, URZ ;  /* 0x000000150c087290 */ /* 0x000fe2000fffe03f */
[----:B0-----:R-:W-:Y:S01]  /*d030*/  @P0 IMAD.HI.U32 R4, R6, R3, RZ ;  /* 0x0000000306040227 */ /* 0x001fe200078e00ff */
[----:B------:R-:W-:-:S02]  /*d040*/  UIADD3 UR11, UR18, UR15, URZ ;  /* 0x0000000f120b7290 */ /* 0x000fc4000fffe03f */
[----:B------:R-:W-:Y:S01]  /*d050*/  UIADD3 UR7, UR9, UR7, URZ ;  /* 0x0000000709077290 */ /* 0x000fe2000fffe03f */
[----:B------:R-:W-:Y:S02]  /*d060*/  IMAD.MOV.U32 R3, RZ, RZ, R6 ;  /* 0x000000ffff037224 */ /* 0x000fe400078e0006 */
[----:B------:R-:W-:Y:S01]  /*d070*/  IMAD.U32 R8, RZ, RZ, UR8 ;  /* 0x00000008ff087e24 */ /* 0x000fe2000f8e00ff */
[----:B------:R-:W-:Y:S01]  /*d080*/  UIADD3.X UR7, UR7, UR11, UR16, UP0, UP1 ;  /* 0x0000000b07077290 */ /* 0x000fe200087e2410 */
[----:B-1----:R-:W-:Y:S01]  /*d090*/  @P0 SHF.R.U32.HI R3, RZ, R5, R4 ;  /* 0x00000005ff030219 */ /* 0x002fe20000011604 */
[----:B------:R-:W-:Y:S01]  /*d0a0*/  IMAD.U32 R4, RZ, RZ, UR20 ;  /* 0x00000014ff047e24 */ /* 0x000fe2000f8e00ff */
[----:B------:R-:W-:Y:S01]  /*d0b0*/  ULDC.64 UR8, c[0x0][UR17+0x210] ;  /* 0x0000840011087abb */ /* 0x000fe20008000a00 */
[----:B------:R-:W-:Y:S01]  /*d0c0*/  IMAD.U32 R5, RZ, RZ, UR21 ;  /* 0x00000015ff057e24 */ /* 0x000fe2000f8e00ff */
[--C-:B------:R-:W-:Y:S01]  /*d0d0*/  SHF.R.S32.HI R5, RZ, 0x1f, R3.reuse ;  /* 0x0000001fff057819 */ /* 0x100fe20000011403 */
[----:B------:R-:W-:Y:S01]  /*d0e0*/  IMAD.MOV R7, RZ, RZ, -R3 ;  /* 0x000000ffff077224 */ /* 0x000fe200078e0a03 */
[----:B------:R-:W-:Y:S01]  /*d0f0*/  IADD3 R4, P0, P1, R3, UR14, R4 ;  /* 0x0000000e03047c10 */ /* 0x000fe2000f91e004 */
[----:B------:R-:W-:Y:S01]  /*d100*/  ULDC.64 UR10, c[0x0][0xba8] ;  /* 0x0002ea00000a7ab9 */ /* 0x000fe20000000a00 */
[----:B------:R-:W-:Y:S01]  /*d110*/  @!UP2 ULDC UR10, c[0x0][0xb50] ;  /* 0x0002d400000aaab9 */ /* 0x000fe20000000800 */
[----:B------:R-:W-:Y:S01]  /*d120*/  IMAD R7, R9, R7, R6 ;  /* 0x0000000709077224 */ /* 0x000fe200078e0206 */
[----:B------:R-:W-:Y:S01]  /*d130*/  IADD3.X R5, R5, UR7, R8, P0, P1 ;  /* 0x0000000705057c10 */ /* 0x000fe200087e2408 */
[----:B------:R-:W-:-:S02]  /*d140*/  @!UP2 ULDC UR11, c[0x0][0xb54] ;  /* 0x0002d500000baab9 */ /* 0x000fc40000000800 */
[C---:B------:R-:W-:Y:S01]  /*d150*/  IMAD R6, R7.reuse, UR9, RZ ;  /* 0x0000000907067c24 */ /* 0x040fe2000f8e02ff */
[----:B------:R-:W-:Y:S01]  /*d160*/  SHF.R.S32.HI R3, RZ, 0x1f, R7 ;  /* 0x0000001fff037819 */ /* 0x000fe20000011407 */
[----:B------:R-:W-:-:S04]  /*d170*/  IMAD.WIDE.U32 R4, R7, UR8, R4 ;  /* 0x0000000807047c25 */ /* 0x000fc8000f8e0004 */
[----:B------:R-:W-:Y:S01]  /*d180*/  IMAD R3, R3, UR8, R6 ;  /* 0x0000000803037c24 */ /* 0x000fe2000f8e0206 */
[----:B------:R-:W-:-:S03]  /*d190*/  LEA R6, P0, R4, UR10, 0x2 ;  /* 0x0000000a04067c11 */ /* 0x000fc6000f8010ff */
[----:B------:R-:W-:-:S05]  /*d1a0*/  IMAD.IADD R3, R5, 0x1, R3 ;  /* 0x0000000105037824 */ /* 0x000fca00078e0203 */
[----:B------:R-:W-:Y:S01]  /*d1b0*/  LEA.HI.X R7, R4, UR11, R3, 0x2, P0 ;  /* 0x0000000b04077c11 */ /* 0x000fe200080f1403 */
[----:B------:R-:W-:-:S05]  /*d1c0*/  IMAD.MOV.U32 R3, RZ, RZ, -0x800000 ;  /* 0xff800000ff037424 */ /* 0x000fca00078e00ff */
[----:B------:R0:W-:Y:S02]  /*d1d0*/  STG.E desc[UR50][R6.64], R3 ;  /* 0x0000000306007986 */ /* 0x0001e4000c101932 */
.L_x_176:
[----:B------:R-:W-:Y:S05]  /*d1e0*/  BSYNC B1 ;  /* 0x0000000000017941 */ /* 0x000fea0003800000 */
.L_x_175:
[----:B------:R-:W-:-:S06]  /*d1f0*/  UISETP.GT.AND UP0, UPT, UR44, 0x1, UPT ;  /* 0x000000012c00788c */ /* 0x000fcc000bf04270 */
[----:B------:R-:W-:-:S13]  /*d200*/  PLOP3.LUT P0, PT, PT, PT, UP0, 0x80, 0x0 ;  /* 0x000000000000781c */ /* 0x000fda0003f0f008 */
[----:B------:R-:W-:Y:S05]  /*d210*/  @P0 BRA `(.L_x_171) ;  /* 0x0000000400ac0947 */ /* 0x000fea0003800000 */
[----:B------:R-:W1:Y:S01]  /*d220*/  LDC R11, c[0x0][0xbe8] ;  /* 0x0002fa00ff0b7b82 */ /* 0x000e620000000800 */
[----:B------:R-:W-:Y:S01]  /*d230*/  ULDC.64 UR10, c[0x0][0xaa0] ;  /* 0x0002a800000a7ab9 */ /* 0x000fe20000000a00 */
[----:B0-----:R-:W-:Y:S01]  /*d240*/  IMAD R3, R17, 0x20, R200 ;  /* 0x0000002011037824 */ /* 0x001fe200078e02c8 */
[----:B------:R-:W-:Y:S01]  /*d250*/  UIMAD UR7, UR16, UR10, URZ ;  /* 0x0000000a100772a4 */ /* 0x000fe2000f8e023f */
[----:B------:R-:W-:Y:S01]  /*d260*/  IMAD.U32 R8, RZ, RZ, UR42 ;  /* 0x0000002aff087e24 */ /* 0x000fe2000f8e00ff */
[----:B------:R-:W-:Y:S01]  /*d270*/  UIMAD.WIDE.U32 UR8, UR4, UR10, URZ ;  /* 0x0000000a040872a5 */ /* 0x000fe2000f8e003f */
[----:B------:R-:W-:Y:S01]  /*d280*/  IMAD.U32 R13, RZ, RZ, UR42 ;  /* 0x0000002aff0d7e24 */ /* 0x000fe2000f8e00ff */
[----:B------:R-:W-:Y:S01]  /*d290*/  UIMAD UR7, UR4, UR11, UR7 ;  /* 0x0000000b040772a4 */ /* 0x000fe2000f8e0207 */
[----:B------:R-:W-:Y:S01]  /*d2a0*/  IMAD R8, R8, 0x80, R3 ;  /* 0x0000008008087824 */ /* 0x000fe200078e0203 */
[----:B------:R-:W-:Y:S01]  /*d2b0*/  BSSY B1, `(.L_x_177) ;  /* 0x0000037000017945 */ /* 0x000fe20003800000 */
[----:B------:R-:W-:Y:S01]  /*d2c0*/  ULDC.64 UR10, c[0x0][0xae8] ;  /* 0x0002ba00000a7ab9 */ /* 0x000fe20000000a00 */
[----:B------:R-:W-:Y:S01]  /*d2d0*/  UIADD3 UR9, UR9, UR7, URZ ;  /* 0x0000000709097290 */ /* 0x000fe2000fffe03f */
[----:B------:R-:W-:-:S03]  /*d2e0*/  IMAD.MOV.U32 R3, RZ, RZ, R8 ;  /* 0x000000ffff037224 */ /* 0x000fc600078e0008 */
[----:B------:R-:W-:-:S04]  /*d2f0*/  UIMAD.WIDE.U32 UR8, UR39, UR10, UR8 ;  /* 0x0000000a270872a5 */ /* 0x000fc8000f8e0008 */
[----:B------:R-:W-:-:S03]  /*d300*/  UIMAD UR9, UR39, UR11, UR9 ;  /* 0x0000000b270972a4 */ /* 0x000fc6000f8e0209 */
[----:B------:R-:W-:Y:S01]  /*d310*/  ULDC.64 UR10, c[0x0][0xaf0] ;  /* 0x0002bc00000a7ab9 */ /* 0x000fe20000000a00 */
[----:B-1----:R-:W-:Y:S01]  /*d320*/  ISETP.NE.AND P0, PT, R11, 0x1, PT ;  /* 0x000000010b00780c */ /* 0x002fe20003f05270 */
[----:B------:R-:W-:-:S04]  /*d330*/  UIMAD UR37, UR37, UR10, URZ ;  /* 0x0000000a252572a4 */ /* 0x000fc8000f8e023f */
[----:B------:R-:W-:Y:S02]  /*d340*/  UIMAD UR4, UR36, UR11, UR37 ;  /* 0x0000000b240472a4 */ /* 0x000fe4000f8e0225 */
[----:B------:R-:W-:-:S03]  /*d350*/  UIMAD.WIDE.U32 UR36, UR36, UR10, UR8 ;  /* 0x0000000a242472a5 */ /* 0x000fc6000f8e0008 */
[----:B------:R-:W-:Y:S01]  /*d360*/  ULDC.64 UR8, c[0x0][0xae0] ;  /* 0x0002b80000087ab9 */ /* 0x000fe20000000a00 */
[----:B------:R-:W-:Y:S02]  /*d370*/  UIADD3 UR4, UR37, UR4, URZ ;  /* 0x0000000425047290 */ /* 0x000fe4000fffe03f */
[----:B------:R-:W0:Y:S08]  /*d380*/  @P0 LDC R5, c[0x0][0xbec] ;  /* 0x0002fb00ff050b82 */ /* 0x000e300000000800 */
[----:B------:R-:W1:Y:S01]  /*d390*/  @P0 LDC R7, c[0x0][0xbf0] ;  /* 0x0002fc00ff070b82 */ /* 0x000e620000000800 */
[----:B0-----:R-:W-:-:S04]  /*d3a0*/  @P0 IMAD.HI.U32 R4, R8, R5, RZ ;  /* 0x0000000508040227 */ /* 0x001fc800078e00ff */
[----:B------:R-:W-:Y:S02]  /*d3b0*/  IMAD.U32 R5, RZ, RZ, UR37 ;  /* 0x00000025ff057e24 */ /* 0x000fe4000f8e00ff */
[----:B------:R-:W-:Y:S01]  /*d3c0*/  IMAD.U32 R5, RZ, RZ, UR4 ;  /* 0x00000004ff057e24 */ /* 0x000fe2000f8e00ff */
[----:B-1----:R-:W-:-:S04]  /*d3d0*/  @P0 SHF.R.U32.HI R3, RZ, R7, R4 ;  /* 0x00000007ff030219 */ /* 0x002fc80000011604 */
[--C-:B------:R-:W-:Y:S01]  /*d3e0*/  SHF.R.S32.HI R4, RZ, 0x1f, R3.reuse ;  /* 0x0000001fff047819 */ /* 0x100fe20000011403 */
[----:B------:R-:W-:-:S04]  /*d3f0*/  IMAD.MOV R7, RZ, RZ, -R3 ;  /* 0x000000ffff077224 */ /* 0x000fc800078e0a03 */
[----:B------:R-:W-:Y:S02]  /*d400*/  IMAD R6, R4, UR8, RZ ;  /* 0x0000000804067c24 */ /* 0x000fe4000f8e02ff */
[----:B------:R-:W-:Y:S02]  /*d410*/  IMAD.U32 R4, RZ, RZ, UR36 ;  /* 0x00000024ff047e24 */ /* 0x000fe4000f8e00ff */
[----:B------:R-:W-:Y:S02]  /*d420*/  IMAD R7, R11, R7, R8 ;  /* 0x000000070b077224 */ /* 0x000fe400078e0208 */
[C---:B------:R-:W-:Y:S02]  /*d430*/  IMAD R9, R3.reuse, UR9, R6 ;  /* 0x0000000903097c24 */ /* 0x040fe4000f8e0206 */
[----:B------:R-:W-:Y:S01]  /*d440*/  IMAD.WIDE.U32 R4, R3, UR8, R4 ;  /* 0x0000000803047c25 */ /* 0x000fe2000f8e0004 */
[----:B------:R-:W-:Y:S01]  /*d450*/  SHF.R.S32.HI R3, RZ, 0x1f, R7 ;  /* 0x0000001fff037819 */ /* 0x000fe20000011407 */
[----:B------:R-:W-:-:S02]  /*d460*/  ULDC.64 UR8, c[0x0][0xad8] ;  /* 0x0002b60000087ab9 */ /* 0x000fc40000000a00 */
[----:B------:R-:W-:Y:S02]  /*d470*/  IMAD.IADD R5, R5, 0x1, R9 ;  /* 0x0000000105057824 */ /* 0x000fe400078e0209 */
[----:B------:R-:W-:Y:S02]  /*d480*/  IMAD R6, R3, UR8, RZ ;  /* 0x0000000803067c24 */ /* 0x000fe4000f8e02ff */
[----:B------:R-:W-:Y:S02]  /*d490*/  IMAD R8, R13, 0x80, R200 ;  /* 0x000000800d087824 */ /* 0x000fe400078e02c8 */
[----:B-----5:R-:W-:Y:S02]  /*d4a0*/  IMAD R11, R0, R11, RZ ;  /* 0x0000000b000b7224 */ /* 0x020fe400078e02ff */
[C---:B------:R-:W-:Y:S02]  /*d4b0*/  IMAD R3, R7.reuse, UR9, R6 ;  /* 0x0000000907037c24 */ /* 0x040fe4000f8e0206 */
[----:B------:R-:W-:Y:S01]  /*d4c0*/  IMAD.WIDE.U32 R4, R7, UR8, R4 ;  /* 0x0000000807047c25 */ /* 0x000fe2000f8e0004 */
[----:B------:R-:W-:Y:S01]  /*d4d0*/  ISETP.GE.AND P2, PT, R8, R11, PT ;  /* 0x0000000b0800720c */ /* 0x000fe20003f46270 */
[----:B------:R-:W-:-:S02]  /*d4e0*/  ULDC.64 UR8, c[0x0][0xa80] ;  /* 0x0002a00000087ab9 */ /* 0x000fc40000000a00 */
[----:B------:R-:W-:Y:S01]  /*d4f0*/  IMAD.IADD R3, R5, 0x1, R3 ;  /* 0x0000000105037824 */ /* 0x000fe200078e0203 */
[----:B------:R-:W-:Y:S01]  /*d500*/  LEA R6, P3, R4, UR8, 0x1 ;  /* 0x0000000804067c11 */ /* 0x000fe2000f8608ff */
[----:B------:R-:W-:-:S03]  /*d510*/  VIADD R0, R8, 0x20 ;  /* 0x0000002008007836 */ /* 0x000fc60000000000 */
[----:B------:R-:W-:Y:S01]  /*d520*/  LEA.HI.X R3, R4, UR9, R3, 0x1, P3 ;  /* 0x0000000904037c11 */ /* 0x000fe200098f0c03 */
[----:B------:R0:W1:Y:S01]  /*d530*/  SHFL.IDX PT, R7, R6, RZ, 0x181f ;  /* 0x00181fff06077589 */ /* 0x00006200000e0000 */
[-C--:B------:R-:W-:Y:S01]  /*d540*/  ISETP.GE.AND P1, PT, R0, R11.reuse, PT ;  /* 0x0000000b0000720c */ /* 0x080fe20003f26270 */
[----:B------:R-:W-:Y:S02]  /*d550*/  VIADD R0, R8, 0x40 ;  /* 0x0000004008007836 */ /* 0x000fe40000000000 */
[----:B------:R0:W2:Y:S03]  /*d560*/  SHFL.IDX PT, R5, R3, RZ, 0x181f ;  /* 0x00181fff03057589 */ /* 0x0000a600000e0000 */
        /* <DEDUP_REMOVED lines=9> */
[----:B------:R3:W-:Y:S04]  /*d600*/  @!P4 ST.E.128 desc[UR50][R12.64], RZ ;  /* 0x000000ff0c00c985 */ /* 0x0007e8000c101d32 */
[----:B------:R3:W-:Y:S02]  /*d610*/  @!P5 ST.E.128 desc[UR50][R4.64], RZ ;  /* 0x000000ff0400d985 */ /* 0x0007e4000c101d32 */
.L_x_178:
[----:B------:R-:W-:Y:S05]  /*d620*/  BSYNC B1 ;  /* 0x0000000000017941 */ /* 0x000fea0003800000 */
.L_x_177:
[----:B--23--:R2:W3:Y:S01]  /*d630*/  SHFL.IDX PT, R5, R3, 0x1, 0x181f ;  /* 0x00381f0003057f89 */ /* 0x00c4e200000e0000 */
[----:B------:R-:W-:Y:S03]  /*d640*/  BSSY B1, `(.L_x_179) ;  /* 0x000000c000017945 */ /* 0x000fe60003800000 */
[----:B-1----:R2:W1:Y:S01]  /*d650*/  SHFL.IDX PT, R7, R6, 0x1, 0x181f ;  /* 0x00381f0006077f89 */ /* 0x00246200000e0000 */
[----:B------:R-:W-:Y:S05]  /*d660*/  @P1 BRA `(.L_x_180) ;  /* 0x0000000000241947 */ /* 0x000fea0003800000 */
[----:B------:R-:W-:Y:S02]  /*d670*/  ULDC UR4, c[0x0][0xac8] ;  /* 0x0002b20000047ab9 */ /* 0x000fe40000000800 */
[----:B------:R-:W-:Y:S02]  /*d680*/  ISETP.GE.AND P3, PT, R2, UR4, PT ;  /* 0x0000000402007c0c */ /* 0x000fe4000bf66270 */
[----:B------:R-:W-:-:S11]  /*d690*/  ISETP.GE.AND P4, PT, R16, UR4, PT ;  /* 0x0000000410007c0c */ /* 0x000fd6000bf86270 */
[-C--:B-1----:R-:W-:Y:S02]  /*d6a0*/  @!P3 LEA R12, P1, R2, R7.reuse, 0x1 ;  /* 0x00000007020cb211 */ /* 0x082fe400078208ff */
[----:B------:R-:W-:Y:S02]  /*d6b0*/  @!P4 LEA R4, P2, R16, R7, 0x1 ;  /* 0x000000071004c211 */ /* 0x000fe400078408ff */
[-C--:B---3--:R-:W-:Y:S02]  /*d6c0*/  @!P3 LEA.HI.X R13, R2, R5.reuse, R222, 0x1, P1 ;  /* 0x00000005020db211 */ /* 0x088fe400008f0cde */
[----:B------:R-:W-:-:S03]  /*d6d0*/  @!P4 LEA.HI.X R5, R16, R5, R221, 0x1, P2 ;  /* 0x000000051005c211 */ /* 0x000fc600010f0cdd */
[----:B------:R4:W-:Y:S04]  /*d6e0*/  @!P3 ST.E.128 desc[UR50][R12.64], RZ ;  /* 0x000000ff0c00b985 */ /* 0x0009e8000c101d32 */
[----:B------:R4:W-:Y:S02]  /*d6f0*/  @!P4 ST.E.128 desc[UR50][R4.64], RZ ;  /* 0x000000ff0400c985 */ /* 0x0009e4000c101d32 */
.L_x_180:
[----:B------:R-:W-:Y:S05]  /*d700*/  BSYNC B1 ;  /* 0x0000000000017941 */ /* 0x000fea0003800000 */
.L_x_179:
[----:B---34-:R3:W4:Y:S01]  /*d710*/  SHFL.IDX PT, R5, R3, 0x2, 0x181f ;  /* 0x00581f0003057f89 */ /* 0x01872200000e0000 */
        /* <DEDUP_REMOVED lines=8> */
[-C--:B----4-:R-:W-:Y:S02]  /*d7a0*/  @!P2 LEA.HI.X R13, R2, R5.reuse, R222, 0x1, P0 ;  /* 0x00000005020da211 */ /* 0x090fe400000f0cde */
[----:B------:R-:W-:-:S03]  /*d7b0*/  @!P3 LEA.HI.X R5, R16, R5, R221, 0x1, P1 ;  /* 0x000000051005b211 */ /* 0x000fc600008f0cdd */
[----:B------:R1:W-:Y:S04]  /*d7c0*/  @!P2 ST.E.128 desc[UR50][R12.64], RZ ;  /* 0x000000ff0c00a985 */ /* 0x0003e8000c101d32 */
[----:B------:R1:W-:Y:S02]  /*d7d0*/  @!P3 ST.E.128 desc[UR50][R4.64], RZ ;  /* 0x000000ff0400b985 */ /* 0x0003e4000c101d32 */
.L_x_182:
[----:B------:R-:W-:Y:S05]  /*d7e0*/  BSYNC B1 ;  /* 0x0000000000017941 */ /* 0x000fea0003800000 */
.L_x_181:
[----:B------:R-:W-:Y:S01]  /*d7f0*/  VIADD R0, R8, 0x60 ;  /* 0x0000006008007836 */ /* 0x000fe20000000000 */
[----:B0-23--:R-:W0:Y:S04]  /*d800*/  SHFL.IDX PT, R3, R3, 0x3, 0x181f ;  /* 0x00781f0003037f89 */ /* 0x00de2800000e0000 */
[----:B------:R-:W-:Y:S01]  /*d810*/  ISETP.GE.AND P0, PT, R0, R11, PT ;  /* 0x0000000b0000720c */ /* 0x000fe20003f06270 */
[----:B-1--4-:R1:W2:-:S12]  /*d820*/  SHFL.IDX PT, R5, R6, 0x3, 0x181f ;  /* 0x00781f0006057f89 */ /* 0x01229800000e0000 */
[----:B-1----:R-:W-:Y:S05]  /*d830*/  @P0 BRA `(.L_x_171) ;  /* 0x0000000000240947 */ /* 0x002fea0003800000 */
[----:B------:R-:W-:Y:S02]  /*d840*/  ULDC UR4, c[0x0][0xac8] ;  /* 0x0002b20000047ab9 */ /* 0x000fe40000000800 */
[----:B------:R-:W-:Y:S02]  /*d850*/  ISETP.GE.AND P2, PT, R2, UR4, PT ;  /* 0x0000000402007c0c */ /* 0x000fe4000bf46270 */
[----:B------:R-:W-:-:S11]  /*d860*/  ISETP.GE.AND P3, PT, R16, UR4, PT ;  /* 0x0000000410007c0c */ /* 0x000fd6000bf66270 */
[-C--:B--2---:R-:W-:Y:S02]  /*d870*/  @!P2 LEA R6, P0, R2, R5.reuse, 0x1 ;  /* 0x000000050206a211 */ /* 0x084fe400078008ff */
[----:B------:R-:W-:Y:S02]  /*d880*/  @!P3 LEA R4, P1, R16, R5, 0x1 ;  /* 0x000000051004b211 */ /* 0x000fe400078208ff */
[-C--:B0-----:R-:W-:Y:S02]  /*d890*/  @!P2 LEA.HI.X R7, R2, R3.reuse, R222, 0x1, P0 ;  /* 0x000000030207a211 */ /* 0x081fe400000f0cde */
[----:B------:R-:W-:-:S03]  /*d8a0*/  @!P3 LEA.HI.X R5, R16, R3, R221, 0x1, P1 ;  /* 0x000000031005b211 */ /* 0x000fc600008f0cdd */
[----:B------:R0:W-:Y:S04]  /*d8b0*/  @!P2 ST.E.128 desc[UR50][R6.64], RZ ;  /* 0x000000ff0600a985 */ /* 0x0001e8000c101d32 */
[----:B------:R0:W-:Y:S02]  /*d8c0*/  @!P3 ST.E.128 desc[UR50][R4.64], RZ ;  /* 0x000000ff0400b985 */ /* 0x0001e4000c101d32 */
.L_x_171:
[----:B------:R-:W-:Y:S05]  /*d8d0*/  BSYNC B0 ;  /* 0x0000000000007941 */ /* 0x000fea0003800000 */
.L_x_161:
[----:B------:R-:W-:Y:S02]  /*d8e0*/  ULDC UR4, c[0x0][0xc3c] ;  /* 0x00030f0000047ab9 */ /* 0x000fe40000000800 */
[----:B------:R-:W-:-:S13]  /*d8f0*/  ISETP.GE.AND P0, PT, R39, UR4, PT ;  /* 0x0000000427007c0c */ /* 0x000fda000bf06270 */
[----:B------:R-:W-:Y:S05]  /*d900*/  @!P0 BRA `(.L_x_183) ;  /* 0xffffff3400b88947 */ /* 0x000fea000383ffff */
[----:B------:R-:W-:Y:S05]  /*d910*/  EXIT ;  /* 0x000000000000794d */ /* 0x000fea0003800000 */
.L_x_134:
[----:B------:R-:W-:-:S08]  /*d920*/  NOP ;  /* 0x0000000000007918 */ /* 0x000fd00000000000 */
[----:B------:R-:W0:-:S00]  /*d930*/  USETMAXREG.DEALLOC.CTAPOOL 0x18 ;  /* 0x00000018000079c8 */ /* 0x000e0000080e0500 */
[----:B0-----:R-:W2:Y:S01]  /*d940*/  LDL.LU R2, [R1+0x8] ;  /* 0x0000080001027983 */ /* 0x001ea20000300800 */
[----:B------:R-:W-:Y:S01]  /*d950*/  LOP3.LUT R0, R0, 0x3, RZ, 0xc0, !PT ;  /* 0x0000000300007812 */ /* 0x000fe200078ec0ff */
[----:B------:R-:W-:-:S05]  /*d960*/  IMAD.MOV.U32 R6, RZ, RZ, RZ ;  /* 0x000000ffff067224 */ /* 0x000fca00078e00ff */
[----:B------:R-:W0:Y:S02]  /*d970*/  SHFL.IDX PT, R0, R0, RZ, 0x1f ;  /* 0x00001fff00007589 */ /* 0x000e2400000e0000 */
[----:B0-----:R-:W-:Y:S02]  /*d980*/  ISETP.NE.AND P0, PT, R0, RZ, PT ;  /* 0x000000ff0000720c */ /* 0x001fe40003f05270 */
[----:B--2---:R-:W-:-:S11]  /*d990*/  LOP3.LUT R2, R2, 0xfffffffd, RZ, 0xc0, !PT ;  /* 0xfffffffd02027812 */ /* 0x004fd600078ec0ff */
[----:B------:R-:W-:-:S05]  /*d9a0*/  @P0 LOP3.LUT R2, R2, 0x2, RZ, 0xfc, !PT ;  /* 0x0000000202020812 */ /* 0x000fca00078efcff */
[----:B------:R0:W-:Y:S01]  /*d9b0*/  STL [R1+0x8], R2 ;  /* 0x0000080201007387 */ /* 0x0001e20000100800 */
[----:B------:R-:W-:Y:S05]  /*d9c0*/  @!P0 BRA `(.L_x_184) ;  /* 0x00000000002c8947 */ /* 0x000fea0003800000 */
[----:B------:R-:W1:Y:S08]  /*d9d0*/  S2UR UR5, SR_CgaCtaId ;  /* 0x00000000000579c3 */ /* 0x000e700000008800 */
[----:B------:R-:W-:Y:S06]  /*d9e0*/  BAR.SYNC.DEFER_BLOCKING 0x5, 0x180 ;  /* 0x0146000000007b1d */ /* 0x000fec0000010000 */
[----:B------:R-:W-:-:S02]  /*d9f0*/  UMOV UR4, 0x400 ;  /* 0x0000040000047882 */ /* 0x000fc40000000000 */
[----:B-1----:R-:W-:-:S09]  /*da00*/  ULEA UR4, UR5, UR4, 0x18 ;  /* 0x0000000405047291 */ /* 0x002fd2000f8ec03f */
[----:B------:R-:W1:Y:S04]  /*da10*/  LDS.128 R4, [UR4+0x298d0] ;  /* 0x0298d004ff047984 */ /* 0x000e680008000c00 */
[----:B-1----:R1:W-:Y:S01]  /*da20*/  STL.64 [R1+0x10], R4 ;  /* 0x0000100401007387 */ /* 0x0023e20000100a00 */
[----:B------:R-:W-:-:S03]  /*da30*/  IMAD.MOV.U32 R0, RZ, RZ, R7 ;  /* 0x000000ffff007224 */ /* 0x000fc600078e0007 */
[----:B------:R1:W-:Y:S02]  /*da40*/  STL [R1+0x18], R6 ;  /* 0x0000180601007387 */ /* 0x0003e40000100800 */
[----:B------:R-:W-:Y:S01]  /*da50*/  R2UR UR43, R0 ;  /* 0x00000000002b72ca */ /* 0x000fe200000e0000 */
[----:B------:R-:W-:Y:S06]  /*da60*/  BAR.ARV 0x4, 0x180 ;  /* 0x0106000000007b1d */ /* 0x000fec0000002000 */
[----:B------:R-:W-:Y:S08]  /*da70*/  BRA `(.L_x_185) ;  /* 0x0000000800b07947 */ /* 0x000ff00003800000 */
.L_x_184:
[----:B------:R-:W1:Y:S01]  /*da80*/  S2R R0, SR_TID.X ;  /* 0x0000000000007919 */ /* 0x000e620000002100 */
[----:B------:R-:W-:Y:S01]  /*da90*/  ULDC UR4, c[0x0][0xc3c] ;  /* 0x00030f0000047ab9 */ /* 0x000fe20000000800 */
[----:B-1----:R-:W-:-:S04]  /*daa0*/  LOP3.LUT R0, R0, 0x1f, RZ, 0xc0, !PT ;  /* 0x0000001f00007812 */ /* 0x002fc800078ec0ff */
[----:B------:R-:W-:-:S04]  /*dab0*/  ISETP.NE.AND P0, PT, R0, 0x1f, PT ;  /* 0x0000001f0000780c */ /* 0x000fc80003f05270 */
[----:B------:R-:W-:-:S13]  /*dac0*/  ISETP.GE.OR P1, PT, R0, UR4, !P0 ;  /* 0x0000000400007c0c */ /* 0x000fda000c726670 */
[----:B0-----:R-:W0:Y:S08]  /*dad0*/  @!P1 LDC.64 R2, c[0x0][0xc80] ;  /* 0x00032000ff029b82 */ /* 0x001e300000000a00 */
[----:B------:R-:W1:Y:S01]  /*dae0*/  @!P1 LDC.64 R4, c[0x0][0xc78] ;  /* 0x00031e00ff049b82 */ /* 0x000e620000000a00 */
[----:B0-----:R-:W-:-:S05]  /*daf0*/  @!P1 IMAD.WIDE.U32 R2, R0, 0x4, R2 ;  /* 0x0000000400029825 */ /* 0x001fca00078e0002 */
[----:B------:R1:W2:Y:S02]  /*db00*/  @!P1 LDG.E R6, desc[UR50][R2.64] ;  /* 0x0000003202069981 */ /* 0x0002a4000c1e1900 */
[----:B-1----:R-:W-:-:S04]  /*db10*/  @!P1 IMAD.WIDE.U32 R2, R0, 0x4, R4 ;  /* 0x0000000400029825 */ /* 0x002fc800078e0004 */
[----:B------:R-:W-:-:S06]  /*db20*/  IMAD.MOV.U32 R5, RZ, RZ, RZ ;  /* 0x000000ffff057224 */ /* 0x000fcc00078e00ff */
[----:B------:R-:W2:Y:S01]  /*db30*/  @!P1 LDG.E R5, desc[UR50][R2.64] ;  /* 0x0000003202059981 */ /* 0x000ea2000c1e1900 */
[C---:B------:R-:W-:Y:S01]  /*db40*/  ISETP.NE.AND P1, PT, R0.reuse, RZ, PT ;  /* 0x000000ff0000720c */ /* 0x040fe20003f25270 */
[----:B------:R-:W-:Y:S01]  /*db50*/  UMOV UR43, URZ ;  /* 0x0000003f002b7c82 */ /* 0x000fe20008000000 */
[C---:B------:R-:W-:Y:S02]  /*db60*/  ISETP.GE.U32.AND P2, PT, R0.reuse, 0x2, PT ;  /* 0x000000020000780c */ /* 0x040fe40003f46070 */
[C---:B------:R-:W-:Y:S02]  /*db70*/  ISETP.GE.U32.AND P3, PT, R0.reuse, 0x4, PT ;  /* 0x000000040000780c */ /* 0x040fe40003f66070 */
[C---:B------:R-:W-:Y:S02]  /*db80*/  ISETP.GE.U32.AND P4, PT, R0.reuse, 0x8, PT ;  /* 0x000000080000780c */ /* 0x040fe40003f86070 */
[----:B------:R-:W-:Y:S01]  /*db90*/  ISETP.GE.U32.AND P5, PT, R0, 0x10, PT ;  /* 0x000000100000780c */ /* 0x000fe20003fa6070 */
[----:B--2---:R-:W-:-:S05]  /*dba0*/  IMAD R4, R6, R5, RZ ;  /* 0x0000000506047224 */ /* 0x004fca00078e02ff */
[----:B------:R-:W0:Y:S02]  /*dbb0*/  SHFL.UP PT, R7, R4, 0x1, RZ ;  /* 0x0420000004077989 */ /* 0x000e2400000e00ff */
[----:B0-----:R-:W-:-:S05]  /*dbc0*/  SEL R7, R7, RZ, P1 ;  /* 0x000000ff07077207 */ /* 0x001fca0000800000 */
[----:B------:R-:W-:-:S05]  /*dbd0*/  IMAD.IADD R7, R4, 0x1, R7 ;  /* 0x0000000104077824 */ /* 0x000fca00078e0207 */
[----:B------:R-:W0:Y:S02]  /*dbe0*/  SHFL.UP PT, R8, R7, 0x2, RZ ;  /* 0x0440000007087989 */ /* 0x000e2400000e00ff */
[----:B0-----:R-:W-:-:S05]  /*dbf0*/  SEL R8, R8, RZ, P2 ;  /* 0x000000ff08087207 */ /* 0x001fca0001000000 */
[----:B------:R-:W-:Y:S02]  /*dc00*/  IMAD.IADD R8, R7, 0x1, R8 ;  /* 0x0000000107087824 */ /* 0x000fe400078e0208 */
[----:B------:R-:W0:Y:S03]  /*dc10*/  S2R R7, SR_CTAID.X ;  /* 0x0000000000077919 */ /* 0x000e260000002500 */
[----:B------:R-:W1:Y:S02]  /*dc20*/  SHFL.UP PT, R9, R8, 0x4, RZ ;  /* 0x0480000008097989 */ /* 0x000e6400000e00ff */
[----:B-1----:R-:W-:-:S05]  /*dc30*/  SEL R9, R9, RZ, P3 ;  /* 0x000000ff09097207 */ /* 0x002fca0001800000 */
[----:B------:R-:W-:-:S05]  /*dc40*/  IMAD.IADD R3, R8, 0x1, R9 ;  /* 0x0000000108037824 */ /* 0x000fca00078e0209 */
[----:B------:R-:W1:Y:S02]  /*dc50*/  SHFL.UP PT, R2, R3, 0x8, RZ ;  /* 0x0500000003027989 */ /* 0x000e6400000e00ff */
[----:B-1----:R-:W-:-:S05]  /*dc60*/  SEL R2, R2, RZ, P4 ;  /* 0x000000ff02027207 */ /* 0x002fca0002000000 */
[----:B------:R-:W-:-:S05]  /*dc70*/  IMAD.IADD R4, R3, 0x1, R2 ;  /* 0x0000000103047824 */ /* 0x000fca00078e0202 */
[----:B------:R-:W1:Y:S02]  /*dc80*/  SHFL.UP PT, R2, R4, 0x10, RZ ;  /* 0x0600000004027989 */ /* 0x000e6400000e00ff */
[----:B-1----:R-:W-:Y:S02]  /*dc90*/  SEL R9, R2, RZ, P5 ;  /* 0x000000ff02097207 */ /* 0x002fe40002800000 */
[----:B------:R-:W1:Y:S03]  /*dca0*/  LDC R2, c[0x0][0xc38] ;  /* 0x00030e00ff027b82 */ /* 0x000e660000000800 */
[----:B------:R-:W-:-:S05]  /*dcb0*/  IMAD.IADD R9, R4, 0x1, R9 ;  /* 0x0000000104097824 */ /* 0x000fca00078e0209 */
[----:B------:R-:W1:Y:S02]  /*dcc0*/  SHFL.IDX PT, R11, R9, 0x1f, 0x1f ;  /* 0x03e01f00090b7f89 */ /* 0x000e6400000e0000 */
[----:B-1----:R-:W-:-:S04]  /*dcd0*/  IMAD R8, R11, R2, RZ ;  /* 0x000000020b087224 */ /* 0x002fc800078e02ff */
[----:B------:R-:W-:Y:S01]  /*dce0*/  IMAD.MOV.U32 R11, RZ, RZ, R8 ;  /* 0x000000ffff0b7224 */ /* 0x000fe200078e0008 */
[----:B0-----:R-:W-:-:S13]  /*dcf0*/  ISETP.GT.AND P6, PT, R8, R7, PT ;  /* 0x000000070800720c */ /* 0x001fda0003fc4270 */
[----:B------:R-:W-:Y:S05]  /*dd00*/  @P6 BRA `(.L_x_186) ;  /* 0x0000000000a46947 */ /* 0x000fea0003800000 */
[----:B------:R-:W-:Y:S01]  /*dd10*/  IMAD.MOV.U32 R8, RZ, RZ, R11 ;  /* 0x000000ffff087224 */ /* 0x000fe200078e000b */
[----:B------:R-:W-:Y:S01]  /*dd20*/  UMOV UR43, URZ ;  /* 0x0000003f002b7c82 */ /* 0x000fe20008000000 */
[----:B------:R-:W-:-:S05]  /*dd30*/  ULDC UR5, c[0x0][0xc3c] ;  /* 0x00030f0000057ab9 */ /* 0x000fca0000000800 */
.L_x_188:
[----:B------:R-:W-:-:S03]  /*dd40*/  UIADD3 UR4, UR43, 0x1f, URZ ;  /* 0x0000001f2b047890 */ /* 0x000fc6000fffe03f */
[----:B------:R-:W-:Y:S01]  /*dd50*/  ULDC UR43, c[0x0][0xc3c] ;  /* 0x00030f00002b7ab9 */ /* 0x000fe20000000800 */
[----:B------:R-:W-:-:S06]  /*dd60*/  UISETP.GE.AND UP0, UPT, UR4, UR5, UPT ;  /* 0x000000050400728c */ /* 0x000fcc000bf06270 */
[----:B------:R-:W-:-:S13]  /*dd70*/  PLOP3.LUT P6, PT, PT, PT, UP0, 0x40, 0x0 ;  /* 0x000000000000781c */ /* 0x000fda0003fce808 */
[----:B------:R-:W-:Y:S05]  /*dd80*/  @!P6 BRA `(.L_x_187) ;  /* 0x0000000400b4e947 */ /* 0x000fea0003800000 */
[----:B------:R-:W-:Y:S01]  /*dd90*/  UMOV UR43, UR4 ;  /* 0x00000004002b7c82 */ /* 0x000fe20008000000 */
[----:B------:R-:W-:Y:S02]  /*dda0*/  IMAD.MOV.U32 R6, RZ, RZ, RZ ;  /* 0x000000ffff067224 */ /* 0x000fe400078e00ff */
[----:B------:R-:W-:-:S05]  /*ddb0*/  VIADD R9, R0, UR43 ;  /* 0x0000002b00097c36 */ /* 0x000fca0008000000 */
[----:B------:R-:W-:-:S13]  /*ddc0*/  ISETP.GE.OR P6, PT, R9, UR5, !P0 ;  /* 0x0000000509007c0c */ /* 0x000fda000c7c6670 */
[----:B------:R-:W0:Y:S08]  /*ddd0*/  @!P6 LDC.64 R2, c[0x0][0xc80] ;  /* 0x00032000ff02eb82 */ /* 0x000e300000000a00 */
[----:B------:R-:W1:Y:S01]  /*dde0*/  @!P6 LDC.64 R4, c[0x0][0xc78] ;  /* 0x00031e00ff04eb82 */ /* 0x000e620000000a00 */
[----:B0-----:R-:W-:-:S05]  /*ddf0*/  @!P6 IMAD.WIDE R2, R9, 0x4, R2 ;  /* 0x000000040902e825 */ /* 0x001fca00078e0202 */
[----:B------:R1:W2:Y:S02]  /*de00*/  @!P6 LDG.E R6, desc[UR50][R2.64] ;  /* 0x000000320206e981 */ /* 0x0002a4000c1e1900 */
[----:B-1----:R-:W-:-:S04]  /*de10*/  @!P6 IMAD.WIDE R2, R9, 0x4, R4 ;  /* 0x000000040902e825 */ /* 0x002fc800078e0204 */
[----:B------:R-:W-:-:S06]  /*de20*/  IMAD.MOV.U32 R5, RZ, RZ, RZ ;  /* 0x000000ffff057224 */ /* 0x000fcc00078e00ff */
[----:B------:R-:W2:Y:S02]  /*de30*/  @!P6 LDG.E R5, desc[UR50][R2.64] ;  /* 0x000000320205e981 */ /* 0x000ea4000c1e1900 */
[----:B--2---:R-:W-:-:S05]  /*de40*/  IMAD R11, R6, R5, RZ ;  /* 0x00000005060b7224 */ /* 0x004fca00078e02ff */
[----:B------:R-:W0:Y:S02]  /*de50*/  SHFL.UP PT, R4, R11, 0x1, RZ ;  /* 0x042000000b047989 */ /* 0x000e2400000e00ff */
[----:B0-----:R-:W-:-:S05]  /*de60*/  SEL R4, R4, RZ, P1 ;  /* 0x000000ff04047207 */ /* 0x001fca0000800000 */
[----:B------:R-:W-:-:S05]  /*de70*/  IMAD.IADD R4, R11, 0x1, R4 ;  /* 0x000000010b047824 */ /* 0x000fca00078e0204 */
        /* <DEDUP_REMOVED lines=11> */
[----:B------:R-:W-:Y:S02]  /*df30*/  IMAD.IADD R9, R3, 0x1, R2 ;  /* 0x0000000103097824 */ /* 0x000fe400078e0202 */
[----:B------:R-:W0:Y:S03]  /*df40*/  LDC R2, c[0x0][0xc38] ;  /* 0x00030e00ff027b82 */ /* 0x000e260000000800 */
[----:B------:R-:W0:Y:S02]  /*df50*/  SHFL.IDX PT, R11, R9, 0x1f, 0x1f ;  /* 0x03e01f00090b7f89 */ /* 0x000e2400000e0000 */
[----:B0-----:R-:W-:-:S04]  /*df60*/  IMAD R11, R11, R2, RZ ;  /* 0x000000020b0b7224 */ /* 0x001fc800078e02ff */
[----:B------:R-:W-:-:S05]  /*df70*/  IMAD.IADD R8, R11, 0x1, R8 ;  /* 0x000000010b087824 */ /* 0x000fca00078e0208 */
[----:B------:R-:W-:-:S13]  /*df80*/  ISETP.GT.AND P6, PT, R8, R7, PT ;  /* 0x000000070800720c */ /* 0x000fda0003fc4270 */
[----:B------:R-:W-:Y:S05]  /*df90*/  @!P6 BRA `(.L_x_188) ;  /* 0xfffffffc0068e947 */ /* 0x000fea000383ffff */
.L_x_186:
[----:B------:R-:W-:Y:S02]  /*dfa0*/  IMAD.IADD R11, R8, 0x1, -R11 ;  /* 0x00000001080b7824 */ /* 0x000fe400078e0a0b */
[----:B------:R-:W-:Y:S02]  /*dfb0*/  IMAD.MOV.U32 R8, RZ, RZ, RZ ;  /* 0x000000ffff087224 */ /* 0x000fe400078e00ff */
[----:B------:R-:W-:-:S05]  /*dfc0*/  IMAD R4, R9, R2, R11 ;  /* 0x0000000209047224 */ /* 0x000fca00078e020b */
[----:B------:R-:W-:-:S13]  /*dfd0*/  ISETP.GT.AND P0, PT, R4, R7, PT ;  /* 0x000000070400720c */ /* 0x000fda0003f04270 */
[----:B------:R-:W-:Y:S02]  /*dfe0*/  VOTEU.ANY UR5, UPT, !P0 ;  /* 0x0000000000057886 */ /* 0x000fe400040e0100 */
[----:B------:R-:W-:Y:S02]  /*dff0*/  UPOPC UR4, UR5 ;  /* 0x00000005000472bf */ /* 0x000fe40008000000 */
[----:B------:R-:W-:-:S04]  /*e000*/  ISETP.NE.AND P0, PT, RZ, UR5, PT ;  /* 0x00000005ff007c0c */ /* 0x000fc8000bf05270 */
[----:B------:R-:W-:Y:S02]  /*e010*/  IMAD.U32 R13, RZ, RZ, UR4 ;  /* 0x00000004ff0d7e24 */ /* 0x000fe4000f8e00ff */
[----:B------:R-:W-:-:S03]  /*e020*/  IMAD.U32 R12, RZ, RZ, UR4 ;  /* 0x00000004ff0c7e24 */ /* 0x000fc6000f8e00ff */
[----:B------:R-:W0:Y:S04]  /*e030*/  SHFL.IDX PT, R6, R6, R13, 0x1f ;  /* 0x00001f0d06067589 */ /* 0x000e2800000e0000 */
[----:B------:R1:W2:Y:S01]  /*e040*/  SHFL.IDX PT, R5, R5, R12, 0x1f ;  /* 0x00001f0c05057589 */ /* 0x0002a200000e0000 */
[----:B0-----:R-:W-:-:S04]  /*e050*/  IABS R4, R6 ;  /* 0x0000000600047213 */ /* 0x001fc80000000000 */
[----:B------:R-:W0:Y:S08]  /*e060*/  I2F.RP R10, R4 ;  /* 0x00000004000a7306 */ /* 0x000e300000209400 */
[----:B0-----:R-:W0:Y:S02]  /*e070*/  MUFU.RCP R10, R10 ;  /* 0x0000000a000a7308 */ /* 0x001e240000001000 */
[----:B0-----:R-:W-:-:S06]  /*e080*/  VIADD R3, R10, 0xffffffe ;  /* 0x0ffffffe0a037836 */ /* 0x001fcc0000000000 */
[----:B------:R-:W0:Y:S01]  /*e090*/  F2I.FTZ.U32.TRUNC.NTZ R3, R3 ;  /* 0x0000000300037305 */ /* 0x000e22000021f000 */
[----:B-12---:R-:W-:Y:S05]  /*e0a0*/  @!P0 BRA `(.L_x_189) ;  /* 0x00000000000c8947 */ /* 0x006fea0003800000 */
[----:B------:R-:W-:-:S06]  /*e0b0*/  UIADD3 UR5, UR4, -0x1, URZ ;  /* 0xffffffff04057890 */ /* 0x000fcc000fffe03f */
[----:B------:R-:W-:-:S06]  /*e0c0*/  IMAD.U32 R8, RZ, RZ, UR5 ;  /* 0x00000005ff087e24 */ /* 0x000fcc000f8e00ff */
[----:B------:R1:W2:Y:S02]  /*e0d0*/  SHFL.IDX PT, R8, R9, R8, 0x1f ;  /* 0x00001f0809087589 */ /* 0x0002a400000e0000 */
.L_x_189:
[----:B--2---:R-:W-:Y:S01]  /*e0e0*/  IMAD R11, R8, R2, R11 ;  /* 0x00000002080b7224 */ /* 0x004fe200078e020b */
[----:B------:R-:W-:Y:S01]  /*e0f0*/  IABS R8, R5 ;  /* 0x0000000500087213 */ /* 0x000fe20000000000 */
[----:B01----:R-:W-:Y:S01]  /*e100*/  IMAD.MOV R9, RZ, RZ, -R3 ;  /* 0x000000ffff097224 */ /* 0x003fe200078e0a03 */
[----:B------:R-:W-:Y:S01]  /*e110*/  UIADD3 UR43, UR4, UR43, URZ ;  /* 0x0000002b042b7290 */ /* 0x000fe2000fffe03f */
[----:B------:R-:W-:Y:S01]  /*e120*/  IMAD.MOV.U32 R2, RZ, RZ, RZ ;  /* 0x000000ffff027224 */ /* 0x000fe200078e00ff */
[----:B------:R-:W0:Y:S01]  /*e130*/  I2F.RP R10, R8 ;  /* 0x00000008000a7306 */ /* 0x000e220000209400 */
[----:B------:R-:W-:Y:S01]  /*e140*/  IMAD R9, R9, R4, RZ ;  /* 0x0000000409097224 */ /* 0x000fe200078e02ff */
[----:B------:R1:W-:Y:S01]  /*e150*/  STL [R1+0x10], R11 ;  /* 0x0000100b01007387 */ /* 0x0003e20000100800 */
[----:B------:R-:W-:Y:S02]  /*e160*/  IMAD.IADD R7, R7, 0x1, -R11 ;  /* 0x0000000107077824 */ /* 0x000fe400078e0a0b */
[----:B------:R-:W-:Y:S01]  /*e170*/  IMAD.HI.U32 R2, R3, R9, R2 ;  /* 0x0000000903027227 */ /* 0x000fe200078e0002 */
[----:B------:R-:W-:-:S05]  /*e180*/  IABS R3, R6 ;  /* 0x0000000600037213 */ /* 0x000fca0000000000 */
[----:B------:R-:W-:Y:S01]  /*e190*/  IMAD.MOV R12, RZ, RZ, -R3 ;  /* 0x000000ffff0c7224 */ /* 0x000fe200078e0a03 */
[----:B-1----:R-:W-:Y:S01]  /*e1a0*/  IABS R11, R7 ;  /* 0x00000007000b7213 */ /* 0x002fe20000000000 */
[----:B0-----:R-:W0:Y:S04]  /*e1b0*/  MUFU.RCP R10, R10 ;  /* 0x0000000a000a7308 */ /* 0x001e280000001000 */
[----:B------:R-:W-:-:S04]  /*e1c0*/  IMAD.HI.U32 R9, R2, R11, RZ ;  /* 0x0000000b02097227 */ /* 0x000fc800078e00ff */
[----:B------:R-:W-:Y:S02]  /*e1d0*/  IMAD R11, R9, R12, R11 ;  /* 0x0000000c090b7224 */ /* 0x000fe400078e020b */
[----:B------:R-:W-:-:S03]  /*e1e0*/  IMAD.MOV.U32 R2, RZ, RZ, RZ ;  /* 0x000000ffff027224 */ /* 0x000fc600078e00ff */
[----:B------:R-:W-:Y:S01]  /*e1f0*/  ISETP.GT.U32.AND P1, PT, R4, R11, PT ;  /* 0x0000000b0400720c */ /* 0x000fe20003f24070 */
[----:B0-----:R-:W-:-:S06]  /*e200*/  VIADD R3, R10, 0xffffffe ;  /* 0x0ffffffe0a037836 */ /* 0x001fcc0000000000 */
[----:B------:R-:W0:Y:S06]  /*e210*/  F2I.FTZ.U32.TRUNC.NTZ R3, R3 ;  /* 0x0000000300037305 */ /* 0x000e2c000021f000 */
[----:B------:R-:W-:Y:S02]  /*e220*/  @!P1 IMAD.IADD R11, R11, 0x1, -R4 ;  /* 0x000000010b0b9824 */ /* 0x000fe400078e0a04 */
[----:B------:R-:W-:Y:S01]  /*e230*/  @!P1 VIADD R9, R9, 0x1 ;  /* 0x0000000109099836 */ /* 0x000fe20000000000 */
[----:B------:R-:W-:Y:S02]  /*e240*/  ISETP.NE.AND P1, PT, R6, RZ, PT ;  /* 0x000000ff0600720c */ /* 0x000fe40003f25270 */
[----:B------:R-:W-:Y:S01]  /*e250*/  ISETP.GE.U32.AND P0, PT, R11, R4, PT ;  /* 0x000000040b00720c */ /* 0x000fe20003f06070 */
[----:B0-----:R-:W-:-:S04]  /*e260*/  IMAD.MOV R11, RZ, RZ, -R3 ;  /* 0x000000ffff0b7224 */ /* 0x001fc800078e0a03 */
[----:B------:R-:W-:-:S08]  /*e270*/  IMAD R11, R11, R8, RZ ;  /* 0x000000080b0b7224 */ /* 0x000fd000078e02ff */
[----:B------:R-:W-:Y:S02]  /*e280*/  @P0 VIADD R9, R9, 0x1 ;  /* 0x0000000109090836 */ /* 0x000fe40000000000 */
[----:B------:R-:W-:Y:S01]  /*e290*/  IMAD.HI.U32 R4, R3, R11, R2 ;  /* 0x0000000b03047227 */ /* 0x000fe200078e0002 */
[----:B------:R-:W-:-:S04]  /*e2a0*/  LOP3.LUT R2, R7, R6, RZ, 0x3c, !PT ;  /* 0x0000000607027212 */ /* 0x000fc800078e3cff */
[----:B------:R-:W-:Y:S02]  /*e2b0*/  ISETP.GE.AND P2, PT, R2, RZ, PT ;  /* 0x000000ff0200720c */ /* 0x000fe40003f46270 */
[----:B------:R-:W-:-:S05]  /*e2c0*/  IABS R2, R5 ;  /* 0x0000000500027213 */ /* 0x000fca0000000000 */
[----:B------:R-:W-:-:S06]  /*e2d0*/  IMAD.MOV R2, RZ, RZ, -R2 ;  /* 0x000000ffff027224 */ /* 0x000fcc00078e0a02 */
[----:B------:R-:W-:Y:S01]  /*e2e0*/  @!P2 IMAD.MOV R9, RZ, RZ, -R9 ;  /* 0x000000ffff09a224 */ /* 0x000fe200078e0a09 */
[----:B------:R-:W-:-:S04]  /*e2f0*/  @!P1 LOP3.LUT R9, RZ, R6, RZ, 0x33, !PT ;  /* 0x00000006ff099212 */ /* 0x000fc800078e33ff */
[-C--:B------:R-:W-:Y:S01]  /*e300*/  IABS R3, R9.reuse ;  /* 0x0000000900037213 */ /* 0x080fe20000000000 */
[----:B------:R-:W-:-:S04]  /*e310*/  IMAD R6, R6, R9, RZ ;  /* 0x0000000906067224 */ /* 0x000fc800078e02ff */
[----:B------:R-:W-:-:S04]  /*e320*/  IMAD.HI.U32 R4, R4, R3, RZ ;  /* 0x0000000304047227 */ /* 0x000fc800078e00ff */
[----:B------:R-:W-:Y:S01]  /*e330*/  IMAD R3, R4, R2, R3 ;  /* 0x0000000204037224 */ /* 0x000fe200078e0203 */
[----:B------:R-:W-:-:S04]  /*e340*/  LOP3.LUT R2, R9, R5, RZ, 0x3c, !PT ;  /* 0x0000000509027212 */ /* 0x000fc800078e3cff */
[----:B------:R-:W-:Y:S02]  /*e350*/  ISETP.GT.U32.AND P1, PT, R8, R3, PT ;  /* 0x000000030800720c */ /* 0x000fe40003f24070 */
[----:B------:R-:W-:-:S11]  /*e360*/  ISETP.GE.AND P2, PT, R2, RZ, PT ;  /* 0x000000ff0200720c */ /* 0x000fd60003f46270 */
[----:B------:R-:W-:Y:S02]  /*e370*/  @!P1 IMAD.IADD R3, R3, 0x1, -R8 ;  /* 0x0000000103039824 */ /* 0x000fe400078e0a08 */
[----:B------:R-:W-:Y:S01]  /*e380*/  @!P1 VIADD R4, R4, 0x1 ;  /* 0x0000000104049836 */ /* 0x000fe20000000000 */
[----:B------:R-:W-:Y:S02]  /*e390*/  ISETP.NE.AND P1, PT, R5, RZ, PT ;  /* 0x000000ff0500720c */ /* 0x000fe40003f25270 */
[----:B------:R-:W-:Y:S01]  /*e3a0*/  ISETP.GE.U32.AND P0, PT, R3, R8, PT ;  /* 0x000000080300720c */ /* 0x000fe20003f06070 */
[----:B------:R-:W-:-:S12]  /*e3b0*/  IMAD.IADD R3, R7, 0x1, -R6 ;  /* 0x0000000107037824 */ /* 0x000fd800078e0a06 */
[----:B------:R-:W-:-:S04]  /*e3c0*/  @P0 VIADD R4, R4, 0x1 ;  /* 0x0000000104040836 */ /* 0x000fc80000000000 */
[----:B------:R-:W-:Y:S01]  /*e3d0*/  @!P2 IMAD.MOV R4, RZ, RZ, -R4 ;  /* 0x000000ffff04a224 */ /* 0x000fe200078e0a04 */
[----:B------:R-:W-:-:S05]  /*e3e0*/  @!P1 LOP3.LUT R4, RZ, R5, RZ, 0x33, !PT ;  /* 0x00000005ff049212 */ /* 0x000fca00078e33ff */
[--C-:B------:R-:W-:Y:S02]  /*e3f0*/  IMAD.MOV R2, RZ, RZ, -R4.reuse ;  /* 0x000000ffff027224 */ /* 0x100fe400078e0a04 */
[C---:B------:R-:W-:Y:S02]  /*e400*/  IMAD R4, R5.reuse, 0x1000000, R4 ;  /* 0x0100000005047824 */ /* 0x040fe400078e0204 */
[----:B------:R-:W-:-:S04]  /*e410*/  IMAD R9, R5, R2, R9 ;  /* 0x0000000205097224 */ /* 0x000fc800078e0209 */
[----:B------:R-:W-:-:S05]  /*e420*/  IMAD R2, R9, 0x10000, R4 ;  /* 0x0001000009027824 */ /* 0x000fca00078e0204 */
[----:B------:R0:W-:Y:S04]  /*e430*/  STL [R1+0x18], R2 ;  /* 0x0000180201007387 */ /* 0x0001e80000100800 */
[----:B------:R0:W-:Y:S01]  /*e440*/  STL [R1+0x14], R3 ;  /* 0x0000140301007387 */ /* 0x0001e20000100800 */
[----:B------:R-:W-:Y:S05]  /*e450*/  BRA `(.L_x_190) ;  /* 0x00000000000c7947 */ /* 0x000fea0003800000 */
.L_x_187:
[----:B------:R1:W-:Y:S04]  /*e460*/  STL [R1+0x10], R7 ;  /* 0x0000100701007387 */ /* 0x0003e80000100800 */
[----:B------:R1:W-:Y:S04]  /*e470*/  STL [R1+0x14], RZ ;  /* 0x000014ff01007387 */ /* 0x0003e80000100800 */
[----:B------:R1:W-:Y:S02]  /*e480*/  STL [R1+0x18], RZ ;  /* 0x000018ff01007387 */ /* 0x0003e40000100800 */
.L_x_190:
[----:B------:R-:W2:Y:S04]  /*e490*/  LDL R4, [R1+0x10] ;  /* 0x0000100001047983 */ /* 0x000ea80000100800 */
[----:B------:R-:W2:Y:S04]  /*e4a0*/  LDL R5, [R1+0x14] ;  /* 0x0000140001057983 */ /* 0x000ea80000100800 */
[----:B------:R-:W2:Y:S01]  /*e4b0*/  LDL R6, [R1+0x18] ;  /* 0x0000180001067983 */ /* 0x000ea20000100800 */
[----:B------:R-:W-:Y:S01]  /*e4c0*/  ISETP.NE.AND P0, PT, R0, RZ, PT ;  /* 0x000000ff0000720c */ /* 0x000fe20003f05270 */
[----:B0-----:R-:W-:-:S12]  /*e4d0*/  IMAD.U32 R2, RZ, RZ, UR43 ;  /* 0x0000002bff027e24 */ /* 0x001fd8000f8e00ff */
[----:B------:R-:W0:Y:S01]  /*e4e0*/  @!P0 S2R R3, SR_CgaCtaId ;  /* 0x0000000000038919 */ /* 0x000e220000008800 */
[----:B------:R-:W-:Y:S01]  /*e4f0*/  @!P0 MOV R0, 0x400 ;  /* 0x0000040000008802 */ /* 0x000fe20000000f00 */
[----:B-1----:R-:W-:-:S03]  /*e500*/  @!P0 IMAD.MOV.U32 R7, RZ, RZ, R2 ;  /* 0x000000ffff078224 */ /* 0x002fc600078e0002 */
[----:B0-----:R-:W-:-:S05]  /*e510*/  @!P0 LEA R0, R3, R0, 0x18 ;  /* 0x0000000003008211 */ /* 0x001fca00078ec0ff */
[----:B--2---:R0:W-:Y:S01]  /*e520*/  @!P0 STS.128 [R0+0x298d0], R4 ;  /* 0x0298d00400008388 */ /* 0x0041e20000000c00 */
[----:B------:R-:W-:Y:S06]  /*e530*/  BAR.ARV 0x5, 0x180 ;  /* 0x0146000000007b1d */ /* 0x000fec0000002000 */
.L_x_185:
[----:B0-----:R-:W-:Y:S01]  /*e540*/  IMAD.MOV.U32 R0, RZ, RZ, 0x1 ;  /* 0x00000001ff007424 */ /* 0x001fe200078e00ff */
[----:B------:R-:W-:Y:S01]  /*e550*/  ULDC UR4, c[0x0][0xc3c] ;  /* 0x00030f0000047ab9 */ /* 0x000fe20000000800 */
[----:B------:R-:W-:Y:S01]  /*e560*/  IMAD.MOV.U32 R18, RZ, RZ, RZ ;  /* 0x000000ffff127224 */ /* 0x000fe200078e00ff */
[----:B------:R-:W-:Y:S02]  /*e570*/  UISETP.GE.AND UP0, UPT, UR43, UR4, UPT ;  /* 0x000000042b00728c */ /* 0x000fe4000bf06270 */
[----:B------:R0:W-:Y:S04]  /*e580*/  STL [R1], R0 ;  /* 0x0000000001007387 */ /* 0x0001e80000100800 */
[----:B------:R0:W-:Y:S01]  /*e590*/  STL [R1+0x30], RZ ;  /* 0x000030ff01007387 */ /* 0x0001e20000100800 */
[----:B------:R-:W-:-:S13]  /*e5a0*/  PLOP3.LUT P0, PT, PT, PT, UP0, 0x80, 0x0 ;  /* 0x000000000000781c */ /* 0x000fda0003f0f008 */
[----:B0-----:R-:W-:Y:S05]  /*e5b0*/  @P0 BRA `(.L_x_191) ;  /* 0x00000048003c0947 */ /* 0x001fea0003800000 */
[----:B------:R-:W0:Y:S01]  /*e5c0*/  S2R R11, SR_TID.X ;  /* 0x00000000000b7919 */ /* 0x000e220000002100 */
[----:B------:R-:W2:Y:S01]  /*e5d0*/  S2UR UR5, SR_CgaCtaId ;  /* 0x00000000000579c3 */ /* 0x000ea20000008800 */
[----:B------:R-:W-:Y:S01]  /*e5e0*/  UMOV UR4, 0x400 ;  /* 0x0000040000047882 */ /* 0x000fe20000000000 */
[----:B------:R-:W-:Y:S01]  /*e5f0*/  IMAD.MOV.U32 R18, RZ, RZ, RZ ;  /* 0x000000ffff127224 */ /* 0x000fe200078e00ff */
[----:B------:R-:W-:Y:S01]  /*e600*/  ULDC UR41, c[0x0][0xc] ;  /* 0x0000030000297ab9 */ /* 0x000fe20000000800 */
[----:B------:R-:W-:Y:S02]  /*e610*/  ULOP3.LUT UR39, UR38, 0x1, URZ, 0xfc, !UPT ;  /* 0x0000000126277892 */ /* 0x000fe4000f8efc3f */
[----:B------:R-:W-:Y:S01]  /*e620*/  ULOP3.LUT UR42, UR38, 0x2, URZ, 0xfc, !UPT ;  /* 0x00000002262a7892 */ /* 0x000fe2000f8efc3f */
[----:B------:R-:W-:Y:S01]  /*e630*/  ULDC.64 UR52, c[0x0][0x198] ;  /* 0x0000660000347ab9 */ /* 0x000fe20000000a00 */
[----:B--2---:R-:W-:-:S06]  /*e640*/  ULEA UR4, UR5, UR4, 0x18 ;  /* 0x0000000405047291 */ /* 0x004fcc000f8ec03f */
[----:B------:R-:W-:Y:S01]  /*e650*/  IMAD.U32 R17, RZ, RZ, UR4 ;  /* 0x00000004ff117e24 */ /* 0x000fe2000f8e00ff */
[C---:B0-----:R-:W-:Y:S01]  /*e660*/  LOP3.LUT R10, R11.reuse, 0x7f, RZ, 0xc0, !PT ;  /* 0x0000007f0b0a7812 */ /* 0x041fe200078ec0ff */
[C---:B-1----:R-:W-:Y:S01]  /*e670*/  IMAD.SHL.U32 R4, R11.reuse, 0x80, RZ ;  /* 0x000000800b047824 */ /* 0x042fe200078e00ff */
[C---:B------:R-:W-:Y:S01]  /*e680*/  LOP3.LUT P0, RZ, R11.reuse, 0x4, RZ, 0xc0, !PT ;  /* 0x000000040bff7812 */ /* 0x040fe2000780c0ff */
[C---:B------:R-:W-:Y:S01]  /*e690*/  IMAD.SHL.U32 R3, R11.reuse, 0x10, RZ ;  /* 0x000000100b037824 */ /* 0x040fe200078e00ff */
[----:B------:R-:W-:Y:S01]  /*e6a0*/  SHF.R.U32.HI R5, RZ, 0x5, R10 ;  /* 0x00000005ff057819 */ /* 0x000fe2000001160a */
[C---:B------:R-:W-:Y:S01]  /*e6b0*/  IMAD.SHL.U32 R2, R11.reuse, 0x20, RZ ;  /* 0x000000200b027824 */ /* 0x040fe200078e00ff */
[----:B------:R-:W-:Y:S01]  /*e6c0*/  LOP3.LUT R6, R4, 0x380, RZ, 0xc0, !PT ;  /* 0x0000038004067812 */ /* 0x000fe200078ec0ff */
[----:B------:R-:W-:Y:S01]  /*e6d0*/  IMAD.SHL.U32 R8, R11, 0x4, RZ ;  /* 0x000000040b087824 */ /* 0x000fe200078e00ff */
[----:B------:R-:W-:Y:S01]  /*e6e0*/  LOP3.LUT R0, R3, 0x1b0, RZ, 0xc0, !PT ;  /* 0x000001b003007812 */ /* 0x000fe200078ec0ff */
[----:B------:R-:W-:-:S02]  /*e6f0*/  IMAD.SHL.U32 R7, R5, 0x200, RZ ;  /* 0x0000020005077824 */ /* 0x000fc400078e00ff */
[----:B------:R-:W-:Y:S02]  /*e700*/  IMAD R6, R5, 0x10, R6 ;  /* 0x0000001005067824 */ /* 0x000fe400078e0206 */
[----:B------:R-:W-:Y:S01]  /*e710*/  IMAD.SHL.U32 R5, R11, 0x2, RZ ;  /* 0x000000020b057824 */ /* 0x000fe200078e00ff */
[----:B------:R-:W-:-:S04]  /*e720*/  LOP3.LUT R9, R7, 0x60, R2, 0xf8, !PT ;  /* 0x0000006007097812 */ /* 0x000fc800078ef802 */
[----:B------:R-:W-:Y:S02]  /*e730*/  LOP3.LUT R0, R0, 0x30, R5, 0x78, !PT ;  /* 0x0000003000007812 */ /* 0x000fe400078e7805 */
[----:B------:R-:W-:-:S04]  /*e740*/  LOP3.LUT R5, R7, 0x40, R3, 0xf8, !PT ;  /* 0x0000004007057812 */ /* 0x000fc800078ef803 */
[----:B------:R-:W-:Y:S02]  /*e750*/  LOP3.LUT R0, R5, R0, RZ, 0xfc, !PT ;  /* 0x0000000005007212 */ /* 0x000fe400078efcff */
[----:B------:R-:W-:-:S04]  /*e760*/  LOP3.LUT R5, R2, 0x80, RZ, 0xc0, !PT ;  /* 0x0000008002057812 */ /* 0x000fc800078ec0ff */
[----:B------:R-:W-:-:S04]  /*e770*/  LOP3.LUT R5, R5, 0x10, R11, 0xf8, !PT ;  /* 0x0000001005057812 */ /* 0x000fc800078ef80b */
[----:B------:R-:W-:Y:S02]  /*e780*/  LOP3.LUT R7, R5, 0x10, R8, 0x78, !PT ;  /* 0x0000001005077812 */ /* 0x000fe400078e7808 */
[----:B------:R-:W-:Y:S02]  /*e790*/  LOP3.LUT R5, R6, 0x70, R3, 0x78, !PT ;  /* 0x0000007006057812 */ /* 0x000fe400078e7803 */
[----:B------:R-:W-:Y:S02]  /*e7a0*/  LOP3.LUT R6, R9, 0x100, R2, 0xf8, !PT ;  /* 0x0000010009067812 */ /* 0x000fe400078ef802 */
[----:B------:R-:W-:Y:S02]  /*e7b0*/  LOP3.LUT R5, R5, 0xc00, R4, 0xf8, !PT ;  /* 0x00000c0005057812 */ /* 0x000fe400078ef804 */
[----:B------:R-:W-:-:S03]  /*e7c0*/  LOP3.LUT R4, R6, R7, RZ, 0xfc, !PT ;  /* 0x0000000706047212 */ /* 0x000fc600078efcff */
[----:B------:R0:W-:Y:S04]  /*e7d0*/  STL [R1+0x24], R5 ;  /* 0x0000240501007387 */ /* 0x0001e80000100800 */
[----:B------:R1:W-:Y:S01]  /*e7e0*/  STL [R1+0x20], R4 ;  /* 0x0000200401007387 */ /* 0x0003e20000100800 */
[----:B0-----:R-:W-:Y:S02]  /*e7f0*/  SHF.R.U32.HI R5, RZ, 0x2, R10 ;  /* 0x00000002ff057819 */ /* 0x001fe4000001160a */
[----:B-1----:R-:W-:Y:S01]  /*e800*/  LOP3.LUT R4, R3, 0x30, RZ, 0xc0, !PT ;  /* 0x0000003003047812 */ /* 0x002fe200078ec0ff */
[----:B------:R-:W-:-:S05]  /*e810*/  IMAD.MOV.U32 R3, RZ, RZ, 0x40 ;  /* 0x00000040ff037424 */ /* 0x000fca00078e00ff */
[----:B------:R-:W-:Y:S02]  /*e820*/  SEL R6, R3, 0xffffffc0, !P0 ;  /* 0xffffffc003067807 */ /* 0x000fe40004000000 */
[----:B------:R-:W-:Y:S01]  /*e830*/  LOP3.LUT R3, R5, 0x60, R2, 0xf8, !PT ;  /* 0x0000006005037812 */ /* 0x000fe200078ef802 */
[----:B------:R-:W-:Y:S02]  /*e840*/  IMAD.IADD R2, R17, 0x1, R0 ;  /* 0x0000000111027824 */ /* 0x000fe400078e0200 */
[----:B------:R-:W-:Y:S01]  /*e850*/  IMAD.MOV.U32 R0, RZ, RZ, 0x1 ;  /* 0x00000001ff007424 */ /* 0x000fe200078e00ff */
[----:B------:R-:W-:Y:S04]  /*e860*/  STL [R1+0x28], R6 ;  /* 0x0000280601007387 */ /* 0x000fe80000100800 */
[----:B------:R0:W-:Y:S04]  /*e870*/  STL [R1+0x2c], R2 ;  /* 0x00002c0201007387 */ /* 0x0001e80000100800 */
[----:B------:R-:W-:Y:S04]  /*e880*/  STL [R1+0x30], RZ ;  /* 0x000030ff01007387 */ /* 0x000fe80000100800 */
[----:B------:R1:W-:Y:S01]  /*e890*/  STL [R1], R0 ;  /* 0x0000000001007387 */ /* 0x0003e20000100800 */
[----:B0-----:R-:W-:-:S02]  /*e8a0*/  LOP3.LUT R2, R4, 0x40, RZ, 0xfc, !PT ;  /* 0x0000004004027812 */ /* 0x001fc400078efcff */
[----:B-1----:R-:W-:-:S07]  /*e8b0*/  LOP3.LUT R0, R4, 0x80, RZ, 0xfc, !PT ;  /* 0x0000008004007812 */ /* 0x002fce00078efcff */
.L_x_261:
[----:B------:R-:W-:Y:S01]  /*e8c0*/  ULDC.64 UR4, c[0x0][0xc88] ;  /* 0x0003220000047ab9 */ /* 0x000fe20000000a00 */
[----:B------:R-:W-:Y:S01]  /*e8d0*/  ULDC.64 UR6, c[0x0][0xa18] ;  /* 0x0002860000067ab9 */ /* 0x000fe20000000a00 */
[----:B------:R-:W-:Y:S01]  /*e8e0*/  UIMAD.WIDE UR4, UR43, 0x4, UR4 ;  /* 0x000000042b0478a5 */ /* 0x000fe2000f8e0204 */
[----:B------:R-:W2:Y:S01]  /*e8f0*/  LDL.LU R10, [R1+0x18] ;  /* 0x00001800010a7983 */ /* 0x000ea20000300800 */
[----:B------:R-:W-:Y:S01]  /*e900*/  ULDC UR8, c[0x0][0x288] ;  /* 0x0000a20000087ab9 */ /* 0x000fe20000000800 */
[----:B0-----:R-:W0:Y:S03]  /*e910*/  LDC R9, c[0x0][0x2f0] ;  /* 0x0000bc00ff097b82 */ /* 0x001e260000000800 */
[----:B---3--:R-:W-:Y:S02]  /*e920*/  IMAD.U32 R2, RZ, RZ, UR4 ;  /* 0x00000004ff027e24 */ /* 0x008fe4000f8e00ff */
[----:B------:R-:W-:Y:S01]  /*e930*/  IMAD.U32 R3, RZ, RZ, UR5 ;  /* 0x00000005ff037e24 */ /* 0x000fe2000f8e00ff */
[----:B------:R-:W-:Y:S01]  /*e940*/  UISETP.NE.U32.AND UP0, UPT, UR6, URZ, UPT ;  /* 0x0000003f0600728c */ /* 0x000fe2000bf05070 */
[----:B------:R-:W-:Y:S01]  /*e950*/  IMAD.U32 R0, RZ, RZ, UR8 ;  /* 0x00000008ff007e24 */ /* 0x000fe2000f8e00ff */
[----:B------:R-:W-:Y:S01]  /*e960*/  ULDC.64 UR4, c[0x0][0xa28] ;  /* 0x00028a0000047ab9 */ /* 0x000fe20000000a00 */
[----:B------:R-:W-:Y:S01]  /*e970*/  ULDC.64 UR8, c[0x0][0xa08] ;  /* 0x0002820000087ab9 */ /* 0x000fe20000000a00 */
[----:B------:R-:W3:Y:S01]  /*e980*/  LDG.E R2, desc[UR50][R2.64] ;  /* 0x0000003202027981 */ /* 0x000ee2000c1e1900 */
[----:B------:R-:W-:-:S02]  /*e990*/  UISETP.NE.AND.EX UP0, UPT, UR7, URZ, UPT, UP0 ;  /* 0x0000003f0700728c */ /* 0x000fc4000bf05300 */
[----:B------:R-:W-:-:S04]  /*e9a0*/  UISETP.NE.U32.AND UP1, UPT, UR4, URZ, UPT ;  /* 0x0000003f0400728c */ /* 0x000fc8000bf25070 */
[----:B------:R-:W-:Y:S01]  /*e9b0*/  PLOP3.LUT P3, PT, PT, PT, UP0, 0x80, 0x0 ;  /* 0x000000000000781c */ /* 0x000fe20003f6f008 */
[----:B------:R-:W-:Y:S01]  /*e9c0*/  UISETP.NE.AND.EX UP1, UPT, UR5, URZ, UPT, UP1 ;  /* 0x0000003f0500728c */ /* 0x000fe2000bf25310 */
[----:B------:R-:W-:-:S05]  /*e9d0*/  ISETP.NE.U32.AND P2, PT, RZ, UR8, PT ;  /* 0x00000008ff007c0c */ /* 0x000fca000bf45070 */
[----:B------:R-:W-:Y:S02]  /*e9e0*/  PLOP3.LUT P4, PT, PT, PT, UP1, 0x80, 0x0 ;  /* 0x000000000000781c */ /* 0x000fe40003f8f018 */
[----:B---3--:R-:W-:Y:S02]  /*e9f0*/  R2UR UR47, R2 ;  /* 0x00000000022f72ca */ /* 0x008fe400000e0000 */
[----:B-1----:R-:W1:Y:S11]  /*ea00*/  LDC.64 R2, c[0x0][0x418] ;  /* 0x00010600ff027b82 */ /* 0x002e760000000a00 */
[----:B------:R-:W-:-:S02]  /*ea10*/  USHF.R.S32.HI UR46, URZ, 0x1f, UR47 ;  /* 0x0000001f3f2e7899 */ /* 0x000fc4000801142f */
[----:B------:R-:W-:Y:S02]  /*ea20*/  USHF.L.U32 UR44, UR47, 0x2, URZ ;  /* 0x000000022f2c7899 */ /* 0x000fe4000800063f */
[----:B------:R-:W-:Y:S02]  /*ea30*/  USHF.L.U64.HI UR45, UR47, 0x2, UR46 ;  /* 0x000000022f2d7899 */ /* 0x000fe4000801022e */
[----:B------:R-:W-:Y:S02]  /*ea40*/  @UP0 UIADD3 UR6, UP3, UR44, UR6, URZ ;  /* 0x000000062c060290 */ /* 0x000fe4000ff7e03f */
[----:B------:R-:W-:Y:S02]  /*ea50*/  @UP1 ULEA UR4, UP2, UR47, UR4, 0x2 ;  /* 0x000000042f041291 */ /* 0x000fe4000f84103f */
[----:B------:R-:W-:Y:S02]  /*ea60*/  @UP0 UIADD3.X UR7, UR45, UR7, URZ, UP3, !UPT ;  /* 0x000000072d070290 */ /* 0x000fe40009ffe43f */
[----:B------:R-:W-:Y:S01]  /*ea70*/  IMAD.U32 R4, RZ, RZ, UR6 ;  /* 0x00000006ff047e24 */ /* 0x000fe2000f8e00ff */
[----:B------:R-:W-:-:S03]  /*ea80*/  @UP1 ULEA.HI.X UR5, UR47, UR5, UR46, 0x2, UP2 ;  /* 0x000000052f051291 */ /* 0x000fc600090f142e */
[----:B------:R-:W-:Y:S01]  /*ea90*/  IMAD.U32 R5, RZ, RZ, UR7 ;  /* 0x00000007ff057e24 */ /* 0x000fe2000f8e00ff */
[----:B------:R-:W-:-:S04]  /*eaa0*/  ULDC.64 UR6, c[0x0][0xa00] ;  /* 0x0002800000067ab9 */ /* 0x000fc80000000a00 */
[----:B------:R3:W4:Y:S01]  /*eab0*/  @P3 LDG.E R0, desc[UR50][R4.64] ;  /* 0x0000003204003981 */ /* 0x000722000c1e1900 */
[----:B------:R-:W-:Y:S02]  /*eac0*/  ISETP.NE.U32.AND P0, PT, RZ, UR6, PT ;  /* 0x00000006ff007c0c */ /* 0x000fe4000bf05070 */
[----:B------:R-:W-:Y:S02]  /*ead0*/  ISETP.NE.AND.EX P2, PT, RZ, UR9, PT, P2 ;  /* 0x00000009ff007c0c */ /* 0x000fe4000bf45320 */
[----:B------:R-:W-:Y:S02]  /*eae0*/  ISETP.NE.AND.EX P0, PT, RZ, UR7, PT, P0 ;  /* 0x00000007ff007c0c */ /* 0x000fe4000bf05300 */
[----:B-1----:R-:W-:Y:S01]  /*eaf0*/  ISETP.NE.U32.AND P1, PT, R2, RZ, PT ;  /* 0x000000ff0200720c */ /* 0x002fe20003f25070 */
[----:B---3--:R-:W-:Y:S01]  /*eb00*/  IMAD.U32 R4, RZ, RZ, UR4 ;  /* 0x00000004ff047e24 */ /* 0x008fe2000f8e00ff */
[----:B------:R-:W-:Y:S01]  /*eb10*/  UIADD3 UR4, UP0, UR44, UR6, URZ ;  /* 0x000000062c047290 */ /* 0x000fe2000ff1e03f */
[----:B------:R-:W-:Y:S01]  /*eb20*/  IMAD.U32 R5, RZ, RZ, UR5 ;  /* 0x00000005ff057e24 */ /* 0x000fe2000f8e00ff */
[----:B------:R-:W-:-:S02]  /*eb30*/  UIADD3 UR6, UP1, UR44, UR8, URZ ;  /* 0x000000082c067290 */ /* 0x000fc4000ff3e03f */
[----:B------:R-:W-:Y:S02]  /*eb40*/  UIADD3.X UR5, UR45, UR7, URZ, UP0, !UPT ;  /* 0x000000072d057290 */ /* 0x000fe400087fe43f */
[----:B------:R-:W-:Y:S02]  /*eb50*/  UIADD3.X UR7, UR45, UR9, URZ, UP1, !UPT ;  /* 0x000000092d077290 */ /* 0x000fe40008ffe43f */
[----:B------:R-:W-:-:S04]  /*eb60*/  IMAD.U32 R6, RZ, RZ, UR6 ;  /* 0x00000006ff067e24 */ /* 0x000fc8000f8e00ff */
[----:B------:R-:W-:-:S05]  /*eb70*/  IMAD.U32 R7, RZ, RZ, UR7 ;  /* 0x00000007ff077e24 */ /* 0x000fca000f8e00ff */
[----:B------:R-:W3:Y:S04]  /*eb80*/  @P2 LDG.E R8, desc[UR50][R6.64] ;  /* 0x0000003206082981 */ /* 0x000ee8000c1e1900 */
[----:B----4-:R1:W-:Y:S04]  /*eb90*/  STL [R1+0x1c], R0 ;  /* 0x00001c0001007387 */ /* 0x0103e80000100800 */
[----:B-1----:R1:W4:Y:S02]  /*eba0*/  @P4 LDG.E R0, desc[UR50][R4.64] ;  /* 0x0000003204004981 */ /* 0x002324000c1e1900 */
[----:B-1----:R-:W-:-:S02]  /*ebb0*/  IMAD.U32 R4, RZ, RZ, UR4 ;  /* 0x00000004ff047e24 */ /* 0x002fc4000f8e00ff */
[----:B------:R-:W-:-:S05]  /*ebc0*/  IMAD.U32 R5, RZ, RZ, UR5 ;  /* 0x00000005ff057e24 */ /* 0x000fca000f8e00ff */
[----:B------:R-:W5:Y:S01]  /*ebd0*/  @P0 LDG.E R2, desc[UR50][R4.64] ;  /* 0x0000003204020981 */ /* 0x000f62000c1e1900 */
[----:B------:R-:W-:Y:S02]  /*ebe0*/  ISETP.NE.AND.EX P1, PT, R3, RZ, PT, P1 ;  /* 0x000000ff0300720c */ /* 0x000fe40003f25310 */
[----:B------:R-:W1:Y:S01]  /*ebf0*/  LDC R3, c[0x0][0x424] ;  /* 0x00010900ff037b82 */ /* 0x000e620000000800 */
[----:B------:R-:W-:Y:S01]  /*ec00*/  UMOV UR4, URZ ;  /* 0x0000003f00047c82 */ /* 0x000fe20008000000 */
[----:B------:R-:W-:Y:S01]  /*ec10*/  UMOV UR48, URZ ;  /* 0x0000003f00307c82 */ /* 0x000fe20008000000 */
[----:B------:R-:W-:Y:S01]  /*ec20*/  UMOV UR40, URZ ;  /* 0x0000003f00287c82 */ /* 0x000fe20008000000 */
[----:B---3--:R-:W-:Y:S02]  /*ec30*/  @P2 R2UR UR40, R8 ;  /* 0x00000000082822ca */ /* 0x008fe400000e0000 */
[----:B--2---:R-:W-:Y:S02]  /*ec40*/  R2UR UR36, R10 ;  /* 0x000000000a2472ca */ /* 0x004fe400000e0000 */
[----:B----4-:R-:W-:-:S02]  /*ec50*/  @P4 R2UR UR4, R0 ;  /* 0x00000000000442ca */ /* 0x010fc400000e0000 */
[----:B------:R-:W-:-:S04]  /*ec60*/  LOP3.LUT R0, R10, 0xff000000, RZ, 0xc0, !PT ;  /* 0xff0000000a007812 */ /* 0x000fc800078ec0ff */
[----:B------:R-:W-:Y:S02]  /*ec70*/  SHF.R.U32.HI R0, RZ, 0x8, R0 ;  /* 0x00000008ff007819 */ /* 0x000fe40000011600 */
[----:B-----5:R-:W-:Y:S02]  /*ec80*/  @P0 R2UR UR48, R2 ;  /* 0x00000000023002ca */ /* 0x020fe400000e0000 */
[----:B------:R-:W-:-:S04]  /*ec90*/  LOP3.LUT R2, R10, 0xff0000, RZ, 0xc0, !PT ;  /* 0x00ff00000a027812 */ /* 0x000fc800078ec0ff */
[----:B------:R-:W-:Y:S01]  /*eca0*/  LEA.HI R0, R2, R0, RZ, 0x10 ;  /* 0x0000000002007211 */ /* 0x000fe200078f80ff */
[----:B01----:R-:W-:Y:S08]  /*ecb0*/  @P3 BRA `(.L_x_192) ;  /* 0x0000000000143947 */ /* 0x003ff00003800000 */
[----:B------:R-:W-:Y:S05]  /*ecc0*/  @!P0 BRA `(.L_x_192) ;  /* 0x0000000000108947 */ /* 0x000fea0003800000 */
[----:B------:R-:W2:Y:S04]  /*ecd0*/  LDG.E R2, desc[UR50][R4.64] ;  /* 0x0000003204027981 */ /* 0x000ea8000c1e1900 */
[----:B------:R-:W2:Y:S02]  /*ece0*/  LDG.E R4, desc[UR50][R4.64+0x4] ;  /* 0x0000043204047981 */ /* 0x000ea4000c1e1900 */
[----:B--2---:R-:W-:-:S05]  /*ecf0*/  IMAD.IADD R2, R4, 0x1, -R2 ;  /* 0x0000000104027824 */ /* 0x004fca00078e0a02 */
[----:B------:R0:W-:Y:S02]  /*ed00*/  STL [R1+0x1c], R2 ;  /* 0x00001c0201007387 */ /* 0x0001e40000100800 */
.L_x_192:
[----:B------:R-:W-:Y:S01]  /*ed10*/  SEL R3, R3, 0x1, P1 ;  /* 0x0000000103037807 */ /* 0x000fe20000800000 */
[----:B------:R-:W-:Y:S01]  /*ed20*/  ULDC.64 UR6, c[0x0][0xa20] ;  /* 0x0002880000067ab9 */ /* 0x000fe20000000a00 */
[----:B------:R-:W-:Y:S01]  /*ed30*/  ULOP3.LUT UR36, UR36, 0xffff, URZ, 0xc0, !UPT ;  /* 0x0000ffff24247892 */ /* 0x000fe2000f8ec03f */
[----:B------:R-:W-:Y:S01]  /*ed40*/  ISETP.NE.U32.AND P0, PT, RZ, UR6, PT ;  /* 0x00000006ff007c0c */ /* 0x000fe2000bf05070 */
[----:B------:R-:W-:Y:S01]  /*ed50*/  UIADD3 UR40, UR40, UR4, URZ ;  /* 0x0000000428287290 */ /* 0x000fe2000fffe03f */
[----:B0-----:R-:W-:Y:S02]  /*ed60*/  IMAD R2, R3, R9, RZ ;  /* 0x0000000903027224 */ /* 0x001fe400078e02ff */
[----:B------:R-:W-:Y:S01]  /*ed70*/  IMAD.U32 R3, RZ, RZ, UR47 ;  /* 0x0000002fff037e24 */ /* 0x000fe2000f8e00ff */
[----:B------:R-:W-:-:S04]  /*ed80*/  ISETP.NE.AND.EX P0, PT, RZ, UR7, PT, P0 ;  /* 0x00000007ff007c0c */ /* 0x000fc8000bf05300 */
[----:B------:R0:W-:Y:S09]  /*ed90*/  STL [R1+0x4], R3 ;  /* 0x0000040301007387 */ /* 0x0001f20000100800 */
[----:B------:R-:W-:Y:S05]  /*eda0*/  @!P0 BRA `(.L_x_193) ;  /* 0x0000000000188947 */ /* 0x000fea0003800000 */
[----:B------:R-:W-:-:S04]  /*edb0*/  UIADD3 UR5, UP0, UR44, UR6, URZ ;  /* 0x000000062c057290 */ /* 0x000fc8000ff1e03f */
[----:B------:R-:W-:Y:S02]  /*edc0*/  UIADD3.X UR6, UR45, UR7, URZ, UP0, !UPT ;  /* 0x000000072d067290 */ /* 0x000fe400087fe43f */
[----:B------:R-:W-:-:S04]  /*edd0*/  IMAD.U32 R2, RZ, RZ, UR5 ;  /* 0x00000005ff027e24 */ /* 0x000fc8000f8e00ff */
[----:B0-----:R-:W-:-:S05]  /*ede0*/  IMAD.U32 R3, RZ, RZ, UR6 ;  /* 0x00000006ff037e24 */ /* 0x001fca000f8e00ff */
[----:B------:R1:W5:Y:S01]  /*edf0*/  LDG.E R2, desc[UR50][R2.64] ;  /* 0x0000003202027981 */ /* 0x000362000c1e1900 */
[----:B------:R-:W-:Y:S05]  /*ee00*/  BRA `(.L_x_194) ;  /* 0x0000000000107947 */ /* 0x000fea0003800000 */
.L_x_193:
[----:B------:R-:W-:Y:S05]  /*ee10*/  @!P2 BRA `(.L_x_194) ;  /* 0x00000000000ca947 */ /* 0x000fea0003800000 */
[----:B------:R-:W2:Y:S04]  /*ee20*/  LDG.E R2, desc[UR50][R6.64] ;  /* 0x0000003206027981 */ /* 0x000ea8000c1e1900 */
[----:B------:R-:W2:Y:S02]  /*ee30*/  LDG.E R6, desc[UR50][R6.64+0x4] ;  /* 0x0000043206067981 */ /* 0x000ea4000c1e1900 */
[----:B--2---:R-:W-:-:S07]  /*ee40*/  IMAD.IADD R2, R6, 0x1, -R2 ;  /* 0x0000000106027824 */ /* 0x004fce00078e0a02 */
.L_x_194:
[----:B-----5:R-:W-:-:S04]  /*ee50*/  VIADD R2, R2, -UR4 ;  /* 0x8000000402027c36 */ /* 0x020fc80008000000 */
[C---:B01----:R-:W-:Y:S01]  /*ee60*/  VIADD R3, R2.reuse, 0x9f ;  /* 0x0000009f02037836 */ /* 0x043fe20000000000 */
[----:B------:R-:W-:Y:S01]  /*ee70*/  ISETP.GE.AND P0, PT, R2, 0x1, PT ;  /* 0x000000010200780c */ /* 0x000fe20003f06270 */
[----:B------:R-:W-:Y:S02]  /*ee80*/  IMAD.MOV.U32 R2, RZ, RZ, RZ ;  /* 0x000000ffff027224 */ /* 0x000fe400078e00ff */
[----:B------:R-:W-:-:S05]  /*ee90*/  IMAD.HI R3, R3, 0x66666667, RZ ;  /* 0x6666666703037827 */ /* 0x000fca00078e02ff */
[----:B------:R-:W-:-:S04]  /*eea0*/  SHF.R.U32.HI R19, RZ, 0x1f, R3 ;  /* 0x0000001fff137819 */ /* 0x000fc80000011603 */
[----:B------:R-:W-:Y:S01]  /*eeb0*/  LEA.HI.SX32 R19, R3, R19, 0x1a ;  /* 0x0000001303137211 */ /* 0x000fe200078fd2ff */
[----:B------:R-:W-:Y:S06]  /*eec0*/  @!P0 BRA `(.L_x_195) ;  /* 0x0000000000748947 */ /* 0x000fec0003800000 */
[----:B------:R-:W-:-:S04]  /*eed0*/  SHF.R.U32.HI R4, RZ, 0x10, R0 ;  /* 0x00000010ff047819 */ /* 0x000fc80000011600 */
[----:B------:R-:W-:-:S13]  /*eee0*/  ISETP.NE.AND P0, PT, R4, RZ, PT ;  /* 0x000000ff0400720c */ /* 0x000fda0003f05270 */
[----:B------:R-:W0:Y:S02]  /*eef0*/  @!P0 LDC R4, c[0x0][0x9f0] ;  /* 0x00027c00ff048b82 */ /* 0x000e240000000800 */
[----:B0-----:R-:W-:Y:S02]  /*ef00*/  IABS R6, R4 ;  /* 0x0000000400067213 */ /* 0x001fe40000000000 */
[----:B------:R-:W-:Y:S02]  /*ef10*/  IADD3 R5, R4, -0x1, R19 ;  /* 0xffffffff04057810 */ /* 0x000fe40007ffe013 */
[----:B------:R-:W0:Y:S08]  /*ef20*/  I2F.RP R2, R6 ;  /* 0x0000000600027306 */ /* 0x000e300000209400 */
[----:B0-----:R-:W0:Y:S02]  /*ef30*/  MUFU.RCP R2, R2 ;  /* 0x0000000200027308 */ /* 0x001e240000001000 */
[----:B0-----:R-:W-:-:S06]  /*ef40*/  VIADD R2, R2, 0xffffffe ;  /* 0x0ffffffe02027836 */ /* 0x001fcc0000000000 */
[----:B------:R0:W1:Y:S02]  /*ef50*/  F2I.FTZ.U32.TRUNC.NTZ R3, R2 ;  /* 0x0000000200037305 */ /* 0x000064000021f000 */
[----:B0-----:R-:W-:-:S04]  /*ef60*/  LOP3.LUT R2, R5, R4, RZ, 0x3c, !PT ;  /* 0x0000000405027212 */ /* 0x001fc800078e3cff */
[----:B------:R-:W-:Y:S01]  /*ef70*/  ISETP.GE.AND P2, PT, R2, RZ, PT ;  /* 0x000000ff0200720c */ /* 0x000fe20003f46270 */
[----:B-1----:R-:W-:-:S04]  /*ef80*/  IMAD.MOV R2, RZ, RZ, -R3 ;  /* 0x000000ffff027224 */ /* 0x002fc800078e0a03 */
[----:B------:R-:W-:Y:S02]  /*ef90*/  IMAD R7, R2, R6, RZ ;  /* 0x0000000602077224 */ /* 0x000fe400078e02ff */
[----:B------:R-:W-:-:S04]  /*efa0*/  IMAD.MOV.U32 R2, RZ, RZ, RZ ;  /* 0x000000ffff027224 */ /* 0x000fc800078e00ff */
[----:B------:R-:W-:Y:S01]  /*efb0*/  IMAD.HI.U32 R7, R3, R7, R2 ;  /* 0x0000000703077227 */ /* 0x000fe200078e0002 */
[----:B------:R-:W-:Y:S02]  /*efc0*/  IABS R2, R5 ;  /* 0x0000000500027213 */ /* 0x000fe40000000000 */
[----:B------:R-:W-:-:S03]  /*efd0*/  IABS R3, R4 ;  /* 0x0000000400037213 */ /* 0x000fc60000000000 */
[----:B------:R-:W-:-:S04]  /*efe0*/  IMAD.HI.U32 R7, R7, R2, RZ ;  /* 0x0000000207077227 */ /* 0x000fc800078e00ff */
[----:B------:R-:W-:-:S04]  /*eff0*/  IMAD.MOV R3, RZ, RZ, -R3 ;  /* 0x000000ffff037224 */ /* 0x000fc800078e0a03 */
[----:B------:R-:W-:-:S05]  /*f000*/  IMAD R2, R7, R3, R2 ;  /* 0x0000000307027224 */ /* 0x000fca00078e0202 */
[----:B------:R-:W-:-:S13]  /*f010*/  ISETP.GT.U32.AND P1, PT, R6, R2, PT ;  /* 0x000000020600720c */ /* 0x000fda0003f24070 */
[----:B------:R-:W-:Y:S02]  /*f020*/  @!P1 IMAD.IADD R2, R2, 0x1, -R6 ;  /* 0x0000000102029824 */ /* 0x000fe400078e0a06 */
[----:B------:R-:W-:Y:S01]  /*f030*/  @!P1 VIADD R7, R7, 0x1 ;  /* 0x0000000107079836 */ /* 0x000fe20000000000 */
[----:B------:R-:W-:Y:S02]  /*f040*/  ISETP.NE.AND P1, PT, R4, RZ, PT ;  /* 0x000000ff0400720c */ /* 0x000fe40003f25270 */
[----:B------:R-:W-:-:S13]  /*f050*/  ISETP.GE.U32.AND P0, PT, R2, R6, PT ;  /* 0x000000060200720c */ /* 0x000fda0003f06070 */
[----:B------:R-:W-:-:S04]  /*f060*/  @P0 VIADD R7, R7, 0x1 ;  /* 0x0000000107070836 */ /* 0x000fc80000000000 */
[----:B------:R-:W-:-:S04]  /*f070*/  IMAD.MOV.U32 R2, RZ, RZ, R7 ;  /* 0x000000ffff027224 */ /* 0x000fc800078e0007 */
[----:B------:R-:W-:Y:S01]  /*f080*/  @!P2 IMAD.MOV R2, RZ, RZ, -R2 ;  /* 0x000000ffff02a224 */ /* 0x000fe200078e0a02 */
[----:B------:R-:W-:-:S07]  /*f090*/  @!P1 LOP3.LUT R2, RZ, R4, RZ, 0x33, !PT ;  /* 0x00000004ff029212 */ /* 0x000fce00078e33ff */
.L_x_195:
[----:B------:R-:W-:Y:S01]  /*f0a0*/  LOP3.LUT R0, R0, 0xff, RZ, 0xc0, !PT ;  /* 0x000000ff00007812 */ /* 0x000fe200078ec0ff */
[----:B------:R-:W-:Y:S04]  /*f0b0*/  BSSY B7, `(.L_x_196) ;  /* 0x000031a000077945 */ /* 0x000fe80003800000 */
[----:B------:R-:W-:-:S05]  /*f0c0*/  IMAD R3, R0, R2, RZ ;  /* 0x0000000200037224 */ /* 0x000fca00078e02ff */
[----:B------:R0:W-:Y:S01]  /*f0d0*/  STL [R1+0xc], R3 ;  /* 0x00000c0301007387 */ /* 0x0001e20000100800 */
[----:B------:R-:W-:-:S04]  /*f0e0*/  VIADDMNMX R19, R3, R2, R19, PT ;  /* 0x0000000203137246 */ /* 0x000fc80003800113 */
[----:B------:R-:W-:-:S13]  /*f0f0*/  ISETP.GT.AND P0, PT, R19, R3, PT ;  /* 0x000000031300720c */ /* 0x000fda0003f04270 */
[----:B0-----:R-:W-:Y:S05]  /*f100*/  @P0 BRA `(.L_x_197) ;  /* 0x0000000000480947 */ /* 0x001fea0003800000 */
[----:B------:R-:W0:Y:S02]  /*f110*/  S2R R3, SR_TID.X ;  /* 0x0000000000037919 */ /* 0x000e240000002100 */
[----:B0-----:R-:W-:-:S04]  /*f120*/  LOP3.LUT R3, R3, 0x7f, RZ, 0xc0, !PT ;  /* 0x0000007f03037812 */ /* 0x001fc800078ec0ff */
[----:B------:R-:W-:-:S13]  /*f130*/  ISETP.NE.AND P0, PT, R3, RZ, PT ;  /* 0x000000ff0300720c */ /* 0x000fda0003f05270 */
[----:B------:R-:W-:Y:S05]  /*f140*/  @P0 BRA `(.L_x_198) ;  /* 0x0000003000400947 */ /* 0x000fea0003800000 */
[----:B------:R-:W0:Y:S01]  /*f150*/  S2R R3, SR_LANEID ;  /* 0x0000000000037919 */ /* 0x000e220000000000 */
[----:B------:R-:W-:Y:S02]  /*f160*/  VOTEU.ANY UR4, UPT, PT ;  /* 0x0000000000047886 */ /* 0x000fe400038e0100 */
[----:B------:R-:W0:Y:S08]  /*f170*/  FLO.U32 R0, UR4 ;  /* 0x0000000400007d00 */ /* 0x000e3000080e0000 */
[----:B------:R-:W1:Y:S01]  /*f180*/  POPC R5, UR4 ;  /* 0x0000000400057d09 */ /* 0x000e620008000000 */
[----:B0-----:R-:W-:-:S02]  /*f190*/  ISETP.EQ.U32.AND P0, PT, R0, R3, PT ;  /* 0x000000030000720c */ /* 0x001fc40003f02070 */
[----:B------:R-:W1:Y:S11]  /*f1a0*/  LDC.64 R2, c[0x0][0xc60] ;  /* 0x00031800ff027b82 */ /* 0x000e760000000a00 */
[----:B-1----:R-:W2:Y:S01]  /*f1b0*/  @P0 ATOMG.E.ADD.STRONG.GPU PT, R3, desc[UR50][R2.64], R5 ;  /* 0x00000005020309a8 */ /* 0x002ea200081ee1f2 */
[----:B------:R-:W0:Y:S02]  /*f1c0*/  S2R R4, SR_LTMASK ;  /* 0x0000000000047919 */ /* 0x000e240000003900 */
[----:B0-----:R-:W-:-:S04]  /*f1d0*/  LOP3.LUT R4, R4, UR4, RZ, 0xc0, !PT ;  /* 0x0000000404047c12 */ /* 0x001fc8000f8ec0ff */
[----:B------:R-:W0:Y:S01]  /*f1e0*/  POPC R7, R4 ;  /* 0x0000000400077309 */ /* 0x000e220000000000 */
[----:B--2---:R-:W0:Y:S02]  /*f1f0*/  SHFL.IDX PT, R0, R3, R0, 0x1f ;  /* 0x00001f0003007589 */ /* 0x004e2400000e0000 */
[----:B0-----:R-:W-:-:S05]  /*f200*/  IADD3 R0, R0, UR41, R7 ;  /* 0x0000002900007c10 */ /* 0x001fca000fffe007 */
[----:B------:R0:W-:Y:S01]  /*f210*/  STL [R1+0x10], R0 ;  /* 0x0000100001007387 */ /* 0x0001e20000100800 */
[----:B------:R-:W-:Y:S05]  /*f220*/  BRA `(.L_x_198) ;  /* 0x0000003000087947 */ /* 0x000fea0003800000 */
.L_x_197:
[----:B------:R-:W-:Y:S01]  /*f230*/  VIADD R0, R17, 0x1a400 ;  /* 0x0001a40011007836 */ /* 0x000fe20000000000 */
[----:B------:R-:W-:Y:S04]  /*f240*/  BSSY B6, `(.L_x_199) ;  /* 0x0000013000067945 */ /* 0x000fe80003800000 */
[----:B------:R-:W-:-:S13]  /*f250*/  LOP3.LUT P0, RZ, R0, 0x1bf, RZ, 0xc0, !PT ;  /* 0x000001bf00ff7812 */ /* 0x000fda000780c0ff */
        /* <DEDUP_REMOVED lines=17> */
.L_x_200:
[----:B------:R-:W-:Y:S05]  /*f370*/  BSYNC B6 ;  /* 0x0000000000067941 */ /* 0x000fea0003800000 */
.L_x_199:
[----:B------:R-:W2:Y:S01]  /*f380*/  LDL.LU R16, [R1+0x8] ;  /* 0x0000080001107983 */ /* 0x000ea20000300800 */
[----:B------:R-:W-:Y:S01]  /*f390*/  VIADD R0, R17, 0xa400 ;  /* 0x0000a40011007836 */ /* 0x000fe20000000000 */
[----:B------:R-:W-:Y:S04]  /*f3a0*/  BSSY B6, `(.L_x_201) ;  /* 0x0000016000067945 */ /* 0x000fe80003800000 */
[----:B------:R-:W-:Y:S02]  /*f3b0*/  LOP3.LUT P0, RZ, R0, 0x3ff, RZ, 0xc0, !PT ;  /* 0x000003ff00ff7812 */ /* 0x000fe4000780c0ff */
[----:B--2---:R-:W-:-:S11]  /*f3c0*/  LOP3.LUT R16, R16, 0xfffffffe, RZ, 0xc0, !PT ;  /* 0xfffffffe10107812 */ /* 0x004fd600078ec0ff */
[----:B------:R-:W-:-:S05]  /*f3d0*/  @P0 LOP3.LUT R16, R16, 0x1, RZ, 0xfc, !PT ;  /* 0x0000000110100812 */ /* 0x000fca00078efcff */
[----:B------:R0:W-:Y:S01]  /*f3e0*/  STL [R1+0x8], R16 ;  /* 0x0000081001007387 */ /* 0x0001e20000100800 */
[----:B------:R-:W-:Y:S05]  /*f3f0*/  @!P0 BRA `(.L_x_202) ;  /* 0x0000000000408947 */ /* 0x000fea0003800000 */
[----:B------:R-:W-:Y:S01]  /*f400*/  MOV R2, 0x0 ;  /* 0x0000000000027802 */ /* 0x000fe20000000f00 */
[----:B------:R-:W-:Y:S01]  /*f410*/  ULDC.64 UR6, c[0x4][0xc8] ;  /* 0x0100320000067ab9 */ /* 0x000fe20000000a00 */
[----:B------:R-:W-:Y:S01]  /*f420*/  ULDC.64 UR8, c[0x4][0xd0] ;  /* 0x0100340000087ab9 */ /* 0x000fe20000000a00 */
[----:B------:R-:W-:Y:S01]  /*f430*/  ULDC.64 UR4, c[0x4][0x10] ;  /* 0x0100040000047ab9 */ /* 0x000fe20000000a00 */
[----:B------:R-:W-:Y:S02]  /*f440*/  IMAD.U32 R4, RZ, RZ, UR6 ;  /* 0x00000006ff047e24 */ /* 0x000fe4000f8e00ff */
[----:B------:R-:W1:Y:S01]  /*f450*/  LDC.64 R2, c[0x4][R2] ;  /* 0x0100000002027b82 */ /* 0x000e620000000a00 */
        /* <DEDUP_REMOVED lines=9> */
[----:B01----:R-:W-:Y:S05]  /*f4f0*/  CALL.ABS.NOINC R2 ;  /* 0x0000000002007343 */ /* 0x003fea0003c00000 */
.L_x_202:
[----:B------:R-:W-:Y:S05]  /*f500*/  BSYNC B6 ;  /* 0x0000000000067941 */ /* 0x000fea0003800000 */
.L_x_201:
        /* <DEDUP_REMOVED lines=20> */
.L_x_204:
[----:B------:R-:W-:Y:S05]  /*f650*/  BSYNC B6 ;  /* 0x0000000000067941 */ /* 0x000fea0003800000 */
.L_x_203:
[----:B------:R-:W-:Y:S01]  /*f660*/  LOP3.LUT P6, RZ, R16, 0x1, RZ, 0xc0, !PT ;  /* 0x0000000110ff7812 */ /* 0x000fe200078cc0ff */
[----:B------:R-:W-:-:S12]  /*f670*/  BSSY B6, `(.L_x_205) ;  /* 0x0000012000067945 */ /* 0x000fd80003800000 */
        /* <DEDUP_REMOVED lines=17> */
.L_x_206:
[----:B------:R-:W-:Y:S05]  /*f790*/  BSYNC B6 ;  /* 0x0000000000067941 */ /* 0x000fea0003800000 */
.L_x_205:
[----:B------:R-:W2:Y:S01]  /*f7a0*/  LDL R8, [R1+0x4] ;  /* 0x0000040001087983 */ /* 0x000ea20000100800 */
[----:B------:R-:W-:Y:S02]  /*f7b0*/  ULDC.64 UR4, c[0x0][0x9f8] ;  /* 0x00027e0000047ab9 */ /* 0x000fe40000000a00 */
[----:B------:R-:W-:-:S04]  /*f7c0*/  UISETP.NE.U32.AND UP0, UPT, UR4, URZ, UPT ;  /* 0x0000003f0400728c */ /* 0x000fc8000bf05070 */
[----:B------:R-:W-:-:S06]  /*f7d0*/  UISETP.NE.AND.EX UP0, UPT, UR5, URZ, UPT, UP0 ;  /* 0x0000003f0500728c */ /* 0x000fcc000bf05300 */
[----:B------:R-:W-:-:S05]  /*f7e0*/  PLOP3.LUT P0, PT, PT, PT, UP0, 0x80, 0x0 ;  /* 0x000000000000781c */ /* 0x000fca0003f0f008 */
[----:B------:R-:W-:-:S04]  /*f7f0*/  @UP0 UIADD3 UR4, UP1, UR44, UR4, URZ ;  /* 0x000000042c040290 */ /* 0x000fc8000ff3e03f */
[----:B------:R-:W-:Y:S02]  /*f800*/  @UP0 UIADD3.X UR5, UR45, UR5, URZ, UP1, !UPT ;  /* 0x000000052d050290 */ /* 0x000fe40008ffe43f */
[----:B------:R-:W-:-:S04]  /*f810*/  IMAD.U32 R2, RZ, RZ, UR4 ;  /* 0x00000004ff027e24 */ /* 0x000fc8000f8e00ff */
[----:B------:R-:W-:Y:S01]  /*f820*/  IMAD.U32 R3, RZ, RZ, UR5 ;  /* 0x00000005ff037e24 */ /* 0x000fe2000f8e00ff */
[----:B------:R-:W1:Y:S01]  /*f830*/  S2R R0, SR_TID.X ;  /* 0x0000000000007919 */ /* 0x000e620000002100 */
[----:B------:R-:W-:-:S03]  /*f840*/  ULDC.64 UR4, c[0x0][0xa08] ;  /* 0x0002820000047ab9 */ /* 0x000fc60000000a00 */
[----:B--2---:R2:W3:Y:S01]  /*f850*/  @P0 LDG.E R8, desc[UR50][R2.64] ;  /* 0x0000003202080981 */ /* 0x0044e2000c1e1900 */
[----:B-1----:R-:W-:-:S04]  /*f860*/  SHF.R.U32.HI R0, RZ, 0x5, R0 ;  /* 0x00000005ff007819 */ /* 0x002fc80000011600 */
[----:B------:R-:W-:Y:S01]  /*f870*/  LOP3.LUT R0, R0, 0x3, RZ, 0xc0, !PT ;  /* 0x0000000300007812 */ /* 0x000fe200078ec0ff */
[----:B--2---:R-:W1:Y:S01]  /*f880*/  LDC.64 R2, c[0x0][0x418] ;  /* 0x00010600ff027b82 */ /* 0x004e620000000a00 */
[----:B---3--:R-:W-:Y:S01]  /*f890*/  SHF.R.S32.HI R9, RZ, 0x1f, R8 ;  /* 0x0000001fff097819 */ /* 0x008fe20000011408 */
[----:B------:R2:W-:Y:S01]  /*f8a0*/  @P0 STL [R1+0x4], R8 ;  /* 0x0000040801000387 */ /* 0x0005e20000100800 */
[----:B-1----:R-:W-:Y:S01]  /*f8b0*/  LOP3.LUT P0, RZ, R2, UR4, RZ, 0xfc, !PT ;  /* 0x0000000402ff7c12 */ /* 0x002fe2000f80fcff */
[----:B------:R-:W-:Y:S02]  /*f8c0*/  UMOV UR4, 0xffffffff ;  /* 0xffffffff00047882 */ /* 0x000fe40000000000 */
[----:B------:R2:W-:Y:S01]  /*f8d0*/  STL [R1+0x18], R9 ;  /* 0x0000180901007387 */ /* 0x0005e20000100800 */
[----:B------:R-:W-:-:S04]  /*f8e0*/  LOP3.LUT P0, RZ, R3, UR5, RZ, 0xfc, P0 ;  /* 0x0000000503ff7c12 */ /* 0x000fc8000800fcff */
[----:B0-----:R-:W-:Y:S01]  /*f8f0*/  SEL R16, R8, RZ, !P0 ;  /* 0x000000ff08107207 */ /* 0x001fe20004000000 */
[----:B------:R-:W-:Y:S08]  /*f900*/  BRA.DIV UR4, `(.L_x_207) ;  /* 0x0000003a04dc7947 */ /* 0x000ff0000b800000 */
[----:B------:R0:W1:Y:S02]  /*f910*/  SHFL.IDX PT, R14, R0, RZ, 0x1f ;  /* 0x00001fff000e7589 */ /* 0x00006400000e0000 */
.L_x_280:
[----:B0-----:R-:W3:Y:S01]  /*f920*/  LDL.LU R0, [R1+0x8] ;  /* 0x0000080001007983 */ /* 0x001ee20000300800 */
[----:B------:R-:W-:Y:S02]  /*f930*/  PLOP3.LUT P1, PT, PT, PT, PT, 0x8, 0x0 ;  /* 0x000000000000781c */ /* 0x000fe40003f2e170 */
[----:B-1----:R-:W-:Y:S02]  /*f940*/  ISETP.NE.AND P0, PT, R14, RZ, PT ;  /* 0x000000ff0e00720c */ /* 0x002fe40003f05270 */
[----:B---3--:R-:W-:-:S09]  /*f950*/  LOP3.LUT R0, R0, 0xfffffffe, RZ, 0xc0, !PT ;  /* 0xfffffffe00007812 */ /* 0x008fd200078ec0ff */
[----:B------:R-:W-:-:S05]  /*f960*/  @P1 LOP3.LUT R0, R0, 0x1, RZ, 0xfc, !PT ;  /* 0x0000000100001812 */ /* 0x000fca00078efcff */
[----:B------:R0:W-:Y:S01]  /*f970*/  STL [R1+0x8], R0 ;  /* 0x0000080001007387 */ /* 0x0001e20000100800 */
[----:B------:R-:W-:Y:S05]  /*f980*/  @P0 BRA `(.L_x_208) ;  /* 0x0000000400900947 */ /* 0x000fea0003800000 */
[----:B------:R-:W-:Y:S01]  /*f990*/  UMOV UR4, 0xffffffff ;  /* 0xffffffff00047882 */ /* 0x000fe20000000000 */
[----:B0-----:R-:W-:Y:S02]  /*f9a0*/  VIADD R0, R19, 0xffffffff ;  /* 0xffffffff13007836 */ /* 0x001fe40000000000 */
[----:B------:R-:W-:Y:S05]  /*f9b0*/  BRA.DIV UR4, `(.L_x_209) ;  /* 0x0000003a04d07947 */ /* 0x000fea000b800000 */
[----:B------:R-:W-:-:S13]  /*f9c0*/  ELECT P6, URZ, PT ;  /* 0x00000000003f782f */ /* 0x000fda00038c0000 */
.L_x_283:
[----:B------:R-:W-:Y:S05]  /*f9d0*/  @!P6 BRA `(.L_x_208) ;  /* 0x00000004007ce947 */ /* 0x000fea0003800000 */
[----:B------:R-:W-:-:S04]  /*f9e0*/  ISETP.NE.U32.AND P0, PT, R2, RZ, PT ;  /* 0x000000ff0200720c */ /* 0x000fc80003f05070 */
[----:B------:R-:W-:-:S13]  /*f9f0*/  ISETP.NE.AND.EX P0, PT, R3, RZ, PT, P0 ;  /* 0x000000ff0300720c */ /* 0x000fda0003f05300 */
[----:B------:R-:W-:Y:S05]  /*fa00*/  @!P0 BRA `(.L_x_210) ;  /* 0x0000000000448947 */ /* 0x000fea0003800000 */
[----:B------:R-:W0:Y:S01]  /*fa10*/  LDC R7, c[0x0][0x43c] ;  /* 0x00010f00ff077b82 */ /* 0x000e220000000800 */
[----:B------:R-:W-:Y:S01]  /*fa20*/  ULDC.64 UR4, c[0x0][0x428] ;  /* 0x00010a0000047ab9 */ /* 0x000fe20000000a00 */
[----:B0-----:R-:W-:-:S13]  /*fa30*/  ISETP.NE.AND P0, PT, R7, 0x1, PT ;  /* 0x000000010700780c */ /* 0x001fda0003f05270 */
[----:B------:R-:W0:Y:S02]  /*fa40*/  @P0 LDC.64 R4, c[0x0][0x440] ;  /* 0x00011000ff040b82 */ /* 0x000e240000000a00 */
[----:B0-----:R-:W-:-:S04]  /*fa50*/  @P0 IMAD.HI.U32 R6, R0, R4, RZ ;  /* 0x0000000400060227 */ /* 0x001fc800078e00ff */
        /* <DEDUP_REMOVED lines=12> */
.L_x_210:
[----:B0-----:R-:W3:Y:S01]  /*fb20*/  LDL R3, [R1] ;  /* 0x0000000001037983 */ /* 0x001ee20000100800 */
[----:B------:R-:W-:Y:S01]  /*fb30*/  IMAD R2, R18, 0x8, R17 ;  /* 0x0000000812027824 */ /* 0x000fe200078e0211 */
[----:B--2---:R-:W0:Y:S02]  /*fb40*/  S2R R8, SR_TID.X ;  /* 0x0000000000087919 */ /* 0x004e240000002100 */
[----:B0-----:R-:W-:-:S04]  /*fb50*/  LOP3.LUT R8, R8, 0x7f, RZ, 0xc0, !PT ;  /* 0x0000007f08087812 */ /* 0x001fc800078ec0ff */
[----:B------:R-:W-:Y:S02]  /*fb60*/  ISETP.NE.AND P1, PT, R8, RZ, PT ;  /* 0x000000ff0800720c */ /* 0x000fe40003f25270 */
[----:B---3--:R-:W-:-:S04]  /*fb70*/  SHF.L.U32 R3, R3, 0x1f, RZ ;  /* 0x0000001f03037819 */ /* 0x008fc800000006ff */
[----:B------:R-:W0:Y:S02]  /*fb80*/  SYNCS.PHASECHK.TRANS64.TRYWAIT P0, [R2+URZ+0x29880], R3 ;  /* 0x02988003020075a7 */ /* 0x000e24000800017f */
[----:B0-----:R-:W-:Y:S05]  /*fb90*/  @!P0 BRA `(.L_x_211) ;  /* 0x0000003800788947 */ /* 0x001fea0003800000 */
.L_x_284:
[----:B------:R-:W-:Y:S05]  /*fba0*/  @P1 BRA `(.L_x_212) ;  /* 0x00000000001c1947 */ /* 0x000fea0003800000 */
[----:B------:R-:W1:Y:S02]  /*fbb0*/  S2R R4, SR_TID.X ;  /* 0x0000000000047919 */ /* 0x000e640000002100 */
[----:B-1----:R-:W-:Y:S01]  /*fbc0*/  LOP3.LUT R5, R4, 0x1f, RZ, 0xc0, !PT ;  /* 0x0000001f04057812 */ /* 0x002fe200078ec0ff */
[----:B------:R-:W-:-:S03]  /*fbd0*/  IMAD.MOV.U32 R4, RZ, RZ, 0x5000 ;  /* 0x00005000ff047424 */ /* 0x000fc600078e00ff */
[----:B------:R-:W-:Y:S01]  /*fbe0*/  ISETP.NE.AND P0, PT, R5, RZ, PT ;  /* 0x000000ff0500720c */ /* 0x000fe20003f05270 */
[----:B------:R1:W-:-:S12]  /*fbf0*/  SYNCS.ARRIVE.TRANS64 RZ, [R2+URZ+0x29870], R4 ;  /* 0x0298700402ff79a7 */ /* 0x0003d8000800003f */
[----:B-1----:R-:W-:Y:S05]  /*fc00*/  @!P0 BRA `(.L_x_212) ;  /* 0x0000000000048947 */ /* 0x002fea0003800000 */
[----:B------:R-:W-:Y:S01]  /*fc10*/  BPT.TRAP 0x1 ;  /* 0x000000040000795c */ /* 0x000fe20000300000 */
.L_x_212:
[----:B------:R-:W-:Y:S01]  /*fc20*/  IMAD.MOV.U32 R4, RZ, RZ, 0xa0 ;  /* 0x000000a0ff047424 */ /* 0x000fe200078e00ff */
[----:B------:R-:W-:Y:S01]  /*fc30*/  R2UR UR33, R2 ;  /* 0x00000000022172ca */ /* 0x000fe200000e0000 */
[----:B------:R-:W-:Y:S01]  /*fc40*/  UIADD3 UR4, UP0, UR52, 0x470, URZ ;  /* 0x0000047034047890 */ /* 0x000fe2000ff1e03f */
[----:B-----5:R-:W-:Y:S01]  /*fc50*/  R2UR UR37, R16 ;  /* 0x00000000102572ca */ /* 0x020fe200000e0000 */
[----:B------:R-:W-:Y:S01]  /*fc60*/  IMAD R0, R0, R4, UR40 ;  /* 0x0000002800007e24 */ /* 0x000fe2000f8e0204 */
[----:B------:R-:W-:Y:S01]  /*fc70*/  UMOV UR6, 0x0 ;  /* 0x0000000000067882 */ /* 0x000fe20000000000 */
[----:B------:R-:W-:Y:S01]  /*fc80*/  IMAD R4, R18, 0x5000, R17 ;  /* 0x0000500012047824 */ /* 0x000fe200078e0211 */
[----:B------:R-:W-:Y:S02]  /*fc90*/  UIADD3.X UR5, URZ, UR53, URZ, UP0, !UPT ;  /* 0x000000353f057290 */ /* 0x000fe400087fe43f */
[----:B------:R-:W-:Y:S01]  /*fca0*/  R2UR UR35, R0 ;  /* 0x00000000002372ca */ /* 0x000fe200000e0000 */
[----:B------:R-:W-:Y:S01]  /*fcb0*/  UMOV UR7, 0x14f00000 ;  /* 0x14f0000000077882 */ /* 0x000fe20000000000 */
[----:B------:R-:W-:Y:S01]  /*fcc0*/  R2UR UR32, R4 ;  /* 0x00000000042072ca */ /* 0x000fe200000e0000 */
[----:B------:R-:W-:-:S02]  /*fcd0*/  UMOV UR34, URZ ;  /* 0x0000003f00227c82 */ /* 0x000fc40008000000 */
[----:B------:R-:W-:-:S10]  /*fce0*/  UIADD3 UR33, UR33, 0x29870, URZ ;  /* 0x0002987021217890 */ /* 0x000fd4000fffe03f */
[----:B------:R-:W-:-:S09]  /*fcf0*/  UIADD3 UR32, UR32, 0xa400, URZ ;  /* 0x0000a40020207890 */ /* 0x000fd2000fffe03f */
[----:B------:R1:W-:Y:S01]  /*fd00*/  UTMALDG.4D [UR32], [UR4], desc[UR6] ;  /* 0x00000620040075b4 */ /* 0x0003e20008019000 */
[----:B------:R-:W2:Y:S02]  /*fd10*/  SYNCS.PHASECHK.TRANS64.TRYWAIT P0, [R2+URZ+0x29840], R3 ;  /* 0x02984003020075a7 */ /* 0x000ea4000800017f */
[----:B-12---:R-:W-:Y:S05]  /*fd20*/  @!P0 BRA `(.L_x_213) ;  /* 0x0000003800288947 */ /* 0x006fea0003800000 */
.L_x_285:
[----:B------:R-:W-:Y:S05]  /*fd30*/  @P1 BRA `(.L_x_214) ;  /* 0x00000000001c1947 */ /* 0x000fea0003800000 */
[----:B------:R-:W2:Y:S01]  /*fd40*/  S2R R4, SR_TID.X ;  /* 0x0000000000047919 */ /* 0x000ea20000002100 */
[----:B01----:R-:W-:-:S04]  /*fd50*/  IMAD.MOV.U32 R3, RZ, RZ, 0x7800 ;  /* 0x00007800ff037424 */ /* 0x003fc800078e00ff */
[----:B------:R3:W-:Y:S01]  /*fd60*/  SYNCS.ARRIVE.TRANS64 RZ, [R2+URZ+0x29830], R3 ;  /* 0x0298300302ff79a7 */ /* 0x0007e2000800003f */
[----:B--2---:R-:W-:-:S04]  /*fd70*/  LOP3.LUT R4, R4, 0x1f, RZ, 0xc0, !PT ;  /* 0x0000001f04047812 */ /* 0x004fc800078ec0ff */
[----:B------:R-:W-:-:S13]  /*fd80*/  ISETP.NE.AND P0, PT, R4, RZ, PT ;  /* 0x000000ff0400720c */ /* 0x000fda0003f05270 */
[----:B---3--:R-:W-:Y:S05]  /*fd90*/  @!P0 BRA `(.L_x_214) ;  /* 0x0000000000048947 */ /* 0x008fea0003800000 */
[----:B------:R-:W-:Y:S01]  /*fda0*/  BPT.TRAP 0x1 ;  /* 0x000000040000795c */ /* 0x000fe20000300000 */
.L_x_214:
[----:B01----:R-:W2:Y:S01]  /*fdb0*/  LDL.LU R3, [R1+0x8] ;  /* 0x0000080001037983 */ /* 0x003ea20000300800 */
[----:B------:R-:W-:Y:S01]  /*fdc0*/  R2UR UR27, R0 ;  /* 0x00000000001b72ca */ /* 0x000fe200000e0000 */
[----:B------:R-:W-:Y:S01]  /*fdd0*/  IMAD R0, R18, 0x7800, R17 ;  /* 0x0000780012007824 */ /* 0x000fe200078e0211 */
[----:B------:R-:W-:Y:S01]  /*fde0*/  R2UR UR25, R2 ;  /* 0x00000000021972ca */ /* 0x000fe200000e0000 */
[----:B------:R-:W-:Y:S01]  /*fdf0*/  UIADD3 UR4, UP0, UR52, 0x370, URZ ;  /* 0x0000037034047890 */ /* 0x000fe2000ff1e03f */
[----:B------:R-:W-:Y:S01]  /*fe00*/  PLOP3.LUT P0, PT, PT, PT, PT, 0x80, 0x0 ;  /* 0x000000000000781c */ /* 0x000fe20003f0f070 */
[----:B------:R-:W-:Y:S01]  /*fe10*/  UMOV UR6, 0x0 ;  /* 0x0000000000067882 */ /* 0x000fe20000000000 */
[----:B------:R-:W-:Y:S01]  /*fe20*/  R2UR UR8, R0 ;  /* 0x00000000000872ca */ /* 0x000fe200000e0000 */
[----:B------:R-:W-:Y:S01]  /*fe30*/  UIADD3.X UR5, URZ, UR53, URZ, UP0, !UPT ;  /* 0x000000353f057290 */ /* 0x000fe200087fe43f */
[----:B------:R-:W-:Y:S01]  /*fe40*/  R2UR UR29, R16 ;  /* 0x00000000101d72ca */ /* 0x000fe200000e0000 */
[----:B------:R-:W-:Y:S01]  /*fe50*/  UMOV UR7, 0x14f00000 ;  /* 0x14f0000000077882 */ /* 0x000fe20000000000 */
[----:B------:R-:W-:Y:S01]  /*fe60*/  UMOV UR26, URZ ;  /* 0x0000003f001a7c82 */ /* 0x000fe20008000000 */
[----:B------:R-:W-:Y:S01]  /*fe70*/  UMOV UR28, UR36 ;  /* 0x00000024001c7c82 */ /* 0x000fe20008000000 */
[----:B------:R-:W-:Y:S01]  /*fe80*/  UMOV UR18, 0x40 ;  /* 0x0000004000127882 */ /* 0x000fe20000000000 */
[----:B------:R-:W-:Y:S01]  /*fe90*/  UMOV UR20, UR36 ;  /* 0x0000002400147c82 */ /* 0x000fe20008000000 */
[----:B------:R-:W-:Y:S01]  /*fea0*/  UMOV UR19, UR27 ;  /* 0x0000001b00137c82 */ /* 0x000fe20008000000 */
[----:B------:R-:W-:Y:S01]  /*feb0*/  UIADD3 UR25, UR25, 0x29830, URZ ;  /* 0x0002983019197890 */ /* 0x000fe2000fffe03f */
[----:B------:R-:W-:Y:S01]  /*fec0*/  UMOV UR10, 0x80 ;  /* 0x00000080000a7882 */ /* 0x000fe20000000000 */
[----:B------:R-:W-:-:S02]  /*fed0*/  UMOV UR12, UR36 ;  /* 0x00000024000c7c82 */ /* 0x000fc40008000000 */
[----:B------:R-:W-:Y:S02]  /*fee0*/  UIADD3 UR24, UR8, 0x1a400, URZ ;  /* 0x0001a40008187890 */ /* 0x000fe4000fffe03f */
[----:B------:R-:W-:Y:S02]  /*fef0*/  UIADD3 UR16, UR8, 0x1cc00, URZ ;  /* 0x0001cc0008107890 */ /* 0x000fe4000fffe03f */
[----:B------:R-:W-:Y:S01]  /*ff00*/  UIADD3 UR8, UR8, 0x1f400, URZ ;  /* 0x0001f40008087890 */ /* 0x000fe2000fffe03f */
[----:B------:R-:W-:Y:S01]  /*ff10*/  UMOV UR21, UR29 ;  /* 0x0000001d00157c82 */ /* 0x000fe20008000000 */
[----:B------:R-:W-:Y:S01]  /*ff20*/  UMOV UR17, UR25 ;  /* 0x0000001900117c82 */ /* 0x000fe20008000000 */
[----:B------:R-:W-:Y:S01]  /*ff30*/  UMOV UR11, UR27 ;  /* 0x0000001b000b7c82 */ /* 0x000fe20008000000 */
[----:B------:R-:W-:Y:S01]  /*ff40*/  UMOV UR13, UR29 ;  /* 0x0000001d000d7c82 */ /* 0x000fe20008000000 */
[----:B------:R1:W-:Y:S01]  /*ff50*/  UTMALDG.4D [UR24], [UR4], desc[UR6] ;  /* 0x00000618040075b4 */ /* 0x0003e20008019000 */
[----:B------:R-:W-:Y:S01]  /*ff60*/  UMOV UR9, UR25 ;  /* 0x0000001900097c82 */ /* 0x000fe20008000000 */
[----:B------:R1:W-:Y:S02]  /*ff70*/  UTMALDG.4D [UR16], [UR4], desc[UR6] ;  /* 0x00000610040075b4 */ /* 0x0003e40008019000 */
[----:B------:R1:W-:Y:S01]  /*ff80*/  UTMALDG.4D [UR8], [UR4], desc[UR6] ;  /* 0x00000608040075b4 */ /* 0x0003e20008019000 */
[----:B--2---:R-:W-:-:S04]  /*ff90*/  LOP3.LUT R3, R3, 0xfffffffe, RZ, 0xc0, !PT ;  /* 0xfffffffe03037812 */ /* 0x004fc800078ec0ff */
[----:B------:R-:W-:-:S05]  /*ffa0*/  @P0 LOP3.LUT R3, R3, 0x1, RZ, 0xfc, !PT ;  /* 0x0000000103030812 */ /* 0x000fca00078efcff */
[----:B------:R1:W-:Y:S01]  /*ffb0*/  STL [R1+0x8], R3 ;  /* 0x0000080301007387 */ /* 0x0003e20000100800 */
[----:B------:R-:W-:Y:S01]  /*ffc0*/  NOP ;  /* 0x0000000000007918 */ /* 0x000fe20000000000 */
.L_x_208:
[----:B------:R-:W-:Y:S05]  /*ffd0*/  WARPSYNC.ALL ;  /* 0x0000000000007948 */ /* 0x000fea0003800000 */
[----:B0-----:R-:W-:Y:S01]  /*ffe0*/  VIADD R0, R17, 0x14400 ;  /* 0x0001440011007836 */ /* 0x001fe20000000000 */
[----:B-1----:R-:W-:Y:S01]  /*fff0*/  USHF.R.S32.HI UR4, URZ, 0x1f, UR48 ;  /* 0x0000001f3f047899 */ /* 0x002fe20008011430 */
[----:B------:R-:W-:Y:S03]  /*10000*/  BAR.SYNC.DEFER_BLOCKING 0x8, 0x180 ;  /* 0x0206000000007b1d */ /* 0x000fe60000010000 */
[----:B------:R-:W-:-:S03]  /*10010*/  LOP3.LUT P0, RZ, R0, 0x1bf, RZ, 0xc0, !PT ;  /* 0x000001bf00ff7812 */ /* 0x000fc6000780c0ff */
[----:B------:R-:W-:Y:S01]  /*10020*/  ULDC.64 UR6, c[0x0][0x298] ;  /* 0x0000a60000067ab9 */ /* 0x000fe20000000a00 */
[----:B------:R-:W-:Y:S01]  /*10030*/  ULDC.64 UR8, c[0x0][0xa00] ;  /* 0x0002800000087ab9 */ /* 0x000fe20000000a00 */
[----:B------:R-:W-:Y:S01]  /*10040*/  UIMAD UR4, UR4, UR6, URZ ;  /* 0x00000006040472a4 */ /* 0x000fe2000f8e023f */
[----:B------:R-:W-:Y:S01]  /*10050*/  BSSY B6, `(.L_x_215) ;  /* 0x0000019000067945 */ /* 0x000fe20003800000 */
[----:B------:R-:W-:Y:S02]  /*10060*/  UISETP.NE.U32.AND UP0, UPT, UR8, URZ, UPT ;  /* 0x0000003f0800728c */ /* 0x000fe4000bf05070 */
[----:B------:R-:W-:Y:S02]  /*10070*/  UIMAD.WIDE.U32 UR44, UR48, UR6, URZ ;  /* 0x00000006302c72a5 */ /* 0x000fe4000f8e003f */
[----:B------:R-:W-:Y:S02]  /*10080*/  UIMAD UR4, UR48, UR7, UR4 ;  /* 0x00000007300472a4 */ /* 0x000fe4000f8e0204 */
[----:B------:R-:W-:-:S02]  /*10090*/  UISETP.NE.AND.EX UP0, UPT, UR9, URZ, UPT, UP0 ;  /* 0x0000003f0900728c */ /* 0x000fc4000bf05300 */
[----:B------:R-:W-:Y:S02]  /*100a0*/  UIADD3 UR37, UR45, UR4, URZ ;  /* 0x000000042d257290 */ /* 0x000fe4000fffe03f */
[----:B------:R-:W-:Y:S02]  /*100b0*/  USEL UR47, UR47, URZ, !UP0 ;  /* 0x0000003f2f2f7287 */ /* 0x000fe4000c000000 */
[----:B------:R-:W-:Y:S01]  /*100c0*/  USEL UR46, UR46, URZ, !UP0 ;  /* 0x0000003f2e2e7287 */ /* 0x000fe2000c000000 */
[----:B------:R-:W-:Y:S11]  /*100d0*/  @!P0 BRA `(.L_x_216) ;  /* 0x0000000000408947 */ /* 0x000ff60003800000 */
        /* <DEDUP_REMOVED lines=11> */
[----:B--2---:R-:W-:Y:S02]  /*10190*/  IMAD.MOV.U32 R8, RZ, RZ, 0x70 ;  /* 0x00000070ff087424 */ /* 0x004fe400078e00ff */
[----:B------:R-:W-:Y:S02]  /*101a0*/  IMAD.MOV.U32 R12, RZ, RZ, 0x1 ;  /* 0x00000001ff0c7424 */ /* 0x000fe400078e00ff */
[----:B------:R-:W-:-:S07]  /*101b0*/  IMAD.MOV.U32 R13, RZ, RZ, RZ ;  /* 0x000000ffff0d7224 */ /* 0x000fce00078e00ff */
[----:B------:R-:W-:-:S07]  /*101c0*/  LEPC R20, `(.L_x_216) ;  /* 0x000000001014794e */ /* 0x000fce0000000000 */
[----:B0-----:R-:W-:Y:S05]  /*101d0*/  CALL.ABS.NOINC R2 ;  /* 0x0000000002007343 */ /* 0x001fea0003c00000 */
.L_x_216:
[----:B------:R-:W-:Y:S05]  /*101e0*/  BSYNC B6 ;  /* 0x0000000000067941 */ /* 0x000fea0003800000 */
.L_x_215:
[----:B------:R-:W3:Y:S01]  /*101f0*/  LDL.LU R3, [R1+0x14] ;  /* 0x0000140001037983 */ /* 0x000ee20000300800 */
[----:B------:R-:W0:Y:S01]  /*10200*/  LDC R6, c[0x0][0x448] ;  /* 0x00011200ff067b82 */ /* 0x000e220000000800 */
[----:B------:R-:W-:Y:S01]  /*10210*/  ULDC.64 UR6, c[0x0][0x2d8] ;  /* 0x0000b60000067ab9 */ /* 0x000fe20000000a00 */
[----:B------:R-:W1:Y:S01]  /*10220*/  S2R R2, SR_TID.X ;  /* 0x0000000000027919 */ /* 0x000e620000002100 */
[----:B------:R-:W4:Y:S01]  /*10230*/  S2R R0, SR_TID.X ;  /* 0x0000000000007919 */ /* 0x000f220000002100 */
[----:B------:R-:W-:Y:S01]  /*10240*/  UMOV UR4, UR44 ;  /* 0x0000002c00047c82 */ /* 0x000fe20008000000 */
[----:B------:R-:W-:Y:S01]  /*10250*/  UMOV UR5, UR37 ;  /* 0x0000002500057c82 */ /* 0x000fe20008000000 */
[----:B------:R-:W-:Y:S01]  /*10260*/  ULDC.64 UR8, c[0x0][0x2e0] ;  /* 0x0000b80000087ab9 */ /* 0x000fe20000000a00 */
[----:B0-----:R-:W-:Y:S02]  /*10270*/  ISETP.NE.AND P0, PT, R6, 0x1, PT ;  /* 0x000000010600780c */ /* 0x001fe40003f05270 */
[----:B-1----:R-:W-:-:S11]  /*10280*/  LOP3.LUT R2, R2, 0x7f, RZ, 0xc0, !PT ;  /* 0x0000007f02027812 */ /* 0x002fd600078ec0ff */
[----:B------:R-:W0:Y:S01]  /*10290*/  @P0 LDC R4, c[0x0][0x450] ;  /* 0x00011400ff040b82 */ /* 0x000e220000000800 */
[----:B------:R-:W-:Y:S01]  /*102a0*/  SHF.R.U32.HI R2, RZ, 0x2, R2 ;  /* 0x00000002ff027819 */ /* 0x000fe20000011602 */
[----:B----4-:R-:W-:-:S05]  /*102b0*/  IMAD.SHL.U32 R0, R0, 0x20, RZ ;  /* 0x0000002000007824 */ /* 0x010fca00078e00ff */
[----:B------:R-:W-:Y:S02]  /*102c0*/  LOP3.LUT R0, R2, 0x60, R0, 0xf8, !PT ;  /* 0x0000006002007812 */ /* 0x000fe400078ef800 */
[----:B------:R-:W1:Y:S01]  /*102d0*/  @P0 LDC R2, c[0x0][0x44c] ;  /* 0x00011300ff020b82 */ /* 0x000e620000000800 */
[----:B--2---:R-:W2:Y:S01]  /*102e0*/  S2R R8, SR_TID.X ;  /* 0x0000000000087919 */ /* 0x004ea20000002100 */
[----:B------:R-:W-:Y:S02]  /*102f0*/  UIMAD.WIDE.U32 UR4, UR36, UR6, UR4 ;  /* 0x00000006240472a5 */ /* 0x000fe4000f8e0004 */
[----:B------:R-:W-:Y:S02]  /*10300*/  UIMAD UR6, UR46, UR8, URZ ;  /* 0x000000082e0672a4 */ /* 0x000fe4000f8e023f */
[----:B------:R-:W-:Y:S02]  /*10310*/  UIMAD UR5, UR36, UR7, UR5 ;  /* 0x00000007240572a4 */ /* 0x000fe4000f8e0205 */
[----:B------:R-:W-:-:S02]  /*10320*/  UIMAD UR6, UR47, UR9, UR6 ;  /* 0x000000092f0672a4 */ /* 0x000fc4000f8e0206 */
[----:B------:R-:W-:-:S03]  /*10330*/  UIMAD.WIDE.U32 UR4, UR47, UR8, UR4 ;  /* 0x000000082f0472a5 */ /* 0x000fc6000f8e0004 */
[----:B------:R-:W-:Y:S01]  /*10340*/  ULDC.64 UR8, c[0x0][0x2d0] ;  /* 0x0000b40000087ab9 */ /* 0x000fe20000000a00 */
[----:B------:R-:W-:Y:S01]  /*10350*/  UIADD3 UR5, UR5, UR6, URZ ;  /* 0x0000000605057290 */ /* 0x000fe2000fffe03f */
[----:B--2---:R-:W-:-:S05]  /*10360*/  IMAD.SHL.U32 R8, R8, 0x10, RZ ;  /* 0x0000001008087824 */ /* 0x004fca00078e00ff */
[----:B------:R-:W-:-:S04]  /*10370*/  LOP3.LUT R8, R8, 0x30, RZ, 0xc0, !PT ;  /* 0x0000003008087812 */ /* 0x000fc800078ec0ff */
[----:B------:R-:W-:Y:S01]  /*10380*/  LOP3.LUT R9, R8, 0x40, RZ, 0xfc, !PT ;  /* 0x0000004008097812 */ /* 0x000fe200078efcff */
[----:B---3--:R-:W-:-:S05]  /*10390*/  IMAD.SHL.U32 R5, R3, 0x80, RZ ;  /* 0x0000008003057824 */ /* 0x008fca00078e00ff */
[----:B------:R-:W-:-:S05]  /*103a0*/  LOP3.LUT R0, R0, R5, RZ, 0xfc, !PT ;  /* 0x0000000500007212 */ /* 0x000fca00078efcff */
[----:B-1----:R-:W-:-:S04]  /*103b0*/  @P0 IMAD.HI.U32 R3, R0, R2, RZ ;  /* 0x0000000200030227 */ /* 0x002fc800078e00ff */
[----:B------:R-:W-:Y:S01]  /*103c0*/  IMAD.MOV.U32 R2, RZ, RZ, R0 ;  /* 0x000000ffff027224 */ /* 0x000fe200078e0000 */
[----:B0-----:R-:W-:-:S04]  /*103d0*/  @P0 SHF.R.U32.HI R2, RZ, R4, R3 ;  /* 0x00000004ff020219 */ /* 0x001fc80000011603 */
[--C-:B------:R-:W-:Y:S01]  /*103e0*/  SHF.R.S32.HI R4, RZ, 0x1f, R2.reuse ;  /* 0x0000001fff047819 */ /* 0x100fe20000011402 */
[----:B------:R-:W-:-:S04]  /*103f0*/  IMAD.MOV R3, RZ, RZ, -R2 ;  /* 0x000000ffff037224 */ /* 0x000fc800078e0a02 */
[----:B------:R-:W-:Y:S02]  /*10400*/  IMAD R0, R6, R3, R0 ;  /* 0x0000000306007224 */ /* 0x000fe400078e0200 */
[----:B------:R-:W-:Y:S02]  /*10410*/  IMAD R4, R4, UR8, RZ ;  /* 0x0000000804047c24 */ /* 0x000fe4000f8e02ff */
[----:B------:R-:W-:Y:S02]  /*10420*/  IMAD.U32 R3, RZ, RZ, UR8 ;  /* 0x00000008ff037e24 */ /* 0x000fe4000f8e00ff */
[C---:B------:R-:W-:Y:S02]  /*10430*/  IMAD R4, R2.reuse, UR9, R4 ;  /* 0x0000000902047c24 */ /* 0x040fe4000f8e0204 */
[----:B------:R-:W-:Y:S01]  /*10440*/  IMAD.WIDE.U32 R2, R2, R3, UR4 ;  /* 0x0000000402027e25 */ /* 0x000fe2000f8e0003 */
        /* <DEDUP_REMOVED lines=8> */
[----:B------:R-:W-:Y:S02]  /*104d0*/  ULDC UR4, c[0x0][0x2b8] ;  /* 0x0000ae0000047ab9 */ /* 0x000fe40000000800 */
[----:B------:R-:W-:Y:S02]  /*104e0*/  ISETP.GE.AND P1, PT, R9, UR4, PT ;  /* 0x0000000409007c0c */ /* 0x000fe4000bf26270 */
[----:B------:R0:W5:Y:S01]  /*104f0*/  LDL R9, [R1+0x2c] ;  /* 0x00002c0001097983 */ /* 0x0001620000100800 */
[----:B------:R-:W1:Y:S01]  /*10500*/  S2R R7, SR_TID.X ;  /* 0x0000000000077919 */ /* 0x000e620000002100 */
[----:B------:R-:W-:-:S02]  /*10510*/  LOP3.LUT R8, R8, 0x80, RZ, 0xfc, !PT ;  /* 0x0000008008087812 */ /* 0x000fc400078efcff */
[----:B------:R-:W-:Y:S02]  /*10520*/  IADD3.X R0, R3, UR5, R0, P0, !PT ;  /* 0x0000000503007c10 */ /* 0x000fe400087fe400 */
[----:B------:R-:W-:Y:S01]  /*10530*/  ISETP.GE.AND P2, PT, R8, UR4, PT ;  /* 0x0000000408007c0c */ /* 0x000fe2000bf46270 */
[----:B-1----:R-:W-:-:S05]  /*10540*/  IMAD.SHL.U32 R10, R7, 0x10, RZ ;  /* 0x00000010070a7824 */ /* 0x002fca00078e00ff */
[----:B------:R-:W-:-:S04]  /*10550*/  LOP3.LUT R10, R10, 0x30, RZ, 0xc0, !PT ;  /* 0x000000300a0a7812 */ /* 0x000fc800078ec0ff */
[----:B------:R-:W-:Y:S01]  /*10560*/  ISETP.GE.AND P0, PT, R10, UR4, PT ;  /* 0x000000040a007c0c */ /* 0x000fe2000bf06270 */
[----:B------:R-:W-:-:S03]  /*10570*/  UMOV UR4, 0xffffffff ;  /* 0xffffffff00047882 */ /* 0x000fc60000000000 */
[----:B0-----:R-:W-:Y:S09]  /*10580*/  BRA.DIV UR4, `(.L_x_217) ;  /* 0x0000003204247947 */ /* 0x001ff2000b800000 */
[----:B------:R-:W0:Y:S02]  /*10590*/  S2R R7, SR_TID.X ;  /* 0x0000000000077919 */ /* 0x000e240000002100 */
[----:B0-----:R-:W-:Y:S02]  /*105a0*/  LOP3.LUT R8, R7, 0x7f, RZ, 0xc0, !PT ;  /* 0x0000007f07087812 */ /* 0x001fe400078ec0ff */
[----:B------:R-:W2:Y:S02]  /*105b0*/  LDL.LU R7, [R1+0x1c] ;  /* 0x00001c0001077983 */ /* 0x000ea40000300800 */
[----:B------:R-:W-:-:S05]  /*105c0*/  SHF.R.U32.HI R8, RZ, 0x2, R8 ;  /* 0x00000002ff087819 */ /* 0x000fca0000011608 */
[----:B------:R-:W-:-:S04]  /*105d0*/  IMAD.IADD R2, R8, 0x1, R5 ;  /* 0x0000000108027824 */ /* 0x000fc800078e0205 */
[C---:B------:R-:W-:Y:S02]  /*105e0*/  VIADD R5, R2.reuse, 0x20 ;  /* 0x0000002002057836 */ /* 0x040fe40000000000 */
[----:B--2---:R-:W-:Y:S02]  /*105f0*/  IMAD R3, R7, R6, RZ ;  /* 0x0000000607037224 */ /* 0x004fe400078e02ff */
[----:B------:R-:W0:Y:S03]  /*10600*/  SHFL.IDX PT, R7, R4, RZ, 0x1c1f ;  /* 0x001c1fff04077589 */ /* 0x000e2600000e0000 */
[----:B------:R-:W-:Y:S01]  /*10610*/  ISETP.GE.AND P4, PT, R2, R3, PT ;  /* 0x000000030200720c */ /* 0x000fe20003f86270 */
[----:B------:R-:W1:-:S12]  /*10620*/  SHFL.IDX PT, R6, R0, RZ, 0x1c1f ;  /* 0x001c1fff00067589 */ /* 0x000e5800000e0000 */
[----:B0-----:R-:W-:-:S05]  /*10630*/  @!P4 IADD3 R7, P3, R10, R7, RZ ;  /* 0x000000070a07c210 */ /* 0x001fca0007f7e0ff */
[----:B-1----:R-:W-:Y:S01]  /*10640*/  @!P4 IMAD.X R6, RZ, RZ, R6, P3 ;  /* 0x000000ffff06c224 */ /* 0x002fe200018e0606 */
[----:B------:R-:W-:Y:S02]  /*10650*/  ISETP.GE.AND P3, PT, R5, R3, PT ;  /* 0x000000030500720c */ /* 0x000fe40003f66270 */
[----:B------:R-:W-:Y:S02]  /*10660*/  SHFL.IDX PT, R5, R0, 0x1, 0x1c1f ;  /* 0x003c1f0000057f89 */ /* 0x000fe400000e0000 */
[----:B------:R-:W-:-:S04]  /*10670*/  @!P4 LOP3.LUT R7, R7, R6, RZ, 0x3c, !PT ;  /* 0x000000060707c212 */ /* 0x000fc800078e3cff */
[----:B------:R-:W-:-:S04]  /*10680*/  @!P4 LOP3.LUT R6, R7, R6, RZ, 0x3c, !PT ;  /* 0x000000060706c212 */ /* 0x000fc800078e3cff */
[----:B------:R-:W-:-:S05]  /*10690*/  @!P4 LOP3.LUT R7, R7, R6, RZ, 0x3c, !PT ;  /* 0x000000060707c212 */ /* 0x000fca00078e3cff */
[----:B-----5:R-:W-:Y:S04]  /*106a0*/  @!P4 LDGSTS.E.BYPASS.LTC128B.128 [R9+0x14400], desc[UR50][R6.64], !P0 ;  /* 0x144000000609cfae */ /* 0x020fe8000c101d72 */
[----:B------:R-:W-:Y:S04]  /*106b0*/  @!P4 LDGSTS.E.BYPASS.LTC128B.128 [R9+0x16400], desc[UR50][R6.64+0x40], !P1 ;  /* 0x164000400609cfae */ /* 0x000fe8000c901d72 */
[----:B------:R0:W-:Y:S04]  /*106c0*/  @!P4 LDGSTS.E.BYPASS.LTC128B.128 [R9+0x18400], desc[UR50][R6.64+0x80], !P2 ;  /* 0x184000800609cfae */ /* 0x0001e8000d101d72 */
[----:B0-----:R-:W0:Y:S02]  /*106d0*/  SHFL.IDX PT, R6, R4, 0x1, 0x1c1f ;  /* 0x003c1f0004067f89 */ /* 0x001e2400000e0000 */
[----:B0-----:R-:W-:-:S05]  /*106e0*/  @!P3 IADD3 R6, P4, R10, R6, RZ ;  /* 0x000000060a06b210 */ /* 0x001fca0007f9e0ff */
[----:B------:R-:W-:-:S04]  /*106f0*/  @!P3 IMAD.X R5, RZ, RZ, R5, P4 ;  /* 0x000000ffff05b224 */ /* 0x000fc800020e0605 */
[----:B------:R-:W-:Y:S02]  /*10700*/  @!P3 IMAD.MOV.U32 R7, RZ, RZ, R5 ;  /* 0x000000ffff07b224 */ /* 0x000fe400078e0005 */
[----:B------:R-:W-:-:S03]  /*10710*/  VIADD R5, R2, 0x40 ;  /* 0x0000004002057836 */ /* 0x000fc60000000000 */
[----:B------:R-:W-:Y:S04]  /*10720*/  @!P3 LDGSTS.E.BYPASS.LTC128B.128 [R9+0x14c00], desc[UR50][R6.64], !P0 ;  /* 0x14c000000609bfae */ /* 0x000fe8000c101d72 */
[----:B------:R-:W-:Y:S04]  /*10730*/  @!P3 LDGSTS.E.BYPASS.LTC128B.128 [R9+0x16c00], desc[UR50][R6.64+0x40], !P1 ;  /* 0x16c000400609bfae */ /* 0x000fe8000c901d72 */
[----:B------:R0:W-:Y:S01]  /*10740*/  @!P3 LDGSTS.E.BYPASS.LTC128B.128 [R9+0x18c00], desc[UR50][R6.64+0x80], !P2 ;  /* 0x18c000800609bfae */ /* 0x0001e2000d101d72 */
[----:B------:R-:W-:-:S03]  /*10750*/  ISETP.GE.AND P3, PT, R5, R3, PT ;  /* 0x000000030500720c */ /* 0x000fc60003f66270 */
[----:B------:R-:W-:Y:S04]  /*10760*/  SHFL.IDX PT, R5, R0, 0x2, 0x1c1f ;  /* 0x005c1f0000057f89 */ /* 0x000fe800000e0000 */
[----:B------:R-:W-:Y:S04]  /*10770*/  SHFL.IDX PT, R0, R0, 0x3, 0x1c1f ;  /* 0x007c1f0000007f89 */ /* 0x000fe800000e0000 */
[----:B0-----:R-:W0:Y:S04]  /*10780*/  SHFL.IDX PT, R6, R4, 0x2, 0x1c1f ;  /* 0x005c1f0004067f89 */ /* 0x001e2800000e0000 */
[----:B------:R-:W1:Y:S01]  /*10790*/  SHFL.IDX PT, R4, R4, 0x3, 0x1c1f ;  /* 0x007c1f0004047f89 */ /* 0x000e6200000e0000 */
[----:B0-----:R-:W-:-:S05]  /*107a0*/  @!P3 IADD3 R6, P4, R10, R6, RZ ;  /* 0x000000060a06b210 */ /* 0x001fca0007f9e0ff */
[----:B------:R-:W-:-:S04]  /*107b0*/  @!P3 IMAD.X R5, RZ, RZ, R5, P4 ;  /* 0x000000ffff05b224 */ /* 0x000fc800020e0605 */
[----:B------:R-:W-:-:S05]  /*107c0*/  @!P3 IMAD.MOV.U32 R7, RZ, RZ, R5 ;  /* 0x000000ffff07b224 */ /* 0x000fca00078e0005 */
[----:B------:R0:W-:Y:S04]  /*107d0*/  @!P3 LDGSTS.E.BYPASS.LTC128B.128 [R9+0x15400], desc[UR50][R6.64], !P0 ;  /* 0x154000000609bfae */ /* 0x0001e8000c101d72 */
[----:B------:R0:W-:Y:S04]  /*107e0*/  @!P3 LDGSTS.E.BYPASS.LTC128B.128 [R9+0x17400], desc[UR50][R6.64+0x40], !P1 ;  /* 0x174000400609bfae */ /* 0x0001e8000c901d72 */
[----:B-1----:R0:W-:Y:S02]  /*107f0*/  @!P3 LDGSTS.E.BYPASS.LTC128B.128 [R9+0x19400], desc[UR50][R6.64+0x80], !P2 ;  /* 0x194000800609bfae */ /* 0x0021e4000d101d72 */
.L_x_294:
[----:B------:R-:W-:Y:S01]  /*10800*/  VIADD R2, R2, 0x60 ;  /* 0x0000006002027836 */ /* 0x000fe20000000000 */
[----:B------:R-:W-:Y:S04]  /*10810*/  BSSY B0, `(.L_x_218) ;  /* 0x000000b000007945 */ /* 0x000fe80003800000 */
[----:B------:R-:W-:-:S13]  /*10820*/  ISETP.GE.AND P3, PT, R2, R3, PT ;  /* 0x000000030200720c */ /* 0x000fda0003f66270 */
[----:B------:R-:W-:Y:S05]  /*10830*/  @P3 BRA `(.L_x_219) ;  /* 0x0000000000203947 */ /* 0x000fea0003800000 */
[----:B------:R-:W-:-:S05]  /*10840*/  IADD3 R2, P3, R10, R4, RZ ;  /* 0x000000040a027210 */ /* 0x000fca0007f7e0ff */
[----:B------:R-:W-:-:S05]  /*10850*/  IMAD.X R3, RZ, RZ, R0, P3 ;  /* 0x000000ffff037224 */ /* 0x000fca00018e0600 */
[----:B------:R-:W-:Y:S01]  /*10860*/  @!PT LDS RZ, [RZ] ;  /* 0x00000000fffff984 */ /* 0x000fe20000000800 */
[----:B------:R-:W-:Y:S01]  /*10870*/  @!PT LDS RZ, [RZ] ;  /* 0x00000000fffff984 */ /* 0x000fe20000000800 */
[----:B------:R-:W-:Y:S01]  /*10880*/  @!PT LDS RZ, [RZ] ;  /* 0x00000000fffff984 */ /* 0x000fe20000000800 */
[----:B------:R1:W-:Y:S04]  /*10890*/  LDGSTS.E.BYPASS.LTC128B.128 [R9+0x15c00], desc[UR50][R2.64], !P0 ;  /* 0x15c0000002097fae */ /* 0x0003e8000c101d72 */
[----:B------:R1:W-:Y:S04]  /*108a0*/  LDGSTS.E.BYPASS.LTC128B.128 [R9+0x17c00], desc[UR50][R2.64+0x40], !P1 ;  /* 0x17c0004002097fae */ /* 0x0003e8000c901d72 */
[----:B------:R1:W-:Y:S02]  /*108b0*/  LDGSTS.E.BYPASS.LTC128B.128 [R9+0x19c00], desc[UR50][R2.64+0x80], !P2 ;  /* 0x19c0008002097fae */ /* 0x0003e4000d101d72 */
.L_x_219:
[----:B------:R-:W-:Y:S05]  /*108c0*/  BSYNC B0 ;  /* 0x0000000000007941 */ /* 0x000fea0003800000 */
.L_x_218:
[----:B------:R-:W-:Y:S01]  /*108d0*/  NOP ;  /* 0x0000000000007918 */ /* 0x000fe20000000000 */
[----:B------:R-:W-:-:S13]  /*108e0*/  PLOP3.LUT P0, PT, PT, PT, PT, 0x80, 0x0 ;  /* 0x000000000000781c */ /* 0x000fda0003f0f070 */
.L_x_220:
[----:B------:R-:W-:Y:S02]  /*108f0*/  PLOP3.LUT P1, PT, P1, P0, PT, 0xa2, 0x0 ;  /* 0x000000000000781c */ /* 0x000fe40000f21472 */
[----:B------:R-:W-:-:S08]  /*10900*/  @P0 R2UR P1, UR4, R17 ;  /* 0x00000000110402ca */ /* 0x000fd00000020000 */
[----:B------:R-:W-:-:S05]  /*10910*/  @P0 PLOP3.LUT P0, PT, P1, PT, PT, 0x80, 0x0 ;  /* 0x000000000000081c */ /* 0x000fca0000f0f070 */
[----:B------:R-:W-:Y:S01]  /*10920*/  @!P1 SYNCS.ARRIVE.TRANS64.RED.A0T1 RZ, [UR4+0x29800], RZ ;  /* 0x029800ffffff99a7 */ /* 0x000fe20008200404 */
[----:B------:R-:W-:Y:S07]  /*10930*/  @!P1 ARRIVES.LDGSTSBAR.64.TRANSCNT [UR4+0x29800] ;  /* 0x02980000ff0099b0 */ /* 0x000fee0008000a84 */
[----:B------:R-:W-:Y:S05]  /*10940*/  @P0 BRA.U.ANY `(.L_x_220) ;  /* 0xfffffffd00e80947 */ /* 0x000fea000393ffff */
[----:B-1----:R-:W2:Y:S02]  /*10950*/  LDL.LU R2, [R1+0x30] ;  /* 0x0000300001027983 */ /* 0x002ea40000300800 */
[----:B--2---:R-:W-:-:S05]  /*10960*/  VIADD R2, R2, 0x1 ;  /* 0x0000000102027836 */ /* 0x004fca0000000000 */
[----:B------:R1:W-:Y:S01]  /*10970*/  STL [R1+0x30], R2 ;  /* 0x0000300201007387 */ /* 0x0003e20000100800 */
[----:B------:R-:W-:-:S04]  /*10980*/  LEA.HI R0, R2, R2, RZ, 0x1 ;  /* 0x0000000202007211 */ /* 0x000fc800078f08ff */
[----:B------:R-:W-:-:S05]  /*10990*/  LOP3.LUT R0, R0, 0xfffffffe, RZ, 0xc0, !PT ;  /* 0xfffffffe00007812 */ /* 0x000fca00078ec0ff */
[----:B------:R-:W-:-:S05]  /*109a0*/  IMAD.IADD R0, R2, 0x1, -R0 ;  /* 0x0000000102007824 */ /* 0x000fca00078e0a00 */
[----:B------:R-:W-:Y:S01]  /*109b0*/  SHF.L.U32 R0, R0, 0x1f, RZ ;  /* 0x0000001f00007819 */ /* 0x000fe200000006ff */
[----:B------:R-:W-:Y:S01]  /*109c0*/  NOP ;  /* 0x0000000000007918 */ /* 0x000fe20000000000 */
[----:B------:R1:W-:Y:S01]  /*109d0*/  SYNCS.ARRIVE.TRANS64.A1T0 RZ, [R17+URZ+0x29800], RZ ;  /* 0x029800ff11ff79a7 */ /* 0x0003e2000810003f */
[----:B------:R-:W-:Y:S01]  /*109e0*/  BSSY B0, `(.L_x_221) ;  /* 0x0000003000007945 */ /* 0x000fe20003800000 */
[----:B------:R-:W2:Y:S03]  /*109f0*/  SYNCS.PHASECHK.TRANS64.TRYWAIT P0, [R17+URZ+0x29820], R0 ;  /* 0x02982000110075a7 */ /* 0x000ea6000800017f */
[----:B-12---:R-:W-:Y:S05]  /*10a00*/  @!P0 BRA `(.L_x_222) ;  /* 0x00000030005c8947 */ /* 0x006fea0003800000 */
.L_x_295:
[----:B------:R-:W-:Y:S05]  /*10a10*/  BSYNC B0 ;  /* 0x0000000000007941 */ /* 0x000fea0003800000 */
.L_x_221:
[----:B------:R-:W2:Y:S01]  /*10a20*/  LDL R3, [R1+0xc] ;  /* 0x00000c0001037983 */ /* 0x000ea20000100800 */
[----:B------:R-:W-:-:S05]  /*10a30*/  VIADD R2, R19, 0xfffffffe ;  /* 0xfffffffe13027836 */ /* 0x000fca0000000000 */
[----:B--2---:R-:W-:-:S13]  /*10a40*/  ISETP.GE.AND P0, PT, R2, R3, PT ;  /* 0x000000030200720c */ /* 0x004fda0003f06270 */
[----:B------:R-:W-:Y:S05]  /*10a50*/  @!P0 BRA `(.L_x_223) ;  /* 0x0000000c00f88947 */ /* 0x000fea0003800000 */
[----:B-1----:R1:W5:Y:S01]  /*10a60*/  LDL.LU R0, [R1] ;  /* 0x0000000001007983 */ /* 0x0023620000300800 */
[----:B------:R-:W-:-:S07]  /*10a70*/  IMAD.MOV.U32 R3, RZ, RZ, R18 ;  /* 0x000000ffff037224 */ /* 0x000fce00078e0012 */
.L_x_245:
[----:B0-----:R-:W2:Y:S01]  /*10a80*/  LDL R4, [R1+0x8] ;  /* 0x0000080001047983 */ /* 0x001ea20000100800 */
[----:B------:R-:W-:Y:S01]  /*10a90*/  VIADD R18, R3, 0x1 ;  /* 0x0000000103127836 */ /* 0x000fe20000000000 */
[----:B------:R-:W-:Y:S05]  /*10aa0*/  YIELD ;  /* 0x0000000000007946 */ /* 0x000fea0003800000 */
[C---:B------:R-:W-:Y:S01]  /*10ab0*/  ISETP.NE.AND P0, PT, R18.reuse, 0x2, PT ;  /* 0x000000021200780c */ /* 0x040fe20003f05270 */
[----:B------:R-:W-:Y:S03]  /*10ac0*/  BSSY B0, `(.L_x_224) ;  /* 0x0000089000007945 */ /* 0x000fe60003800000 */
[----:B------:R-:W-:-:S02]  /*10ad0*/  SEL R18, R18, RZ, P0 ;  /* 0x000000ff12127207 */ /* 0x000fc40000000000 */
[----:B--2---:R-:W-:Y:S02]  /*10ae0*/  LOP3.LUT P1, RZ, R4, 0x1, RZ, 0xc0, !PT ;  /* 0x0000000104ff7812 */ /* 0x004fe4000782c0ff */
[----:B------:R-:W-:-:S04]  /*10af0*/  SEL R4, RZ, 0x1, P0 ;  /* 0x00000001ff047807 */ /* 0x000fc80000000000 */
[----:B0----5:R-:W-:-:S05]  /*10b00*/  LOP3.LUT R9, R0, R4, RZ, 0x3c, !PT ;  /* 0x0000000400097212 */ /* 0x021fca00078e3cff */
[----:B------:R0:W-:Y:S02]  /*10b10*/  STL [R1], R9 ;  /* 0x0000000901007387 */ /* 0x0001e40000100800 */
[----:B------:R-:W-:Y:S05]  /*10b20*/  @!P1 BRA `(.L_x_225) ;  /* 0x0000000800089947 */ /* 0x000fea0003800000 */
[----:B------:R-:W-:Y:S01]  /*10b30*/  ULDC.64 UR4, c[0x0][0x418] ;  /* 0x0001060000047ab9 */ /* 0x000fe20000000a00 */
[----:B------:R-:W-:Y:S01]  /*10b40*/  IMAD.MOV.U32 R8, RZ, RZ, R2 ;  /* 0x000000ffff087224 */ /* 0x000fe200078e0002 */
[----:B------:R-:W-:-:S04]  /*10b50*/  ISETP.NE.U32.AND P0, PT, RZ, UR4, PT ;  /* 0x00000004ff007c0c */ /* 0x000fc8000bf05070 */
[----:B------:R-:W-:-:S13]  /*10b60*/  ISETP.NE.AND.EX P0, PT, RZ, UR5, PT, P0 ;  /* 0x00000005ff007c0c */ /* 0x000fda000bf05300 */
[----:B------:R-:W-:Y:S05]  /*10b70*/  @!P0 BRA `(.L_x_226) ;  /* 0x00000000004c8947 */ /* 0x000fea0003800000 */
[----:B------:R-:W2:Y:S01]  /*10b80*/  LDL R10, [R1+0x18] ;  /* 0x00001800010a7983 */ /* 0x000ea20000100800 */
[----:B------:R-:W3:Y:S01]  /*10b90*/  LDC R8, c[0x0][0x43c] ;  /* 0x00010f00ff087b82 */ /* 0x000ee20000000800 */
[----:B------:R-:W-:Y:S02]  /*10ba0*/  ULDC.64 UR6, c[0x0][0x428] ;  /* 0x00010a0000067ab9 */ /* 0x000fe40000000a00 */
[----:B------:R-:W4:Y:S01]  /*10bb0*/  LDL R7, [R1+0x4] ;  /* 0x0000040001077983 */ /* 0x000f220000100800 */
[----:B---3--:R-:W-:-:S13]  /*10bc0*/  ISETP.NE.AND P0, PT, R8, 0x1, PT ;  /* 0x000000010800780c */ /* 0x008fda0003f05270 */
[----:B------:R-:W3:Y:S02]  /*10bd0*/  @P0 LDC.64 R4, c[0x0][0x440] ;  /* 0x00011000ff040b82 */ /* 0x000ee40000000a00 */
[----:B---3--:R-:W-:-:S04]  /*10be0*/  @P0 IMAD.HI.U32 R6, R2, R4, RZ ;  /* 0x0000000402060227 */ /* 0x008fc800078e00ff */
[----:B------:R-:W-:Y:S01]  /*10bf0*/  IMAD.MOV.U32 R4, RZ, RZ, R2 ;  /* 0x000000ffff047224 */ /* 0x000fe200078e0002 */
[----:B------:R-:W-:-:S05]  /*10c00*/  @P0 SHF.R.U32.HI R4, RZ, R5, R6 ;  /* 0x00000005ff040219 */ /* 0x000fca0000011606 */
[----:B------:R-:W-:-:S04]  /*10c10*/  IMAD.MOV R5, RZ, RZ, -R4 ;  /* 0x000000ffff057224 */ /* 0x000fc800078e0a04 */
[----:B------:R-:W-:Y:S01]  /*10c20*/  IMAD R8, R8, R5, R2 ;  /* 0x0000000508087224 */ /* 0x000fe200078e0202 */
[----:B------:R-:W-:Y:S01]  /*10c30*/  SHF.R.S32.HI R5, RZ, 0x1f, R4 ;  /* 0x0000001fff057819 */ /* 0x000fe20000011404 */
[----:B--2---:R-:W-:-:S04]  /*10c40*/  IMAD R6, R10, UR6, RZ ;  /* 0x000000060a067c24 */ /* 0x004fc8000f8e02ff */
[C---:B----4-:R-:W-:Y:S02]  /*10c50*/  IMAD R6, R7.reuse, UR7, R6 ;  /* 0x0000000707067c24 */ /* 0x050fe4000f8e0206 */
[----:B------:R-:W-:-:S04]  /*10c60*/  IMAD.WIDE.U32 R4, R7, UR6, R4 ;  /* 0x0000000607047c25 */ /* 0x000fc8000f8e0004 */
[----:B------:R-:W-:Y:S01]  /*10c70*/  IMAD.IADD R5, R6, 0x1, R5 ;  /* 0x0000000106057824 */ /* 0x000fe200078e0205 */
[----:B------:R-:W-:-:S04]  /*10c80*/  LEA R6, P0, R4, UR4, 0x2 ;  /* 0x0000000404067c11 */ /* 0x000fc8000f8010ff */
[----:B------:R-:W-:-:S05]  /*10c90*/  LEA.HI.X R7, R4, UR5, R5, 0x2, P0 ;  /* 0x0000000504077c11 */ /* 0x000fca00080f1405 */
[----:B------:R2:W5:Y:S04]  /*10ca0*/  LDG.E R16, desc[UR50][R6.64] ;  /* 0x0000003206107981 */ /* 0x000568000c1e1900 */
.L_x_226:
[----:B------:R-:W2:Y:S01]  /*10cb0*/  S2R R4, SR_TID.X ;  /* 0x0000000000047919 */ /* 0x000ea20000002100 */
[----:B------:R-:W-:Y:S01]  /*10cc0*/  IMAD R5, R18, 0x8, R17 ;  /* 0x0000000812057824 */ /* 0x000fe200078e0211 */
[----:B------:R-:W-:Y:S01]  /*10cd0*/  BSSY B1, `(.L_x_227) ;  /* 0x0000006000017945 */ /* 0x000fe20003800000 */
[----:B--2---:R-:W-:Y:S02]  /*10ce0*/  LOP3.LUT R6, R4, 0x7f, RZ, 0xc0, !PT ;  /* 0x0000007f04067812 */ /* 0x004fe400078ec0ff */
[----:B------:R-:W-:Y:S02]  /*10cf0*/  SHF.L.U32 R4, R9, 0x1f, RZ ;  /* 0x0000001f09047819 */ /* 0x000fe400000006ff */
[----:B------:R-:W-:Y:S02]  /*10d00*/  ISETP.NE.AND P1, PT, R6, RZ, PT ;  /* 0x000000ff0600720c */ /* 0x000fe40003f25270 */
[----:B------:R-:W2:Y:S02]  /*10d10*/  SYNCS.PHASECHK.TRANS64.TRYWAIT P0, [R5+URZ+0x29880], R4 ;  /* 0x02988004050075a7 */ /* 0x000ea4000800017f */
[----:B--2---:R-:W-:Y:S09]  /*10d20*/  @!P0 BRA `(.L_x_228) ;  /* 0x0000002c00a88947 */ /* 0x004ff20003800000 */
.L_x_296:
[----:B------:R-:W-:Y:S05]  /*10d30*/  BSYNC B1 ;  /* 0x0000000000017941 */ /* 0x000fea0003800000 */
.L_x_227:
[----:B------:R-:W-:Y:S04]  /*10d40*/  BSSY B1, `(.L_x_229) ;  /* 0x0000009000017945 */ /* 0x000fe80003800000 */
[----:B------:R-:W-:Y:S05]  /*10d50*/  @P1 BRA `(.L_x_230) ;  /* 0x00000000001c1947 */ /* 0x000fea0003800000 */
[----:B------:R-:W3:Y:S02]  /*10d60*/  S2R R6, SR_TID.X ;  /* 0x0000000000067919 */ /* 0x000ee40000002100 */
[----:B---3--:R-:W-:Y:S01]  /*10d70*/  LOP3.LUT R7, R6, 0x1f, RZ, 0xc0, !PT ;  /* 0x0000001f06077812 */ /* 0x008fe200078ec0ff */
[----:B------:R-:W-:-:S03]  /*10d80*/  IMAD.MOV.U32 R6, RZ, RZ, 0x5000 ;  /* 0x00005000ff067424 */ /* 0x000fc600078e00ff */
[----:B------:R-:W-:Y:S01]  /*10d90*/  ISETP.NE.AND P0, PT, R7, RZ, PT ;  /* 0x000000ff0700720c */ /* 0x000fe20003f05270 */
[----:B------:R3:W-:-:S12]  /*10da0*/  SYNCS.ARRIVE.TRANS64 RZ, [R5+URZ+0x29870], R6 ;  /* 0x0298700605ff79a7 */ /* 0x0007d8000800003f */
[----:B---3--:R-:W-:Y:S05]  /*10db0*/  @!P0 BRA `(.L_x_230) ;  /* 0x0000000000048947 */ /* 0x008fea0003800000 */
[----:B------:R-:W-:Y:S01]  /*10dc0*/  BPT.TRAP 0x1 ;  /* 0x000000040000795c */ /* 0x000fe20000300000 */
.L_x_230:
[----:B------:R-:W-:Y:S05]  /*10dd0*/  BSYNC B1 ;  /* 0x0000000000017941 */ /* 0x000fea0003800000 */
.L_x_229:
[----:B------:R-:W-:Y:S01]  /*10de0*/  IMAD.MOV.U32 R10, RZ, RZ, RZ ;  /* 0x000000ffff0a7224 */ /* 0x000fe200078e00ff */
[----:B------:R-:W-:Y:S01]  /*10df0*/  UIADD3 UR4, UP0, UR52, 0x470, URZ ;  /* 0x0000047034047890 */ /* 0x000fe2000ff1e03f */
[----:B------:R-:W-:Y:S01]  /*10e00*/  IMAD.MOV.U32 R6, RZ, RZ, 0xa0 ;  /* 0x000000a0ff067424 */ /* 0x000fe200078e00ff */
[----:B------:R-:W-:Y:S01]  /*10e10*/  PLOP3.LUT P0, PT, PT, PT, PT, 0x80, 0x0 ;  /* 0x000000000000781c */ /* 0x000fe20003f0f070 */
[----:B------:R-:W-:Y:S01]  /*10e20*/  IMAD R7, R18, 0x5000, R17 ;  /* 0x0000500012077824 */ /* 0x000fe200078e0211 */
[----:B------:R-:W-:Y:S01]  /*10e30*/  R2UR UR10, R10 ;  /* 0x000000000a0a72ca */ /* 0x000fe200000e0000 */
[----:B------:R-:W-:Y:S01]  /*10e40*/  IMAD R6, R8, R6, UR40 ;  /* 0x0000002808067e24 */ /* 0x000fe2000f8e0206 */
[----:B------:R-:W-:Y:S01]  /*10e50*/  UIADD3.X UR5, URZ, UR53, URZ, UP0, !UPT ;  /* 0x000000353f057290 */ /* 0x000fe200087fe43f */
[----:B------:R-:W-:Y:S01]  /*10e60*/  VIADD R7, R7, 0xa400 ;  /* 0x0000a40007077836 */ /* 0x000fe20000000000 */
[----:B------:R-:W-:Y:S01]  /*10e70*/  UMOV UR6, 0x0 ;  /* 0x0000000000067882 */ /* 0x000fe20000000000 */
[----:B------:R-:W-:Y:S01]  /*10e80*/  VIADD R8, R5, 0x29870 ;  /* 0x0002987005087836 */ /* 0x000fe20000000000 */
[----:B------:R-:W-:-:S09]  /*10e90*/  UMOV UR7, 0x14f00000 ;  /* 0x14f0000000077882 */ /* 0x000fd20000000000 */
.L_x_231:
[----:B------:R-:W-:-:S13]  /*10ea0*/  @P0 ELECT P2, URZ, PT ;  /* 0x00000000003f082f */ /* 0x000fda0003840000 */
[----:B-----5:R-:W-:Y:S01]  /*10eb0*/  @P2 R2UR UR13, R16 ;  /* 0x00000000100d22ca */ /* 0x020fe200000e0000 */
[----:B------:R-:W-:Y:S01]  /*10ec0*/  UMOV UR12, UR36 ;  /* 0x00000024000c7c82 */ /* 0x000fe20008000000 */
[----:B------:R-:W-:Y:S02]  /*10ed0*/  @P2 R2UR UR11, R6 ;  /* 0x00000000060b22ca */ /* 0x000fe400000e0000 */
[----:B------:R-:W-:Y:S02]  /*10ee0*/  @P2 R2UR UR9, R8 ;  /* 0x00000000080922ca */ /* 0x000fe400000e0000 */
[----:B------:R-:W-:Y:S02]  /*10ef0*/  @P2 R2UR UR8, R7 ;  /* 0x00000000070822ca */ /* 0x000fe400000e0000 */
[----:B------:R-:W-:Y:S02]  /*10f00*/  @P2 PLOP3.LUT P0, PT, P2, PT, PT, 0x8, 0x0 ;  /* 0x000000000000281c */ /* 0x000fe4000170e170 */
[----:B------:R-:W-:-:S09]  /*10f10*/  PLOP3.LUT P2, PT, PT, PT, PT, 0x8, 0x0 ;  /* 0x000000000000781c */ /* 0x000fd20003f4e170 */
[----:B------:R3:W-:Y:S02]  /*10f20*/  UTMALDG.4D [UR8], [UR4], desc[UR6] ;  /* 0x00000608040075b4 */ /* 0x0007e40008019000 */
[----:B---3--:R-:W-:Y:S05]  /*10f30*/  @P0 BRA.U.ANY `(.L_x_231) ;  /* 0xfffffffd00d80947 */ /* 0x008fea000393ffff */
[----:B------:R-:W3:Y:S01]  /*10f40*/  SYNCS.PHASECHK.TRANS64.TRYWAIT P0, [R5+URZ+0x29840], R4 ;  /* 0x02984004050075a7 */ /* 0x000ee2000800017f */
[----:B------:R-:W-:Y:S04]  /*10f50*/  BSSY B1, `(.L_x_232) ;  /* 0x0000002000017945 */ /* 0x000fe80003800000 */
[----:B---3--:R-:W-:Y:S05]  /*10f60*/  @!P0 BRA `(.L_x_233) ;  /* 0x0000002c002c8947 */ /* 0x008fea0003800000 */
.L_x_297:
[----:B------:R-:W-:Y:S05]  /*10f70*/  BSYNC B1 ;  /* 0x0000000000017941 */ /* 0x000fea0003800000 */
.L_x_232:
[----:B------:R-:W-:Y:S01]  /*10f80*/  BSSY B1, `(.L_x_234) ;  /* 0x000000b000017945 */ /* 0x000fe20003800000 */
[----:B------:R-:W-:Y:S02]  /*10f90*/  IMAD.MOV.U32 R8, RZ, RZ, 0x0 ;  /* 0x00000000ff087424 */ /* 0x000fe400078e00ff */
[----:B0-----:R-:W-:Y:S01]  /*10fa0*/  IMAD.MOV.U32 R9, RZ, RZ, 0x14f00000 ;  /* 0x14f00000ff097424 */ /* 0x001fe200078e00ff */
[----:B------:R-:W-:Y:S06]  /*10fb0*/  @P1 BRA `(.L_x_235) ;  /* 0x00000000001c1947 */ /* 0x000fec0003800000 */
[----:B------:R-:W0:Y:S01]  /*10fc0*/  S2R R7, SR_TID.X ;  /* 0x0000000000077919 */ /* 0x000e220000002100 */
[----:B--23--:R-:W-:-:S04]  /*10fd0*/  IMAD.MOV.U32 R4, RZ, RZ, 0x7800 ;  /* 0x00007800ff047424 */ /* 0x00cfc800078e00ff */
[----:B------:R4:W-:Y:S01]  /*10fe0*/  SYNCS.ARRIVE.TRANS64 RZ, [R5+URZ+0x29830], R4 ;  /* 0x0298300405ff79a7 */ /* 0x0009e2000800003f */
[----:B0-----:R-:W-:-:S04]  /*10ff0*/  LOP3.LUT R7, R7, 0x1f, RZ, 0xc0, !PT ;  /* 0x0000001f07077812 */ /* 0x001fc800078ec0ff */
[----:B------:R-:W-:-:S13]  /*11000*/  ISETP.NE.AND P0, PT, R7, RZ, PT ;  /* 0x000000ff0700720c */ /* 0x000fda0003f05270 */
[----:B----4-:R-:W-:Y:S05]  /*11010*/  @!P0 BRA `(.L_x_235) ;  /* 0x0000000000048947 */ /* 0x010fea0003800000 */
[----:B------:R-:W-:Y:S01]  /*11020*/  BPT.TRAP 0x1 ;  /* 0x000000040000795c */ /* 0x000fe20000300000 */
.L_x_235:
[----:B------:R-:W-:Y:S05]  /*11030*/  BSYNC B1 ;  /* 0x0000000000017941 */ /* 0x000fea0003800000 */
.L_x_234:
[----:B------:R-:W-:Y:S01]  /*11040*/  R2UR UR10, R10 ;  /* 0x000000000a0a72ca */ /* 0x000fe200000e0000 */
[----:B--23--:R-:W-:Y:S01]  /*11050*/  IMAD R4, R18, 0x7800, R17 ;  /* 0x0000780012047824 */ /* 0x00cfe200078e0211 */
[----:B------:R-:W-:Y:S01]  /*11060*/  R2UR UR6, R8 ;  /* 0x00000000080672ca */ /* 0x000fe200000e0000 */
[----:B------:R-:W-:Y:S01]  /*11070*/  UIADD3 UR4, UP0, UR52, 0x370, URZ ;  /* 0x0000037034047890 */ /* 0x000fe2000ff1e03f */
[----:B------:R-:W-:Y:S01]  /*11080*/  R2UR UR7, R9 ;  /* 0x00000000090772ca */ /* 0x000fe200000e0000 */
[----:B------:R-:W-:Y:S01]  /*11090*/  VIADD R5, R5, 0x29830 ;  /* 0x0002983005057836 */ /* 0x000fe20000000000 */
[----:B------:R-:W-:Y:S01]  /*110a0*/  PLOP3.LUT P0, PT, PT, PT, PT, 0x80, 0x0 ;  /* 0x000000000000781c */ /* 0x000fe20003f0f070 */
[----:B------:R-:W-:Y:S01]  /*110b0*/  VIADD R7, R4, 0x1a400 ;  /* 0x0001a40004077836 */ /* 0x000fe20000000000 */
[----:B------:R-:W-:-:S12]  /*110c0*/  UIADD3.X UR5, URZ, UR53, URZ, UP0, !UPT ;  /* 0x000000353f057290 */ /* 0x000fd800087fe43f */
.L_x_236:
[----:B------:R-:W-:-:S13]  /*110d0*/  @P0 ELECT P1, URZ, PT ;  /* 0x00000000003f082f */ /* 0x000fda0003820000 */
[----:B------:R-:W-:Y:S01]  /*110e0*/  @P1 R2UR UR13, R16 ;  /* 0x00000000100d12ca */ /* 0x000fe200000e0000 */
[----:B------:R-:W-:Y:S01]  /*110f0*/  UMOV UR12, UR36 ;  /* 0x00000024000c7c82 */ /* 0x000fe20008000000 */
[----:B------:R-:W-:Y:S02]  /*11100*/  @P1 R2UR UR11, R6 ;  /* 0x00000000060b12ca */ /* 0x000fe400000e0000 */
[----:B------:R-:W-:Y:S02]  /*11110*/  @P1 R2UR UR9, R5 ;  /* 0x00000000050912ca */ /* 0x000fe400000e0000 */
[----:B------:R-:W-:Y:S02]  /*11120*/  @P1 R2UR UR8, R7 ;  /* 0x00000000070812ca */ /* 0x000fe400000e0000 */
[----:B------:R-:W-:Y:S02]  /*11130*/  @P1 PLOP3.LUT P0, PT, P1, PT, PT, 0x8, 0x0 ;  /* 0x000000000000181c */ /* 0x000fe40000f0e170 */
[----:B------:R-:W-:-:S09]  /*11140*/  PLOP3.LUT P1, PT, PT, PT, PT, 0x8, 0x0 ;  /* 0x000000000000781c */ /* 0x000fd20003f2e170 */
[----:B------:R0:W-:Y:S02]  /*11150*/  UTMALDG.4D [UR8], [UR4], desc[UR6] ;  /* 0x00000608040075b4 */ /* 0x0001e40008019000 */
[----:B0-----:R-:W-:Y:S05]  /*11160*/  @P0 BRA.U.ANY `(.L_x_236) ;  /* 0xfffffffd00d80947 */ /* 0x001fea000393ffff */
[----:B------:R-:W-:Y:S01]  /*11170*/  R2UR UR6, R8 ;  /* 0x00000000080672ca */ /* 0x000fe200000e0000 */
[----:B------:R-:W-:Y:S01]  /*11180*/  VIADD R7, R4, 0x1cc00 ;  /* 0x0001cc0004077836 */ /* 0x000fe20000000000 */
[----:B------:R-:W-:Y:S01]  /*11190*/  R2UR UR7, R9 ;  /* 0x00000000090772ca */ /* 0x000fe200000e0000 */
[----:B------:R-:W-:Y:S01]  /*111a0*/  UMOV UR10, 0x40 ;  /* 0x00000040000a7882 */ /* 0x000fe20000000000 */
[----:B------:R-:W-:-:S13]  /*111b0*/  PLOP3.LUT P0, PT, PT, PT, PT, 0x80, 0x0 ;  /* 0x000000000000781c */ /* 0x000fda0003f0f070 */
.L_x_237:
        /* <DEDUP_REMOVED lines=15> */
.L_x_238:
        /* <DEDUP_REMOVED lines=9> */
[----:B--2---:R-:W-:Y:S05]  /*11340*/  @P0 BRA.U.ANY `(.L_x_238) ;  /* 0xfffffffd00d80947 */ /* 0x004fea000393ffff */
.L_x_225:
[----:B------:R-:W-:Y:S05]  /*11350*/  BSYNC B0 ;  /* 0x0000000000007941 */ /* 0x000fea0003800000 */
.L_x_224:
[----:B------:R-:W-:-:S06]  /*11360*/  UISETP.NE.AND UP0, UPT, UR39, 0x3, UPT ;  /* 0x000000032700788c */ /* 0x000fcc000bf05270 */
[----:B------:R-:W-:-:S13]  /*11370*/  PLOP3.LUT P0, PT, PT, PT, UP0, 0x80, 0x0 ;  /* 0x000000000000781c */ /* 0x000fda0003f0f008 */
[----:B------:R-:W-:Y:S05]  /*11380*/  @!P0 BRA `(.L_x_239) ;  /* 0x0000000000048947 */ /* 0x000fea0003800000 */
[----:B------:R-:W-:Y:S01]  /*11390*/  BPT.TRAP 0x1 ;  /* 0x000000040000795c */ /* 0x000fe20000300000 */
.L_x_239:
[----:B------:R-:W-:Y:S01]  /*113a0*/  IMAD.U32 R4, RZ, RZ, UR42 ;  /* 0x0000002aff047e24 */ /* 0x000fe2000f8e00ff */
[----:B------:R-:W-:Y:S01]  /*113b0*/  BSSY B0, `(.L_x_240) ;  /* 0x0000007000007945 */ /* 0x000fe20003800000 */
[----:B------:R-:W-:-:S03]  /*113c0*/  IMAD R19, R3, 0x8, R17 ;  /* 0x0000000803137824 */ /* 0x000fc600078e0211 */
[----:B------:R-:W-:Y:S02]  /*113d0*/  ISETP.NE.AND P1, PT, R4, 0x3, PT ;  /* 0x000000030400780c */ /* 0x000fe40003f25270 */
[----:B------:R-:W-:-:S04]  /*113e0*/  LOP3.LUT R4, R0, 0x1, RZ, 0x3c, !PT ;  /* 0x0000000100047812 */ /* 0x000fc800078e3cff */
[----:B------:R-:W-:-:S04]  /*113f0*/  SHF.L.U32 R4, R4, 0x1f, RZ ;  /* 0x0000001f04047819 */ /* 0x000fc800000006ff */
[----:B------:R-:W2:Y:S02]  /*11400*/  SYNCS.PHASECHK.TRANS64.TRYWAIT P0, [R19+URZ+0x29870], R4 ;  /* 0x02987004130075a7 */ /* 0x000ea4000800017f */
[----:B--2---:R-:W-:Y:S05]  /*11410*/  @!P0 BRA `(.L_x_241) ;  /* 0x0000002800148947 */ /* 0x004fea0003800000 */
.L_x_298:
[----:B------:R-:W-:Y:S05]  /*11420*/  BSYNC B0 ;  /* 0x0000000000007941 */ /* 0x000fea0003800000 */
.L_x_240:
[----:B------:R-:W-:Y:S05]  /*11430*/  @!P1 BRA `(.L_x_242) ;  /* 0x0000000000049947 */ /* 0x000fea0003800000 */
[----:B------:R-:W-:Y:S01]  /*11440*/  BPT.TRAP 0x1 ;  /* 0x000000040000795c */ /* 0x000fe20000300000 */
.L_x_242:
[----:B------:R-:W-:Y:S01]  /*11450*/  SHF.L.U32 R0, R0, 0x1f, RZ ;  /* 0x0000001f00007819 */ /* 0x000fe200000006ff */
[----:B------:R-:W-:-:S03]  /*11460*/  IMAD R12, R3, 0x5000, RZ ;  /* 0x00005000030c7824 */ /* 0x000fc600078e02ff */
[----:B------:R-:W3:Y:S02]  /*11470*/  SYNCS.PHASECHK.TRANS64.TRYWAIT P0, [R19+URZ+0x29860], R0 ;  /* 0x02986000130075a7 */ /* 0x000ee4000800017f */
[----:B---3--:R-:W-:Y:S05]  /*11480*/  @!P0 BRA `(.L_x_243) ;  /* 0x00000028000c8947 */ /* 0x008fea0003800000 */
.L_x_299:
[----:B--2---:R-:W3:Y:S04]  /*11490*/  LDL R4, [R1+0x24] ;  /* 0x0000240001047983 */ /* 0x004ee80000100800 */
[----:B------:R-:W2:Y:S04]  /*114a0*/  LDL R3, [R1+0x28] ;  /* 0x0000280001037983 */ /* 0x000ea80000100800 */
[----:B------:R-:W4:Y:S01]  /*114b0*/  LDL R13, [R1+0x20] ;  /* 0x00002000010d7983 */ /* 0x000f220000100800 */
[----:B------:R-:W-:Y:S05]  /*114c0*/  WARPSYNC.ALL ;  /* 0x0000000000007948 */ /* 0x000fea0003800000 */
[----:B---3--:R-:W-:-:S05]  /*114d0*/  LOP3.LUT R0, R12, R4, RZ, 0xfc, !PT ;  /* 0x000000040c007212 */ /* 0x008fca00078efcff */
[----:B------:R-:W-:Y:S01]  /*114e0*/  IMAD.IADD R0, R17, 0x1, R0 ;  /* 0x0000000111007824 */ /* 0x000fe200078e0200 */
[----:B----4-:R-:W-:-:S03]  /*114f0*/  LOP3.LUT R20, R12, R13, RZ, 0xfc, !PT ;  /* 0x0000000d0c147212 */ /* 0x010fc600078efcff */
[----:B--2---:R-:W-:Y:S01]  /*11500*/  IMAD.IADD R3, R3, 0x1, R0 ;  /* 0x0000000103037824 */ /* 0x004fe200078e0200 */
[----:B0-----:R-:W0:Y:S01]  /*11510*/  LDSM.16.MT88.4 R8, [R0+0xa400] ;  /* 0x00a400000008783b */ /* 0x001e220000004200 */
[----:B------:R-:W-:Y:S01]  /*11520*/  IMAD.IADD R20, R17, 0x1, R20 ;  /* 0x0000000111147824 */ /* 0x000fe200078e0214 */
[C-C-:B0-----:R-:W-:Y:S02]  /*11530*/  PRMT R4, R8.reuse, 0x6420, R9.reuse ;  /* 0x0000642008047816 */ /* 0x141fe40000000009 */
[----:B------:R-:W-:Y:S02]  /*11540*/  PRMT R5, R8, 0x7531, R9 ;  /* 0x0000753108057816 */ /* 0x000fe40000000009 */
        /* <DEDUP_REMOVED lines=9> */
[----:B------:R-:W0:Y:S02]  /*115e0*/  LDSM.16.MT88.4 R8, [R0+0xb400] ;  /* 0x00b400000008783b */ /* 0x000e240000004200 */
        /* <DEDUP_REMOVED lines=52> */
[----:B--2---:R-:W2:Y:S01]  /*11930*/  FENCE.VIEW.ASYNC.S ;  /* 0x00000000000073c6 */ /* 0x004ea20000000000 */
[----:B------:R-:W-:Y:S05]  /*11940*/  @!P1 BRA `(.L_x_244) ;  /* 0x0000000000049947 */ /* 0x000fea0003800000 */
[----:B------:R-:W-:Y:S01]  /*11950*/  BPT.TRAP 0x1 ;  /* 0x000000040000795c */ /* 0x000fe20000300000 */
.L_x_244:
[----:B------:R-:W3:Y:S01]  /*11960*/  S2R R0, SR_TID.X ;  /* 0x0000000000007919 */ /* 0x000ee20000002100 */
[----:B--2---:R2:W-:Y:S01]  /*11970*/  SYNCS.ARRIVE.TRANS64.A1T0 RZ, [R19+URZ+0x29850], RZ ;  /* 0x029850ff13ff79a7 */ /* 0x0045e2000810003f */
[----:B---3--:R-:W-:Y:S02]  /*11980*/  LOP3.LUT R3, R0, 0x7f, RZ, 0xc0, !PT ;  /* 0x0000007f00037812 */ /* 0x008fe400078ec0ff */
[----:B------:R-:W3:Y:S01]  /*11990*/  LDL R0, [R1+0xc] ;  /* 0x00000c0001007983 */ /* 0x000ee20000100800 */
[----:B------:R-:W-:Y:S01]  /*119a0*/  BAR.SYNC.DEFER_BLOCKING 0x2, 0x80 ;  /* 0x0082000000007b1d */ /* 0x000fe20000010000 */
[----:B------:R-:W-:-:S13]  /*119b0*/  ISETP.NE.AND P0, PT, R3, RZ, PT ;  /* 0x000000ff0300720c */ /* 0x000fda0003f05270 */
[----:B--2---:R-:W-:-:S05]  /*119c0*/  @!P0 VIADD R19, R19, 0x29880 ;  /* 0x0002988013138836 */ /* 0x004fca0000000000 */
[----:B------:R-:W-:-:S04]  /*119d0*/  @!P0 PRMT R19, RZ, 0x654, R19 ;  /* 0x00000654ff138816 */ /* 0x000fc80000000013 */
[----:B------:R2:W-:Y:S01]  /*119e0*/  @!P0 SYNCS.ARRIVE.TRANS64.RED.A1T0 RZ, [R19+URZ], RZ ;  /* 0x000000ff13ff89a7 */ /* 0x0005e2000810043f */
[C---:B---3--:R-:W-:Y:S01]  /*119f0*/  ISETP.GT.AND P0, PT, R2.reuse, R0, PT ;  /* 0x000000000200720c */ /* 0x048fe20003f04270 */
[----:B------:R-:W-:Y:S01]  /*11a00*/  VIADD R2, R2, 0xffffffff ;  /* 0xffffffff02027836 */ /* 0x000fe20000000000 */
[----:B------:R2:W5:Y:S01]  /*11a10*/  LDL R0, [R1] ;  /* 0x0000000001007983 */ /* 0x0005620000100800 */
[----:B------:R-:W-:-:S10]  /*11a20*/  IMAD.MOV.U32 R3, RZ, RZ, R18 ;  /* 0x000000ffff037224 */ /* 0x000fd400078e0012 */
[----:B--2---:R-:W-:Y:S05]  /*11a30*/  @P0 BRA `(.L_x_245) ;  /* 0xfffffff000100947 */ /* 0x004fea000383ffff */
.L_x_223:
[----:B0-----:R-:W0:Y:S01]  /*11a40*/  S2R R4, SR_TID.X ;  /* 0x0000000000047919 */ /* 0x001e220000002100 */
[----:B------:R-:W-:Y:S01]  /*11a50*/  BSSY B0, `(.L_x_246) ;  /* 0x0000011000007945 */ /* 0x000fe20003800000 */
[----:B0-----:R-:W-:-:S04]  /*11a60*/  LOP3.LUT R4, R4, 0x7f, RZ, 0xc0, !PT ;  /* 0x0000007f04047812 */ /* 0x001fc800078ec0ff */
[----:B------:R-:W-:-:S13]  /*11a70*/  ISETP.NE.AND P0, PT, R4, RZ, PT ;  /* 0x000000ff0400720c */ /* 0x000fda0003f05270 */
[----:B------:R-:W-:Y:S05]  /*11a80*/  @P0 BRA `(.L_x_247) ;  /* 0x0000000000340947 */ /* 0x000fea0003800000 */
[----:B------:R-:W0:Y:S01]  /*11a90*/  S2R R3, SR_LANEID ;  /* 0x0000000000037919 */ /* 0x000e220000000000 */
[----:B------:R-:W-:Y:S02]  /*11aa0*/  VOTEU.ANY UR4, UPT, PT ;  /* 0x0000000000047886 */ /* 0x000fe400038e0100 */
[----:B-1---5:R-:W0:Y:S08]  /*11ab0*/  FLO.U32 R0, UR4 ;  /* 0x0000000400007d00 */ /* 0x022e3000080e0000 */
        /* <DEDUP_REMOVED lines=9> */
[----:B------:R0:W-:Y:S02]  /*11b50*/  STL [R1+0x10], R0 ;  /* 0x0000100001007387 */ /* 0x0001e40000100800 */
.L_x_247:
[----:B------:R-:W-:Y:S05]  /*11b60*/  BSYNC B0 ;  /* 0x0000000000007941 */ /* 0x000fea0003800000 */
.L_x_246:
[----:B------:R-:W-:-:S06]  /*11b70*/  UISETP.NE.AND UP0, UPT, UR39, 0x3, UPT ;  /* 0x000000032700788c */ /* 0x000fcc000bf05270 */
[----:B------:R-:W-:-:S13]  /*11b80*/  PLOP3.LUT P1, PT, PT, PT, UP0, 0x80, 0x0 ;  /* 0x000000000000781c */ /* 0x000fda0003f2f008 */
[----:B------:R-:W-:Y:S05]  /*11b90*/  @!P1 BRA `(.L_x_248) ;  /* 0x0000000000049947 */ /* 0x000fea0003800000 */
[----:B------:R-:W-:Y:S01]  /*11ba0*/  BPT.TRAP 0x1 ;  /* 0x000000040000795c */ /* 0x000fe20000300000 */
.L_x_248:
[----:B------:R-:W2:Y:S01]  /*11bb0*/  LDL R2, [R1] ;  /* 0x0000000001027983 */ /* 0x000ea20000100800 */
[----:B------:R-:W-:Y:S01]  /*11bc0*/  IMAD R16, R18, 0x8, R17 ;  /* 0x0000000812107824 */ /* 0x000fe200078e0211 */
[----:B------:R-:W-:Y:S01]  /*11bd0*/  BSSY B0, `(.L_x_249) ;  /* 0x0000007000007945 */ /* 0x000fe20003800000 */
[----:B01---5:R-:W-:-:S05]  /*11be0*/  IMAD.U32 R0, RZ, RZ, UR42 ;  /* 0x0000002aff007e24 */ /* 0x023fca000f8e00ff */
[----:B------:R-:W-:Y:S02]  /*11bf0*/  ISETP.NE.AND P2, PT, R0, 0x3, PT ;  /* 0x000000030000780c */ /* 0x000fe40003f45270 */
[----:B--2---:R-:W-:-:S04]  /*11c00*/  LOP3.LUT R3, R2, 0x1, RZ, 0x3c, !PT ;  /* 0x0000000102037812 */ /* 0x004fc800078e3cff */
[----:B------:R-:W-:-:S04]  /*11c10*/  SHF.L.U32 R3, R3, 0x1f, RZ ;  /* 0x0000001f03037819 */ /* 0x000fc800000006ff */
[----:B------:R-:W0:Y:S02]  /*11c20*/  SYNCS.PHASECHK.TRANS64.TRYWAIT P1, [R16+URZ+0x29870], R3 ;  /* 0x02987003100075a7 */ /* 0x000e24000802017f */
[----:B0-----:R-:W-:Y:S05]  /*11c30*/  @!P1 BRA `(.L_x_250) ;  /* 0x0000002000349947 */ /* 0x001fea0003800000 */
.L_x_300:
[----:B------:R-:W-:Y:S05]  /*11c40*/  BSYNC B0 ;  /* 0x0000000000007941 */ /* 0x000fea0003800000 */
.L_x_249:
[----:B------:R-:W-:Y:S05]  /*11c50*/  @!P2 BRA `(.L_x_251) ;  /* 0x000000000004a947 */ /* 0x000fea0003800000 */
[----:B------:R-:W-:Y:S01]  /*11c60*/  BPT.TRAP 0x1 ;  /* 0x000000040000795c */ /* 0x000fe20000300000 */
.L_x_251:
[----:B------:R-:W0:Y:S02]  /*11c70*/  LDL R0, [R1] ;  /* 0x0000000001007983 */ /* 0x000e240000100800 */
[----:B0-----:R-:W-:-:S04]  /*11c80*/  SHF.L.U32 R3, R0, 0x1f, RZ ;  /* 0x0000001f00037819 */ /* 0x001fc800000006ff */
[----:B------:R-:W0:Y:S02]  /*11c90*/  SYNCS.PHASECHK.TRANS64.TRYWAIT P1, [R16+URZ+0x29860], R3 ;  /* 0x02986003100075a7 */ /* 0x000e24000802017f */
[----:B0-----:R-:W-:Y:S05]  /*11ca0*/  @!P1 BRA `(.L_x_252) ;  /* 0x00000020002c9947 */ /* 0x001fea0003800000 */
.L_x_301:
[----:B------:R-:W2:Y:S04]  /*11cb0*/  LDL R2, [R1+0x24] ;  /* 0x0000240001027983 */ /* 0x000ea80000100800 */
[----:B------:R-:W0:Y:S04]  /*11cc0*/  LDL R13, [R1+0x28] ;  /* 0x00002800010d7983 */ /* 0x000e280000100800 */
[----:B------:R-:W3:Y:S01]  /*11cd0*/  LDL R12, [R1+0x20] ;  /* 0x00002000010c7983 */ /* 0x000ee20000100800 */
[----:B------:R-:W-:Y:S01]  /*11ce0*/  IMAD R0, R18, 0x5000, RZ ;  /* 0x0000500012007824 */ /* 0x000fe200078e02ff */
[----:B------:R-:W-:Y:S05]  /*11cf0*/  WARPSYNC.ALL ;  /* 0x0000000000007948 */ /* 0x000fea0003800000 */
[----:B--2---:R-:W-:-:S05]  /*11d00*/  LOP3.LUT R2, R0, R2, RZ, 0xfc, !PT ;  /* 0x0000000200027212 */ /* 0x004fca00078efcff */
[----:B------:R-:W-:Y:S01]  /*11d10*/  IMAD.IADD R2, R17, 0x1, R2 ;  /* 0x0000000111027824 */ /* 0x000fe200078e0202 */
[----:B---3--:R-:W-:-:S03]  /*11d20*/  LOP3.LUT R0, R0, R12, RZ, 0xfc, !PT ;  /* 0x0000000c00007212 */ /* 0x008fc600078efcff */
[----:B0-----:R-:W-:Y:S01]  /*11d30*/  IMAD.IADD R3, R13, 0x1, R2 ;  /* 0x000000010d037824 */ /* 0x001fe200078e0202 */
[----:B------:R-:W0:Y:S01]  /*11d40*/  LDSM.16.MT88.4 R4, [R2+0xa400] ;  /* 0x00a400000204783b */ /* 0x000e220000004200 */
[----:B------:R-:W-:Y:S01]  /*11d50*/  IMAD.IADD R0, R17, 0x1, R0 ;  /* 0x0000000111007824 */ /* 0x000fe200078e0200 */
[C-C-:B0-----:R-:W-:Y:S02]  /*11d60*/  PRMT R8, R4.reuse, 0x6420, R5.reuse ;  /* 0x0000642004087816 */ /* 0x141fe40000000005 */
[----:B------:R-:W-:Y:S02]  /*11d70*/  PRMT R9, R4, 0x7531, R5 ;  /* 0x0000753104097816 */ /* 0x000fe40000000005 */
[C-C-:B------:R-:W-:Y:S02]  /*11d80*/  PRMT R10, R6.reuse, 0x6420, R7.reuse ;  /* 0x00006420060a7816 */ /* 0x140fe40000000007 */
[----:B------:R-:W-:Y:S02]  /*11d90*/  PRMT R11, R6, 0x7531, R7 ;  /* 0x00007531060b7816 */ /* 0x000fe40000000007 */
[----:B------:R-:W0:Y:S04]  /*11da0*/  LDSM.16.MT88.4 R4, [R3+0xa400] ;  /* 0x00a400000304783b */ /* 0x000e280000004200 */
[----:B------:R0:W-:Y:S02]  /*11db0*/  STSM.16.M88.4 [R0+0x400], R8 ;  /* 0x0004000800007844 */ /* 0x0001e40000000200 */
        /* <DEDUP_REMOVED lines=47> */
[----:B------:R1:W-:Y:S01]  /*120b0*/  STSM.16.M88.4 [R0+0x4400], R12 ;  /* 0x0044000c00007844 */ /* 0x0003e20000000200 */
[C-C-:B0-----:R-:W-:Y:S02]  /*120c0*/  PRMT R8, R4.reuse, 0x6420, R5.reuse ;  /* 0x0000642004087816 */ /* 0x141fe40000000005 */
[----:B------:R-:W-:Y:S02]  /*120d0*/  PRMT R9, R4, 0x7531, R5 ;  /* 0x0000753104097816 */ /* 0x000fe40000000005 */
[----:B------:R-:W-:-:S02]  /*120e0*/  PRMT R10, R6, 0x6420, R7 ;  /* 0x00006420060a7816 */ /* 0x000fc40000000007 */
[----:B------:R-:W-:-:S05]  /*120f0*/  PRMT R11, R6, 0x7531, R7 ;  /* 0x00007531060b7816 */ /* 0x000fca0000000007 */
[----:B------:R1:W-:Y:S01]  /*12100*/  STSM.16.M88.4 [R0+0x4c00], R8 ;  /* 0x004c000800007844 */ /* 0x0003e20000000200 */
[----:B------:R-:W-:Y:S01]  /*12110*/  @!PT LDS RZ, [RZ] ;  /* 0x00000000fffff984 */ /* 0x000fe20000000800 */
[----:B------:R-:W-:Y:S01]  /*12120*/  @!PT LDS RZ, [RZ] ;  /* 0x00000000fffff984 */ /* 0x000fe20000000800 */
[----:B------:R-:W-:Y:S01]  /*12130*/  @!PT LDS RZ, [RZ] ;  /* 0x00000000fffff984 */ /* 0x000fe20000000800 */
[----:B------:R-:W-:Y:S01]  /*12140*/  @!PT LDS RZ, [RZ] ;  /* 0x00000000fffff984 */ /* 0x000fe20000000800 */
[----:B------:R0:W-:Y:S06]  /*12150*/  MEMBAR.ALL.CTA ;  /* 0x0000000000007992 */ /* 0x0001ec0000008000 */
[----:B0-----:R-:W0:Y:S01]  /*12160*/  FENCE.VIEW.ASYNC.S ;  /* 0x00000000000073c6 */ /* 0x001e220000000000 */
[----:B------:R-:W-:Y:S05]  /*12170*/  @!P2 BRA `(.L_x_253) ;  /* 0x000000000004a947 */ /* 0x000fea0003800000 */
[----:B------:R-:W-:Y:S01]  /*12180*/  BPT.TRAP 0x1 ;  /* 0x000000040000795c */ /* 0x000fe20000300000 */
.L_x_253:
[----:B------:R-:W2:Y:S01]  /*12190*/  LDL.LU R2, [R1] ;  /* 0x0000000001027983 */ /* 0x000ea20000300800 */
[----:B0-----:R0:W-:Y:S01]  /*121a0*/  SYNCS.ARRIVE.TRANS64.A1T0 RZ, [R16+URZ+0x29850], RZ ;  /* 0x029850ff10ff79a7 */ /* 0x0011e2000810003f */
[----:B------:R-:W-:Y:S02]  /*121b0*/  VIADD R18, R18, 0x1 ;  /* 0x0000000112127836 */ /* 0x000fe40000000000 */
[----:B0-----:R-:W-:-:S05]  /*121c0*/  @!P0 VIADD R16, R16, 0x29880 ;  /* 0x0002988010108836 */ /* 0x001fca0000000000 */
[----:B------:R-:W-:Y:S01]  /*121d0*/  @!P0 PRMT R16, RZ, 0x654, R16 ;  /* 0x00000654ff108816 */ /* 0x000fe20000000010 */
[----:B------:R-:W-:Y:S06]  /*121e0*/  BAR.SYNC.DEFER_BLOCKING 0x2, 0x80 ;  /* 0x0082000000007b1d */ /* 0x000fec0000010000 */
[----:B------:R3:W-:Y:S01]  /*121f0*/  @!P0 SYNCS.ARRIVE.TRANS64.RED.A1T0 RZ, [R16+URZ], RZ ;  /* 0x000000ff10ff89a7 */ /* 0x0007e2000810043f */
[----:B------:R-:W-:-:S04]  /*12200*/  ISETP.NE.AND P0, PT, R18, 0x2, PT ;  /* 0x000000021200780c */ /* 0x000fc80003f05270 */
[----:B-1----:R-:W-:Y:S02]  /*12210*/  SEL R0, RZ, 0x1, P0 ;  /* 0x00000001ff007807 */ /* 0x002fe40000000000 */
[----:B------:R-:W-:Y:S02]  /*12220*/  SEL R18, R18, RZ, P0 ;  /* 0x000000ff12127207 */ /* 0x000fe40000000000 */
[----:B--2---:R-:W-:-:S05]  /*12230*/  LOP3.LUT R2, R2, R0, RZ, 0x3c, !PT ;  /* 0x0000000002027212 */ /* 0x004fca00078e3cff */
[----:B------:R3:W-:Y:S02]  /*12240*/  STL [R1], R2 ;  /* 0x0000000201007387 */ /* 0x0007e40000100800 */
.L_x_198:
[----:B------:R-:W-:Y:S05]  /*12250*/  BSYNC B7 ;  /* 0x0000000000077941 */ /* 0x000fea0003800000 */
.L_x_196:
[----:B0-----:R-:W2:Y:S02]  /*12260*/  LDL R0, [R1+0x8] ;  /* 0x0000080001007983 */ /* 0x001ea40000100800 */
[----:B--2---:R-:W-:-:S13]  /*12270*/  LOP3.LUT P0, RZ, R0, 0x2, RZ, 0xc0, !PT ;  /* 0x0000000200ff7812 */ /* 0x004fda000780c0ff */
[----:B------:R-:W-:Y:S05]  /*12280*/  @!P0 BRA `(.L_x_254) ;  /* 0x0000000000308947 */ /* 0x000fea0003800000 */
[----:B------:R-:W0:Y:S08]  /*12290*/  S2UR UR5, SR_CgaCtaId ;  /* 0x00000000000579c3 */ /* 0x000e300000008800 */
[----:B------:R-:W-:Y:S06]  /*122a0*/  BAR.SYNC.DEFER_BLOCKING 0x5, 0x180 ;  /* 0x0146000000007b1d */ /* 0x000fec0000010000 */
[----:B------:R-:W-:-:S02]  /*122b0*/  UMOV UR4, 0x400 ;  /* 0x0000040000047882 */ /* 0x000fc40000000000 */
[----:B0-----:R-:W-:-:S06]  /*122c0*/  ULEA UR4, UR5, UR4, 0x18 ;  /* 0x0000000405047291 */ /* 0x001fcc000f8ec03f */
[----:B------:R-:W-:-:S05]  /*122d0*/  IMAD.U32 R17, RZ, RZ, UR4 ;  /* 0x00000004ff117e24 */ /* 0x000fca000f8e00ff */
[----:B------:R-:W0:Y:S04]  /*122e0*/  LDS.128 R4, [R17+0x298d0] ;  /* 0x0298d00011047984 */ /* 0x000e280000000c00 */
[----:B0-----:R0:W-:Y:S01]  /*122f0*/  STL.64 [R1+0x10], R4 ;  /* 0x0000100401007387 */ /* 0x0011e20000100a00 */
[----:B------:R-:W-:-:S03]  /*12300*/  IMAD.MOV.U32 R0, RZ, RZ, R7 ;  /* 0x000000ffff007224 */ /* 0x000fc600078e0007 */
[----:B------:R0:W-:Y:S02]  /*12310*/  STL [R1+0x18], R6 ;  /* 0x0000180601007387 */ /* 0x0001e40000100800 */
[----:B------:R-:W-:Y:S01]  /*12320*/  R2UR UR43, R0 ;  /* 0x00000000002b72ca */ /* 0x000fe200000e0000 */
[----:B------:R-:W-:Y:S06]  /*12330*/  BAR.ARV 0x4, 0x180 ;  /* 0x0106000000007b1d */ /* 0x000fec0000002000 */
[----:B------:R-:W-:Y:S08]  /*12340*/  BRA `(.L_x_255) ;  /* 0x0000000800c87947 */ /* 0x000ff00003800000 */
.L_x_254:
[----:B------:R-:W2:Y:S01]  /*12350*/  LDL.LU R0, [R1+0x10] ;  /* 0x0000100001007983 */ /* 0x000ea20000300800 */
[----:B------:R-:W-:Y:S01]  /*12360*/  ULDC UR4, c[0x0][0xc3c] ;  /* 0x00030f0000047ab9 */ /* 0x000fe20000000800 */
[----:B---3--:R-:W0:Y:S02]  /*12370*/  S2R R2, SR_TID.X ;  /* 0x0000000000027919 */ /* 0x008e240000002100 */
[----:B0-----:R-:W-:-:S04]  /*12380*/  LOP3.LUT R8, R2, 0x1f, RZ, 0xc0, !PT ;  /* 0x0000001f02087812 */ /* 0x001fc800078ec0ff */
[C---:B------:R-:W-:Y:S01]  /*12390*/  ISETP.NE.AND P0, PT, R8.reuse, 0x1f, PT ;  /* 0x0000001f0800780c */ /* 0x040fe20003f05270 */
[----:B------:R-:W-:-:S05]  /*123a0*/  VIADD R6, R8, UR43 ;  /* 0x0000002b08067c36 */ /* 0x000fca0008000000 */
[----:B------:R-:W-:Y:S01]  /*123b0*/  ISETP.GE.OR P1, PT, R6, UR4, !P0 ;  /* 0x0000000406007c0c */ /* 0x000fe2000c726670 */
[----:B------:R-:W-:-:S12]  /*123c0*/  ULDC UR4, c[0x0][0xc3c] ;  /* 0x00030f0000047ab9 */ /* 0x000fd80000000800 */
[----:B------:R-:W0:Y:S08]  /*123d0*/  @!P1 LDC.64 R2, c[0x0][0xc80] ;  /* 0x00032000ff029b82 */ /* 0x000e300000000a00 */
[----:B------:R-:W1:Y:S01]  /*123e0*/  @!P1 LDC.64 R4, c[0x0][0xc78] ;  /* 0x00031e00ff049b82 */ /* 0x000e620000000a00 */
[----:B0-----:R-:W-:-:S04]  /*123f0*/  @!P1 IMAD.WIDE R2, R6, 0x4, R2 ;  /* 0x0000000406029825 */ /* 0x001fc800078e0202 */
[----:B--2---:R-:W-:Y:S02]  /*12400*/  IMAD.MOV.U32 R9, RZ, RZ, R0 ;  /* 0x000000ffff097224 */ /* 0x004fe400078e0000 */
[----:B------:R-:W-:-:S06]  /*12410*/  IMAD.MOV.U32 R0, RZ, RZ, RZ ;  /* 0x000000ffff007224 */ /* 0x000fcc00078e00ff */
[----:B------:R1:W2:Y:S02]  /*12420*/  @!P1 LDG.E R0, desc[UR50][R2.64] ;  /* 0x0000003202009981 */ /* 0x0002a4000c1e1900 */
[----:B-1----:R-:W-:Y:S01]  /*12430*/  @!P1 IMAD.WIDE R2, R6, 0x4, R4 ;  /* 0x0000000406029825 */ /* 0x002fe200078e0204 */
[----:B------:R-:W-:-:S06]  /*12440*/  CS2R R6, SRZ ;  /* 0x0000000000067805 */ /* 0x000fcc000001ff00 */
[----:B------:R-:W2:Y:S01]  /*12450*/  @!P1 LDG.E R7, desc[UR50][R2.64] ;  /* 0x0000003202079981 */ /* 0x000ea2000c1e1900 */
[C---:B------:R-:W-:Y:S02]  /*12460*/  ISETP.NE.AND P1, PT, R8.reuse, RZ, PT ;  /* 0x000000ff0800720c */ /* 0x040fe40003f25270 */
[C---:B------:R-:W-:Y:S01]  /*12470*/  ISETP.GE.U32.AND P2, PT, R8.reuse, 0x2, PT ;  /* 0x000000020800780c */ /* 0x040fe20003f46070 */
[----:B------:R-:W-:Y:S01]  /*12480*/  SHFL.IDX PT, R5, R9, 0x1, 0x1f ;  /* 0x00201f0009057f89 */ /* 0x000fe200000e0000 */
[C---:B------:R-:W-:Y:S02]  /*12490*/  ISETP.GE.U32.AND P3, PT, R8.reuse, 0x4, PT ;  /* 0x000000040800780c */ /* 0x040fe40003f66070 */
[C---:B------:R-:W-:Y:S01]  /*124a0*/  ISETP.GE.U32.AND P4, PT, R8.reuse, 0x8, PT ;  /* 0x000000080800780c */ /* 0x040fe20003f86070 */
[----:B------:R-:W-:Y:S01]  /*124b0*/  SHFL.IDX PT, R4, R9, RZ, 0x1f ;  /* 0x00001fff09047589 */ /* 0x000fe200000e0000 */
[----:B------:R-:W-:Y:S01]  /*124c0*/  ISETP.GE.U32.AND P5, PT, R8, 0x10, PT ;  /* 0x000000100800780c */ /* 0x000fe20003fa6070 */
        /* <DEDUP_REMOVED lines=21> */
[----:B------:R-:W-:Y:S05]  /*12620*/  @P6 BRA `(.L_x_256) ;  /* 0x0000000000986947 */ /* 0x000fea0003800000 */
.L_x_258:
[----:B------:R-:W-:-:S04]  /*12630*/  UIADD3 UR43, UR43, 0x1f, URZ ;  /* 0x0000001f2b2b7890 */ /* 0x000fc8000fffe03f */
[----:B------:R-:W-:-:S06]  /*12640*/  UISETP.GE.AND UP0, UPT, UR43, UR4, UPT ;  /* 0x000000042b00728c */ /* 0x000fcc000bf06270 */
[----:B------:R-:W-:-:S13]  /*12650*/  PLOP3.LUT P6, PT, PT, PT, UP0, 0x40, 0x0 ;  /* 0x000000000000781c */ /* 0x000fda0003fce808 */
[----:B------:R-:W-:Y:S05]  /*12660*/  @!P6 BRA `(.L_x_257) ;  /* 0x0000000400b0e947 */ /* 0x000fea0003800000 */
[----:B------:R-:W0:Y:S02]  /*12670*/  S2R R0, SR_TID.X ;  /* 0x0000000000007919 */ /* 0x000e240000002100 */
[----:B0-----:R-:W-:-:S05]  /*12680*/  LOP3.LUT R0, R0, 0x1f, RZ, 0xc0, !PT ;  /* 0x0000001f00007812 */ /* 0x001fca00078ec0ff */
[----:B------:R-:W-:Y:S02]  /*12690*/  VIADD R7, R0, UR43 ;  /* 0x0000002b00077c36 */ /* 0x000fe40008000000 */
[----:B------:R-:W-:-:S03]  /*126a0*/  IMAD.MOV.U32 R0, RZ, RZ, RZ ;  /* 0x000000ffff007224 */ /* 0x000fc600078e00ff */
[----:B------:R-:W-:-:S13]  /*126b0*/  ISETP.GE.OR P6, PT, R7, UR4, !P0 ;  /* 0x0000000407007c0c */ /* 0x000fda000c7c6670 */
[----:B------:R-:W0:Y:S02]  /*126c0*/  @!P6 LDC.64 R2, c[0x0][0xc80] ;  /* 0x00032000ff02eb82 */ /* 0x000e240000000a00 */
[----:B0-----:R-:W-:-:S05]  /*126d0*/  @!P6 IMAD.WIDE R2, R7, 0x4, R2 ;  /* 0x000000040702e825 */ /* 0x001fca00078e0202 */
[----:B------:R0:W2:Y:S02]  /*126e0*/  @!P6 LDG.E R0, desc[UR50][R2.64] ;  /* 0x000000320200e981 */ /* 0x0000a4000c1e1900 */
[----:B0-----:R-:W0:Y:S02]  /*126f0*/  @!P6 LDC.64 R2, c[0x0][0xc78] ;  /* 0x00031e00ff02eb82 */ /* 0x001e240000000a00 */
[----:B0-----:R-:W-:-:S04]  /*12700*/  @!P6 IMAD.WIDE R2, R7, 0x4, R2 ;  /* 0x000000040702e825 */ /* 0x001fc800078e0202 */
        /* <DEDUP_REMOVED lines=24> */
.L_x_256:
[----:B------:R-:W-:-:S04]  /*12890*/  IMAD.IADD R5, R5, 0x1, -R8 ;  /* 0x0000000105057824 */ /* 0x000fc800078e0a08 */
[----:B------:R-:W-:-:S05]  /*128a0*/  IMAD R8, R2, R3, R5 ;  /* 0x0000000302087224 */ /* 0x000fca00078e0205 */
[----:B------:R-:W-:-:S13]  /*128b0*/  ISETP.GT.AND P0, PT, R8, R4, PT ;  /* 0x000000040800720c */ /* 0x000fda0003f04270 */
[----:B------:R-:W-:Y:S02]  /*128c0*/  VOTEU.ANY UR5, UPT, !P0 ;  /* 0x0000000000057886 */ /* 0x000fe400040e0100 */
[----:B------:R-:W-:Y:S01]  /*128d0*/  ISETP.NE.AND P0, PT, RZ, UR5, PT ;  /* 0x00000005ff007c0c */ /* 0x000fe2000bf05270 */
[----:B------:R-:W-:-:S06]  /*128e0*/  UPOPC UR4, UR5 ;  /* 0x00000005000472bf */ /* 0x000fcc0008000000 */
[----:B------:R-:W-:-:S05]  /*128f0*/  IMAD.U32 R8, RZ, RZ, UR4 ;  /* 0x00000004ff087e24 */ /* 0x000fca000f8e00ff */
[----:B------:R0:W1:Y:S04]  /*12900*/  SHFL.IDX PT, R0, R0, R8, 0x1f ;  /* 0x00001f0800007589 */ /* 0x00006800000e0000 */
[----:B------:R0:W2:Y:S01]  /*12910*/  SHFL.IDX PT, R7, R7, R8, 0x1f ;  /* 0x00001f0807077589 */ /* 0x0000a200000e0000 */
[----:B------:R-:W-:Y:S05]  /*12920*/  @!P0 BRA `(.L_x_259) ;  /* 0x00000000000c8947 */ /* 0x000fea0003800000 */
[----:B------:R-:W-:-:S06]  /*12930*/  UIADD3 UR5, UR4, -0x1, URZ ;  /* 0xffffffff04057890 */ /* 0x000fcc000fffe03f */
[----:B------:R-:W-:-:S06]  /*12940*/  IMAD.U32 R6, RZ, RZ, UR5 ;  /* 0x00000005ff067e24 */ /* 0x000fcc000f8e00ff */
[----:B------:R3:W4:Y:S02]  /*12950*/  SHFL.IDX PT, R6, R2, R6, 0x1f ;  /* 0x00001f0602067589 */ /* 0x00072400000e0000 */
.L_x_259:
[----:B0---4-:R-:W-:Y:S01]  /*12960*/  IMAD R8, R6, R3, R5 ;  /* 0x0000000306087224 */ /* 0x011fe200078e0205 */
[-C--:B-1----:R-:W-:Y:S01]  /*12970*/  IABS R5, R0.reuse ;  /* 0x0000000000057213 */ /* 0x082fe20000000000 */
[----:B------:R-:W-:Y:S02]  /*12980*/  UIADD3 UR43, UR4, UR43, URZ ;  /* 0x0000002b042b7290 */ /* 0x000fe4000fffe03f */
[----:B------:R-:W-:Y:S01]  /*12990*/  IMAD.IADD R4, R4, 0x1, -R8 ;  /* 0x0000000104047824 */ /* 0x000fe200078e0a08 */
[----:B---3--:R-:W0:Y:S01]  /*129a0*/  I2F.RP R2, R5 ;  /* 0x0000000500027306 */ /* 0x008e220000209400 */
[----:B------:R1:W-:Y:S02]  /*129b0*/  STL [R1+0x10], R8 ;  /* 0x0000100801007387 */ /* 0x0003e40000100800 */
[----:B-1----:R-:W-:-:S05]  /*129c0*/  IABS R8, R0 ;  /* 0x0000000000087213 */ /* 0x002fca0000000000 */
[----:B0-----:R-:W0:Y:S01]  /*129d0*/  MUFU.RCP R2, R2 ;  /* 0x0000000200027308 */ /* 0x001e220000001000 */
[----:B------:R-:W-:Y:S02]  /*129e0*/  IMAD.MOV R8, RZ, RZ, -R8 ;  /* 0x000000ffff087224 */ /* 0x000fe400078e0a08 */
[----:B0-----:R-:W-:-:S05]  /*129f0*/  VIADD R2, R2, 0xffffffe ;  /* 0x0ffffffe02027836 */ /* 0x001fca0000000000 */
[----:B------:R-:W0:Y:S02]  /*12a00*/  F2I.FTZ.U32.TRUNC.NTZ R3, R2 ;  /* 0x0000000200037305 */ /* 0x000e24000021f000 */
[----:B0-----:R-:W-:-:S04]  /*12a10*/  IMAD.MOV R2, RZ, RZ, -R3 ;  /* 0x000000ffff027224 */ /* 0x001fc800078e0a03 */
[----:B------:R-:W-:Y:S02]  /*12a20*/  IMAD R6, R2, R5, RZ ;  /* 0x0000000502067224 */ /* 0x000fe400078e02ff */
[----:B------:R-:W-:-:S04]  /*12a30*/  IMAD.MOV.U32 R2, RZ, RZ, RZ ;  /* 0x000000ffff027224 */ /* 0x000fc800078e00ff */
[----:B------:R-:W-:Y:S01]  /*12a40*/  IMAD.HI.U32 R2, R3, R6, R2 ;  /* 0x0000000603027227 */ /* 0x000fe200078e0002 */
[----:B------:R-:W-:-:S05]  /*12a50*/  IABS R3, R4 ;  /* 0x0000000400037213 */ /* 0x000fca0000000000 */
[----:B------:R-:W-:-:S04]  /*12a60*/  IMAD.HI.U32 R6, R2, R3, RZ ;  /* 0x0000000302067227 */ /* 0x000fc800078e00ff */
[----:B------:R-:W-:-:S05]  /*12a70*/  IMAD R3, R6, R8, R3 ;  /* 0x0000000806037224 */ /* 0x000fca00078e0203 */
[----:B------:R-:W-:-:S13]  /*12a80*/  ISETP.GT.U32.AND P1, PT, R5, R3, PT ;  /* 0x000000030500720c */ /* 0x000fda0003f24070 */
[----:B------:R-:W-:Y:S02]  /*12a90*/  @!P1 IMAD.IADD R3, R3, 0x1, -R5 ;  /* 0x0000000103039824 */ /* 0x000fe400078e0a05 */
[----:B------:R-:W-:Y:S01]  /*12aa0*/  @!P1 VIADD R6, R6, 0x1 ;  /* 0x0000000106069836 */ /* 0x000fe20000000000 */
[----:B------:R-:W-:Y:S02]  /*12ab0*/  ISETP.NE.AND P1, PT, R0, RZ, PT ;  /* 0x000000ff0000720c */ /* 0x000fe40003f25270 */
[----:B------:R-:W-:Y:S02]  /*12ac0*/  ISETP.GE.U32.AND P0, PT, R3, R5, PT ;  /* 0x000000050300720c */ /* 0x000fe40003f06070 */
[----:B--2---:R-:W-:-:S04]  /*12ad0*/  IABS R5, R7 ;  /* 0x0000000700057213 */ /* 0x004fc80000000000 */
[----:B------:R-:W0:Y:S07]  /*12ae0*/  I2F.RP R2, R5 ;  /* 0x0000000500027306 */ /* 0x000e2e0000209400 */
[----:B------:R-:W-:Y:S01]  /*12af0*/  @P0 VIADD R6, R6, 0x1 ;  /* 0x0000000106060836 */ /* 0x000fe20000000000 */
[----:B0-----:R-:W0:Y:S02]  /*12b00*/  MUFU.RCP R2, R2 ;  /* 0x0000000200027308 */ /* 0x001e240000001000 */
[----:B0-----:R-:W-:-:S06]  /*12b10*/  VIADD R2, R2, 0xffffffe ;  /* 0x0ffffffe02027836 */ /* 0x001fcc0000000000 */
[----:B------:R-:W0:Y:S02]  /*12b20*/  F2I.FTZ.U32.TRUNC.NTZ R3, R2 ;  /* 0x0000000200037305 */ /* 0x000e24000021f000 */
[----:B0-----:R-:W-:-:S04]  /*12b30*/  IMAD.MOV R2, RZ, RZ, -R3 ;  /* 0x000000ffff027224 */ /* 0x001fc800078e0a03 */
[----:B------:R-:W-:Y:S02]  /*12b40*/  IMAD R8, R2, R5, RZ ;  /* 0x0000000502087224 */ /* 0x000fe400078e02ff */
[----:B------:R-:W-:-:S04]  /*12b50*/  IMAD.MOV.U32 R2, RZ, RZ, RZ ;  /* 0x000000ffff027224 */ /* 0x000fc800078e00ff */
[----:B------:R-:W-:Y:S01]  /*12b60*/  IMAD.HI.U32 R2, R3, R8, R2 ;  /* 0x0000000803027227 */ /* 0x000fe200078e0002 */
[----:B------:R-:W-:Y:S02]  /*12b70*/  LOP3.LUT R3, R4, R0, RZ, 0x3c, !PT ;  /* 0x0000000004037212 */ /* 0x000fe400078e3cff */
[----:B------:R-:W-:Y:S02]  /*12b80*/  IABS R8, R7 ;  /* 0x0000000700087213 */ /* 0x000fe40000000000 */
[----:B------:R-:W-:-:S03]  /*12b90*/  ISETP.GE.AND P2, PT, R3, RZ, PT ;  /* 0x000000ff0300720c */ /* 0x000fc60003f46270 */
[----:B------:R-:W-:-:S10]  /*12ba0*/  IMAD.MOV R8, RZ, RZ, -R8 ;  /* 0x000000ffff087224 */ /* 0x000fd400078e0a08 */
[----:B------:R-:W-:Y:S01]  /*12bb0*/  @!P2 IMAD.MOV R6, RZ, RZ, -R6 ;  /* 0x000000ffff06a224 */ /* 0x000fe200078e0a06 */
[----:B------:R-:W-:-:S04]  /*12bc0*/  @!P1 LOP3.LUT R6, RZ, R0, RZ, 0x33, !PT ;  /* 0x00000000ff069212 */ /* 0x000fc800078e33ff */
[-C--:B------:R-:W-:Y:S01]  /*12bd0*/  IABS R3, R6.reuse ;  /* 0x0000000600037213 */ /* 0x080fe20000000000 */
[----:B------:R-:W-:-:S04]  /*12be0*/  IMAD R0, R0, R6, RZ ;  /* 0x0000000600007224 */ /* 0x000fc800078e02ff */
[----:B------:R-:W-:-:S04]  /*12bf0*/  IMAD.HI.U32 R2, R2, R3, RZ ;  /* 0x0000000302027227 */ /* 0x000fc800078e00ff */
[----:B------:R-:W-:Y:S02]  /*12c00*/  IMAD R3, R2, R8, R3 ;  /* 0x0000000802037224 */ /* 0x000fe400078e0203 */
[----:B------:R-:W-:-:S03]  /*12c10*/  IMAD.IADD R4, R4, 0x1, -R0 ;  /* 0x0000000104047824 */ /* 0x000fc600078e0a00 */
[----:B------:R-:W-:-:S13]  /*12c20*/  ISETP.GT.U32.AND P1, PT, R5, R3, PT ;  /* 0x000000030500720c */ /* 0x000fda0003f24070 */
[----:B------:R-:W-:Y:S02]  /*12c30*/  @!P1 IMAD.IADD R3, R3, 0x1, -R5 ;  /* 0x0000000103039824 */ /* 0x000fe400078e0a05 */
[----:B------:R-:W-:Y:S01]  /*12c40*/  @!P1 VIADD R2, R2, 0x1 ;  /* 0x0000000102029836 */ /* 0x000fe20000000000 */
[----:B------:R-:W-:Y:S02]  /*12c50*/  ISETP.NE.AND P1, PT, R7, RZ, PT ;  /* 0x000000ff0700720c */ /* 0x000fe40003f25270 */
[----:B------:R-:W-:Y:S02]  /*12c60*/  ISETP.GE.U32.AND P0, PT, R3, R5, PT ;  /* 0x000000050300720c */ /* 0x000fe40003f06070 */
[----:B------:R-:W-:-:S04]  /*12c70*/  LOP3.LUT R3, R6, R7, RZ, 0x3c, !PT ;  /* 0x0000000706037212 */ /* 0x000fc800078e3cff */
[----:B------:R-:W-:-:S07]  /*12c80*/  ISETP.GE.AND P2, PT, R3, RZ, PT ;  /* 0x000000ff0300720c */ /* 0x000fce0003f46270 */
[----:B------:R-:W-:-:S06]  /*12c90*/  @P0 VIADD R2, R2, 0x1 ;  /* 0x0000000102020836 */ /* 0x000fcc0000000000 */
        /* <DEDUP_REMOVED lines=9> */
.L_x_257:
[----:B------:R0:W-:Y:S01]  /*12d30*/  STL [R1+0x10], R4 ;  /* 0x0000100401007387 */ /* 0x0001e20000100800 */
[----:B------:R-:W-:-:S03]  /*12d40*/  ULDC UR43, c[0x0][0xc3c] ;  /* 0x00030f00002b7ab9 */ /* 0x000fc60000000800 */
[----:B------:R0:W-:Y:S04]  /*12d50*/  STL [R1+0x14], RZ ;  /* 0x000014ff01007387 */ /* 0x0001e80000100800 */
[----:B------:R0:W-:Y:S02]  /*12d60*/  STL [R1+0x18], RZ ;  /* 0x000018ff01007387 */ /* 0x0001e40000100800 */
.L_x_260:
[----:B------:R-:W2:Y:S04]  /*12d70*/  LDL R2, [R1+0x18] ;  /* 0x0000180001027983 */ /* 0x000ea80000100800 */
[----:B------:R-:W3:Y:S04]  /*12d80*/  LDL R3, [R1+0x14] ;  /* 0x0000140001037983 */ /* 0x000ee80000100800 */
[----:B01----:R-:W4:Y:S01]  /*12d90*/  LDL R4, [R1+0x10] ;  /* 0x0000100001047983 */ /* 0x003f220000100800 */
[----:B------:R-:W0:Y:S02]  /*12da0*/  S2R R0, SR_TID.X ;  /* 0x0000000000007919 */ /* 0x000e240000002100 */
[----:B0-----:R-:W-:Y:S01]  /*12db0*/  LOP3.LUT R0, R0, 0x1f, RZ, 0xc0, !PT ;  /* 0x0000001f00007812 */ /* 0x001fe200078ec0ff */
[----:B------:R-:W-:Y:S03]  /*12dc0*/  BAR.SYNC.DEFER_BLOCKING 0x4, 0x180 ;  /* 0x0106000000007b1d */ /* 0x000fe60000010000 */
[----:B------:R-:W-:-:S13]  /*12dd0*/  ISETP.NE.AND P0, PT, R0, RZ, PT ;  /* 0x000000ff0000720c */ /* 0x000fda0003f05270 */
[----:B------:R-:W0:Y:S01]  /*12de0*/  @!P0 S2R R0, SR_CgaCtaId ;  /* 0x0000000000008919 */ /* 0x000e220000008800 */
[----:B--2---:R-:W-:Y:S01]  /*12df0*/  IMAD.MOV.U32 R6, RZ, RZ, R2 ;  /* 0x000000ffff067224 */ /* 0x004fe200078e0002 */
[----:B------:R-:W-:-:S04]  /*12e00*/  @!P0 MOV R2, 0x400 ;  /* 0x0000040000028802 */ /* 0x000fc80000000f00 */
[----:B0-----:R-:W-:Y:S01]  /*12e10*/  @!P0 LEA R17, R0, R2, 0x18 ;  /* 0x0000000200118211 */ /* 0x001fe200078ec0ff */
[----:B------:R-:W-:Y:S02]  /*12e20*/  IMAD.U32 R0, RZ, RZ, UR43 ;  /* 0x0000002bff007e24 */ /* 0x000fe4000f8e00ff */
[----:B---3--:R-:W-:Y:S02]  /*12e30*/  IMAD.MOV.U32 R5, RZ, RZ, R3 ;  /* 0x000000ffff057224 */ /* 0x008fe400078e0003 */
[----:B------:R-:W-:-:S05]  /*12e40*/  @!P0 IMAD.MOV.U32 R7, RZ, RZ, R0 ;  /* 0x000000ffff078224 */ /* 0x000fca00078e0000 */
[----:B----4-:R1:W-:Y:S01]  /*12e50*/  @!P0 STS.128 [R17+0x298d0], R4 ;  /* 0x0298d00411008388 */ /* 0x0103e20000000c00 */
[----:B------:R-:W-:Y:S06]  /*12e60*/  BAR.ARV 0x5, 0x180 ;  /* 0x0146000000007b1d */ /* 0x000fec0000002000 */
.L_x_255:
[----:B------:R-:W-:Y:S02]  /*12e70*/  ULDC UR4, c[0x0][0xc3c] ;  /* 0x00030f0000047ab9 */ /* 0x000fe40000000800 */
[----:B------:R-:W-:-:S06]  /*12e80*/  UISETP.GE.AND UP0, UPT, UR43, UR4, UPT ;  /* 0x000000042b00728c */ /* 0x000fcc000bf06270 */
[----:B------:R-:W-:-:S13]  /*12e90*/  PLOP3.LUT P0, PT, PT, PT, UP0, 0x80, 0x0 ;  /* 0x000000000000781c */ /* 0x000fda0003f0f008 */
[----:B------:R-:W-:Y:S05]  /*12ea0*/  @!P0 BRA `(.L_x_261) ;  /* 0xffffffb800848947 */ /* 0x000fea000383ffff */
.L_x_191:
[----:B------:R-:W2:Y:S01]  /*12eb0*/  LDL.LU R0, [R1+0x30] ;  /* 0x0000300001007983 */ /* 0x000ea20000300800 */
[----:B------:R-:W-:Y:S01]  /*12ec0*/  BSSY B0, `(.L_x_262) ;  /* 0x000000b000007945 */ /* 0x000fe20003800000 */
[----:B01----:R-:W0:Y:S01]  /*12ed0*/  S2R R4, SR_CgaCtaId ;  /* 0x0000000000047919 */ /* 0x003e220000008800 */
[----:B--2---:R-:W-:-:S05]  /*12ee0*/  VIADD R0, R0, 0x1 ;  /* 0x0000000100007836 */ /* 0x004fca0000000000 */
[----:B---3--:R-:W-:-:S04]  /*12ef0*/  LEA.HI R2, R0, R0, RZ, 0x1 ;  /* 0x0000000000027211 */ /* 0x008fc800078f08ff */
[----:B------:R-:W-:-:S05]  /*12f00*/  LOP3.LUT R3, R2, 0xfffffffe, RZ, 0xc0, !PT ;  /* 0xfffffffe02037812 */ /* 0x000fca00078ec0ff */
[----:B------:R-:W-:Y:S01]  /*12f10*/  IMAD.IADD R0, R0, 0x1, -R3 ;  /* 0x0000000100007824 */ /* 0x000fe200078e0a03 */
[----:B------:R-:W-:-:S04]  /*12f20*/  MOV R3, 0x400 ;  /* 0x0000040000037802 */ /* 0x000fc80000000f00 */
[----:B0-----:R-:W-:Y:S02]  /*12f30*/  LEA R3, R4, R3, 0x18 ;  /* 0x0000000304037211 */ /* 0x001fe400078ec0ff */
[----:B------:R-:W-:-:S04]  /*12f40*/  SHF.L.U32 R0, R0, 0x1f, RZ ;  /* 0x0000001f00007819 */ /* 0x000fc800000006ff */
[----:B------:R-:W0:Y:S02]  /*12f50*/  SYNCS.PHASECHK.TRANS64.TRYWAIT P0, [R3+URZ+0x29820], R0 ;  /* 0x02982000030075a7 */ /* 0x000e24000800017f */
[----:B0-----:R-:W-:Y:S05]  /*12f60*/  @!P0 BRA `(.L_x_263) ;  /* 0x0000000c00908947 */ /* 0x001fea0003800000 */
.L_x_302:
[----:B------:R-:W-:Y:S05]  /*12f70*/  BSYNC B0 ;  /* 0x0000000000007941 */ /* 0x000fea0003800000 */
.L_x_262:
[----:B------:R-:W-:-:S03]  /*12f80*/  UMOV UR4, 0xffffffff ;  /* 0xffffffff00047882 */ /* 0x000fc60000000000 */
[----:B------:R-:W-:Y:S05]  /*12f90*/  BRA.DIV UR4, `(.L_x_264) ;  /* 0x0000000e04987947 */ /* 0x000fea000b800000 */
[----:B0-----:R-:W0:Y:S02]  /*12fa0*/  S2R R0, SR_TID.X ;  /* 0x0000000000007919 */ /* 0x001e240000002100 */
[----:B0-----:R-:W-:-:S04]  /*12fb0*/  SHF.R.U32.HI R0, RZ, 0x5, R0 ;  /* 0x00000005ff007819 */ /* 0x001fc80000011600 */
[----:B------:R-:W-:-:S05]  /*12fc0*/  LOP3.LUT R0, R0, 0x3, RZ, 0xc0, !PT ;  /* 0x0000000300007812 */ /* 0x000fca00078ec0ff */
[----:B------:R0:W1:Y:S02]  /*12fd0*/  SHFL.IDX PT, R14, R0, RZ, 0x1f ;  /* 0x00001fff000e7589 */ /* 0x00006400000e0000 */
.L_x_305:
[----:B-1----:R-:W-:Y:S01]  /*12fe0*/  ISETP.NE.AND P0, PT, R14, RZ, PT ;  /* 0x000000ff0e00720c */ /* 0x002fe20003f05270 */
[----:B------:R-:W-:-:S12]  /*12ff0*/  BSSY B0, `(.L_x_265) ;  /* 0x000002c000007945 */ /* 0x000fd80003800000 */
[----:B------:R-:W-:Y:S05]  /*13000*/  @P0 BRA `(.L_x_266) ;  /* 0x0000000000a80947 */ /* 0x000fea0003800000 */
[----:B------:R-:W-:-:S03]  /*13010*/  UMOV UR4, 0xffffffff ;  /* 0xffffffff00047882 */ /* 0x000fc60000000000 */
[----:B------:R-:W-:Y:S05]  /*13020*/  BRA.DIV UR4, `(.L_x_267) ;  /* 0x0000000e04a87947 */ /* 0x000fea000b800000 */
[----:B------:R-:W-:-:S13]  /*13030*/  ELECT P6, URZ, PT ;  /* 0x00000000003f782f */ /* 0x000fda00038c0000 */
.L_x_308:
[----:B------:R-:W-:Y:S05]  /*13040*/  @!P6 BRA `(.L_x_266) ;  /* 0x000000000098e947 */ /* 0x000fea0003800000 */
[----:B------:R-:W-:-:S06]  /*13050*/  ULOP3.LUT UR4, UR38, 0x2, URZ, 0xfc, !UPT ;  /* 0x0000000226047892 */ /* 0x000fcc000f8efc3f */
[----:B0-----:R-:W-:-:S05]  /*13060*/  IMAD.U32 R0, RZ, RZ, UR4 ;  /* 0x00000004ff007e24 */ /* 0x001fca000f8e00ff */
[----:B------:R-:W-:-:S13]  /*13070*/  ISETP.NE.AND P0, PT, R0, 0x3, PT ;  /* 0x000000030000780c */ /* 0x000fda0003f05270 */
[----:B------:R-:W-:Y:S05]  /*13080*/  @!P0 BRA `(.L_x_268) ;  /* 0x0000000000048947 */ /* 0x000fea0003800000 */
[----:B------:R-:W-:Y:S01]  /*13090*/  BPT.TRAP 0x1 ;  /* 0x000000040000795c */ /* 0x000fe20000300000 */
.L_x_268:
[----:B------:R-:W2:Y:S01]  /*130a0*/  LDL.LU R6, [R1] ;  /* 0x0000000001067983 */ /* 0x000ea20000300800 */
[----:B------:R-:W-:Y:S02]  /*130b0*/  VIADD R5, R3, 0x29840 ;  /* 0x0002984003057836 */ /* 0x000fe40000000000 */
[C---:B------:R-:W-:Y:S02]  /*130c0*/  VIADD R0, R18.reuse, 0x1 ;  /* 0x0000000112007836 */ /* 0x040fe40000000000 */
[----:B------:R-:W-:-:S03]  /*130d0*/  IMAD R7, R18, 0x8, R5 ;  /* 0x0000000812077824 */ /* 0x000fc600078e0205 */
[----:B------:R-:W-:-:S04]  /*130e0*/  ISETP.NE.AND P2, PT, R0, 0x2, PT ;  /* 0x000000020000780c */ /* 0x000fc80003f45270 */
[----:B------:R-:W-:Y:S02]  /*130f0*/  SEL R2, RZ, 0x1, P2 ;  /* 0x00000001ff027807 */ /* 0x000fe40001000000 */
[C---:B--2---:R-:W-:Y:S02]  /*13100*/  SHF.L.U32 R4, R6.reuse, 0x1f, RZ ;  /* 0x0000001f06047819 */ /* 0x044fe400000006ff */
[----:B------:R-:W-:Y:S02]  /*13110*/  LOP3.LUT R6, R6, R2, RZ, 0x3c, !PT ;  /* 0x0000000206067212 */ /* 0x000fe400078e3cff */
[----:B------:R-:W0:Y:S01]  /*13120*/  SYNCS.PHASECHK.TRANS64.TRYWAIT P1, [R7+URZ], R4 ;  /* 0x00000004070075a7 */ /* 0x000e22000802017f */
[----:B------:R-:W-:Y:S02]  /*13130*/  SEL R2, R0, RZ, P2 ;  /* 0x000000ff00027207 */ /* 0x000fe40001000000 */
[----:B------:R-:W-:-:S03]  /*13140*/  SHF.L.U32 R0, R6, 0x1f, RZ ;  /* 0x0000001f06007819 */ /* 0x000fc600000006ff */
[----:B------:R-:W-:Y:S01]  /*13150*/  IMAD R5, R2, 0x8, R5 ;  /* 0x0000000802057824 */ /* 0x000fe200078e0205 */
[----:B0-----:R-:W-:Y:S06]  /*13160*/  @!P1 BRA `(.L_x_269) ;  /* 0x0000000c00789947 */ /* 0x001fec0003800000 */
.L_x_309:
[----:B------:R-:W1:Y:S02]  /*13170*/  SYNCS.PHASECHK.TRANS64.TRYWAIT P1, [R5+URZ], R0 ;  /* 0x00000000050075a7 */ /* 0x000e64000802017f */
[----:B-1----:R-:W-:Y:S05]  /*13180*/  @!P1 BRA `(.L_x_270) ;  /* 0x0000000c00849947 */ /* 0x002fea0003800000 */
.L_x_310:
[----:B------:R-:W-:Y:S05]  /*13190*/  @!P0 BRA `(.L_x_271) ;  /* 0x0000000000048947 */ /* 0x000fea0003800000 */
[----:B------:R-:W-:Y:S01]  /*131a0*/  BPT.TRAP 0x1 ;  /* 0x000000040000795c */ /* 0x000fe20000300000 */
.L_x_271:
[----:B-1----:R-:W-:-:S04]  /*131b0*/  IMAD R5, R18, 0x8, R3 ;  /* 0x0000000812057824 */ /* 0x002fc800078e0203 */
[----:B------:R-:W1:Y:S02]  /*131c0*/  SYNCS.PHASECHK.TRANS64.TRYWAIT P1, [R5+URZ+0x29860], R4 ;  /* 0x02986004050075a7 */ /* 0x000e64000802017f */
[----:B-1----:R-:W-:Y:S05]  /*131d0*/  @!P1 BRA `(.L_x_272) ;  /* 0x0000000c00849947 */ /* 0x002fea0003800000 */
.L_x_311:
[----:B------:R-:W-:Y:S05]  /*131e0*/  @!P0 BRA `(.L_x_273) ;  /* 0x0000000000048947 */ /* 0x000fea0003800000 */
[----:B------:R-:W-:Y:S01]  /*131f0*/  BPT.TRAP 0x1 ;  /* 0x000000040000795c */ /* 0x000fe20000300000 */
.L_x_273:
[----:B------:R-:W-:-:S04]  /*13200*/  IMAD R3, R2, 0x8, R3 ;  /* 0x0000000802037824 */ /* 0x000fc800078e0203 */
[----:B------:R-:W2:Y:S02]  /*13210*/  SYNCS.PHASECHK.TRANS64.TRYWAIT P1, [R3+URZ+0x29860], R0 ;  /* 0x02986000030075a7 */ /* 0x000ea4000802017f */
[----:B--2---:R-:W-:Y:S05]  /*13220*/  @!P1 BRA `(.L_x_274) ;  /* 0x0000000c00849947 */ /* 0x004fea0003800000 */
.L_x_312:
[----:B------:R-:W-:Y:S05]  /*13230*/  @!P0 BRA `(.L_x_275) ;  /* 0x0000000000048947 */ /* 0x000fea0003800000 */
[----:B------:R-:W-:Y:S01]  /*13240*/  BPT.TRAP 0x1 ;  /* 0x000000040000795c */ /* 0x000fe20000300000 */
.L_x_275:
[----:B------:R-:W3:Y:S02]  /*13250*/  SYNCS.PHASECHK.TRANS64.TRYWAIT P0, [R5+URZ+0x29880], R4 ;  /* 0x02988004050075a7 */ /* 0x000ee4000800017f */
[----:B---3--:R-:W-:Y:S05]  /*13260*/  @!P0 BRA `(.L_x_276) ;  /* 0x0000000c00888947 */ /* 0x008fea0003800000 */
.L_x_277:
[----:B----4-:R4:W0:Y:S02]  /*13270*/  SYNCS.PHASECHK.TRANS64.TRYWAIT P0, [R3+URZ+0x29880], R0 ;  /* 0x02988000030075a7 */ /* 0x010824000800017f */
[----:B0-----:R-:W-:Y:S05]  /*13280*/  @!P0 NANOSLEEP.SYNCS 0x989680 ;  /* 0x009896800000895d */ /* 0x001fea0003900000 */
[----:B------:R-:W0:Y:S02]  /*13290*/  @!P0 SYNCS.PHASECHK.TRANS64 P0, [R3+URZ+0x29880], R0 ;  /* 0x02988000030085a7 */ /* 0x000e24000800007f */
[----:B0-----:R-:W-:Y:S05]  /*132a0*/  @!P0 BRA `(.L_x_277) ;  /* 0xfffffffc00f08947 */ /* 0x001fea000383ffff */
.L_x_266:
[----:B------:R-:W-:Y:S05]  /*132b0*/  BSYNC B0 ;  /* 0x0000000000007941 */ /* 0x000fea0003800000 */
.L_x_265:
[----:B------:R-:W-:Y:S05]  /*132c0*/  EXIT ;  /* 0x000000000000794d */ /* 0x000fea0003800000 */
.L_x_140:
[----:B0-----:R0:W1:Y:S02]  /*132d0*/  SYNCS.PHASECHK.TRANS64.TRYWAIT P1, [R4+URZ+0x29800], R9 ;  /* 0x02980009040075a7 */ /* 0x001064000802017f */
[----:B-1----:R-:W-:Y:S05]  /*132e0*/  @!P1 NANOSLEEP.SYNCS 0x989680 ;  /* 0x009896800000995d */ /* 0x002fea0003900000 */
[----:B------:R-:W1:Y:S02]  /*132f0*/  @!P1 SYNCS.PHASECHK.TRANS64 P1, [R4+URZ+0x29800], R9 ;  /* 0x02980009040095a7 */ /* 0x000e64000802007f */
[----:B-1----:R-:W-:Y:S05]  /*13300*/  @!P1 BRA `(.L_x_140) ;  /* 0xfffffffc00f09947 */ /* 0x002fea000383ffff */
[----:B------:R-:W-:Y:S05]  /*13310*/  BRA `(.L_x_278) ;  /* 0xfffffee800b07947 */ /* 0x000fea000383ffff */
.L_x_144:
[----:B--2---:R2:W3:Y:S02]  /*13320*/  SYNCS.PHASECHK.TRANS64.TRYWAIT P2, [R6+URZ+0x29830], R7 ;  /* 0x02983007060075a7 */ /* 0x0044e4000804017f */
[----:B---3--:R-:W-:Y:S05]  /*13330*/  @!P2 NANOSLEEP.SYNCS 0x989680 ;  /* 0x009896800000a95d */ /* 0x008fea0003900000 */
[----:B------:R-:W3:Y:S02]  /*13340*/  @!P2 SYNCS.PHASECHK.TRANS64 P2, [R6+URZ+0x29830], R7 ;  /* 0x029830070600a5a7 */ /* 0x000ee4000804007f */
[----:B---3--:R-:W-:Y:S05]  /*13350*/  @!P2 BRA `(.L_x_144) ;  /* 0xfffffffc00f0a947 */ /* 0x008fea000383ffff */
[----:B------:R-:W-:Y:S05]  /*13360*/  BRA `(.L_x_143) ;  /* 0xfffffee800d87947 */ /* 0x000fea000383ffff */
.L_x_149:
[----:B-1----:R-:W-:-:S04]  /*13370*/  IMAD.U32 R5, RZ, RZ, UR6 ;  /* 0x00000006ff057e24 */ /* 0x002fc8000f8e00ff */
[----:B------:R1:W2:Y:S03]  /*13380*/  SYNCS.PHASECHK.TRANS64.TRYWAIT P1, [R5+URZ+0x29830], R4 ;  /* 0x02983004050075a7 */ /* 0x0002a6000802017f */
[----:B--2---:R-:W-:Y:S05]  /*13390*/  @!P1 NANOSLEEP.SYNCS 0x989680 ;  /* 0x009896800000995d */ /* 0x004fea0003900000 */
[----:B------:R-:W2:Y:S02]  /*133a0*/  @!P1 SYNCS.PHASECHK.TRANS64 P1, [R5+URZ+0x29830], R4 ;  /* 0x02983004050095a7 */ /* 0x000ea4000802007f */
[----:B--2---:R-:W-:Y:S05]  /*133b0*/  @!P1 BRA `(.L_x_149) ;  /* 0xfffffffc00ec9947 */ /* 0x004fea000383ffff */
[----:B------:R-:W-:Y:S05]  /*133c0*/  BRA `(.L_x_146) ;  /* 0xffffff28001c7947 */ /* 0x000fea000383ffff */
.L_x_153:
[----:B-1----:R-:W-:-:S04]  /*133d0*/  IMAD.U32 R5, RZ, RZ, UR6 ;  /* 0x00000006ff057e24 */ /* 0x002fc8000f8e00ff */
[----:B------:R1:W2:Y:S03]  /*133e0*/  SYNCS.PHASECHK.TRANS64.TRYWAIT P1, [R5+URZ+0x29850], R4 ;  /* 0x02985004050075a7 */ /* 0x0002a6000802017f */
[----:B--2---:R-:W-:Y:S05]  /*133f0*/  @!P1 NANOSLEEP.SYNCS 0x989680 ;  /* 0x009896800000995d */ /* 0x004fea0003900000 */
[----:B------:R-:W2:Y:S02]  /*13400*/  @!P1 SYNCS.PHASECHK.TRANS64 P1, [R5+URZ+0x29850], R4 ;  /* 0x02985004050095a7 */ /* 0x000ea4000802007f */
[----:B--2---:R-:W-:Y:S05]  /*13410*/  @!P1 BRA `(.L_x_153) ;  /* 0xfffffffc00ec9947 */ /* 0x004fea000383ffff */
[----:B------:R-:W-:Y:S05]  /*13420*/  BRA `(.L_x_150) ;  /* 0xffffff3400307947 */ /* 0x000fea000383ffff */
.L_x_159:
[----:B-1----:R1:W2:Y:S02]  /*13430*/  SYNCS.PHASECHK.TRANS64.TRYWAIT P1, [R21+URZ+0x29850], R0 ;  /* 0x02985000150075a7 */ /* 0x0022a4000802017f */
[----:B--2---:R-:W-:Y:S05]  /*13440*/  @!P1 NANOSLEEP.SYNCS 0x989680 ;  /* 0x009896800000995d */ /* 0x004fea0003900000 */
[----:B------:R-:W2:Y:S02]  /*13450*/  @!P1 SYNCS.PHASECHK.TRANS64 P1, [R21+URZ+0x29850], R0 ;  /* 0x02985000150095a7 */ /* 0x000ea4000802007f */
[----:B--2---:R-:W-:Y:S05]  /*13460*/  @!P1 BRA `(.L_x_159) ;  /* 0xfffffffc00f09947 */ /* 0x004fea000383ffff */
[----:B------:R-:W-:Y:S05]  /*13470*/  BRA `(.L_x_158) ;  /* 0xffffff5c00c47947 */ /* 0x000fea000383ffff */
.L_x_207:
[----:B------:R-:W-:Y:S02]  /*13480*/  IMAD.MOV.U32 R13, RZ, RZ, R0 ;  /* 0x000000ffff0d7224 */ /* 0x000fe400078e0000 */
[----:B------:R-:W-:Y:S02]  /*13490*/  IMAD.MOV.U32 R12, RZ, RZ, RZ ;  /* 0x000000ffff0c7224 */ /* 0x000fe400078e00ff */
[----:B------:R-:W-:Y:S02]  /*134a0*/  IMAD.MOV.U32 R11, RZ, RZ, 0x1f ;  /* 0x0000001fff0b7424 */ /* 0x000fe400078e00ff */
[----:B------:R-:W-:-:S07]  /*134b0*/  IMAD.MOV.U32 R15, RZ, RZ, -0x1 ;  /* 0xffffffffff0f7424 */ /* 0x000fce00078e00ff */
[----:B--2---:R-:W-:Y:S05]  /*134c0*/  WARPSYNC.COLLECTIVE R15, `(.L_x_279) ;  /* 0x000000000f087348 */ /* 0x004fea0003c00000 */
[----:B------:R0:W1:Y:S02]  /*134d0*/  SHFL.IDX P6, R14, R13, R12, R11 ;  /* 0x0000000c0d0e7389 */ /* 0x00006400000c000b */
[----:B012---:R-:W-:Y:S01]  /*134e0*/  ENDCOLLECTIVE ;  /* 0x000000000000791b */ /* 0x007fe20003800000 */
.L_x_279:
[----:B------:R-:W-:Y:S05]  /*134f0*/  BRA `(.L_x_280) ;  /* 0xffffffc400087947 */ /* 0x000fea000383ffff */
.L_x_209:
[----:B------:R-:W-:Y:S01]  /*13500*/  BSSY B0, `(.L_x_281) ;  /* 0x0000006000007945 */ /* 0x000fe20003800000 */
[----:B------:R-:W-:-:S07]  /*13510*/  IMAD.MOV.U32 R15, RZ, RZ, -0x1 ;  /* 0xffffffffff0f7424 */ /* 0x000fce00078e00ff */
[----:B--2---:R-:W-:Y:S05]  /*13520*/  WARPSYNC.COLLECTIVE R15, `(.L_x_282) ;  /* 0x000000000f0c7348 */ /* 0x004fea0003c00000 */
[----:B------:R-:W-:Y:S02]  /*13530*/  ELECT P6, UR62, PT ;  /* 0x00000000003e782f */ /* 0x000fe400038c0000 */
[----:B------:R-:W-:Y:S01]  /*13540*/  MOV R14, UR62 ;  /* 0x0000003e000e7c02 */ /* 0x000fe20008000f00 */
[----:B--2---:R-:W-:Y:S10]  /*13550*/  ENDCOLLECTIVE ;  /* 0x000000000000791b */ /* 0x004ff40003800000 */
.L_x_282:
[----:B------:R-:W-:Y:S05]  /*13560*/  BSYNC B0 ;  /* 0x0000000000007941 */ /* 0x000fea0003800000 */
.L_x_281:
[----:B------:R-:W-:Y:S05]  /*13570*/  BRA `(.L_x_283) ;  /* 0xffffffc400147947 */ /* 0x000fea000383ffff */
.L_x_211:
[----:B0-----:R0:W1:Y:S02]  /*13580*/  SYNCS.PHASECHK.TRANS64.TRYWAIT P0, [R2+URZ+0x29880], R3 ;  /* 0x02988003020075a7 */ /* 0x001064000800017f */
[----:B-1----:R-:W-:Y:S05]  /*13590*/  @!P0 NANOSLEEP.SYNCS 0x989680 ;  /* 0x009896800000895d */ /* 0x002fea0003900000 */
[----:B------:R-:W1:Y:S02]  /*135a0*/  @!P0 SYNCS.PHASECHK.TRANS64 P0, [R2+URZ+0x29880], R3 ;  /* 0x02988003020085a7 */ /* 0x000e64000800007f */
[----:B-1----:R-:W-:Y:S05]  /*135b0*/  @!P0 BRA `(.L_x_211) ;  /* 0xfffffffc00f08947 */ /* 0x002fea000383ffff */
[----:B------:R-:W-:Y:S05]  /*135c0*/  BRA `(.L_x_284) ;  /* 0xffffffc400747947 */ /* 0x000fea000383ffff */
.L_x_213:
[----:B-1----:R1:W2:Y:S02]  /*135d0*/  SYNCS.PHASECHK.TRANS64.TRYWAIT P0, [R2+URZ+0x29840], R3 ;  /* 0x02984003020075a7 */ /* 0x0022a4000800017f */
[----:B--2---:R-:W-:Y:S05]  /*135e0*/  @!P0 NANOSLEEP.SYNCS 0x989680 ;  /* 0x009896800000895d */ /* 0x004fea0003900000 */
[----:B------:R-:W2:Y:S02]  /*135f0*/  @!P0 SYNCS.PHASECHK.TRANS64 P0, [R2+URZ+0x29840], R3 ;  /* 0x02984003020085a7 */ /* 0x000ea4000800007f */
[----:B--2---:R-:W-:Y:S05]  /*13600*/  @!P0 BRA `(.L_x_213) ;  /* 0xfffffffc00f08947 */ /* 0x004fea000383ffff */
[----:B------:R-:W-:Y:S05]  /*13610*/  BRA `(.L_x_285) ;  /* 0xffffffc400c47947 */ /* 0x000fea000383ffff */
.L_x_217:
[----:B------:R0:W5:Y:S01]  /*13620*/  LDL.LU R8, [R1+0x1c] ;  /* 0x00001c0001087983 */ /* 0x0001620000300800 */
[----:B------:R-:W-:Y:S01]  /*13630*/  IMAD.MOV.U32 R13, RZ, RZ, R0 ;  /* 0x000000ffff0d7224 */ /* 0x000fe200078e0000 */
[----:B------:R-:W-:Y:S01]  /*13640*/  LOP3.LUT R7, R7, 0x7f, RZ, 0xc0, !PT ;  /* 0x0000007f07077812 */ /* 0x000fe200078ec0ff */
[----:B------:R-:W-:Y:S02]  /*13650*/  IMAD.MOV.U32 R12, RZ, RZ, RZ ;  /* 0x000000ffff0c7224 */ /* 0x000fe400078e00ff */
[----:B------:R-:W-:Y:S01]  /*13660*/  IMAD.MOV.U32 R11, RZ, RZ, 0x1c1f ;  /* 0x00001c1fff0b7424 */ /* 0x000fe200078e00ff */
[----:B------:R-:W-:Y:S01]  /*13670*/  SHF.R.U32.HI R2, RZ, 0x2, R7 ;  /* 0x00000002ff027819 */ /* 0x000fe20000011607 */
[----:B------:R-:W-:-:S04]  /*13680*/  IMAD.MOV.U32 R15, RZ, RZ, -0x1 ;  /* 0xffffffffff0f7424 */ /* 0x000fc800078e00ff */
[----:B0-----:R-:W-:-:S07]  /*13690*/  IMAD.IADD R2, R2, 0x1, R5 ;  /* 0x0000000102027824 */ /* 0x001fce00078e0205 */
[----:B-----5:R-:W-:Y:S05]  /*136a0*/  WARPSYNC.COLLECTIVE R15, `(.L_x_286) ;  /* 0x000000000f087348 */ /* 0x020fea0003c00000 */
[----:B------:R0:W1:Y:S02]  /*136b0*/  SHFL.IDX P6, R14, R13, R12, R11 ;  /* 0x0000000c0d0e7389 */ /* 0x00006400000c000b */
[----:B01---5:R-:W-:Y:S01]  /*136c0*/  ENDCOLLECTIVE ;  /* 0x000000000000791b */ /* 0x023fe20003800000 */
.L_x_286:
[----:B------:R-:W-:Y:S02]  /*136d0*/  IMAD.MOV.U32 R13, RZ, RZ, R4 ;  /* 0x000000ffff0d7224 */ /* 0x000fe400078e0004 */
[----:B------:R-:W-:Y:S02]  /*136e0*/  IMAD R3, R8, R6, RZ ;  /* 0x0000000608037224 */ /* 0x000fe400078e02ff */
[----:B------:R-:W-:-:S07]  /*136f0*/  IMAD.MOV.U32 R6, RZ, RZ, R14 ;  /* 0x000000ffff067224 */ /* 0x000fce00078e000e */
[----:B------:R-:W-:Y:S05]  /*13700*/  WARPSYNC.COLLECTIVE R15, `(.L_x_287) ;  /* 0x000000000f087348 */ /* 0x000fea0003c00000 */
[----:B------:R0:W1:Y:S02]  /*13710*/  SHFL.IDX P6, R14, R13, R12, R11 ;  /* 0x0000000c0d0e7389 */ /* 0x00006400000c000b */
[----:B01----:R-:W-:Y:S01]  /*13720*/  ENDCOLLECTIVE ;  /* 0x000000000000791b */ /* 0x003fe20003800000 */
.L_x_287:
[C---:B------:R-:W-:Y:S01]  /*13730*/  ISETP.GE.AND P4, PT, R2.reuse, R3, PT ;  /* 0x000000030200720c */ /* 0x040fe20003f86270 */
[----:B------:R-:W-:Y:S02]  /*13740*/  VIADD R8, R2, 0x20 ;  /* 0x0000002002087836 */ /* 0x000fe40000000000 */
[----:B------:R-:W-:Y:S02]  /*13750*/  IMAD.MOV.U32 R13, RZ, RZ, R0 ;  /* 0x000000ffff0d7224 */ /* 0x000fe400078e0000 */
[----:B------:R-:W-:Y:S02]  /*13760*/  IMAD.MOV.U32 R12, RZ, RZ, 0x1 ;  /* 0x00000001ff0c7424 */ /* 0x000fe400078e00ff */
[----:B------:R-:W-:-:S07]  /*13770*/  IMAD.MOV.U32 R7, RZ, RZ, R14 ;  /* 0x000000ffff077224 */ /* 0x000fce00078e000e */
[----:B------:R-:W-:Y:S05]  /*13780*/  WARPSYNC.COLLECTIVE R15, `(.L_x_288) ;  /* 0x000000000f087348 */ /* 0x000fea0003c00000 */
[----:B------:R0:W1:Y:S02]  /*13790*/  SHFL.IDX P6, R14, R13, R12, R11 ;  /* 0x0000000c0d0e7389 */ /* 0x00006400000c000b */
[----:B01----:R-:W-:Y:S01]  /*137a0*/  ENDCOLLECTIVE ;  /* 0x000000000000791b */ /* 0x003fe20003800000 */
.L_x_288:
[----:B------:R-:W-:-:S05]  /*137b0*/  @!P4 IADD3 R7, P3, R10, R7, RZ ;  /* 0x000000070a07c210 */ /* 0x000fca0007f7e0ff */
[----:B------:R-:W-:Y:S01]  /*137c0*/  @!P4 IMAD.X R6, RZ, RZ, R6, P3 ;  /* 0x000000ffff06c224 */ /* 0x000fe200018e0606 */
[----:B------:R-:W-:-:S04]  /*137d0*/  ISETP.GE.AND P3, PT, R8, R3, PT ;  /* 0x000000030800720c */ /* 0x000fc80003f66270 */
[----:B------:R-:W-:Y:S01]  /*137e0*/  @!P4 LOP3.LUT R7, R7, R6, RZ, 0x3c, !PT ;  /* 0x000000060707c212 */ /* 0x000fe200078e3cff */
[----:B------:R-:W-:-:S03]  /*137f0*/  IMAD.MOV.U32 R13, RZ, RZ, R4 ;  /* 0x000000ffff0d7224 */ /* 0x000fc600078e0004 */
[----:B------:R-:W-:-:S04]  /*13800*/  @!P4 LOP3.LUT R6, R7, R6, RZ, 0x3c, !PT ;  /* 0x000000060706c212 */ /* 0x000fc800078e3cff */
[----:B------:R-:W-:Y:S01]  /*13810*/  @!P4 LOP3.LUT R7, R7, R6, RZ, 0x3c, !PT ;  /* 0x000000060707c212 */ /* 0x000fe200078e3cff */
[----:B------:R-:W-:-:S07]  /*13820*/  IMAD.MOV.U32 R5, RZ, RZ, R14 ;  /* 0x000000ffff057224 */ /* 0x000fce00078e000e */
[----:B------:R-:W-:Y:S05]  /*13830*/  WARPSYNC.COLLECTIVE R15, `(.L_x_289) ;  /* 0x000000000f087348 */ /* 0x000fea0003c00000 */
[----:B------:R0:W1:Y:S02]  /*13840*/  SHFL.IDX P6, R14, R13, R12, R11 ;  /* 0x0000000c0d0e7389 */ /* 0x00006400000c000b */
[----:B01----:R-:W-:Y:S01]  /*13850*/  ENDCOLLECTIVE ;  /* 0x000000000000791b */ /* 0x003fe20003800000 */
.L_x_289:
[----:B------:R-:W-:Y:S01]  /*13860*/  @!PT LDS RZ, [RZ] ;  /* 0x00000000fffff984 */ /* 0x000fe20000000800 */
[----:B------:R-:W-:Y:S01]  /*13870*/  @!PT LDS RZ, [RZ] ;  /* 0x00000000fffff984 */ /* 0x000fe20000000800 */
[----:B------:R-:W-:Y:S01]  /*13880*/  @!PT LDS RZ, [RZ] ;  /* 0x00000000fffff984 */ /* 0x000fe20000000800 */
[----:B------:R-:W-:Y:S04]  /*13890*/  @!P4 LDGSTS.E.BYPASS.LTC128B.128 [R9+0x14400], desc[UR50][R6.64], !P0 ;  /* 0x144000000609cfae */ /* 0x000fe8000c101d72 */
[----:B------:R-:W-:Y:S04]  /*138a0*/  @!P4 LDGSTS.E.BYPASS.LTC128B.128 [R9+0x16400], desc[UR50][R6.64+0x40], !P1 ;  /* 0x164000400609cfae */ /* 0x000fe8000c901d72 */
[----:B------:R0:W-:Y:S01]  /*138b0*/  @!P4 LDGSTS.E.BYPASS.LTC128B.128 [R9+0x18400], desc[UR50][R6.64+0x80], !P2 ;  /* 0x184000800609cfae */ /* 0x0001e2000d101d72 */
[----:B------:R-:W-:Y:S02]  /*138c0*/  IMAD.MOV.U32 R13, RZ, RZ, R0 ;  /* 0x000000ffff0d7224 */ /* 0x000fe400078e0000 */
[----:B------:R-:W-:-:S02]  /*138d0*/  IMAD.MOV.U32 R12, RZ, RZ, 0x2 ;  /* 0x00000002ff0c7424 */ /* 0x000fc400078e00ff */
[----:B0-----:R-:W-:-:S07]  /*138e0*/  IMAD.MOV.U32 R6, RZ, RZ, R14 ;  /* 0x000000ffff067224 */ /* 0x001fce00078e000e */
[----:B------:R-:W-:Y:S05]  /*138f0*/  WARPSYNC.COLLECTIVE R15, `(.L_x_290) ;  /* 0x000000000f087348 */ /* 0x000fea0003c00000 */
[----:B------:R0:W1:Y:S02]  /*13900*/  SHFL.IDX P6, R14, R13, R12, R11 ;  /* 0x0000000c0d0e7389 */ /* 0x00006400000c000b */
[----:B01----:R-:W-:Y:S01]  /*13910*/  ENDCOLLECTIVE ;  /* 0x000000000000791b */ /* 0x003fe20003800000 */
.L_x_290:
[----:B------:R-:W-:-:S05]  /*13920*/  @!P3 IADD3 R6, P4, R10, R6, RZ ;  /* 0x000000060a06b210 */ /* 0x000fca0007f9e0ff */
[----:B------:R-:W-:-:S04]  /*13930*/  @!P3 IMAD.X R5, RZ, RZ, R5, P4 ;  /* 0x000000ffff05b224 */ /* 0x000fc800020e0605 */
[----:B------:R-:W-:Y:S02]  /*13940*/  @!P3 IMAD.MOV.U32 R7, RZ, RZ, R5 ;  /* 0x000000ffff07b224 */ /* 0x000fe400078e0005 */
[----:B------:R-:W-:Y:S02]  /*13950*/  VIADD R5, R2, 0x40 ;  /* 0x0000004002057836 */ /* 0x000fe40000000000 */
[----:B------:R-:W-:Y:S01]  /*13960*/  IMAD.MOV.U32 R13, RZ, RZ, R4 ;  /* 0x000000ffff0d7224 */ /* 0x000fe200078e0004 */
[----:B------:R-:W-:Y:S01]  /*13970*/  @!PT LDS RZ, [RZ] ;  /* 0x00000000fffff984 */ /* 0x000fe20000000800 */
[----:B------:R-:W-:Y:S01]  /*13980*/  @!PT LDS RZ, [RZ] ;  /* 0x00000000fffff984 */ /* 0x000fe20000000800 */
[----:B------:R-:W-:Y:S01]  /*13990*/  @!PT LDS RZ, [RZ] ;  /* 0x00000000fffff984 */ /* 0x000fe20000000800 */
[----:B------:R0:W-:Y:S04]  /*139a0*/  @!P3 LDGSTS.E.BYPASS.LTC128B.128 [R9+0x14c00], desc[UR50][R6.64], !P0 ;  /* 0x14c000000609bfae */ /* 0x0001e8000c101d72 */
[----:B------:R0:W-:Y:S04]  /*139b0*/  @!P3 LDGSTS.E.BYPASS.LTC128B.128 [R9+0x16c00], desc[UR50][R6.64+0x40], !P1 ;  /* 0x16c000400609bfae */ /* 0x0001e8000c901d72 */
[----:B------:R0:W-:Y:S01]  /*139c0*/  @!P3 LDGSTS.E.BYPASS.LTC128B.128 [R9+0x18c00], desc[UR50][R6.64+0x80], !P2 ;  /* 0x18c000800609bfae */ /* 0x0001e2000d101d72 */
[----:B------:R-:W-:Y:S01]  /*139d0*/  ISETP.GE.AND P3, PT, R5, R3, PT ;  /* 0x000000030500720c */ /* 0x000fe20003f66270 */
[----:B------:R-:W-:-:S12]  /*139e0*/  IMAD.MOV.U32 R5, RZ, RZ, R14 ;  /* 0x000000ffff057224 */ /* 0x000fd800078e000e */
[----:B0-----:R-:W-:Y:S05]  /*139f0*/  WARPSYNC.COLLECTIVE R15, `(.L_x_291) ;  /* 0x000000000f087348 */ /* 0x001fea0003c00000 */
[----:B------:R1:W2:Y:S02]  /*13a00*/  SHFL.IDX P6, R14, R13, R12, R11 ;  /* 0x0000000c0d0e7389 */ /* 0x0002a400000c000b */
[----:B012---:R-:W-:Y:S01]  /*13a10*/  ENDCOLLECTIVE ;  /* 0x000000000000791b */ /* 0x007fe20003800000 */
.L_x_291:
[----:B------:R-:W-:Y:S02]  /*13a20*/  IMAD.MOV.U32 R13, RZ, RZ, R0 ;  /* 0x000000ffff0d7224 */ /* 0x000fe400078e0000 */
[----:B------:R-:W-:Y:S02]  /*13a30*/  IMAD.MOV.U32 R12, RZ, RZ, 0x3 ;  /* 0x00000003ff0c7424 */ /* 0x000fe400078e00ff */
[----:B------:R-:W-:-:S07]  /*13a40*/  IMAD.MOV.U32 R6, RZ, RZ, R14 ;  /* 0x000000ffff067224 */ /* 0x000fce00078e000e */
[----:B------:R-:W-:Y:S05]  /*13a50*/  WARPSYNC.COLLECTIVE R15, `(.L_x_292) ;  /* 0x000000000f087348 */ /* 0x000fea0003c00000 */
[----:B------:R0:W1:Y:S02]  /*13a60*/  SHFL.IDX P6, R14, R13, R12, R11 ;  /* 0x0000000c0d0e7389 */ /* 0x00006400000c000b */
[----:B01----:R-:W-:Y:S01]  /*13a70*/  ENDCOLLECTIVE ;  /* 0x000000000000791b */ /* 0x003fe20003800000 */
.L_x_292:
[----:B------:R-:W-:-:S05]  /*13a80*/  @!P3 IADD3 R6, P4, R10, R6, RZ ;  /* 0x000000060a06b210 */ /* 0x000fca0007f9e0ff */
[----:B------:R-:W-:-:S04]  /*13a90*/  @!P3 IMAD.X R5, RZ, RZ, R5, P4 ;  /* 0x000000ffff05b224 */ /* 0x000fc800020e0605 */
[----:B------:R-:W-:Y:S02]  /*13aa0*/  @!P3 IMAD.MOV.U32 R7, RZ, RZ, R5 ;  /* 0x000000ffff07b224 */ /* 0x000fe400078e0005 */
[----:B------:R-:W-:-:S03]  /*13ab0*/  IMAD.MOV.U32 R13, RZ, RZ, R4 ;  /* 0x000000ffff0d7224 */ /* 0x000fc600078e0004 */
[----:B------:R-:W-:Y:S01]  /*13ac0*/  @!PT LDS RZ, [RZ] ;  /* 0x00000000fffff984 */ /* 0x000fe20000000800 */
[----:B------:R-:W-:Y:S01]  /*13ad0*/  @!PT LDS RZ, [RZ] ;  /* 0x00000000fffff984 */ /* 0x000fe20000000800 */
[----:B------:R-:W-:Y:S01]  /*13ae0*/  @!PT LDS RZ, [RZ] ;  /* 0x00000000fffff984 */ /* 0x000fe20000000800 */
[----:B------:R0:W-:Y:S04]  /*13af0*/  @!P3 LDGSTS.E.BYPASS.LTC128B.128 [R9+0x15400], desc[UR50][R6.64], !P0 ;  /* 0x154000000609bfae */ /* 0x0001e8000c101d72 */
[----:B------:R0:W-:Y:S01]  /*13b00*/  @!P3 LDGSTS.E.BYPASS.LTC128B.128 [R9+0x17400], desc[UR50][R6.64+0x40], !P1 ;  /* 0x174000400609bfae */ /* 0x0001e2000c901d72 */
[----:B------:R-:W-:-:S03]  /*13b10*/  IMAD.MOV.U32 R0, RZ, RZ, R14 ;  /* 0x000000ffff007224 */ /* 0x000fc600078e000e */
[----:B------:R0:W-:Y:S04]  /*13b20*/  @!P3 LDGSTS.E.BYPASS.LTC128B.128 [R9+0x19400], desc[UR50][R6.64+0x80], !P2 ;  /* 0x194000800609bfae */ /* 0x0001e8000d101d72 */
[----:B0-----:R-:W-:Y:S05]  /*13b30*/  WARPSYNC.COLLECTIVE R15, `(.L_x_293) ;  /* 0x000000000f087348 */ /* 0x001fea0003c00000 */
[----:B------:R1:W2:Y:S02]  /*13b40*/  SHFL.IDX P6, R14, R13, R12, R11 ;  /* 0x0000000c0d0e7389 */ /* 0x0002a400000c000b */
[----:B012---:R-:W-:Y:S01]  /*13b50*/  ENDCOLLECTIVE ;  /* 0x000000000000791b */ /* 0x007fe20003800000 */
.L_x_293:
[----:B------:R-:W-:Y:S01]  /*13b60*/  IMAD.MOV.U32 R4, RZ, RZ, R14 ;  /* 0x000000ffff047224 */ /* 0x000fe200078e000e */
[----:B------:R-:W-:Y:S06]  /*13b70*/  BRA `(.L_x_294) ;  /* 0xffffffcc00207947 */ /* 0x000fec000383ffff */
.L_x_222:
[----:B-1----:R1:W2:Y:S02]  /*13b80*/  SYNCS.PHASECHK.TRANS64.TRYWAIT P0, [R17+URZ+0x29820], R0 ;  /* 0x02982000110075a7 */ /* 0x0022a4000800017f */
[----:B--2---:R-:W-:Y:S05]  /*13b90*/  @!P0 NANOSLEEP.SYNCS 0x989680 ;  /* 0x009896800000895d */ /* 0x004fea0003900000 */
[----:B------:R-:W2:Y:S02]  /*13ba0*/  @!P0 SYNCS.PHASECHK.TRANS64 P0, [R17+URZ+0x29820], R0 ;  /* 0x02982000110085a7 */ /* 0x000ea4000800007f */
[----:B--2---:R-:W-:Y:S05]  /*13bb0*/  @!P0 BRA `(.L_x_222) ;  /* 0xfffffffc00f08947 */ /* 0x004fea000383ffff */
[----:B------:R-:W-:Y:S05]  /*13bc0*/  BRA `(.L_x_295) ;  /* 0xffffffcc00907947 */ /* 0x000fea000383ffff */
.L_x_228:
[----:B--2---:R2:W3:Y:S02]  /*13bd0*/  SYNCS.PHASECHK.TRANS64.TRYWAIT P0, [R5+URZ+0x29880], R4 ;  /* 0x02988004050075a7 */ /* 0x0044e4000800017f */
[----:B---3--:R-:W-:Y:S05]  /*13be0*/  @!P0 NANOSLEEP.SYNCS 0x989680 ;  /* 0x009896800000895d */ /* 0x008fea0003900000 */
[----:B------:R-:W3:Y:S02]  /*13bf0*/  @!P0 SYNCS.PHASECHK.TRANS64 P0, [R5+URZ+0x29880], R4 ;  /* 0x02988004050085a7 */ /* 0x000ee4000800007f */
[----:B---3--:R-:W-:Y:S05]  /*13c00*/  @!P0 BRA `(.L_x_228) ;  /* 0xfffffffc00f08947 */ /* 0x008fea000383ffff */
[----:B------:R-:W-:Y:S05]  /*13c10*/  BRA `(.L_x_296) ;  /* 0xffffffd000447947 */ /* 0x000fea000383ffff */
.L_x_233:
[----:B---3--:R3:W4:Y:S02]  /*13c20*/  SYNCS.PHASECHK.TRANS64.TRYWAIT P0, [R5+URZ+0x29840], R4 ;  /* 0x02984004050075a7 */ /* 0x008724000800017f */
[----:B----4-:R-:W-:Y:S05]  /*13c30*/  @!P0 NANOSLEEP.SYNCS 0x989680 ;  /* 0x009896800000895d */ /* 0x010fea0003900000 */
[----:B------:R-:W4:Y:S02]  /*13c40*/  @!P0 SYNCS.PHASECHK.TRANS64 P0, [R5+URZ+0x29840], R4 ;  /* 0x02984004050085a7 */ /* 0x000f24000800007f */
[----:B----4-:R-:W-:Y:S05]  /*13c50*/  @!P0 BRA `(.L_x_233) ;  /* 0xfffffffc00f08947 */ /* 0x010fea000383ffff */
[----:B------:R-:W-:Y:S05]  /*13c60*/  BRA `(.L_x_297) ;  /* 0xffffffd000c07947 */ /* 0x000fea000383ffff */
.L_x_241:
[----:B--2---:R2:W3:Y:S02]  /*13c70*/  SYNCS.PHASECHK.TRANS64.TRYWAIT P0, [R19+URZ+0x29870], R4 ;  /* 0x02987004130075a7 */ /* 0x0044e4000800017f */
[----:B---3--:R-:W-:Y:S05]  /*13c80*/  @!P0 NANOSLEEP.SYNCS 0x989680 ;  /* 0x009896800000895d */ /* 0x008fea0003900000 */
[----:B------:R-:W3:Y:S02]  /*13c90*/  @!P0 SYNCS.PHASECHK.TRANS64 P0, [R19+URZ+0x29870], R4 ;  /* 0x02987004130085a7 */ /* 0x000ee4000800007f */
[----:B---3--:R-:W-:Y:S05]  /*13ca0*/  @!P0 BRA `(.L_x_241) ;  /* 0xfffffffc00f08947 */ /* 0x008fea000383ffff */
[----:B------:R-:W-:Y:S05]  /*13cb0*/  BRA `(.L_x_298) ;  /* 0xffffffd400d87947 */ /* 0x000fea000383ffff */
.L_x_243:
[----:B---3--:R3:W4:Y:S02]  /*13cc0*/  SYNCS.PHASECHK.TRANS64.TRYWAIT P0, [R19+URZ+0x29860], R0 ;  /* 0x02986000130075a7 */ /* 0x008724000800017f */
[----:B----4-:R-:W-:Y:S05]  /*13cd0*/  @!P0 NANOSLEEP.SYNCS 0x989680 ;  /* 0x009896800000895d */ /* 0x010fea0003900000 */
[----:B------:R-:W4:Y:S02]  /*13ce0*/  @!P0 SYNCS.PHASECHK.TRANS64 P0, [R19+URZ+0x29860], R0 ;  /* 0x02986000130085a7 */ /* 0x000f24000800007f */
[----:B----4-:R-:W-:Y:S05]  /*13cf0*/  @!P0 BRA `(.L_x_243) ;  /* 0xfffffffc00f08947 */ /* 0x010fea000383ffff */
[----:B------:R-:W-:Y:S05]  /*13d00*/  BRA `(.L_x_299) ;  /* 0xffffffd400e07947 */ /* 0x000fea000383ffff */
.L_x_250:
[----:B0-----:R0:W1:Y:S02]  /*13d10*/  SYNCS.PHASECHK.TRANS64.TRYWAIT P1, [R16+URZ+0x29870], R3 ;  /* 0x02987003100075a7 */ /* 0x001064000802017f */
[----:B-1----:R-:W-:Y:S05]  /*13d20*/  @!P1 NANOSLEEP.SYNCS 0x989680 ;  /* 0x009896800000995d */ /* 0x002fea0003900000 */
[----:B------:R-:W1:Y:S02]  /*13d30*/  @!P1 SYNCS.PHASECHK.TRANS64 P1, [R16+URZ+0x29870], R3 ;  /* 0x02987003100095a7 */ /* 0x000e64000802007f */
[----:B-1----:R-:W-:Y:S05]  /*13d40*/  @!P1 BRA `(.L_x_250) ;  /* 0xfffffffc00f09947 */ /* 0x002fea000383ffff */
[----:B------:R-:W-:Y:S05]  /*13d50*/  BRA `(.L_x_300) ;  /* 0xffffffdc00b87947 */ /* 0x000fea000383ffff */
.L_x_252:
[----:B0-----:R0:W1:Y:S02]  /*13d60*/  SYNCS.PHASECHK.TRANS64.TRYWAIT P1, [R16+URZ+0x29860], R3 ;  /* 0x02986003100075a7 */ /* 0x001064000802017f */
[----:B-1----:R-:W-:Y:S05]  /*13d70*/  @!P1 NANOSLEEP.SYNCS 0x989680 ;  /* 0x009896800000995d */ /* 0x002fea0003900000 */
[----:B------:R-:W1:Y:S02]  /*13d80*/  @!P1 SYNCS.PHASECHK.TRANS64 P1, [R16+URZ+0x29860], R3 ;  /* 0x02986003100095a7 */ /* 0x000e64000802007f */
[----:B-1----:R-:W-:Y:S05]  /*13d90*/  @!P1 BRA `(.L_x_252) ;  /* 0xfffffffc00f09947 */ /* 0x002fea000383ffff */
[----:B------:R-:W-:Y:S05]  /*13da0*/  BRA `(.L_x_301) ;  /* 0xffffffdc00c07947 */ /* 0x000fea000383ffff */
.L_x_263:
[----:B0-----:R0:W1:Y:S02]  /*13db0*/  SYNCS.PHASECHK.TRANS64.TRYWAIT P0, [R3+URZ+0x29820], R0 ;  /* 0x02982000030075a7 */ /* 0x001064000800017f */
[----:B-1----:R-:W-:Y:S05]  /*13dc0*/  @!P0 NANOSLEEP.SYNCS 0x989680 ;  /* 0x009896800000895d */ /* 0x002fea0003900000 */
[----:B------:R-:W1:Y:S02]  /*13dd0*/  @!P0 SYNCS.PHASECHK.TRANS64 P0, [R3+URZ+0x29820], R0 ;  /* 0x02982000030085a7 */ /* 0x000e64000800007f */
[----:B-1----:R-:W-:Y:S05]  /*13de0*/  @!P0 BRA `(.L_x_263) ;  /* 0xfffffffc00f08947 */ /* 0x002fea000383ffff */
[----:B------:R-:W-:Y:S05]  /*13df0*/  BRA `(.L_x_302) ;  /* 0xfffffff0005c7947 */ /* 0x000fea000383ffff */
.L_x_264:
[----:B------:R-:W1:Y:S01]  /*13e00*/  S2R R2, SR_TID.X ;  /* 0x0000000000027919 */ /* 0x000e620000002100 */
[----:B------:R-:W-:Y:S01]  /*13e10*/  BSSY B0, `(.L_x_303) ;  /* 0x000000a000007945 */ /* 0x000fe20003800000 */
[----:B------:R-:W-:Y:S02]  /*13e20*/  IMAD.MOV.U32 R12, RZ, RZ, RZ ;  /* 0x000000ffff0c7224 */ /* 0x000fe400078e00ff */
[----:B------:R-:W-:Y:S02]  /*13e30*/  IMAD.MOV.U32 R11, RZ, RZ, 0x1f ;  /* 0x0000001fff0b7424 */ /* 0x000fe400078e00ff */
[----:B------:R-:W-:Y:S01]  /*13e40*/  IMAD.MOV.U32 R15, RZ, RZ, -0x1 ;  /* 0xffffffffff0f7424 */ /* 0x000fe200078e00ff */
[----:B-1----:R-:W-:-:S04]  /*13e50*/  SHF.R.U32.HI R2, RZ, 0x5, R2 ;  /* 0x00000005ff027819 */ /* 0x002fc80000011602 */
[----:B------:R-:W-:-:S05]  /*13e60*/  LOP3.LUT R2, R2, 0x3, RZ, 0xc0, !PT ;  /* 0x0000000302027812 */ /* 0x000fca00078ec0ff */
[----:B------:R-:W-:-:S07]  /*13e70*/  IMAD.MOV.U32 R13, RZ, RZ, R2 ;  /* 0x000000ffff0d7224 */ /* 0x000fce00078e0002 */
[----:B0-----:R-:W-:Y:S05]  /*13e80*/  WARPSYNC.COLLECTIVE R15, `(.L_x_304) ;  /* 0x000000000f087348 */ /* 0x001fea0003c00000 */
[----:B------:R1:W2:Y:S02]  /*13e90*/  SHFL.IDX P6, R14, R13, R12, R11 ;  /* 0x0000000c0d0e7389 */ /* 0x0002a400000c000b */
[----:B012---:R-:W-:Y:S01]  /*13ea0*/  ENDCOLLECTIVE ;  /* 0x000000000000791b */ /* 0x007fe20003800000 */
.L_x_304:
[----:B------:R-:W-:Y:S05]  /*13eb0*/  BSYNC B0 ;  /* 0x0000000000007941 */ /* 0x000fea0003800000 */
.L_x_303:
[----:B------:R-:W-:Y:S05]  /*13ec0*/  BRA `(.L_x_305) ;  /* 0xfffffff000447947 */ /* 0x000fea000383ffff */
.L_x_267:
[----:B------:R-:W-:Y:S01]  /*13ed0*/  BSSY B1, `(.L_x_306) ;  /* 0x0000006000017945 */ /* 0x000fe20003800000 */
[----:B------:R-:W-:-:S07]  /*13ee0*/  IMAD.MOV.U32 R15, RZ, RZ, -0x1 ;  /* 0xffffffffff0f7424 */ /* 0x000fce00078e00ff */
[----:B0-----:R-:W-:Y:S05]  /*13ef0*/  WARPSYNC.COLLECTIVE R15, `(.L_x_307) ;  /* 0x000000000f0c7348 */ /* 0x001fea0003c00000 */
[----:B------:R-:W-:Y:S02]  /*13f00*/  ELECT P6, UR62, PT ;  /* 0x00000000003e782f */ /* 0x000fe400038c0000 */
[----:B------:R-:W-:Y:S01]  /*13f10*/  MOV R14, UR62 ;  /* 0x0000003e000e7c02 */ /* 0x000fe20008000f00 */
[----:B0-----:R-:W-:Y:S10]  /*13f20*/  ENDCOLLECTIVE ;  /* 0x000000000000791b */ /* 0x001ff40003800000 */
.L_x_307:
[----:B------:R-:W-:Y:S05]  /*13f30*/  BSYNC B1 ;  /* 0x0000000000017941 */ /* 0x000fea0003800000 */
.L_x_306:
[----:B------:R-:W-:Y:S05]  /*13f40*/  BRA `(.L_x_308) ;  /* 0xfffffff0003c7947 */ /* 0x000fea000383ffff */
.L_x_269:
[----:B0-----:R0:W1:Y:S02]  /*13f50*/  SYNCS.PHASECHK.TRANS64.TRYWAIT P1, [R7+URZ], R4 ;  /* 0x00000004070075a7 */ /* 0x001064000802017f */
[----:B-1----:R-:W-:Y:S05]  /*13f60*/  @!P1 NANOSLEEP.SYNCS 0x989680 ;  /* 0x009896800000995d */ /* 0x002fea0003900000 */
[----:B------:R-:W1:Y:S02]  /*13f70*/  @!P1 SYNCS.PHASECHK.TRANS64 P1, [R7+URZ], R4 ;  /* 0x00000004070095a7 */ /* 0x000e64000802007f */
[----:B-1----:R-:W-:Y:S05]  /*13f80*/  @!P1 BRA `(.L_x_269) ;  /* 0xfffffffc00f09947 */ /* 0x002fea000383ffff */
[----:B------:R-:W-:Y:S05]  /*13f90*/  BRA `(.L_x_309) ;  /* 0xfffffff000747947 */ /* 0x000fea000383ffff */
.L_x_270:
[----:B-1----:R1:W2:Y:S02]  /*13fa0*/  SYNCS.PHASECHK.TRANS64.TRYWAIT P1, [R5+URZ], R0 ;  /* 0x00000000050075a7 */ /* 0x0022a4000802017f */
[----:B--2---:R-:W-:Y:S05]  /*13fb0*/  @!P1 NANOSLEEP.SYNCS 0x989680 ;  /* 0x009896800000995d */ /* 0x004fea0003900000 */
[----:B------:R-:W2:Y:S02]  /*13fc0*/  @!P1 SYNCS.PHASECHK.TRANS64 P1, [R5+URZ], R0 ;  /* 0x00000000050095a7 */ /* 0x000ea4000802007f */
[----:B--2---:R-:W-:Y:S05]  /*13fd0*/  @!P1 BRA `(.L_x_270) ;  /* 0xfffffffc00f09947 */ /* 0x004fea000383ffff */
[----:B------:R-:W-:Y:S05]  /*13fe0*/  BRA `(.L_x_310) ;  /* 0xfffffff000687947 */ /* 0x000fea000383ffff */
.L_x_272:
[----:B-1----:R1:W2:Y:S02]  /*13ff0*/  SYNCS.PHASECHK.TRANS64.TRYWAIT P1, [R5+URZ+0x29860], R4 ;  /* 0x02986004050075a7 */ /* 0x0022a4000802017f */
[----:B--2---:R-:W-:Y:S05]  /*14000*/  @!P1 NANOSLEEP.SYNCS 0x989680 ;  /* 0x009896800000995d */ /* 0x004fea0003900000 */
[----:B------:R-:W2:Y:S02]  /*14010*/  @!P1 SYNCS.PHASECHK.TRANS64 P1, [R5+URZ+0x29860], R4 ;  /* 0x02986004050095a7 */ /* 0x000ea4000802007f */
[----:B--2---:R-:W-:Y:S05]  /*14020*/  @!P1 BRA `(.L_x_272) ;  /* 0xfffffffc00f09947 */ /* 0x004fea000383ffff */
[----:B------:R-:W-:Y:S05]  /*14030*/  BRA `(.L_x_311) ;  /* 0xfffffff000687947 */ /* 0x000fea000383ffff */
.L_x_274:
[----:B--2---:R2:W3:Y:S02]  /*14040*/  SYNCS.PHASECHK.TRANS64.TRYWAIT P1, [R3+URZ+0x29860], R0 ;  /* 0x02986000030075a7 */ /* 0x0044e4000802017f */
[----:B---3--:R-:W-:Y:S05]  /*14050*/  @!P1 NANOSLEEP.SYNCS 0x989680 ;  /* 0x009896800000995d */ /* 0x008fea0003900000 */
[----:B------:R-:W3:Y:S02]  /*14060*/  @!P1 SYNCS.PHASECHK.TRANS64 P1, [R3+URZ+0x29860], R0 ;  /* 0x02986000030095a7 */ /* 0x000ee4000802007f */
[----:B---3--:R-:W-:Y:S05]  /*14070*/  @!P1 BRA `(.L_x_274) ;  /* 0xfffffffc00f09947 */ /* 0x008fea000383ffff */
[----:B------:R-:W-:Y:S05]  /*14080*/  BRA `(.L_x_312) ;  /* 0xfffffff000687947 */ /* 0x000fea000383ffff */
.L_x_276:
[----:B---3--:R3:W4:Y:S02]  /*14090*/  SYNCS.PHASECHK.TRANS64.TRYWAIT P0, [R5+URZ+0x29880], R4 ;  /* 0x02988004050075a7 */ /* 0x008724000800017f */
[----:B----4-:R-:W-:Y:S05]  /*140a0*/  @!P0 NANOSLEEP.SYNCS 0x989680 ;  /* 0x009896800000895d */ /* 0x010fea0003900000 */
[----:B------:R-:W4:Y:S02]  /*140b0*/  @!P0 SYNCS.PHASECHK.TRANS64 P0, [R5+URZ+0x29880], R4 ;  /* 0x02988004050085a7 */ /* 0x000f24000800007f */
[----:B----4-:R-:W-:Y:S05]  /*140c0*/  @!P0 BRA `(.L_x_276) ;  /* 0xfffffffc00f08947 */ /* 0x010fea000383ffff */
[----:B------:R-:W-:Y:S05]  /*140d0*/  BRA `(.L_x_277) ;  /* 0xfffffff000647947 */ /* 0x000fea000383ffff */
.L_x_313:
        /* <DEDUP_REMOVED lines=10> */
.L_x_2801:


//--------------------- .text._ZN7cutlass13device_kernelIN5flash11enable_sm90INS1_16FlashAttnFwdSm90INS1_25CollectiveMainloopFwdSm90ILi2EN4cute5tupleIJNS5_1CILi1EEES8_S8_EEENS6_IJNS7_ILi128EEENS7_ILi160EEENS7_ILi192EEEEEELi128ENS_12float_e4m3_tEfNS_4arch4Sm90ELb0ELb0ELb1ELb1ELb0ELb1ELb0ELb1ELb1ELb1ELb1ELb0EEENS1_21CollectiveEpilogueFwdINS6_IJSA_SA_SB_EEES9_NS_10bfloat16_tESG_Li256ELb1ELb1ELb1ELb1EEENS1_36VarlenDynamicPersistentTileSchedulerILi128ELi160ELi256ELi128ELb1ELb1ELb1ELb0ELb1ELb1EEEEEEEEEvNT_6ParamsE --------------------------
	.section	.text._ZN7cutlass13device_kernelIN5flash11enable_sm90INS1_16FlashAttnFwdSm90INS1_25CollectiveMainloopFwdSm90ILi2EN4cute5tupleIJNS5_1CILi1EEES8_S8_EEENS6_IJNS7_ILi128EEENS7_ILi160EEENS7_ILi192EEEEEELi128ENS_12float_e4m3_tEfNS_4arch4Sm90ELb0ELb0ELb1ELb1ELb0ELb1ELb0ELb1ELb1ELb1ELb1ELb0EEENS1_21CollectiveEpilogueFwdINS6_IJSA_SA_SB_EEES9_NS_10bfloat16_tESG_Li256ELb1ELb1ELb1ELb1EEENS1_36VarlenDynamicPersistentTileSchedulerILi128ELi160ELi256ELi128ELb1ELb1ELb1ELb0ELb1ELb1EEEEEEEEEvNT_6ParamsE,"ax",@progbits
	.align	128
.text._ZN7cutlass13device_kernelIN5flash11enable_sm90INS1_16FlashAttnFwdSm90INS1_25CollectiveMainloopFwdSm90ILi2EN4cute5tupleIJNS5_1CILi1EEES8_S8_EEENS6_IJNS7_ILi128EEENS7_ILi160EEENS7_ILi192EEEEEELi128ENS_12float_e4m3_tEfNS_4arch4Sm90ELb0ELb0ELb1ELb1ELb0ELb1ELb0ELb1ELb1ELb1ELb1ELb0EEENS1_21CollectiveEpilogueFwdINS6_IJSA_SA_SB_EEES9_NS_10bfloat16_tESG_Li256ELb1ELb1ELb1ELb1EEENS1_36VarlenDynamicPersistentTileSchedulerILi128ELi160ELi256ELi128ELb1ELb1ELb1ELb0ELb1ELb1EEEEEEEEEvNT_6ParamsE:
        .type           _ZN7cutlass13device_kernelIN5flash11enable_sm90INS1_16FlashAttnFwdSm90INS1_25CollectiveMainloopFwdSm90ILi2EN4cute5tupleIJNS5_1CILi1EEES8_S8_EEENS6_IJNS7_ILi128EEENS7_ILi160EEENS7_ILi192EEEEEELi128ENS_12float_e4m3_tEfNS_4arch4Sm90ELb0ELb0ELb1ELb1ELb0ELb1ELb0ELb1ELb1ELb1ELb1ELb0EEENS1_21CollectiveEpilogueFwdINS6_IJSA_SA_SB_EEES9_NS_10bfloat16_tESG_Li256ELb1ELb1ELb1ELb1EEENS1_36VarlenDynamicPersistentTileSchedulerILi128ELi160ELi256ELi128ELb1ELb1ELb1ELb0ELb1ELb1EEEEEEEEEvNT_6ParamsE,@function
        .size           _ZN7cutlass13device_kernelIN5flash11enable_sm90INS1_16FlashAttnFwdSm90INS1_25CollectiveMainloopFwdSm90ILi2EN4cute5tupleIJNS5_1CILi1EEES8_S8_EEENS6_IJNS7_ILi128EEENS7_ILi160EEENS7_ILi192EEEEEELi128ENS_12float_e4m3_tEfNS_4arch4Sm90ELb0ELb0ELb1ELb1ELb0ELb1ELb0ELb1ELb1ELb1ELb1ELb0EEENS1_21CollectiveEpilogueFwdINS6_IJSA_SA_SB_EEES9_NS_10bfloat16_tESG_Li256ELb1ELb1ELb1ELb1EEENS1_36VarlenDynamicPersistentTileSchedulerILi128ELi160ELi256ELi128ELb1ELb1ELb1ELb0ELb1ELb1EEEEEEEEEvNT_6ParamsE,(.L_x_2802 - _ZN7cutlass13device_kernelIN5flash11enable_sm90INS1_16FlashAttnFwdSm90INS1_25CollectiveMainloopFwdSm90ILi2EN4cute5tupleIJNS5_1CILi1EEES8_S8_EEENS6_IJNS7_ILi128EEENS7_ILi160EEENS7_ILi192EEEEEELi128ENS_12float_e4m3_tEfNS_4arch4Sm90ELb0ELb0ELb1ELb1ELb0ELb1ELb0ELb1ELb1ELb1ELb1ELb0EEENS1_21CollectiveEpilogueFwdINS6_IJSA_SA_SB_EEES9_NS_10bfloat16_tESG_Li256ELb1ELb1ELb1ELb1EEENS1_36VarlenDynamicPersistentTileSchedulerILi128ELi160ELi256ELi128ELb1ELb1ELb1ELb0ELb1ELb1EEEEEEEEEvNT_6ParamsE)
        .other          _ZN7cutlass13device_kernelIN5flash11enable_sm90INS1_16FlashAttnFwdSm90INS1_25CollectiveMainloopFwdSm90ILi2EN4cute5tupleIJNS5_1CILi1EEES8_S8_EEENS6_IJNS7_ILi128EEENS7_ILi160EEENS7_ILi192EEEEEELi128ENS_12float_e4m3_tEfNS_4arch4Sm90ELb0ELb0ELb1ELb1ELb0ELb1ELb0ELb1ELb1ELb1ELb1ELb0EEENS1_21CollectiveEpilogueFwdINS6_IJSA_SA_SB_EEES9_NS_10bfloat16_tESG_Li256ELb1ELb1ELb1ELb1EEENS1_36VarlenDynamicPersistentTileSchedulerILi128ELi160ELi256ELi128ELb1ELb1ELb1ELb0ELb1ELb1EEEEEEEEEvNT_6ParamsE,@"STO_CUDA_ENTRY STV_DEFAULT"
_ZN7cutlass13device_kernelIN5flash11enable_sm90INS1_16FlashAttnFwdSm90INS1_25CollectiveMainloopFwdSm90ILi2EN4cute5tupleIJNS5_1CILi1EEES8_S8_EEENS6_IJNS7_ILi128EEENS7_ILi160EEENS7_ILi192EEEEEELi128ENS_12float_e4m3_tEfNS_4arch4Sm90ELb0ELb0ELb1ELb1ELb0ELb1ELb0ELb1ELb1ELb1ELb1ELb0EEENS1_21CollectiveEpilogueFwdINS6_IJSA_SA_SB_EEES9_NS_10bfloat16_tESG_Li256ELb1ELb1ELb1ELb1EEENS1_36VarlenDynamicPersistentTileSchedulerILi128ELi160ELi256ELi128ELb1ELb1ELb1ELb0ELb1ELb1EEEEEEEEEvNT_6ParamsE:
        /* <DEDUP_REMOVED lines=13> */
[----:B------:R-:W-:Y:S02]  /*00d0*/  UIADD3 UR10, UP2, UR4, 0x570, URZ ;  /* 0x00000570040a7890 */ /* 0x000fe4000ff5e03f */
[----:B------:R-:W-:Y:S02]  /*00e0*/  UIADD3 UR4, UP3, UR4, 0x670, URZ ;  /* 0x0000067004047890 */ /* 0x000fe4000ff7e03f */
[----:B------:R-:W-:-:S02]  /*00f0*/  UIADD3.X UR7, URZ, UR5, URZ, UP0, !UPT ;  /* 0x000000053f077290 */ /* 0x000fc400087fe43f */
[----:B------:R-:W-:Y:S02]  /*0100*/  UIADD3.X UR9, URZ, UR5, URZ, UP1, !UPT ;  /* 0x000000053f097290 */ /* 0x000fe40008ffe43f */
[----:B------:R-:W-:Y:S02]  /*0110*/  UIADD3.X UR11, URZ, UR5, URZ, UP2, !UPT ;  /* 0x000000053f0b7290 */ /* 0x000fe400097fe43f */
[----:B------:R-:W-:-:S03]  /*0120*/  UIADD3.X UR5, URZ, UR5, URZ, UP3, !UPT ;  /* 0x000000053f057290 */ /* 0x000fc60009ffe43f */
[----:B------:R0:W-:Y:S02]  /*0130*/  UTMACCTL.PF [UR6] ;  /* 0x00000000060079b9 */ /* 0x0001e40008040000 */
[----:B------:R0:W-:Y:S02]  /*0140*/  UTMACCTL.PF [UR8] ;  /* 0x00000000080079b9 */ /* 0x0001e40008040000 */
[----:B------:R0:W-:Y:S02]  /*0150*/  UTMACCTL.PF [UR10] ;  /* 0x000000000a0079b9 */ /* 0x0001e40008040000 */
[----:B------:R0:W-:Y:S02]  /*0160*/  UTMACCTL.PF [UR4] ;  /* 0x00000000040079b9 */ /* 0x0001e40008040000 */
[----:B0-----:R-:W-:Y:S01]  /*0170*/  NOP ;  /* 0x0000000000007918 */ /* 0x001fe20000000000 */
.L_x_315:
[----:B------:R-:W-:Y:S05]  /*0180*/  BSYNC B0 ;  /* 0x0000000000007941 */ /* 0x000fea0003800000 */
.L_x_314:
        /* <DEDUP_REMOVED lines=41> */
.L_x_316:
        /* <DEDUP_REMOVED lines=22> */
.L_x_317:
        /* <DEDUP_REMOVED lines=18> */
.L_x_318:
        /* <DEDUP_REMOVED lines=22> */
.L_x_319:
        /* <DEDUP_REMOVED lines=22> */
.L_x_320:
[----:B------:R-:W-:Y:S01]  /*0960*/  PLOP3.LUT P0, PT, PT, PT, UP0, 0x80, 0x0 ;  /* 0x000000000000781c */ /* 0x000fe20003f0f008 */
[----:B------:R-:W-:Y:S01]  /*0970*/  UMOV UR36, 0x1 ;  /* 0x0000000100247882 */ /* 0x000fe20000000000 */
[----:B------:R-:W-:Y:S01]  /*0980*/  NOP ;  /* 0x0000000000007918 */ /* 0x000fe20000000000 */
[----:B------:R-:W-:Y:S01]  /*0990*/  USEL UR36, UR36, 0x2, !UP0 ;  /* 0x0000000224247887 */ /* 0x000fe2000c000000 */
[----:B------:R-:W-:Y:S01]  /*09a0*/  BSSY B8, `(.L_x_321) ;  /* 0x0002a74000087945 */ /* 0x000fe20003800000 */
[----:B------:R-:W-:Y:S01]  /*09b0*/  ULDC.64 UR54, c[0x0][0x208] ;  /* 0x0000820000367ab9 */ /* 0x000fe20000000a00 */
[----:B012-4-:R-:W-:Y:S07]  /*09c0*/  BAR.SYNC.DEFER_BLOCKING 0x0 ;  /* 0x0000000000007b1d */ /* 0x017fee0000010000 */
[----:B------:R-:W-:Y:S05]  /*09d0*/  @!P0 BRA `(.L_x_322) ;  /* 0x00000234009c8947 */ /* 0x000fea0003800000 */
.L_x_323:
[----:B------:R-:W-:-:S08]  /*09e0*/  NOP ;  /* 0x0000000000007918 */ /* 0x000fd00000000000 */
[----:B------:R-:W0:Y:S02]  /*09f0*/  USETMAXREG.TRY_ALLOC.CTAPOOL UP0, 0xf0 ;  /* 0x000000f0000079c8 */ /* 0x000e240008000600 */
[----:B0-----:R-:W-:-:S13]  /*0a00*/  PLOP3.LUT P0, PT, PT, PT, UP0, 0x80, 0x0 ;  /* 0x000000000000781c */ /* 0x001fda0003f0f008 */
[----:B------:R-:W-:Y:S05]  /*0a10*/  @!P0 BRA `(.L_x_323) ;  /* 0xfffffffc00f08947 */ /* 0x000fea000383ffff */
[----:B------:R-:W2:Y:S01]  /*0a20*/  LDL.LU R0, [R1+0x10] ;  /* 0x0000100001007983 */ /* 0x000ea20000300800 */
[----:B------:R-:W0:Y:S01]  /*0a30*/  S2R R2, SR_TID.X ;  /* 0x0000000000027919 */ /* 0x000e220000002100 */
[----:B------:R-:W1:Y:S01]  /*0a40*/  S2UR UR37, SR_CgaCtaId ;  /* 0x00000000002579c3 */ /* 0x000e620000008800 */
[----:B------:R-:W-:Y:S01]  /*0a50*/  UMOV UR4, 0x400 ;  /* 0x0000040000047882 */ /* 0x000fe20000000000 */
[----:B0-----:R-:W-:-:S06]  /*0a60*/  SHF.R.U32.HI R2, RZ, 0x7, R2 ;  /* 0x00000007ff027819 */ /* 0x001fcc0000011602 */
[----:B------:R-:W-:Y:S06]  /*0a70*/  BAR.ARV 0x8, 0x180 ;  /* 0x0206000000007b1d */ /* 0x000fec0000002000 */
[----:B------:R-:W-:-:S13]  /*0a80*/  ISETP.NE.AND P0, PT, R2, 0x1, PT ;  /* 0x000000010200780c */ /* 0x000fda0003f05270 */
[----:B------:R-:W-:Y:S08]  /*0a90*/  @!P0 BAR.ARV 0x9, 0x100 ;  /* 0x0244000000008b1d */ /* 0x000ff00000002000 */
[----:B------:R-:W-:Y:S01]  /*0aa0*/  BAR.SYNC.DEFER_BLOCKING 0x5, 0x180 ;  /* 0x0146000000007b1d */ /* 0x000fe20000010000 */
[----:B-1----:R-:W-:-:S06]  /*0ab0*/  ULEA UR4, UR37, UR4, 0x18 ;  /* 0x0000000425047291 */ /* 0x002fcc000f8ec03f */
[----:B------:R-:W-:Y:S01]  /*0ac0*/  IMAD.U32 R16, RZ, RZ, UR4 ;  /* 0x00000004ff107e24 */ /* 0x000fe2000f8e00ff */
[----:B------:R-:W-:-:S04]  /*0ad0*/  ULDC UR4, c[0x0][0xc3c] ;  /* 0x00030f0000047ab9 */ /* 0x000fc80000000800 */
[----:B------:R-:W0:Y:S01]  /*0ae0*/  LDS.128 R144, [R16+0x298d0] ;  /* 0x0298d00010907984 */ /* 0x000e220000000c00 */
[----:B------:R-:W-:Y:S06]  /*0af0*/  BAR.ARV 0x4, 0x180 ;  /* 0x0106000000007b1d */ /* 0x000fec0000002000 */
[----:B--2---:R-:W-:-:S04]  /*0b00*/  LOP3.LUT R0, R0, 0xfffffffb, RZ, 0xc0, !PT ;  /* 0xfffffffb00007812 */ /* 0x004fc800078ec0ff */
[----:B------:R-:W-:-:S05]  /*0b10*/  @P0 LOP3.LUT R0, R0, 0x4, RZ, 0xfc, !PT ;  /* 0x0000000400000812 */ /* 0x000fca00078efcff */
[----:B------:R1:W-:Y:S01]  /*0b20*/  STL [R1+0x10], R0 ;  /* 0x0000100001007387 */ /* 0x0003e20000100800 */
[----:B0-----:R-:W-:-:S13]  /*0b30*/  ISETP.GE.AND P0, PT, R147, UR4, PT ;  /* 0x0000000493007c0c */ /* 0x001fda000bf06270 */
[----:B-1----:R-:W-:Y:S05]  /*0b40*/  @P0 BRA `(.L_x_324) ;  /* 0x000002a400640947 */ /* 0x002fea0003800000 */
[----:B------:R-:W0:Y:S01]  /*0b50*/  S2R R0, SR_TID.X ;  /* 0x0000000000007919 */ /* 0x000e220000002100 */
[----:B------:R-:W-:Y:S01]  /*0b60*/  R2UR UR52, R16 ;  /* 0x00000000103472ca */ /* 0x000fe200000e0000 */
[----:B------:R-:W-:Y:S01]  /*0b70*/  IMAD.MOV.U32 R234, RZ, RZ, 0x20 ;  /* 0x00000020ffea7424 */ /* 0x000fe200078e00ff */
[----:B------:R-:W-:Y:S01]  /*0b80*/  MOV R198, RZ ;  /* 0x000000ff00c67202 */ /* 0x000fe20000000f00 */
[----:B------:R-:W-:Y:S01]  /*0b90*/  IMAD.MOV.U32 R169, RZ, RZ, RZ ;  /* 0x000000ffffa97224 */ /* 0x000fe200078e00ff */
[----:B------:R-:W-:Y:S01]  /*0ba0*/  ULOP3.LUT UR53, UR36, 0x1, URZ, 0xfc, !UPT ;  /* 0x0000000124357892 */ /* 0x000fe2000f8efc3f */
[----:B------:R-:W-:Y:S01]  /*0bb0*/  IMAD.MOV.U32 R148, RZ, RZ, RZ ;  /* 0x000000ffff947224 */ /* 0x000fe200078e00ff */
[----:B------:R-:W-:-:S07]  /*0bc0*/  UMOV UR43, URZ ;  /* 0x0000003f002b7c82 */ /* 0x000fce0008000000 */
[----:B------:R-:W-:Y:S01]  /*0bd0*/  UIADD3 UR52, UR52, 0x14400, URZ ;  /* 0x0001440034347890 */ /* 0x000fe2000fffe03f */
[----:B0-----:R-:W-:-:S05]  /*0be0*/  VIADD R25, R0, 0xffffff80 ;  /* 0xffffff8000197836 */ /* 0x001fca0000000000 */
[----:B------:R-:W-:-:S04]  /*0bf0*/  SHF.R.S32.HI R0, RZ, 0x1f, R25 ;  /* 0x0000001fff007819 */ /* 0x000fc80000011419 */
[CC--:B------:R-:W-:Y:S02]  /*0c00*/  LEA.HI R6, R0.reuse, R25.reuse, RZ, 0x2 ;  /* 0x0000001900067211 */ /* 0x0c0fe400078f10ff */
[CC--:B------:R-:W-:Y:S02]  /*0c10*/  LEA.HI R2, R0.reuse, R25.reuse, RZ, 0x4 ;  /* 0x0000001900027211 */ /* 0x0c0fe400078f20ff */
[----:B------:R-:W-:Y:S02]  /*0c20*/  LEA.HI R3, R0, R25, RZ, 0x5 ;  /* 0x0000001900037211 */ /* 0x000fe400078f28ff */
[--C-:B------:R-:W-:Y:S02]  /*0c30*/  SHF.R.S32.HI R8, RZ, 0x2, R6.reuse ;  /* 0x00000002ff087819 */ /* 0x100fe40000011406 */
[----:B------:R-:W-:Y:S01]  /*0c40*/  SHF.R.S32.HI R7, RZ, 0x1f, R6 ;  /* 0x0000001fff077819 */ /* 0x000fe20000011406 */
[----:B------:R-:W-:Y:S01]  /*0c50*/  IMAD.SHL.U32 R4, R3, 0x20, RZ ;  /* 0x0000002003047824 */ /* 0x000fe200078e00ff */
[----:B------:R-:W-:-:S02]  /*0c60*/  SHF.R.S32.HI R5, RZ, 0x4, R2 ;  /* 0x00000004ff057819 */ /* 0x000fc40000011402 */
[----:B------:R-:W-:Y:S02]  /*0c70*/  LEA.HI R7, R7, R8, RZ, 0x2 ;  /* 0x0000000807077211 */ /* 0x000fe400078f10ff */
[C---:B------:R-:W-:Y:S02]  /*0c80*/  LOP3.LUT R3, R2.reuse, 0x3fffff0, RZ, 0xc0, !PT ;  /* 0x03fffff002037812 */ /* 0x040fe400078ec0ff */
[----:B------:R-:W-:Y:S02]  /*0c90*/  LEA.HI R2, R2, R5, RZ, 0x1 ;  /* 0x0000000502027211 */ /* 0x000fe400078f08ff */
[----:B------:R-:W-:Y:S02]  /*0ca0*/  LOP3.LUT R9, R7, 0xfffffffc, RZ, 0xc0, !PT ;  /* 0xfffffffc07097812 */ /* 0x000fe400078ec0ff */
[C---:B------:R-:W-:Y:S02]  /*0cb0*/  LEA.HI R7, R25.reuse, R25, RZ, 0x1 ;  /* 0x0000001919077211 */ /* 0x040fe400078f08ff */
[----:B------:R-:W-:Y:S01]  /*0cc0*/  LOP3.LUT R4, R4, 0xfffffc00, RZ, 0xc0, !PT ;  /* 0xfffffc0004047812 */ /* 0x000fe200078ec0ff */
[----:B------:R-:W-:Y:S01]  /*0cd0*/  IMAD.IADD R9, R8, 0x1, -R9 ;  /* 0x0000000108097824 */ /* 0x000fe200078e0a09 */
[----:B------:R-:W-:-:S02]  /*0ce0*/  IADD3 R3, R25, -R3, RZ ;  /* 0x8000000319037210 */ /* 0x000fc40007ffe0ff */
[----:B------:R-:W-:Y:S01]  /*0cf0*/  LOP3.LUT R2, R2, 0x1ffffffe, RZ, 0xc0, !PT ;  /* 0x1ffffffe02027812 */ /* 0x000fe200078ec0ff */
[----:B------:R-:W-:Y:S01]  /*0d00*/  IMAD.SHL.U32 R175, R9, 0x80, RZ ;  /* 0x0000008009af7824 */ /* 0x000fe200078e00ff */
[----:B------:R-:W-:Y:S01]  /*0d10*/  SHF.R.S32.HI R168, RZ, 0x1, R7 ;  /* 0x00000001ffa87819 */ /* 0x000fe20000011407 */
[----:B------:R-:W-:Y:S01]  /*0d20*/  IMAD R3, R3, 0x40, R4 ;  /* 0x0000004003037824 */ /* 0x000fe200078e0204 */
[----:B------:R-:W-:Y:S01]  /*0d30*/  LOP3.LUT R6, R6, 0xfffffffc, RZ, 0xc0, !PT ;  /* 0xfffffffc06067812 */ /* 0x000fe200078ec0ff */
[----:B------:R-:W-:Y:S01]  /*0d40*/  IMAD.IADD R2, R5, 0x1, -R2 ;  /* 0x0000000105027824 */ /* 0x000fe200078e0a02 */
[----:B------:R-:W-:Y:S02]  /*0d50*/  IADD3 R216, R168, 0x80, RZ ;  /* 0x00000080a8d87810 */ /* 0x000fe40007ffe0ff */
[----:B------:R-:W-:Y:S01]  /*0d60*/  LOP3.LUT R4, R7, 0xfffffffe, RZ, 0xc0, !PT ;  /* 0xfffffffe07047812 */ /* 0x000fe200078ec0ff */
[----:B------:R-:W-:Y:S01]  /*0d70*/  IMAD R2, R2, 0x8, R3 ;  /* 0x0000000802027824 */ /* 0x000fe200078e0203 */
[----:B------:R-:W-:Y:S01]  /*0d80*/  SHF.R.S32.HI R3, RZ, 0x1f, R216 ;  /* 0x0000001fff037819 */ /* 0x000fe200000114d8 */
[C---:B------:R-:W-:Y:S01]  /*0d90*/  IMAD.IADD R6, R25.reuse, 0x1, -R6 ;  /* 0x0000000119067824 */ /* 0x040fe200078e0a06 */
[----:B------:R-:W-:Y:S01]  /*0da0*/  LEA.HI R14, R216, R216, RZ, 0x1 ;  /* 0x000000d8d80e7211 */ /* 0x000fe200078f08ff */
[----:B------:R-:W-:Y:S01]  /*0db0*/  IMAD.IADD R12, R25, 0x1, -R4 ;  /* 0x00000001190c7824 */ /* 0x000fe200078e0a04 */
[----:B------:R0:W-:Y:S01]  /*0dc0*/  STL [R1+0x68], R2 ;  /* 0x0000680201007387 */ /* 0x0001e20000100800 */
[----:B------:R-:W-:-:S02]  /*0dd0*/  LOP3.LUT R175, R175, 0x180, RZ, 0xc0, !PT ;  /* 0x00000180afaf7812 */ /* 0x000fc400078ec0ff */
[----:B------:R-:W-:Y:S01]  /*0de0*/  LEA.HI R8, R6, R6, RZ, 0x1 ;  /* 0x0000000606087211 */ /* 0x000fe200078f08ff */
[C---:B------:R-:W-:Y:S01]  /*0df0*/  IMAD.SHL.U32 R22, R12.reuse, 0x8, RZ ;  /* 0x000000080c167824 */ /* 0x040fe200078e00ff */
[----:B------:R-:W-:Y:S02]  /*0e00*/  SHF.L.U32 R18, R12, 0x4, RZ ;  /* 0x000000040c127819 */ /* 0x000fe400000006ff */
[----:B------:R-:W-:Y:S01]  /*0e10*/  LOP3.LUT R11, R8, 0x1ffffffe, RZ, 0xc0, !PT ;  /* 0x1ffffffe080b7812 */ /* 0x000fe200078ec0ff */
[C---:B------:R-:W-:Y:S01]  /*0e20*/  VIADD R173, R22.reuse, 0x40 ;  /* 0x0000004016ad7836 */ /* 0x040fe20000000000 */
[C---:B------:R-:W-:Y:S01]  /*0e30*/  IADD3 R170, R22.reuse, 0x20, RZ ;  /* 0x0000002016aa7810 */ /* 0x040fe20007ffe0ff */
[----:B------:R-:W-:Y:S01]  /*0e40*/  VIADD R174, R22, 0x50 ;  /* 0x0000005016ae7836 */ /* 0x000fe20000000000 */
[----:B0-----:R-:W-:Y:S01]  /*0e50*/  LEA.HI R2, R3, R216, RZ, 0x3 ;  /* 0x000000d803027211 */ /* 0x001fe200078f18ff */
[----:B------:R-:W-:Y:S01]  /*0e60*/  IMAD.IADD R13, R6, 0x1, -R11 ;  /* 0x00000001060d7824 */ /* 0x000fe200078e0a0b */
[----:B------:R-:W-:Y:S01]  /*0e70*/  SHF.R.S32.HI R3, RZ, 0x1f, R7 ;  /* 0x0000001fff037819 */ /* 0x000fe20000011407 */
[----:B------:R-:W-:Y:S01]  /*0e80*/  IMAD.IADD R6, R22, 0x1, R170 ;  /* 0x0000000116067824 */ /* 0x000fe200078e02aa */
[----:B------:R-:W-:Y:S01]  /*0e90*/  LOP3.LUT R11, R14, 0x3fffffe, RZ, 0xc0, !PT ;  /* 0x03fffffe0e0b7812 */ /* 0x000fe200078ec0ff */
[----:B------:R-:W-:Y:S01]  /*0ea0*/  IMAD.SHL.U32 R4, R2, 0x40, RZ ;  /* 0x0000004002047824 */ /* 0x000fe200078e00ff */
[----:B------:R-:W-:Y:S01]  /*0eb0*/  LEA.HI R3, R3, R168, RZ, 0x3 ;  /* 0x000000a803037211 */ /* 0x000fe200078f18ff */
[----:B------:R-:W-:Y:S01]  /*0ec0*/  VIADD R172, R22, 0x10 ;  /* 0x0000001016ac7836 */ /* 0x000fe20000000000 */
[----:B------:R-:W-:Y:S01]  /*0ed0*/  LEA.HI R2, R0, R25, RZ, 0x7 ;  /* 0x0000001900027211 */ /* 0x000fe200078f38ff */
[----:B------:R-:W-:Y:S01]  /*0ee0*/  IMAD.IADD R11, R216, 0x1, -R11 ;  /* 0x00000001d80b7824 */ /* 0x000fe200078e0a0b */
[----:B------:R-:W-:-:S02]  /*0ef0*/  LOP3.LUT R200, R4, 0xfffffe00, RZ, 0xc0, !PT ;  /* 0xfffffe0004c87812 */ /* 0x000fc400078ec0ff */
[----:B------:R-:W-:Y:S02]  /*0f00*/  LOP3.LUT R3, R3, 0xfffffff8, RZ, 0xc0, !PT ;  /* 0xfffffff803037812 */ /* 0x000fe400078ec0ff */
[----:B------:R-:W-:Y:S01]  /*0f10*/  LOP3.LUT R4, R2, 0xffffff80, RZ, 0xc0, !PT ;  /* 0xffffff8002047812 */ /* 0x000fe200078ec0ff */
[----:B------:R-:W-:Y:S01]  /*0f20*/  IMAD R200, R11, 0x40, R200 ;  /* 0x000000400bc87824 */ /* 0x000fe200078e02c8 */
[----:B------:R-:W-:Y:S01]  /*0f30*/  SHF.R.S32.HI R15, RZ, 0x1f, R6 ;  /* 0x0000001fff0f7819 */ /* 0x000fe20000011406 */
[----:B------:R-:W-:Y:S01]  /*0f40*/  IMAD.IADD R10, R168, 0x1, -R3 ;  /* 0x00000001a80a7824 */ /* 0x000fe200078e0a03 */
[----:B------:R-:W-:Y:S01]  /*0f50*/  IADD3 R21, R25, -R4, RZ ;  /* 0x8000000419157210 */ /* 0x000fe20007ffe0ff */
[----:B------:R-:W-:Y:S01]  /*0f60*/  IMAD.IADD R4, R22, 0x1, R173 ;  /* 0x0000000116047824 */ /* 0x000fe200078e02ad */
[----:B------:R-:W-:Y:S01]  /*0f70*/  LEA.HI R7, R7, R168, RZ, 0x1 ;  /* 0x000000a807077211 */ /* 0x000fe200078f08ff */
[----:B------:R-:W-:Y:S01]  /*0f80*/  IMAD.SHL.U32 R3, R10, 0x80, RZ ;  /* 0x000000800a037824 */ /* 0x000fe200078e00ff */
[----:B------:R-:W-:Y:S01]  /*0f90*/  SHF.R.S32.HI R8, RZ, 0x1f, R21 ;  /* 0x0000001fff087819 */ /* 0x000fe20000011415 */
[----:B------:R0:W-:Y:S01]  /*0fa0*/  STL [R1+0x60], R10 ;  /* 0x0000600a01007387 */ /* 0x0001e20000100800 */
[----:B------:R-:W-:-:S02]  /*0fb0*/  LEA.HI R20, R15, R6, RZ, 0x4 ;  /* 0x000000060f147211 */ /* 0x000fc400078f20ff */
[----:B------:R-:W-:Y:S02]  /*0fc0*/  LOP3.LUT R3, R3, 0x380, RZ, 0xc0, !PT ;  /* 0x0000038003037812 */ /* 0x000fe400078ec0ff */
[----:B------:R-:W-:Y:S02]  /*0fd0*/  LEA.HI R17, R15, R6, RZ, 0x6 ;  /* 0x000000060f117211 */ /* 0x000fe400078f30ff */
[----:B------:R-:W-:Y:S02]  /*0fe0*/  SHF.R.S32.HI R15, RZ, 0x1f, R4 ;  /* 0x0000001fff0f7819 */ /* 0x000fe40000011404 */
[----:B------:R-:W-:Y:S01]  /*0ff0*/  SHF.R.U32.HI R6, RZ, 0x3, R3 ;  /* 0x00000003ff067819 */ /* 0x000fe20000011603 */
[----:B------:R-:W-:Y:S01]  /*1000*/  IMAD.SHL.U32 R17, R17, 0x80, RZ ;  /* 0x0000008011117824 */ /* 0x000fe200078e00ff */
[----:B0-----:R-:W-:Y:S02]  /*1010*/  LEA.HI R10, R8, R21, RZ, 0x2 ;  /* 0x00000015080a7211 */ /* 0x001fe400078f10ff */
[----:B------:R-:W-:-:S02]  /*1020*/  LOP3.LUT R7, R7, 0x3fffffe, RZ, 0xc0, !PT ;  /* 0x03fffffe07077812 */ /* 0x000fc400078ec0ff */
[--C-:B------:R-:W-:Y:S02]  /*1030*/  SHF.R.S32.HI R11, RZ, 0x2, R10.reuse ;  /* 0x00000002ff0b7819 */ /* 0x100fe4000001140a */
[----:B------:R-:W-:Y:S02]  /*1040*/  SHF.R.S32.HI R12, RZ, 0x1f, R10 ;  /* 0x0000001fff0c7819 */ /* 0x000fe4000001140a */
[----:B------:R-:W-:Y:S02]  /*1050*/  LOP3.LUT R3, R3, 0x10, R18, 0xf8, !PT ;  /* 0x0000001003037812 */ /* 0x000fe400078ef812 */
[----:B------:R-:W-:Y:S02]  /*1060*/  LEA.HI R12, R12, R11, RZ, 0x3 ;  /* 0x0000000b0c0c7211 */ /* 0x000fe400078f18ff */
[----:B------:R-:W-:Y:S02]  /*1070*/  SHF.R.S32.HI R26, RZ, 0x7, R2 ;  /* 0x00000007ff1a7819 */ /* 0x000fe40000011402 */
[----:B------:R-:W-:-:S02]  /*1080*/  LEA.HI R0, R0, R25, RZ, 0x3 ;  /* 0x0000001900007211 */ /* 0x000fc400078f18ff */
[CC--:B------:R-:W-:Y:S02]  /*1090*/  LEA.HI R24, R15.reuse, R4.reuse, RZ, 0x4 ;  /* 0x000000040f187211 */ /* 0x0c0fe400078f20ff */
[----:B------:R-:W-:Y:S01]  /*10a0*/  LEA.HI R15, R15, R4, RZ, 0x6 ;  /* 0x000000040f0f7211 */ /* 0x000fe200078f30ff */
[----:B------:R-:W-:Y:S01]  /*10b0*/  IMAD.IADD R4, R168, 0x1, -R7 ;  /* 0x00000001a8047824 */ /* 0x000fe200078e0a07 */
[----:B------:R-:W-:Y:S02]  /*10c0*/  LOP3.LUT R6, R3, R6, RZ, 0x3c, !PT ;  /* 0x0000000603067212 */ /* 0x000fe400078e3cff */
[----:B------:R-:W-:Y:S01]  /*10d0*/  LOP3.LUT R12, R12, 0xfffffff8, RZ, 0xc0, !PT ;  /* 0xfffffff80c0c7812 */ /* 0x000fe200078ec0ff */
[C---:B------:R-:W-:Y:S01]  /*10e0*/  IMAD R4, R5.reuse, 0x8, R4 ;  /* 0x0000000805047824 */ /* 0x040fe200078e0204 */
[----:B------:R-:W-:Y:S01]  /*10f0*/  LEA.HI R2, R2, R26, RZ, 0x1 ;  /* 0x0000001a02027211 */ /* 0x000fe200078f08ff */
[----:B------:R-:W-:Y:S01]  /*1100*/  IMAD R208, R5, 0x400, R6 ;  /* 0x0000040005d07824 */ /* 0x000fe200078e0206 */
[----:B------:R-:W-:Y:S01]  /*1110*/  LEA.HI R8, R8, R21, RZ, 0x5 ;  /* 0x0000001508087211 */ /* 0x000fe200078f28ff */
[----:B------:R-:W-:Y:S01]  /*1120*/  IMAD.SHL.U32 R15, R15, 0x80, RZ ;  /* 0x000000800f0f7824 */ /* 0x000fe200078e00ff */
[----:B------:R-:W-:Y:S01]  /*1130*/  LOP3.LUT R210, R0, 0xfffffff8, RZ, 0xc0, !PT ;  /* 0xfffffff800d27812 */ /* 0x000fe200078ec0ff */
[----:B------:R-:W-:Y:S01]  /*1140*/  IMAD.SHL.U32 R197, R4, 0x40, RZ ;  /* 0x0000004004c57824 */ /* 0x000fe200078e00ff */
[----:B------:R-:W-:-:S02]  /*1150*/  IADD3 R11, R11, -R12, RZ ;  /* 0x8000000c0b0b7210 */ /* 0x000fc40007ffe0ff */
[----:B------:R-:W-:Y:S01]  /*1160*/  LOP3.LUT R2, R2, 0x3fffffe, RZ, 0xc0, !PT ;  /* 0x03fffffe02027812 */ /* 0x000fe200078ec0ff */
[----:B------:R-:W-:Y:S01]  /*1170*/  IMAD.IADD R210, R25, 0x1, -R210 ;  /* 0x0000000119d27824 */ /* 0x000fe200078e0ad2 */
[----:B------:R-:W-:Y:S02]  /*1180*/  SHF.R.S32.HI R8, RZ, 0x5, R8 ;  /* 0x00000005ff087819 */ /* 0x000fe40000011408 */
[----:B------:R-:W-:Y:S01]  /*1190*/  SHF.R.U32.HI R196, RZ, 0x3, R175 ;  /* 0x00000003ffc47819 */ /* 0x000fe200000116af */
[----:B------:R-:W-:Y:S01]  /*11a0*/  IMAD.SHL.U32 R203, R210, 0x8, RZ ;  /* 0x00000008d2cb7824 */ /* 0x000fe200078e00ff */
[----:B------:R-:W-:Y:S01]  /*11b0*/  LOP3.LUT R5, R175, 0x30, R24, 0xf8, !PT ;  /* 0x00000030af057812 */ /* 0x000fe200078ef818 */
[----:B------:R-:W-:Y:S01]  /*11c0*/  IMAD R11, R8, 0x10, R11 ;  /* 0x00000010080b7824 */ /* 0x000fe200078e020b */
[----:B------:R-:W-:Y:S01]  /*11d0*/  LOP3.LUT R10, R10, 0x7ffffffc, RZ, 0xc0, !PT ;  /* 0x7ffffffc0a0a7812 */ /* 0x000fe200078ec0ff */
[----:B------:R-:W-:Y:S01]  /*11e0*/  VIADD R209, R203, 0x40 ;  /* 0x00000040cbd17836 */ /* 0x000fe20000000000 */
[----:B------:R-:W-:-:S02]  /*11f0*/  LOP3.LUT R6, R15, 0xffffe000, RZ, 0xc0, !PT ;  /* 0xffffe0000f067812 */ /* 0x000fc400078ec0ff */
[----:B------:R-:W-:Y:S01]  /*1200*/  LOP3.LUT R5, R5, R196, RZ, 0x3c, !PT ;  /* 0x000000c405057212 */ /* 0x000fe200078e3cff */
[----:B------:R-:W-:Y:S01]  /*1210*/  IMAD.IADD R10, R21, 0x1, -R10 ;  /* 0x00000001150a7824 */ /* 0x000fe200078e0a0a */
[----:B------:R-:W-:Y:S02]  /*1220*/  IADD3 R2, R26, -R2, RZ ;  /* 0x800000021a027210 */ /* 0x000fe40007ffe0ff */
[----:B------:R-:W-:Y:S02]  /*1230*/  LOP3.LUT R3, R175, 0x30, R20, 0xf8, !PT ;  /* 0x00000030af037812 */ /* 0x000fe400078ef814 */
[----:B------:R-:W-:Y:S01]  /*1240*/  LOP3.LUT P0, RZ, R9, 0x2, RZ, 0xc0, !PT ;  /* 0x0000000209ff7812 */ /* 0x000fe2000780c0ff */
[----:B------:R-:W-:Y:S01]  /*1250*/  IMAD R8, R2, 0x40, R11 ;  /* 0x0000004002087824 */ /* 0x000fe200078e020b */
[----:B------:R-:W-:Y:S02]  /*1260*/  IADD3 R9, R5, R197, R6 ;  /* 0x000000c505097210 */ /* 0x000fe40007ffe006 */
[----:B------:R-:W-:Y:S01]  /*1270*/  LOP3.LUT R4, R17, 0xffffe000, RZ, 0xc0, !PT ;  /* 0xffffe00011047812 */ /* 0x000fe200078ec0ff */
[----:B------:R-:W-:Y:S01]  /*1280*/  IMAD.MOV.U32 R17, RZ, RZ, RZ ;  /* 0x000000ffff117224 */ /* 0x000fe200078e00ff */
[----:B------:R-:W-:Y:S01]  /*1290*/  LOP3.LUT R3, R3, R196, RZ, 0x3c, !PT ;  /* 0x000000c403037212 */ /* 0x000fe200078e3cff */
[----:B------:R-:W-:Y:S01]  /*12a0*/  STL [R1+0x5c], R8 ;  /* 0x00005c0801007387 */ /* 0x000fe20000100800 */
[----:B------:R-:W-:-:S02]  /*12b0*/  SHF.R.S32.HI R236, RZ, 0x3, R0 ;  /* 0x00000003ffec7819 */ /* 0x000fc40000011400 */
[----:B------:R-:W-:Y:S02]  /*12c0*/  LOP3.LUT R5, R175, 0x30, R18, 0xf8, !PT ;  /* 0x00000030af057812 */ /* 0x000fe400078ef812 */
[----:B------:R-:W-:Y:S02]  /*12d0*/  SHF.R.S32.HI R2, RZ, 0x1f, R203 ;  /* 0x0000001fff027819 */ /* 0x000fe400000114cb */
[----:B------:R-:W-:Y:S02]  /*12e0*/  SHF.R.S32.HI R0, RZ, 0x1f, R174 ;  /* 0x0000001fff007819 */ /* 0x000fe400000114ae */
[----:B------:R-:W-:Y:S02]  /*12f0*/  SHF.R.S32.HI R2, RZ, 0x4, R24 ;  /* 0x00000004ff027819 */ /* 0x000fe40000011418 */
[----:B------:R-:W-:Y:S01]  /*1300*/  IADD3 R7, R3, R197, R4 ;  /* 0x000000c503077210 */ /* 0x000fe20007ffe004 */
[----:B------:R0:W-:Y:S01]  /*1310*/  STL [R1+0x44], R0 ;  /* 0x0000440001007387 */ /* 0x0001e20000100800 */
[----:B------:R-:W-:-:S02]  /*1320*/  SHF.L.U32 R218, R10, 0x1, RZ ;  /* 0x000000010ada7819 */ /* 0x000fc400000006ff */
[-C--:B------:R-:W-:Y:S01]  /*1330*/  LOP3.LUT R5, R5, R196.reuse, RZ, 0x3c, !PT ;  /* 0x000000c405057212 */ /* 0x080fe200078e3cff */
[----:B------:R1:W-:Y:S01]  /*1340*/  STL [R1+0x8], R2 ;  /* 0x0000080201007387 */ /* 0x0003e20000100800 */
[----:B------:R-:W-:Y:S01]  /*1350*/  LOP3.LUT R3, R175, 0x10, R18, 0xf8, !PT ;  /* 0x00000010af037812 */ /* 0x000fe200078ef812 */
[C---:B------:R-:W-:Y:S01]  /*1360*/  VIADD R233, R218.reuse, 0x10 ;  /* 0x00000010dae97836 */ /* 0x040fe20000000000 */
[C---:B------:R-:W-:Y:S01]  /*1370*/  IADD3 R224, R218.reuse, 0x58, RZ ;  /* 0x00000058dae07810 */ /* 0x040fe20007ffe0ff */
[C---:B------:R-:W-:Y:S01]  /*1380*/  VIADD R231, R218.reuse, 0x20 ;  /* 0x00000020dae77836 */ /* 0x040fe20000000000 */
[----:B------:R-:W-:Y:S01]  /*1390*/  SHF.R.S32.HI R14, RZ, 0x1, R14 ;  /* 0x00000001ff0e7819 */ /* 0x000fe2000001140e */
[C---:B------:R-:W-:Y:S01]  /*13a0*/  VIADD R230, R218.reuse, 0x28 ;  /* 0x00000028dae67836 */ /* 0x040fe20000000000 */
[----:B0-----:R-:W-:Y:S01]  /*13b0*/  SHF.R.S32.HI R0, RZ, 0x1f, R209 ;  /* 0x0000001fff007819 */ /* 0x001fe200000114d1 */
[C---:B------:R-:W-:Y:S01]  /*13c0*/  VIADD R228, R218.reuse, 0x38 ;  /* 0x00000038dae47836 */ /* 0x040fe20000000000 */
[----:B------:R-:W-:Y:S01]  /*13d0*/  LOP3.LUT R0, R3, R196, RZ, 0x3c, !PT ;  /* 0x000000c403007212 */ /* 0x000fe200078e3cff */
[----:B------:R-:W-:Y:S01]  /*13e0*/  VIADD R227, R218, 0x40 ;  /* 0x00000040dae37836 */ /* 0x000fe20000000000 */
[----:B-1----:R-:W-:Y:S01]  /*13f0*/  IADD3 R2, R16, R197, R5 ;  /* 0x000000c510027210 */ /* 0x002fe20007ffe005 */
[C---:B------:R-:W-:Y:S01]  /*1400*/  VIADD R225, R218.reuse, 0x50 ;  /* 0x00000050dae17836 */ /* 0x040fe20000000000 */
[----:B------:R-:W-:Y:S01]  /*1410*/  IADD3 R205, R197, R0, RZ ;  /* 0x00000000c5cd7210 */ /* 0x000fe20007ffe0ff */
[C---:B------:R-:W-:Y:S01]  /*1420*/  VIADD R222, R218.reuse, 0x68 ;  /* 0x00000068dade7836 */ /* 0x040fe20000000000 */
[----:B------:R-:W-:Y:S01]  /*1430*/  SHF.R.S32.HI R0, RZ, 0x1f, R233 ;  /* 0x0000001fff007819 */ /* 0x000fe200000114e9 */
[C---:B------:R-:W-:Y:S01]  /*1440*/  VIADD R221, R218.reuse, 0x70 ;  /* 0x00000070dadd7836 */ /* 0x040fe20000000000 */
[----:B------:R0:W-:Y:S01]  /*1450*/  STL [R1+0x58], R2 ;  /* 0x0000580201007387 */ /* 0x0001e20000100800 */
[----:B------:R-:W-:Y:S01]  /*1460*/  SHF.R.S32.HI R0, RZ, 0x1f, R230 ;  /* 0x0000001fff007819 */ /* 0x000fe200000114e6 */
[C---:B------:R-:W-:Y:S01]  /*1470*/  VIADD R232, R218.reuse, 0x18 ;  /* 0x00000018dae87836 */ /* 0x040fe20000000000 */
[----:B------:R-:W-:Y:S01]  /*1480*/  SHF.R.S32.HI R0, RZ, 0x1f, R227 ;  /* 0x0000001fff007819 */ /* 0x000fe200000114e3 */
[C---:B------:R-:W-:Y:S01]  /*1490*/  VIADD R226, R218.reuse, 0x48 ;  /* 0x00000048dae27836 */ /* 0x040fe20000000000 */
[----:B------:R-:W-:Y:S01]  /*14a0*/  SHF.R.S32.HI R0, RZ, 0x1f, R224 ;  /* 0x0000001fff007819 */ /* 0x000fe200000114e0 */
[----:B------:R-:W-:Y:S01]  /*14b0*/  VIADD R223, R218, 0x60 ;  /* 0x00000060dadf7836 */ /* 0x000fe20000000000 */
[----:B------:R-:W-:Y:S01]  /*14c0*/  SHF.R.S32.HI R0, RZ, 0x1f, R221 ;  /* 0x0000001fff007819 */ /* 0x000fe200000114dd */
[----:B------:R-:W-:Y:S01]  /*14d0*/  IMAD.IADD R0, R16, 0x1, R9 ;  /* 0x0000000110007824 */ /* 0x000fe200078e0209 */
[----:B------:R-:W-:Y:S01]  /*14e0*/  IADD3 R229, R218, 0x30, RZ ;  /* 0x00000030dae57810 */ /* 0x000fe20007ffe0ff */
[----:B------:R-:W-:Y:S01]  /*14f0*/  IMAD.SHL.U32 R14, R14, 0x80, RZ ;  /* 0x000000800e0e7824 */ /* 0x000fe200078e00ff */
[----:B0-----:R-:W-:Y:S01]  /*1500*/  SHF.R.S32.HI R2, RZ, 0x1f, R231 ;  /* 0x0000001fff027819 */ /* 0x001fe200000114e7 */
[----:B------:R-:W-:Y:S01]  /*1510*/  VIADD R220, R218, 0x78 ;  /* 0x00000078dadc7836 */ /* 0x000fe20000000000 */
[----:B------:R-:W-:-:S02]  /*1520*/  SHF.R.S32.HI R2, RZ, 0x1f, R228 ;  /* 0x0000001fff027819 */ /* 0x000fc400000114e4 */
[----:B------:R-:W-:Y:S02]  /*1530*/  SHF.R.S32.HI R2, RZ, 0x1f, R225 ;  /* 0x0000001fff027819 */ /* 0x000fe400000114e1 */
[----:B------:R-:W-:Y:S01]  /*1540*/  SHF.R.S32.HI R2, RZ, 0x1f, R222 ;  /* 0x0000001fff027819 */ /* 0x000fe200000114de */
[----:B------:R-:W-:Y:S01]  /*1550*/  IMAD.IADD R2, R16, 0x1, R7 ;  /* 0x0000000110027824 */ /* 0x000fe200078e0207 */
[----:B------:R-:W-:Y:S02]  /*1560*/  SEL R234, R234, 0xffffffe0, !P0 ;  /* 0xffffffe0eaea7807 */ /* 0x000fe40004000000 */
[----:B------:R-:W-:Y:S02]  /*1570*/  SHF.R.S32.HI R3, RZ, 0x1f, R232 ;  /* 0x0000001fff037819 */ /* 0x000fe400000114e8 */
[----:B------:R-:W-:Y:S01]  /*1580*/  STL [R1+0x54], R2 ;  /* 0x0000540201007387 */ /* 0x000fe20000100800 */
[----:B------:R-:W-:Y:S01]  /*1590*/  SHF.R.S32.HI R3, RZ, 0x1f, R229 ;  /* 0x0000001fff037819 */ /* 0x000fe200000114e5 */
[----:B------:R-:W-:Y:S01]  /*15a0*/  IMAD.IADD R207, R234, 0x1, R205 ;  /* 0x00000001eacf7824 */ /* 0x000fe200078e02cd */
[----:B------:R-:W-:Y:S01]  /*15b0*/  SHF.R.S32.HI R3, RZ, 0x1f, R226 ;  /* 0x0000001fff037819 */ /* 0x000fe200000114e2 */
[----:B------:R0:W-:Y:S01]  /*15c0*/  STL [R1+0x50], R0 ;  /* 0x0000500001007387 */ /* 0x0001e20000100800 */
[----:B------:R-:W-:-:S02]  /*15d0*/  SHF.R.S32.HI R3, RZ, 0x1f, R223 ;  /* 0x0000001fff037819 */ /* 0x000fc400000114df */
[----:B------:R-:W-:Y:S02]  /*15e0*/  SHF.R.S32.HI R219, RZ, 0x1f, R168 ;  /* 0x0000001fffdb7819 */ /* 0x000fe400000114a8 */
[----:B------:R-:W-:Y:S02]  /*15f0*/  IADD3 R171, R22, 0x30, RZ ;  /* 0x0000003016ab7810 */ /* 0x000fe40007ffe0ff */
[----:B------:R-:W-:Y:S02]  /*1600*/  LOP3.LUT R199, R14, 0x180, RZ, 0xc0, !PT ;  /* 0x000001800ec77812 */ /* 0x000fe400078ec0ff */
[----:B------:R-:W-:Y:S01]  /*1610*/  SHF.R.S32.HI R237, RZ, 0x4, R20 ;  /* 0x00000004ffed7819 */ /* 0x000fe20000011414 */
[----:B0-----:R-:W-:Y:S01]  /*1620*/  IMAD R0, R13, 0x8, R8 ;  /* 0x000000080d007824 */ /* 0x001fe200078e0208 */
[----:B------:R-:W-:Y:S02]  /*1630*/  SHF.R.S32.HI R3, RZ, 0x1f, R220 ;  /* 0x0000001fff037819 */ /* 0x000fe400000114dc */
[----:B------:R-:W-:-:S02]  /*1640*/  IADD3 R234, R234, UR52, R205 ;  /* 0x00000034eaea7c10 */ /* 0x000fc4000fffe0cd */
[----:B------:R0:W-:Y:S05]  /*1650*/  STL [R1+0x64], R0 ;  /* 0x0000640001007387 */ /* 0x0001ea0000100800 */
.L_x_528:
[----:B-1-34-:R-:W1:Y:S02]  /*1660*/  LDC.64 R2, c[0x0][0xc88] ;  /* 0x00032200ff027b82 */ /* 0x01ae640000000a00 */
[----:B-1----:R-:W-:-:S05]  /*1670*/  IMAD.WIDE R2, R147, 0x4, R2 ;  /* 0x0000000493027825 */ /* 0x002fca00078e0202 */
[----:B------:R-:W2:Y:S01]  /*1680*/  LDG.E R206, desc[UR54][R2.64] ;  /* 0x0000003602ce7981 */ /* 0x000ea2000c1e1900 */
[----:B------:R-:W-:Y:S05]  /*1690*/  YIELD ;  /* 0x0000000000007946 */ /* 0x000fea0003800000 */
[----:B------:R-:W-:Y:S01]  /*16a0*/  ULDC.64 UR4, c[0x0][0xa28] ;  /* 0x00028a0000047ab9 */ /* 0x000fe20000000a00 */
[----:B------:R-:W-:Y:S01]  /*16b0*/  ULDC.64 UR8, c[0x0][0xa18] ;  /* 0x0002860000087ab9 */ /* 0x000fe20000000a00 */
[----:B------:R-:W-:Y:S01]  /*16c0*/  ISETP.NE.U32.AND P1, PT, RZ, UR4, PT ;  /* 0x00000004ff007c0c */ /* 0x000fe2000bf25070 */
[----:B------:R-:W-:Y:S01]  /*16d0*/  ULDC.64 UR6, c[0x0][0xa08] ;  /* 0x0002820000067ab9 */ /* 0x000fe20000000a00 */
[----:B------:R-:W-:Y:S01]  /*16e0*/  IMAD.MOV.U32 R10, RZ, RZ, RZ ;  /* 0x000000ffff0a7224 */ /* 0x000fe200078e00ff */
[----:B------:R-:W-:Y:S01]  /*16f0*/  ISETP.NE.U32.AND P0, PT, RZ, UR6, PT ;  /* 0x00000006ff007c0c */ /* 0x000fe2000bf05070 */
[----:B0-----:R-:W-:Y:S01]  /*1700*/  IMAD.MOV.U32 R26, RZ, RZ, RZ ;  /* 0x000000ffff1a7224 */ /* 0x001fe200078e00ff */
[----:B------:R-:W-:-:S02]  /*1710*/  ISETP.NE.AND.EX P1, PT, RZ, UR5, PT, P1 ;  /* 0x00000005ff007c0c */ /* 0x000fc4000bf25310 */
[----:B------:R-:W-:Y:S02]  /*1720*/  ISETP.NE.AND.EX P0, PT, RZ, UR7, PT, P0 ;  /* 0x00000007ff007c0c */ /* 0x000fe4000bf05300 */
[----:B--2---:R-:W-:-:S09]  /*1730*/  SHF.R.S32.HI R214, RZ, 0x1f, R206 ;  /* 0x0000001fffd67819 */ /* 0x004fd200000114ce */
[C---:B------:R-:W-:Y:S02]  /*1740*/  @P1 LEA R4, P2, R206.reuse, UR4, 0x2 ;  /* 0x00000004ce041c11 */ /* 0x040fe4000f8410ff */
[C---:B------:R-:W-:Y:S02]  /*1750*/  SHF.L.U32 R212, R206.reuse, 0x2, RZ ;  /* 0x00000002ced47819 */ /* 0x040fe400000006ff */
[C-C-:B------:R-:W-:Y:S02]  /*1760*/  @P1 LEA.HI.X R5, R206.reuse, UR5, R214.reuse, 0x2, P2 ;  /* 0x00000005ce051c11 */ /* 0x140fe400090f14d6 */
[----:B------:R-:W-:Y:S01]  /*1770*/  ISETP.NE.U32.AND P2, PT, RZ, UR8, PT ;  /* 0x00000008ff007c0c */ /* 0x000fe2000bf45070 */
[----:B------:R-:W-:Y:S01]  /*1780*/  ULDC UR4, c[0x0][0x288] ;  /* 0x0000a20000047ab9 */ /* 0x000fe20000000800 */
[----:B------:R-:W-:Y:S01]  /*1790*/  SHF.L.U64.HI R213, R206, 0x2, R214 ;  /* 0x00000002ced57819 */ /* 0x000fe200000102d6 */
[----:B------:R1:W5:Y:S01]  /*17a0*/  @P1 LDG.E R10, desc[UR54][R4.64] ;  /* 0x00000036040a1981 */ /* 0x000362000c1e1900 */
[----:B------:R-:W-:-:S02]  /*17b0*/  ISETP.NE.AND.EX P2, PT, RZ, UR9, PT, P2 ;  /* 0x00000009ff007c0c */ /* 0x000fc4000bf45320 */
[----:B------:R-:W-:Y:S01]  /*17c0*/  IADD3 R8, P3, R212, UR6, RZ ;  /* 0x00000006d4087c10 */ /* 0x000fe2000ff7e0ff */
[----:B------:R-:W-:Y:S01]  /*17d0*/  IMAD.U32 R149, RZ, RZ, UR4 ;  /* 0x00000004ff957e24 */ /* 0x000fe2000f8e00ff */
[----:B------:R-:W-:Y:S02]  /*17e0*/  ULDC.64 UR4, c[0x0][0x418] ;  /* 0x0001060000047ab9 */ /* 0x000fe40000000a00 */
[----:B------:R-:W-:-:S05]  /*17f0*/  IADD3.X R9, R213, UR7, RZ, P3, !PT ;  /* 0x00000007d5097c10 */ /* 0x000fca0009ffe4ff */
[----:B------:R1:W5:Y:S02]  /*1800*/  @P0 LDG.E R26, desc[UR54][R8.64] ;  /* 0x00000036081a0981 */ /* 0x000364000c1e1900 */
[----:B------:R-:W-:-:S04]  /*1810*/  @P2 IADD3 R6, P1, R212, UR8, RZ ;  /* 0x00000008d4062c10 */ /* 0x000fc8000ff3e0ff */
[----:B------:R-:W-:-:S05]  /*1820*/  @P2 IADD3.X R7, R213, UR9, RZ, P1, !PT ;  /* 0x00000009d5072c10 */ /* 0x000fca0008ffe4ff */
[----:B------:R1:W5:Y:S01]  /*1830*/  @P2 LDG.E R149, desc[UR54][R6.64] ;  /* 0x0000003606952981 */ /* 0x000362000c1e1900 */
[----:B------:R-:W-:-:S03]  /*1840*/  UISETP.NE.U32.AND UP0, UPT, UR4, URZ, UPT ;  /* 0x0000003f0400728c */ /* 0x000fc6000bf05070 */
[----:B------:R-:W-:Y:S01]  /*1850*/  ULDC UR4, c[0x0][0x424] ;  /* 0x0001090000047ab9 */ /* 0x000fe20000000800 */
[----:B------:R-:W-:-:S03]  /*1860*/  UISETP.NE.AND.EX UP0, UPT, UR5, URZ, UPT, UP0 ;  /* 0x0000003f0500728c */ /* 0x000fc6000bf05300 */
[----:B------:R-:W-:Y:S01]  /*1870*/  ULDC UR5, c[0x0][0x2f0] ;  /* 0x0000bc0000057ab9 */ /* 0x000fe20000000800 */
[----:B------:R-:W-:-:S04]  /*1880*/  USEL UR4, UR4, 0x1, UP0 ;  /* 0x0000000104047887 */ /* 0x000fc80008000000 */
[----:B------:R-:W-:-:S03]  /*1890*/  UIMAD UR4, UR4, UR5, URZ ;  /* 0x00000005040472a4 */ /* 0x000fc6000f8e023f */
[----:B------:R-:W-:Y:S02]  /*18a0*/  ULDC UR5, c[0x0][0x348] ;  /* 0x0000d20000057ab9 */ /* 0x000fe40000000800 */
[----:B------:R-:W-:Y:S01]  /*18b0*/  IMAD.U32 R2, RZ, RZ, UR5 ;  /* 0x00000005ff027e24 */ /* 0x000fe2000f8e00ff */
[----:B------:R-:W-:Y:S01]  /*18c0*/  MOV R25, UR4 ;  /* 0x0000000400197c02 */ /* 0x000fe20008000f00 */
[----:B-1----:R-:W-:Y:S06]  /*18d0*/  @P2 BRA `(.L_x_325) ;  /* 0x0000000000242947 */ /* 0x002fec0003800000 */
[----:B------:R-:W-:Y:S02]  /*18e0*/  ULDC.64 UR4, c[0x0][0xa00] ;  /* 0x0002800000047ab9 */ /* 0x000fe40000000a00 */
[----:B------:R-:W-:-:S04]  /*18f0*/  ISETP.NE.U32.AND P1, PT, RZ, UR4, PT ;  /* 0x00000004ff007c0c */ /* 0x000fc8000bf25070 */
[----:B------:R-:W-:-:S13]  /*1900*/  ISETP.NE.AND.EX P1, PT, RZ, UR5, PT, P1 ;  /* 0x00000005ff007c0c */ /* 0x000fda000bf25310 */
[----:B------:R-:W-:Y:S05]  /*1910*/  @!P1 BRA `(.L_x_325) ;  /* 0x0000000000149947 */ /* 0x000fea0003800000 */
[----:B------:R-:W1:Y:S02]  /*1920*/  LDC.64 R4, c[0x0][0xa00] ;  /* 0x00028000ff047b82 */ /* 0x000e640000000a00 */
[----:B-1----:R-:W-:-:S05]  /*1930*/  IMAD.WIDE R4, R206, 0x4, R4 ;  /* 0x00000004ce047825 */ /* 0x002fca00078e0204 */
[----:B-----5:R-:W2:Y:S04]  /*1940*/  LDG.E R149, desc[UR54][R4.64] ;  /* 0x0000003604957981 */ /* 0x020ea8000c1e1900 */
[----:B0-----:R-:W2:Y:S02]  /*1950*/  LDG.E R0, desc[UR54][R4.64+0x4] ;  /* 0x0000043604007981 */ /* 0x001ea4000c1e1900 */
[----:B--2---:R-:W-:-:S07]  /*1960*/  IMAD.IADD R149, R0, 0x1, -R149 ;  /* 0x0000000100957824 */ /* 0x004fce00078e0a95 */
.L_x_325:
[----:B------:R-:W-:Y:S01]  /*1970*/  ULDC.64 UR4, c[0x0][0xa20] ;  /* 0x0002880000047ab9 */ /* 0x000fe20000000a00 */
[C---:B------:R-:W-:Y:S01]  /*1980*/  LOP3.LUT R3, R146.reuse, 0xff000000, RZ, 0xc0, !PT ;  /* 0xff00000092037812 */ /* 0x040fe200078ec0ff */
[----:B------:R-:W-:Y:S01]  /*1990*/  IMAD.MOV.U32 R215, RZ, RZ, R145 ;  /* 0x000000ffffd77224 */ /* 0x000fe200078e0091 */
[----:B------:R-:W-:Y:S02]  /*19a0*/  ISETP.NE.U32.AND P1, PT, RZ, UR4, PT ;  /* 0x00000004ff007c0c */ /* 0x000fe4000bf25070 */
[C---:B0-----:R-:W-:Y:S02]  /*19b0*/  LOP3.LUT R0, R146.reuse, 0xff0000, RZ, 0xc0, !PT ;  /* 0x00ff000092007812 */ /* 0x041fe400078ec0ff */
[----:B------:R-:W-:Y:S02]  /*19c0*/  ISETP.NE.AND.EX P1, PT, RZ, UR5, PT, P1 ;  /* 0x00000005ff007c0c */ /* 0x000fe4000bf25310 */
[----:B------:R-:W-:Y:S02]  /*19d0*/  SHF.R.U32.HI R3, RZ, 0x8, R3 ;  /* 0x00000008ff037819 */ /* 0x000fe40000011603 */
[----:B------:R-:W-:-:S02]  /*19e0*/  LOP3.LUT R204, R146, 0xffff, RZ, 0xc0, !PT ;  /* 0x0000ffff92cc7812 */ /* 0x000fc400078ec0ff */
[----:B------:R-:W-:-:S07]  /*19f0*/  LEA.HI R211, R0, R3, RZ, 0x10 ;  /* 0x0000000300d37211 */ /* 0x000fce00078f80ff */
[----:B------:R-:W-:Y:S05]  /*1a00*/  @!P1 BRA `(.L_x_326) ;  /* 0x0000000000109947 */ /* 0x000fea0003800000 */
[----:B------:R-:W-:-:S04]  /*1a10*/  IADD3 R4, P0, R212, UR4, RZ ;  /* 0x00000004d4047c10 */ /* 0x000fc8000ff1e0ff */
[----:B------:R-:W-:-:S05]  /*1a20*/  IADD3.X R5, R213, UR5, RZ, P0, !PT ;  /* 0x00000005d5057c10 */ /* 0x000fca00087fe4ff */
[----:B------:R0:W5:Y:S01]  /*1a30*/  LDG.E R25, desc[UR54][R4.64] ;  /* 0x0000003604197981 */ /* 0x000162000c1e1900 */
[----:B------:R-:W-:Y:S05]  /*1a40*/  BRA `(.L_x_327) ;  /* 0x0000000000107947 */ /* 0x000fea0003800000 */
.L_x_326:
[----:B------:R-:W-:Y:S05]  /*1a50*/  @!P0 BRA `(.L_x_327) ;  /* 0x00000000000c8947 */ /* 0x000fea0003800000 */
[----:B------:R-:W2:Y:S04]  /*1a60*/  LDG.E R0, desc[UR54][R8.64] ;  /* 0x0000003608007981 */ /* 0x000ea8000c1e1900 */
[----:B------:R-:W2:Y:S02]  /*1a70*/  LDG.E R25, desc[UR54][R8.64+0x4] ;  /* 0x0000043608197981 */ /* 0x000ea4000c1e1900 */
[----:B--2---:R-:W-:-:S07]  /*1a80*/  IMAD.IADD R25, R25, 0x1, -R0 ;  /* 0x0000000119197824 */ /* 0x004fce00078e0a00 */
.L_x_327:
[----:B------:R-:W-:Y:S01]  /*1a90*/  ULDC.64 UR4, c[0x0][0xa10] ;  /* 0x0002840000047ab9 */ /* 0x000fe20000000a00 */
[----:B------:R-:W2:Y:S01]  /*1aa0*/  LDL.LU R28, [R1+0x10] ;  /* 0x00001000011c7983 */ /* 0x000ea20000300800 */
[----:B------:R-:W-:-:S04]  /*1ab0*/  ISETP.NE.U32.AND P0, PT, RZ, UR4, PT ;  /* 0x00000004ff007c0c */ /* 0x000fc8000bf05070 */
[----:B------:R-:W-:Y:S01]  /*1ac0*/  ISETP.NE.AND.EX P0, PT, RZ, UR5, PT, P0 ;  /* 0x00000005ff007c0c */ /* 0x000fe2000bf05300 */
[----:B------:R-:W-:-:S12]  /*1ad0*/  ULDC.64 UR4, c[0x0][0xa30] ;  /* 0x00028c0000047ab9 */ /* 0x000fd80000000a00 */
[----:B0-----:R-:W0:Y:S02]  /*1ae0*/  @P0 LDC.64 R4, c[0x0][0xa10] ;  /* 0x00028400ff040b82 */ /* 0x001e240000000a00 */
[----:B0-----:R-:W-:-:S05]  /*1af0*/  @P0 IMAD.WIDE R4, R206, 0x4, R4 ;  /* 0x00000004ce040825 */ /* 0x001fca00078e0204 */
[----:B------:R-:W3:Y:S04]  /*1b00*/  @P0 LDG.E R0, desc[UR54][R4.64] ;  /* 0x0000003604000981 */ /* 0x000ee8000c1e1900 */
[----:B------:R-:W3:Y:S01]  /*1b10*/  @P0 LDG.E R3, desc[UR54][R4.64+0x4] ;  /* 0x0000043604030981 */ /* 0x000ee2000c1e1900 */
[----:B------:R-:W-:Y:S01]  /*1b20*/  ISETP.NE.U32.AND P1, PT, RZ, UR4, PT ;  /* 0x00000004ff007c0c */ /* 0x000fe2000bf25070 */
[----:B-----5:R-:W-:-:S03]  /*1b30*/  IMAD.MOV.U32 R144, RZ, RZ, R25 ;  /* 0x000000ffff907224 */ /* 0x020fc600078e0019 */
[----:B------:R-:W-:-:S13]  /*1b40*/  ISETP.NE.AND.EX P1, PT, RZ, UR5, PT, P1 ;  /* 0x00000005ff007c0c */ /* 0x000fda000bf25310 */
[----:B------:R-:W-:-:S04]  /*1b50*/  @P1 IADD3 R6, P2, R212, UR4, RZ ;  /* 0x00000004d4061c10 */ /* 0x000fc8000ff5e0ff */
[----:B------:R-:W-:-:S05]  /*1b60*/  @P1 IADD3.X R7, R213, UR5, RZ, P2, !PT ;  /* 0x00000005d5071c10 */ /* 0x000fca00097fe4ff */
[----:B------:R0:W5:Y:S01]  /*1b70*/  @P1 LDG.E R144, desc[UR54][R6.64] ;  /* 0x0000003606901981 */ /* 0x000162000c1e1900 */
[----:B------:R-:W-:Y:S01]  /*1b80*/  IADD3 R9, -R10, R25, RZ ;  /* 0x000000190a097210 */ /* 0x000fe20007ffe1ff */
[----:B------:R-:W-:Y:S01]  /*1b90*/  BSSY B0, `(.L_x_328) ;  /* 0x000002c000007945 */ /* 0x000fe20003800000 */
[----:B------:R-:W-:Y:S02]  /*1ba0*/  LOP3.LUT R217, R211, 0xff, RZ, 0xc0, !PT ;  /* 0x000000ffd3d97812 */ /* 0x000fe400078ec0ff */
[----:B------:R-:W-:Y:S02]  /*1bb0*/  SHF.R.U32.HI R211, RZ, 0x10, R211 ;  /* 0x00000010ffd37819 */ /* 0x000fe400000116d3 */
[----:B--2---:R-:W-:Y:S01]  /*1bc0*/  LOP3.LUT R28, R28, 0xfffffff7, RZ, 0xc0, !PT ;  /* 0xfffffff71c1c7812 */ /* 0x004fe200078ec0ff */
[----:B---3--:R-:W-:-:S04]  /*1bd0*/  @P0 IMAD.IADD R2, R3, 0x1, -R0 ;  /* 0x0000000103020824 */ /* 0x008fc800078e0a00 */
[----:B------:R-:W-:-:S04]  /*1be0*/  IMAD.IADD R235, R9, 0x1, R2 ;  /* 0x0000000109eb7824 */ /* 0x000fc800078e0202 */
[C---:B------:R-:W-:Y:S01]  /*1bf0*/  VIADD R0, R235.reuse, 0x9f ;  /* 0x0000009feb007836 */ /* 0x040fe20000000000 */
[----:B------:R-:W-:-:S03]  /*1c00*/  ISETP.GE.AND P3, PT, R235, 0x1, PT ;  /* 0x00000001eb00780c */ /* 0x000fc60003f66270 */
[----:B------:R-:W-:-:S05]  /*1c10*/  IMAD.HI R0, R0, 0x66666667, RZ ;  /* 0x6666666700007827 */ /* 0x000fca00078e02ff */
[----:B------:R-:W-:-:S04]  /*1c20*/  SHF.R.U32.HI R147, RZ, 0x1f, R0 ;  /* 0x0000001fff937819 */ /* 0x000fc80000011600 */
[----:B------:R-:W-:Y:S01]  /*1c30*/  LEA.HI.SX32 R147, R0, R147, 0x1a ;  /* 0x0000009300937211 */ /* 0x000fe200078fd2ff */
[----:B------:R-:W-:Y:S01]  /*1c40*/  IMAD.MOV.U32 R0, RZ, RZ, RZ ;  /* 0x000000ffff007224 */ /* 0x000fe200078e00ff */
[----:B------:R-:W-:-:S05]  /*1c50*/  @P3 LOP3.LUT R28, R28, 0x8, RZ, 0xfc, !PT ;  /* 0x000000081c1c3812 */ /* 0x000fca00078efcff */
[----:B------:R0:W-:Y:S01]  /*1c60*/  STL [R1+0x10], R28 ;  /* 0x0000101c01007387 */ /* 0x0001e20000100800 */
[----:B------:R-:W-:Y:S05]  /*1c70*/  @!P3 BRA `(.L_x_329) ;  /* 0x000000000074b947 */ /* 0x000fea0003800000 */
[----:B------:R-:W-:Y:S01]  /*1c80*/  ISETP.NE.AND P0, PT, R211, RZ, PT ;  /* 0x000000ffd300720c */ /* 0x000fe20003f05270 */
[----:B------:R-:W-:-:S03]  /*1c90*/  ULDC UR4, c[0x0][0x9f0] ;  /* 0x00027c0000047ab9 */ /* 0x000fc60000000800 */
[----:B------:R-:W-:-:S04]  /*1ca0*/  SEL R10, R211, UR4, P0 ;  /* 0x00000004d30a7c07 */ /* 0x000fc80008000000 */
[-C--:B0-----:R-:W-:Y:S02]  /*1cb0*/  IABS R6, R10.reuse ;  /* 0x0000000a00067213 */ /* 0x081fe40000000000 */
[----:B------:R-:W-:Y:S02]  /*1cc0*/  IADD3 R0, R147, -0x1, R10 ;  /* 0xffffffff93007810 */ /* 0x000fe40007ffe00a */
[----:B------:R-:W0:Y:S01]  /*1cd0*/  I2F.RP R3, R6 ;  /* 0x0000000600037306 */ /* 0x000e220000209400 */
[----:B------:R-:W-:Y:S02]  /*1ce0*/  IABS R11, R10 ;  /* 0x0000000a000b7213 */ /* 0x000fe40000000000 */
[----:B------:R-:W-:Y:S02]  /*1cf0*/  IABS R8, R0 ;  /* 0x0000000000087213 */ /* 0x000fe40000000000 */
[----:B------:R-:W-:-:S04]  /*1d00*/  LOP3.LUT R0, R0, R10, RZ, 0x3c, !PT ;  /* 0x0000000a00007212 */ /* 0x000fc800078e3cff */
[----:B------:R-:W-:Y:S01]  /*1d10*/  ISETP.GE.AND P2, PT, R0, RZ, PT ;  /* 0x000000ff0000720c */ /* 0x000fe20003f46270 */
[----:B0-----:R-:W0:Y:S02]  /*1d20*/  MUFU.RCP R3, R3 ;  /* 0x0000000300037308 */ /* 0x001e240000001000 */
[----:B0-----:R-:W-:Y:S01]  /*1d30*/  IADD3 R4, R3, 0xffffffe, RZ ;  /* 0x0ffffffe03047810 */ /* 0x001fe20007ffe0ff */
[----:B------:R-:W-:-:S05]  /*1d40*/  IMAD.MOV R3, RZ, RZ, -R11 ;  /* 0x000000ffff037224 */ /* 0x000fca00078e0a0b */
[----:B------:R0:W1:Y:S02]  /*1d50*/  F2I.FTZ.U32.TRUNC.NTZ R5, R4 ;  /* 0x0000000400057305 */ /* 0x000064000021f000 */
[----:B0-----:R-:W-:Y:S02]  /*1d60*/  IMAD.MOV.U32 R4, RZ, RZ, RZ ;  /* 0x000000ffff047224 */ /* 0x001fe400078e00ff */
[----:B-1----:R-:W-:-:S04]  /*1d70*/  IMAD.MOV R7, RZ, RZ, -R5 ;  /* 0x000000ffff077224 */ /* 0x002fc800078e0a05 */
[----:B------:R-:W-:-:S04]  /*1d80*/  IMAD R7, R7, R6, RZ ;  /* 0x0000000607077224 */ /* 0x000fc800078e02ff */
[----:B------:R-:W-:-:S06]  /*1d90*/  IMAD.HI.U32 R5, R5, R7, R4 ;  /* 0x0000000705057227 */ /* 0x000fcc00078e0004 */
[----:B------:R-:W-:-:S04]  /*1da0*/  IMAD.HI.U32 R5, R5, R8, RZ ;  /* 0x0000000805057227 */ /* 0x000fc800078e00ff */
[----:B------:R-:W-:-:S05]  /*1db0*/  IMAD R3, R5, R3, R8 ;  /* 0x0000000305037224 */ /* 0x000fca00078e0208 */
[----:B------:R-:W-:-:S13]  /*1dc0*/  ISETP.GT.U32.AND P1, PT, R6, R3, PT ;  /* 0x000000030600720c */ /* 0x000fda0003f24070 */
[----:B------:R-:W-:Y:S01]  /*1dd0*/  @!P1 IMAD.IADD R3, R3, 0x1, -R6 ;  /* 0x0000000103039824 */ /* 0x000fe200078e0a06 */
[----:B------:R-:W-:Y:S02]  /*1de0*/  @!P1 IADD3 R5, R5, 0x1, RZ ;  /* 0x0000000105059810 */ /* 0x000fe40007ffe0ff */
[----:B------:R-:W-:Y:S02]  /*1df0*/  ISETP.NE.AND P1, PT, R10, RZ, PT ;  /* 0x000000ff0a00720c */ /* 0x000fe40003f25270 */
[----:B------:R-:W-:-:S13]  /*1e00*/  ISETP.GE.U32.AND P0, PT, R3, R6, PT ;  /* 0x000000060300720c */ /* 0x000fda0003f06070 */
[----:B------:R-:W-:-:S04]  /*1e10*/  @P0 VIADD R5, R5, 0x1 ;  /* 0x0000000105050836 */ /* 0x000fc80000000000 */
[----:B------:R-:W-:-:S04]  /*1e20*/  IMAD.MOV.U32 R0, RZ, RZ, R5 ;  /* 0x000000ffff007224 */ /* 0x000fc800078e0005 */
[----:B------:R-:W-:Y:S01]  /*1e30*/  @!P2 IMAD.MOV R0, RZ, RZ, -R0 ;  /* 0x000000ffff00a224 */ /* 0x000fe200078e0a00 */
[----:B------:R-:W-:-:S07]  /*1e40*/  @!P1 LOP3.LUT R0, RZ, R10, RZ, 0x33, !PT ;  /* 0x0000000aff009212 */ /* 0x000fce00078e33ff */
.L_x_329:
[----:B------:R-:W-:Y:S05]  /*1e50*/  BSYNC B0 ;  /* 0x0000000000007941 */ /* 0x000fea0003800000 */
.L_x_328:
[----:B------:R-:W-:-:S05]  /*1e60*/  IMAD R3, R217, R0, RZ ;  /* 0x00000000d9037224 */ /* 0x000fca00078e02ff */
[C---:B------:R-:W-:Y:S01]  /*1e70*/  VIADDMNMX R0, R3.reuse, R0, R147, PT ;  /* 0x0000000003007246 */ /* 0x040fe20003800193 */
[----:B------:R-:W-:-:S04]  /*1e80*/  IMAD R3, R3, 0xa0, -R9 ;  /* 0x000000a003037824 */ /* 0x000fc800078e0a09 */
[----:B------:R-:W-:Y:S01]  /*1e90*/  IMAD R5, R0, 0xa0, -R9 ;  /* 0x000000a000057824 */ /* 0x000fe200078e0a09 */
[----:B------:R-:W-:-:S04]  /*1ea0*/  VIMNMX R3, RZ, R3, !PT ;  /* 0x00000003ff037248 */ /* 0x000fc80007fe0100 */
[----:B------:R-:W-:Y:S01]  /*1eb0*/  VIMNMX R0, R5, R2, PT ;  /* 0x0000000205007248 */ /* 0x000fe20003fe0100 */
[----:B------:R-:W-:-:S03]  /*1ec0*/  IMAD.WIDE.U32 R4, R3, -0x33333333, RZ ;  /* 0xcccccccd03047825 */ /* 0x000fc600078e00ff */
[----:B------:R-:W-:Y:S02]  /*1ed0*/  ISETP.GT.AND P0, PT, R0, R3, PT ;  /* 0x000000030000720c */ /* 0x000fe40003f04270 */
[----:B------:R-:W-:-:S04]  /*1ee0*/  SHF.R.U32.HI R121, RZ, 0x7, R5 ;  /* 0x00000007ff797819 */ /* 0x000fc80000011605 */
[----:B------:R-:W-:-:S07]  /*1ef0*/  MOV R24, R121 ;  /* 0x0000007900187202 */ /* 0x000fce0000000f00 */
[----:B------:R-:W-:-:S04]  /*1f00*/  @P0 VIADD R0, R0, 0x9f ;  /* 0x0000009f00000836 */ /* 0x000fc80000000000 */
[----:B------:R-:W-:-:S05]  /*1f10*/  @P0 IMAD.HI R0, R0, 0x66666667, RZ ;  /* 0x6666666700000827 */ /* 0x000fca00078e02ff */
[----:B------:R-:W-:-:S04]  /*1f20*/  @P0 SHF.R.U32.HI R3, RZ, 0x1f, R0 ;  /* 0x0000001fff030819 */ /* 0x000fc80000011600 */
[----:B------:R-:W-:Y:S02]  /*1f30*/  @P0 LEA.HI.SX32 R24, R0, R3, 0x1a ;  /* 0x0000000300180211 */ /* 0x000fe400078fd2ff */
[----:B------:R-:W-:Y:S02]  /*1f40*/  PLOP3.LUT P0, PT, PT, PT, PT, 0x80, 0x0 ;  /* 0x000000000000781c */ /* 0x000fe40003f0f070 */
[----:B------:R-:W-:-:S13]  /*1f50*/  ISETP.GT.AND P1, PT, R24, R121, PT ;  /* 0x000000791800720c */ /* 0x000fda0003f24270 */
[----:B------:R-:W-:Y:S05]  /*1f60*/  @!P1 BRA `(.L_x_330) ;  /* 0x000000e000049947 */ /* 0x000fea0003800000 */
[----:B------:R-:W-:Y:S01]  /*1f70*/  VIADD R0, R16, 0x1a400 ;  /* 0x0001a40010007836 */ /* 0x000fe20000000000 */
[----:B------:R-:W-:Y:S04]  /*1f80*/  BSSY B6, `(.L_x_331) ;  /* 0x0000013000067945 */ /* 0x000fe80003800000 */
[----:B------:R-:W-:-:S13]  /*1f90*/  LOP3.LUT P0, RZ, R0, 0x1bf, RZ, 0xc0, !PT ;  /* 0x000001bf00ff7812 */ /* 0x000fda000780c0ff */
[----:B------:R-:W-:Y:S05]  /*1fa0*/  @!P0 BRA `(.L_x_332) ;  /* 0x0000000000408947 */ /* 0x000fea0003800000 */
[----:B------:R-:W-:Y:S01]  /*1fb0*/  MOV R0, 0x0 ;  /* 0x0000000000007802 */ /* 0x000fe20000000f00 */
[----:B------:R-:W-:Y:S01]  /*1fc0*/  ULDC.64 UR4, c[0x4][0xc8] ;  /* 0x0100320000047ab9 */ /* 0x000fe20000000a00 */
[----:B------:R-:W-:Y:S01]  /*1fd0*/  ULDC.64 UR6, c[0x4][0x30] ;  /* 0x01000c0000067ab9 */ /* 0x000fe20000000a00 */
[----:B------:R-:W-:Y:S01]  /*1fe0*/  IMAD.U32 R4, RZ, RZ, UR4 ;  /* 0x00000004ff047e24 */ /* 0x000fe2000f8e00ff */
[----:B------:R1:W2:Y:S01]  /*1ff0*/  LDC.64 R14, c[0x4][R0] ;  /* 0x01000000000e7b82 */ /* 0x0002a20000000a00 */
[----:B------:R-:W-:Y:S01]  /*2000*/  IMAD.U32 R5, RZ, RZ, UR5 ;  /* 0x00000005ff057e24 */ /* 0x000fe2000f8e00ff */
[----:B------:R-:W-:Y:S01]  /*2010*/  ULDC.64 UR4, c[0x4][0xd0] ;  /* 0x0100340000047ab9 */ /* 0x000fe20000000a00 */
[----:B------:R-:W-:Y:S01]  /*2020*/  IMAD.U32 R10, RZ, RZ, UR6 ;  /* 0x00000006ff0a7e24 */ /* 0x000fe2000f8e00ff */
[----:B0-----:R-:W-:Y:S01]  /*2030*/  MOV R7, UR5 ;  /* 0x0000000500077c02 */ /* 0x001fe20008000f00 */
[----:B------:R-:W-:Y:S01]  /*2040*/  IMAD.U32 R6, RZ, RZ, UR4 ;  /* 0x00000004ff067e24 */ /* 0x000fe2000f8e00ff */
[----:B------:R-:W-:Y:S01]  /*2050*/  MOV R13, RZ ;  /* 0x000000ff000d7202 */ /* 0x000fe20000000f00 */
[----:B------:R-:W-:-:S02]  /*2060*/  IMAD.U32 R11, RZ, RZ, UR7 ;  /* 0x00000007ff0b7e24 */ /* 0x000fc4000f8e00ff */
[----:B------:R-:W-:Y:S02]  /*2070*/  IMAD.MOV.U32 R8, RZ, RZ, 0x70 ;  /* 0x00000070ff087424 */ /* 0x000fe400078e00ff */
[----:B-1----:R-:W-:-:S07]  /*2080*/  IMAD.MOV.U32 R12, RZ, RZ, 0x1 ;  /* 0x00000001ff0c7424 */ /* 0x002fce00078e00ff */
[----:B------:R-:W-:-:S07]  /*2090*/  LEPC R20, `(.L_x_332) ;  /* 0x000000001014794e */ /* 0x000fce0000000000 */
[----:B--2--5:R-:W-:Y:S05]  /*20a0*/  CALL.ABS.NOINC R14 ;  /* 0x000000000e007343 */ /* 0x024fea0003c00000 */
.L_x_332:
[----:B------:R-:W-:Y:S05]  /*20b0*/  BSYNC B6 ;  /* 0x0000000000067941 */ /* 0x000fea0003800000 */
.L_x_331:
        /* <DEDUP_REMOVED lines=11> */
[----:B0-----:R-:W-:Y:S01]  /*2170*/  IMAD.U32 R6, RZ, RZ, UR6 ;  /* 0x00000006ff067e24 */ /* 0x001fe2000f8e00ff */
[----:B------:R-:W-:Y:S01]  /*2180*/  MOV R7, UR7 ;  /* 0x0000000700077c02 */ /* 0x000fe20008000f00 */
[----:B------:R-:W-:Y:S01]  /*2190*/  IMAD.U32 R10, RZ, RZ, UR4 ;  /* 0x00000004ff0a7e24 */ /* 0x000fe2000f8e00ff */
[----:B------:R-:W-:Y:S01]  /*21a0*/  MOV R13, RZ ;  /* 0x000000ff000d7202 */ /* 0x000fe20000000f00 */
[----:B------:R-:W-:-:S02]  /*21b0*/  IMAD.U32 R11, RZ, RZ, UR5 ;  /* 0x00000005ff0b7e24 */ /* 0x000fc4000f8e00ff */
[----:B------:R-:W-:Y:S02]  /*21c0*/  IMAD.MOV.U32 R8, RZ, RZ, 0x70 ;  /* 0x00000070ff087424 */ /* 0x000fe400078e00ff */
[----:B-1----:R-:W-:-:S07]  /*21d0*/  IMAD.MOV.U32 R12, RZ, RZ, 0x1 ;  /* 0x00000001ff0c7424 */ /* 0x002fce00078e00ff */
[----:B------:R-:W-:-:S07]  /*21e0*/  LEPC R20, `(.L_x_334) ;  /* 0x000000001014794e */ /* 0x000fce0000000000 */
[----:B--2--5:R-:W-:Y:S05]  /*21f0*/  CALL.ABS.NOINC R14 ;  /* 0x000000000e007343 */ /* 0x024fea0003c00000 */
.L_x_334:
[----:B------:R-:W-:Y:S05]  /*2200*/  BSYNC B6 ;  /* 0x0000000000067941 */ /* 0x000fea0003800000 */
.L_x_333:
[----:B------:R-:W-:Y:S01]  /*2210*/  ULDC.64 UR4, c[0x0][0x9f8] ;  /* 0x00027e0000047ab9 */ /* 0x000fe20000000a00 */
[----:B------:R-:W-:Y:S01]  /*2220*/  IMAD.MOV.U32 R0, RZ, RZ, R206 ;  /* 0x000000ffff007224 */ /* 0x000fe200078e00ce */
[----:B------:R-:W-:Y:S01]  /*2230*/  ISETP.NE.U32.AND P0, PT, RZ, UR4, PT ;  /* 0x00000004ff007c0c */ /* 0x000fe2000bf05070 */
[----:B------:R-:W2:Y:S01]  /*2240*/  LDL R14, [R1+0x60] ;  /* 0x00006000010e7983 */ /* 0x000ea20000100800 */
[----:B------:R-:W0:Y:S01]  /*2250*/  LDC.64 R112, c[0x0][0x300] ;  /* 0x0000c000ff707b82 */ /* 0x000e220000000a00 */
[----:B------:R-:W-:Y:S01]  /*2260*/  IMAD.IADD R119, R26, 0x1, R25 ;  /* 0x000000011a777824 */ /* 0x000fe200078e0219 */
[----:B------:R-:W-:Y:S01]  /*2270*/  ISETP.NE.AND.EX P0, PT, RZ, UR5, PT, P0 ;  /* 0x00000005ff007c0c */ /* 0x000fe2000bf05300 */
[----:B------:R-:W1:Y:S01]  /*2280*/  S2R R20, SR_TID.X ;  /* 0x0000000000147919 */ /* 0x000e620000002100 */
[----:B------:R-:W-:Y:S01]  /*2290*/  ULDC.64 UR6, c[0x0][0xa08] ;  /* 0x0002820000067ab9 */ /* 0x000fe20000000a00 */
[----:B------:R-:W-:-:S03]  /*22a0*/  SHF.R.S32.HI R19, RZ, 0x1f, R18 ;  /* 0x0000001fff137819 */ /* 0x000fc60000011412 */
[----:B------:R-:W3:Y:S07]  /*22b0*/  LDC.64 R106, c[0x0][0x3f8] ;  /* 0x0000fe00ff6a7b82 */ /* 0x000eee0000000a00 */
[----:B------:R-:W-:Y:S01]  /*22c0*/  @P0 IADD3 R4, P1, R212, UR4, RZ ;  /* 0x00000004d4040c10 */ /* 0x000fe2000ff3e0ff */
[----:B------:R-:W4:Y:S03]  /*22d0*/  LDC R99, c[0x0][0x3f4] ;  /* 0x0000fd00ff637b82 */ /* 0x000f260000000800 */
[----:B------:R-:W-:Y:S01]  /*22e0*/  @P0 IADD3.X R5, R213, UR5, RZ, P1, !PT ;  /* 0x00000005d5050c10 */ /* 0x000fe20008ffe4ff */
[----:B------:R-:W-:-:S04]  /*22f0*/  ULDC.64 UR4, c[0x0][0x308] ;  /* 0x0000c20000047ab9 */ /* 0x000fc80000000a00 */
[----:B------:R1:W4:Y:S01]  /*2300*/  @P0 LDG.E R0, desc[UR54][R4.64] ;  /* 0x0000003604000981 */ /* 0x000322000c1e1900 */
[----:B------:R-:W-:Y:S01]  /*2310*/  SHF.R.S32.HI R12, RZ, 0x1f, R119 ;  /* 0x0000001fff0c7819 */ /* 0x000fe20000011477 */
[-C--:B0-----:R-:W-:Y:S01]  /*2320*/  IMAD.WIDE.U32 R6, R119, R112.reuse, RZ ;  /* 0x0000007077067225 */ /* 0x081fe200078e00ff */
[----:B------:R-:W-:Y:S01]  /*2330*/  ISETP.NE.U32.AND P0, PT, RZ, UR6, PT ;  /* 0x00000006ff007c0c */ /* 0x000fe2000bf05070 */
[----:B------:R-:W0:Y:S02]  /*2340*/  LDC.64 R100, c[0x0][0x408] ;  /* 0x00010200ff647b82 */ /* 0x000e240000000a00 */
[----:B------:R-:W-:Y:S01]  /*2350*/  IMAD R8, R12, R112, RZ ;  /* 0x000000700c087224 */ /* 0x000fe200078e02ff */
[----:B------:R-:W-:-:S03]  /*2360*/  ISETP.NE.AND.EX P0, PT, RZ, UR7, PT, P0 ;  /* 0x00000007ff007c0c */ /* 0x000fc6000bf05300 */
[----:B------:R-:W-:Y:S01]  /*2370*/  IMAD R3, R119, R113, R8 ;  /* 0x0000007177037224 */ /* 0x000fe200078e0208 */
[----:B-1----:R-:W-:Y:S01]  /*2380*/  SHF.R.U32.HI R27, RZ, 0x7, R20 ;  /* 0x00000007ff1b7819 */ /* 0x002fe20000011614 */
[----:B------:R-:W-:Y:S02]  /*2390*/  VIADD R8, R18, 0x80 ;  /* 0x0000008012087836 */ /* 0x000fe40000000000 */
[----:B------:R-:W-:Y:S01]  /*23a0*/  IMAD.IADD R7, R7, 0x1, R3 ;  /* 0x0000000107077824 */ /* 0x000fe200078e0203 */
[----:B------:R-:W-:Y:S01]  /*23b0*/  ISETP.NE.AND P6, PT, R27, 0x1, PT ;  /* 0x000000011b00780c */ /* 0x000fe20003fc5270 */
[----:B------:R-:W-:Y:S02]  /*23c0*/  IMAD.MOV.U32 R122, RZ, RZ, 0x20 ;  /* 0x00000020ff7a7424 */ /* 0x000fe400078e00ff */
[----:B------:R-:W-:-:S04]  /*23d0*/  IMAD.WIDE.U32 R4, R204, UR4, R6 ;  /* 0x00000004cc047c25 */ /* 0x000fc8000f8e0006 */
[----:B------:R-:W-:Y:S01]  /*23e0*/  IMAD R5, R204, UR5, R5 ;  /* 0x00000005cc057c24 */ /* 0x000fe2000f8e0205 */
[----:B------:R-:W-:Y:S01]  /*23f0*/  ULDC.64 UR4, c[0x0][0x310] ;  /* 0x0000c40000047ab9 */ /* 0x000fe20000000a00 */
[----:B------:R-:W-:Y:S01]  /*2400*/  IMAD.WIDE.U32 R6, R168, R112, R18 ;  /* 0x00000070a8067225 */ /* 0x000fe200078e0012 */
[----:B------:R-:W-:-:S03]  /*2410*/  SHF.R.S32.HI R23, RZ, 0x1f, R22 ;  /* 0x0000001fff177819 */ /* 0x000fc60000011416 */
[-C--:B---3--:R-:W-:Y:S02]  /*2420*/  IMAD R11, R219, R106.reuse, RZ ;  /* 0x0000006adb0b7224 */ /* 0x088fe400078e02ff */
[----:B------:R-:W-:-:S04]  /*2430*/  IMAD.WIDE.U32 R110, R168, R106, R22 ;  /* 0x0000006aa86e7225 */ /* 0x000fc800078e0016 */
[C---:B------:R-:W-:Y:S02]  /*2440*/  IMAD R11, R168.reuse, R107, R11 ;  /* 0x0000006ba80b7224 */ /* 0x040fe400078e020b */
[----:B------:R-:W-:-:S04]  /*2450*/  IMAD.WIDE.U32 R108, R168, R106, R18 ;  /* 0x0000006aa86c7225 */ /* 0x000fc800078e0012 */
[----:B------:R-:W-:Y:S02]  /*2460*/  IMAD.IADD R111, R111, 0x1, R11 ;  /* 0x000000016f6f7824 */ /* 0x000fe400078e020b */
[----:B------:R-:W-:Y:S02]  /*2470*/  IMAD.IADD R109, R11, 0x1, R109 ;  /* 0x000000010b6d7824 */ /* 0x000fe400078e026d */
[----:B------:R-:W-:Y:S02]  /*2480*/  IMAD.MOV.U32 R20, RZ, RZ, R28 ;  /* 0x000000ffff147224 */ /* 0x000fe400078e001c */
[----:B0-----:R-:W-:-:S04]  /*2490*/  IMAD.WIDE.U32 R104, R168, R100, R22 ;  /* 0x00000064a8687225 */ /* 0x001fc800078e0016 */
[----:B------:R-:W-:Y:S01]  /*24a0*/  IMAD.WIDE.U32 R102, R168, R100, R18 ;  /* 0x00000064a8667225 */ /* 0x000fe200078e0012 */
[----:B------:R-:W-:-:S03]  /*24b0*/  LOP3.LUT R20, R20, 0xfffffffe, RZ, 0xc0, !PT ;  /* 0xfffffffe14147812 */ /* 0x000fc600078ec0ff */
[----:B-----5:R-:W-:-:S04]  /*24c0*/  IMAD.WIDE.U32 R110, R144, R106, R110 ;  /* 0x0000006a906e7225 */ /* 0x020fc800078e006e */
[----:B------:R-:W-:-:S04]  /*24d0*/  IMAD.WIDE.U32 R108, R144, R106, R108 ;  /* 0x0000006a906c7225 */ /* 0x000fc800078e006c */
[----:B------:R-:W-:Y:S01]  /*24e0*/  IMAD.MOV.U32 R120, RZ, RZ, 0x40 ;  /* 0x00000040ff787424 */ /* 0x000fe200078e00ff */
[C---:B------:R-:W-:Y:S01]  /*24f0*/  SHF.L.U64.HI R128, R112.reuse, 0x7, R113 ;  /* 0x0000000770807819 */ /* 0x040fe20000010271 */
[----:B------:R-:W-:Y:S02]  /*2500*/  IMAD R123, R113, 0xa0, RZ ;  /* 0x000000a0717b7824 */ /* 0x000fe400078e02ff */
[----:B------:R-:W-:Y:S02]  /*2510*/  IMAD.SHL.U32 R129, R112, 0x80, RZ ;  /* 0x0000008070817824 */ /* 0x000fe400078e00ff */
[----:B------:R-:W-:Y:S02]  /*2520*/  IMAD R127, R101, 0xa0, RZ ;  /* 0x000000a0657f7824 */ /* 0x000fe400078e02ff */
[----:B------:R-:W-:Y:S01]  /*2530*/  VIADD R177, R27, 0x8 ;  /* 0x000000081bb17836 */ /* 0x000fe20000000000 */
[----:B------:R-:W-:Y:S02]  /*2540*/  SHF.R.S32.HI R146, RZ, 0x1f, R216 ;  /* 0x0000001fff927819 */ /* 0x000fe400000114d8 */
[----:B----4-:R-:W-:-:S02]  /*2550*/  SHF.R.S32.HI R3, RZ, 0x1f, R0 ;  /* 0x0000001fff037819 */ /* 0x010fc40000011400 */
[----:B------:R-:W-:Y:S02]  /*2560*/  SEL R13, R0, RZ, !P0 ;  /* 0x000000ff000d7207 */ /* 0x000fe40004000000 */
[----:B------:R-:W-:Y:S01]  /*2570*/  SEL R33, R3, RZ, !P0 ;  /* 0x000000ff03217207 */ /* 0x000fe20004000000 */
[----:B------:R-:W-:Y:S02]  /*2580*/  IMAD R3, R219, R112, RZ ;  /* 0x00000070db037224 */ /* 0x000fe400078e02ff */
[----:B------:R-:W-:-:S04]  /*2590*/  IMAD.WIDE.U32 R116, R13, UR4, R4 ;  /* 0x000000040d747c25 */ /* 0x000fc8000f8e0004 */
[----:B------:R-:W-:-:S04]  /*25a0*/  IMAD R0, R33, UR4, RZ ;  /* 0x0000000421007c24 */ /* 0x000fc8000f8e02ff */
[----:B------:R-:W-:Y:S01]  /*25b0*/  IMAD R5, R13, UR5, R0 ;  /* 0x000000050d057c24 */ /* 0x000fe2000f8e0200 */
[----:B------:R-:W-:Y:S01]  /*25c0*/  IADD3 R0, R18, 0x20, RZ ;  /* 0x0000002012007810 */ /* 0x000fe20007ffe0ff */
[----:B------:R-:W-:Y:S05]  /*25d0*/  @!P6 WARPSYNC.ALL ;  /* 0x000000000000e948 */ /* 0x000fea0003800000 */
[----:B------:R-:W-:Y:S01]  /*25e0*/  IMAD R9, R168, R113, R3 ;  /* 0x00000071a8097224 */ /* 0x000fe200078e0203 */
[----:B------:R-:W-:Y:S01]  /*25f0*/  ULDC UR4, c[0x0][0x2f4] ;  /* 0x0000bd0000047ab9 */ /* 0x000fe20000000800 */
[----:B------:R-:W-:Y:S01]  /*2600*/  IMAD.IADD R4, R117, 0x1, R5 ;  /* 0x0000000175047824 */ /* 0x000fe200078e0205 */
[----:B------:R-:W-:Y:S01]  /*2610*/  @!P6 BAR.SYNC.DEFER_BLOCKING 0x9, 0x100 ;  /* 0x024400000000eb1d */ /* 0x000fe20000010000 */
[----:B------:R-:W-:-:S02]  /*2620*/  IADD3 R3, P0, R116, R6, RZ ;  /* 0x0000000674037210 */ /* 0x000fc40007f1e0ff */
[----:B------:R-:W-:Y:S02]  /*2630*/  ISETP.GE.AND P1, PT, R0, UR4, PT ;  /* 0x0000000400007c0c */ /* 0x000fe4000bf26270 */
[----:B------:R-:W-:Y:S01]  /*2640*/  IADD3.X R5, R4, R7, R9, P0, !PT ;  /* 0x0000000704057210 */ /* 0x000fe200007fe409 */
[----:B------:R-:W-:Y:S01]  /*2650*/  ULDC.64 UR6, c[0x0][0x330] ;  /* 0x0000cc0000067ab9 */ /* 0x000fe20000000a00 */
[----:B------:R-:W-:Y:S02]  /*2660*/  SEL R7, RZ, 0xffffffff, P1 ;  /* 0xffffffffff077807 */ /* 0x000fe40000800000 */
[----:B------:R-:W-:-:S03]  /*2670*/  ISETP.GE.AND P0, PT, R18, UR4, PT ;  /* 0x0000000412007c0c */ /* 0x000fc6000bf06270 */
[----:B------:R-:W-:Y:S01]  /*2680*/  IMAD.SHL.U32 R7, R7, 0x2, RZ ;  /* 0x0000000207077824 */ /* 0x000fe200078e00ff */
[----:B------:R-:W-:Y:S02]  /*2690*/  SEL R6, RZ, 0x1, P0 ;  /* 0x00000001ff067807 */ /* 0x000fe40000000000 */
[----:B------:R-:W-:Y:S02]  /*26a0*/  ISETP.GE.AND P2, PT, R8, UR4, PT ;  /* 0x0000000408007c0c */ /* 0x000fe4000bf46270 */
[----:B------:R-:W-:Y:S01]  /*26b0*/  LOP3.LUT R8, R7, 0x2, R6, 0xe2, !PT ;  /* 0x0000000207087812 */ /* 0x000fe200078ee206 */
[C---:B------:R-:W-:Y:S01]  /*26c0*/  VIADD R7, R18.reuse, 0x60 ;  /* 0x0000006012077836 */ /* 0x040fe20000000000 */
[C---:B------:R-:W-:Y:S01]  /*26d0*/  IADD3 R6, R18.reuse, 0x40, RZ ;  /* 0x0000004012067810 */ /* 0x040fe20007ffe0ff */
[----:B------:R-:W-:-:S03]  /*26e0*/  VIADD R9, R18, 0xa0 ;  /* 0x000000a012097836 */ /* 0x000fc60000000000 */
[----:B------:R-:W-:Y:S02]  /*26f0*/  ISETP.GE.AND P0, PT, R6, UR4, PT ;  /* 0x0000000406007c0c */ /* 0x000fe4000bf06270 */
[----:B------:R-:W-:Y:S02]  /*2700*/  ISETP.GE.AND P1, PT, R7, UR4, PT ;  /* 0x0000000407007c0c */ /* 0x000fe4000bf26270 */
[----:B------:R-:W-:Y:S01]  /*2710*/  ISETP.GE.AND P3, PT, R9, UR4, PT ;  /* 0x0000000409007c0c */ /* 0x000fe2000bf66270 */
[----:B------:R-:W-:Y:S01]  /*2720*/  IMAD.WIDE.U32 R114, R204, UR6, R18 ;  /* 0x00000006cc727c25 */ /* 0x000fe2000f8e0012 */
[----:B------:R-:W-:Y:S01]  /*2730*/  SEL R9, RZ, 0x4, P0 ;  /* 0x00000004ff097807 */ /* 0x000fe20000000000 */
[----:B------:R-:W-:Y:S01]  /*2740*/  ULDC.64 UR4, c[0x0][0x338] ;  /* 0x0000ce0000047ab9 */ /* 0x000fe20000000a00 */
[----:B------:R-:W-:-:S04]  /*2750*/  SEL R10, RZ, 0x8, P1 ;  /* 0x00000008ff0a7807 */ /* 0x000fc80000800000 */
[----:B------:R-:W-:Y:S02]  /*2760*/  LOP3.LUT R8, R10, R8, R9, 0xfe, !PT ;  /* 0x000000080a087212 */ /* 0x000fe400078efe09 */
[----:B------:R-:W-:Y:S02]  /*2770*/  SEL R9, RZ, 0x10, P2 ;  /* 0x00000010ff097807 */ /* 0x000fe40001000000 */
[----:B--2---:R-:W-:-:S05]  /*2780*/  R2P PR, R14, 0x6 ;  /* 0x000000060e007804 */ /* 0x004fca0000000000 */
[----:B------:R-:W-:Y:S02]  /*2790*/  SEL R122, R122, 0xffffffe0, !P1 ;  /* 0xffffffe07a7a7807 */ /* 0x000fe40004800000 */
[----:B------:R-:W-:-:S04]  /*27a0*/  ISETP.GE.AND P1, PT, R0, R99, PT ;  /* 0x000000630000720c */ /* 0x000fc80003f26270 */
[----:B------:R-:W-:Y:S01]  /*27b0*/  SEL R11, R99, RZ, P1 ;  /* 0x000000ff630b7207 */ /* 0x000fe20000800000 */
[----:B------:R-:W-:Y:S01]  /*27c0*/  IMAD R115, R204, UR7, R115 ;  /* 0x00000007cc737c24 */ /* 0x000fe2000f8e0273 */
[-C--:B------:R-:W-:Y:S01]  /*27d0*/  ISETP.GE.AND P0, PT, R18, R99.reuse, PT ;  /* 0x000000631200720c */ /* 0x080fe20003f06270 */
[----:B------:R-:W-:Y:S01]  /*27e0*/  IMAD R33, R33, UR4, RZ ;  /* 0x0000000421217c24 */ /* 0x000fe2000f8e02ff */
[----:B------:R-:W-:Y:S01]  /*27f0*/  ISETP.GE.AND P5, PT, R6, R99, PT ;  /* 0x000000630600720c */ /* 0x000fe20003fa6270 */
[----:B------:R-:W-:Y:S01]  /*2800*/  IMAD.IADD R11, R0, 0x1, R11 ;  /* 0x00000001000b7824 */ /* 0x000fe200078e020b */
[----:B------:R-:W-:Y:S01]  /*2810*/  LOP3.LUT R35, R8, R9, RZ, 0xfc, !PT ;  /* 0x0000000908237212 */ /* 0x000fe200078efcff */
[----:B------:R-:W-:Y:S01]  /*2820*/  IMAD R8, R219, R100, RZ ;  /* 0x00000064db087224 */ /* 0x000fe200078e02ff */
[----:B------:R-:W-:Y:S01]  /*2830*/  SEL R9, R99, RZ, P0 ;  /* 0x000000ff63097207 */ /* 0x000fe20000000000 */
[C---:B------:R-:W-:Y:S01]  /*2840*/  IMAD R33, R13.reuse, UR5, R33 ;  /* 0x000000050d217c24 */ /* 0x040fe2000f8e0221 */
[----:B------:R-:W-:Y:S01]  /*2850*/  SHF.R.S32.HI R10, RZ, 0x1f, R11 ;  /* 0x0000001fff0a7819 */ /* 0x000fe2000001140b */
[----:B------:R-:W-:Y:S01]  /*2860*/  IMAD.WIDE.U32 R114, R13, UR4, R114 ;  /* 0x000000040d727c25 */ /* 0x000fe2000f8e0072 */
[----:B------:R-:W-:-:S03]  /*2870*/  IADD3 R118, P4, R168, R119, RZ ;  /* 0x00000077a8767210 */ /* 0x000fc60007f9e0ff */
[----:B------:R-:W-:Y:S01]  /*2880*/  IMAD R13, R168, R101, R8 ;  /* 0x00000065a80d7224 */ /* 0x000fe200078e0208 */
[-C--:B------:R-:W-:Y:S01]  /*2890*/  LEA.HI R28, R10, R11.reuse, RZ, 0x4 ;  /* 0x0000000b0a1c7211 */ /* 0x080fe200078f20ff */
[----:B------:R-:W-:Y:S01]  /*28a0*/  IMAD.IADD R9, R18, 0x1, R9 ;  /* 0x0000000112097824 */ /* 0x000fe200078e0209 */
[----:B------:R-:W-:Y:S01]  /*28b0*/  LEA.HI R11, R10, R11, RZ, 0x6 ;  /* 0x0000000b0a0b7211 */ /* 0x000fe200078f30ff */
[----:B------:R-:W-:Y:S02]  /*28c0*/  IMAD.IADD R105, R105, 0x1, R13 ;  /* 0x0000000169697824 */ /* 0x000fe400078e020d */
[----:B------:R-:W-:Y:S01]  /*28d0*/  IMAD.IADD R103, R13, 0x1, R103 ;  /* 0x000000010d677824 */ /* 0x000fe200078e0267 */
[----:B------:R-:W-:Y:S02]  /*28e0*/  SEL R13, R99, RZ, P5 ;  /* 0x000000ff630d7207 */ /* 0x000fe40002800000 */
[----:B------:R-:W-:Y:S02]  /*28f0*/  IADD3.X R119, R219, R12, RZ, P4, !PT ;  /* 0x0000000cdb777210 */ /* 0x000fe400027fe4ff */
[----:B------:R-:W-:-:S02]  /*2900*/  @P5 LOP3.LUT R20, R20, 0x1, RZ, 0xfc, !PT ;  /* 0x0000000114145812 */ /* 0x000fc400078efcff */
[----:B------:R-:W-:Y:S02]  /*2910*/  SHF.R.S32.HI R12, RZ, 0x6, R11 ;  /* 0x00000006ff0c7819 */ /* 0x000fe4000001140b */
[----:B------:R-:W-:Y:S02]  /*2920*/  SHF.R.S32.HI R8, RZ, 0x1f, R9 ;  /* 0x0000001fff087819 */ /* 0x000fe40000011409 */
[----:B------:R-:W-:Y:S02]  /*2930*/  LOP3.LUT R11, R175, 0x30, R28, 0xf8, !PT ;  /* 0x00000030af0b7812 */ /* 0x000fe400078ef81c */
[----:B------:R-:W-:Y:S01]  /*2940*/  IADD3 R15, R6, R13, RZ ;  /* 0x0000000d060f7210 */ /* 0x000fe20007ffe0ff */
[----:B------:R0:W-:Y:S01]  /*2950*/  STL [R1+0x10], R20 ;  /* 0x0000101401007387 */ /* 0x0001e20000100800 */
[----:B------:R-:W-:Y:S01]  /*2960*/  LEA.HI R26, R8, R9, RZ, 0x4 ;  /* 0x00000009081a7211 */ /* 0x000fe200078f20ff */
[----:B------:R-:W-:Y:S01]  /*2970*/  IMAD R142, R12, 0x2800, R197 ;  /* 0x000028000c8e7824 */ /* 0x000fe200078e02c5 */
[----:B------:R-:W-:-:S02]  /*2980*/  LOP3.LUT R11, R11, R196, RZ, 0x3c, !PT ;  /* 0x000000c40b0b7212 */ /* 0x000fc400078e3cff */
[----:B------:R-:W-:Y:S02]  /*2990*/  LEA.HI R9, R8, R9, RZ, 0x6 ;  /* 0x0000000908097211 */ /* 0x000fe400078f30ff */
[----:B0-----:R-:W-:Y:S01]  /*29a0*/  SHF.R.S32.HI R20, RZ, 0x1f, R15 ;  /* 0x0000001fff147819 */ /* 0x001fe2000001140f */
[----:B------:R-:W-:Y:S01]  /*29b0*/  IMAD.IADD R142, R142, 0x1, R11 ;  /* 0x000000018e8e7824 */ /* 0x000fe200078e020b */
[----:B------:R-:W-:Y:S02]  /*29c0*/  SHF.R.S32.HI R10, RZ, 0x6, R9 ;  /* 0x00000006ff0a7819 */ /* 0x000fe40000011409 */
[CC--:B------:R-:W-:Y:S02]  /*29d0*/  LEA.HI R30, R20.reuse, R15.reuse, RZ, 0x4 ;  /* 0x0000000f141e7211 */ /* 0x0c0fe400078f20ff */
[----:B------:R-:W-:Y:S02]  /*29e0*/  SHF.R.U32.HI R8, RZ, 0x3, R199 ;  /* 0x00000003ff087819 */ /* 0x000fe400000116c7 */
[----:B------:R-:W-:-:S02]  /*29f0*/  LEA.HI R15, R20, R15, RZ, 0x6 ;  /* 0x0000000f140f7211 */ /* 0x000fc400078f30ff */
[----:B------:R-:W-:Y:S02]  /*2a00*/  LOP3.LUT R11, R199, 0x30, R28, 0xf8, !PT ;  /* 0x00000030c70b7812 */ /* 0x000fe400078ef81c */
[----:B------:R-:W-:Y:S01]  /*2a10*/  LOP3.LUT R9, R175, 0x30, R26, 0xf8, !PT ;  /* 0x00000030af097812 */ /* 0x000fe200078ef81a */
[C---:B------:R-:W-:Y:S01]  /*2a20*/  IMAD R143, R10.reuse, 0x2800, R197 ;  /* 0x000028000a8f7824 */ /* 0x040fe200078e02c5 */
[----:B------:R-:W-:Y:S01]  /*2a30*/  SHF.R.S32.HI R15, RZ, 0x6, R15 ;  /* 0x00000006ff0f7819 */ /* 0x000fe2000001140f */
[--C-:B------:R-:W-:Y:S01]  /*2a40*/  IMAD R135, R10, 0x2800, R200.reuse ;  /* 0x000028000a877824 */ /* 0x100fe200078e02c8 */
[----:B------:R-:W-:Y:S01]  /*2a50*/  LOP3.LUT R11, R11, R8, RZ, 0x3c, !PT ;  /* 0x000000080b0b7212 */ /* 0x000fe200078e3cff */
[----:B------:R-:W-:Y:S01]  /*2a60*/  IMAD R132, R12, 0x2800, R200 ;  /* 0x000028000c847824 */ /* 0x000fe200078e02c8 */
[----:B------:R-:W-:Y:S02]  /*2a70*/  LOP3.LUT R13, R199, 0x30, R26, 0xf8, !PT ;  /* 0x00000030c70d7812 */ /* 0x000fe400078ef81a */
[----:B------:R-:W-:-:S02]  /*2a80*/  LOP3.LUT R10, R9, R196, RZ, 0x3c, !PT ;  /* 0x000000c4090a7212 */ /* 0x000fc400078e3cff */
[--C-:B------:R-:W-:Y:S01]  /*2a90*/  LOP3.LUT R9, R175, 0x30, R30.reuse, 0xf8, !PT ;  /* 0x00000030af097812 */ /* 0x100fe200078ef81e */
[----:B------:R-:W-:Y:S01]  /*2aa0*/  IMAD R134, R15, 0x2800, R197 ;  /* 0x000028000f867824 */ /* 0x000fe200078e02c5 */
[----:B------:R-:W-:Y:S01]  /*2ab0*/  LOP3.LUT R14, R13, R8, RZ, 0x3c, !PT ;  /* 0x000000080d0e7212 */ /* 0x000fe200078e3cff */
[----:B------:R-:W-:Y:S01]  /*2ac0*/  IMAD.IADD R132, R132, 0x1, R11 ;  /* 0x0000000184847824 */ /* 0x000fe200078e020b */
[----:B------:R-:W-:Y:S02]  /*2ad0*/  LOP3.LUT R13, R199, 0x30, R30, 0xf8, !PT ;  /* 0x00000030c70d7812 */ /* 0x000fe400078ef81e */
[----:B------:R-:W-:Y:S02]  /*2ae0*/  LOP3.LUT R9, R9, R196, RZ, 0x3c, !PT ;  /* 0x000000c409097212 */ /* 0x000fe400078e3cff */
[----:B------:R-:W-:Y:S01]  /*2af0*/  SHF.R.S32.HI R11, RZ, 0x1f, R144 ;  /* 0x0000001fff0b7819 */ /* 0x000fe20000011490 */
[----:B------:R-:W-:Y:S01]  /*2b00*/  IMAD.IADD R143, R143, 0x1, R10 ;  /* 0x000000018f8f7824 */ /* 0x000fe200078e020a */
[----:B------:R-:W-:Y:S01]  /*2b10*/  LOP3.LUT R10, R13, R8, RZ, 0x3c, !PT ;  /* 0x000000080d0a7212 */ /* 0x000fe200078e3cff */
[----:B------:R-:W-:Y:S01]  /*2b20*/  IMAD R131, R15, 0x2800, R200 ;  /* 0x000028000f837824 */ /* 0x000fe200078e02c8 */
[----:B------:R-:W-:Y:S01]  /*2b30*/  IADD3 R134, R134, R9, RZ ;  /* 0x0000000986867210 */ /* 0x000fe20007ffe0ff */
[----:B------:R-:W-:-:S02]  /*2b40*/  IMAD R9, R11, R106, RZ ;  /* 0x0000006a0b097224 */ /* 0x000fc400078e02ff */
[----:B------:R-:W-:Y:S02]  /*2b50*/  IMAD.IADD R131, R131, 0x1, R10 ;  /* 0x0000000183837824 */ /* 0x000fe400078e020a */
[----:B------:R-:W-:Y:S01]  /*2b60*/  IMAD R15, R144, R107, R9 ;  /* 0x0000006b900f7224 */ /* 0x000fe200078e0209 */
[C---:B------:R-:W-:Y:S01]  /*2b70*/  SHF.L.U64.HI R9, R106.reuse, 0x7, R107 ;  /* 0x000000076a097819 */ /* 0x040fe2000001026b */
[----:B------:R-:W-:Y:S02]  /*2b80*/  IMAD R11, R11, R100, RZ ;  /* 0x000000640b0b7224 */ /* 0x000fe400078e02ff */
[----:B------:R-:W-:Y:S02]  /*2b90*/  IMAD R13, R107, 0xa0, RZ ;  /* 0x000000a06b0d7824 */ /* 0x000fe400078e02ff */
[C---:B------:R-:W-:Y:S02]  /*2ba0*/  IMAD.SHL.U32 R10, R106.reuse, 0x80, RZ ;  /* 0x000000806a0a7824 */ /* 0x040fe400078e00ff */
[----:B------:R-:W-:Y:S01]  /*2bb0*/  IMAD.WIDE.U32 R106, R106, 0xa0, RZ ;  /* 0x000000a06a6a7825 */ /* 0x000fe200078e00ff */
[----:B------:R-:W-:-:S03]  /*2bc0*/  SEL R32, RZ, 0x20, P3 ;  /* 0x00000020ff207807 */ /* 0x000fc60001800000 */
[C---:B------:R-:W-:Y:S02]  /*2bd0*/  IMAD R21, R144.reuse, R101, R11 ;  /* 0x0000006590157224 */ /* 0x040fe400078e020b */
[----:B------:R-:W-:Y:S01]  /*2be0*/  IMAD.WIDE.U32 R102, R144, R100, R102 ;  /* 0x0000006490667225 */ /* 0x000fe200078e0066 */
[----:B------:R-:W-:-:S03]  /*2bf0*/  IADD3 R126, R107, R13, RZ ;  /* 0x0000000d6b7e7210 */ /* 0x000fc60007ffe0ff */
[----:B------:R-:W-:Y:S01]  /*2c00*/  IMAD.WIDE.U32 R104, R144, R100, R104 ;  /* 0x0000006490687225 */ /* 0x000fe200078e0068 */
[C---:B------:R-:W-:Y:S02]  /*2c10*/  SHF.L.U64.HI R11, R100.reuse, 0x7, R101 ;  /* 0x00000007640b7819 */ /* 0x040fe40000010265 */
[----:B------:R-:W-:Y:S01]  /*2c20*/  SHF.L.U32 R12, R100, 0x7, RZ ;  /* 0x00000007640c7819 */ /* 0x000fe200000006ff */
[----:B------:R-:W-:Y:S01]  /*2c30*/  IMAD.IADD R135, R135, 0x1, R14 ;  /* 0x0000000187877824 */ /* 0x000fe200078e020e */
[----:B------:R-:W-:Y:S01]  /*2c40*/  SEL R120, R120, 0xffffffc0, !P2 ;  /* 0xffffffc078787807 */ /* 0x000fe20005000000 */
[----:B------:R-:W-:Y:S01]  /*2c50*/  IMAD.IADD R13, R111, 0x1, R15 ;  /* 0x000000016f0d7824 */ /* 0x000fe200078e020f */
[----:B------:R-:W-:Y:S01]  /*2c60*/  LOP3.LUT R39, R35, R32, RZ, 0xfc, !PT ;  /* 0x0000002023277212 */ /* 0x000fe200078efcff */
[----:B------:R-:W-:Y:S01]  /*2c70*/  IMAD.IADD R14, R15, 0x1, R109 ;  /* 0x000000010f0e7824 */ /* 0x000fe200078e026d */
[----:B------:R-:W-:Y:S01]  /*2c80*/  IADD3 R20, R21, R103, RZ ;  /* 0x0000006715147210 */ /* 0x000fe20007ffe0ff */
[----:B------:R-:W-:Y:S01]  /*2c90*/  IMAD.WIDE.U32 R112, R112, 0xa0, RZ ;  /* 0x000000a070707825 */ /* 0x000fe200078e00ff */
[----:B------:R-:W-:-:S02]  /*2ca0*/  LOP3.LUT R25, R26, 0xfffffff0, RZ, 0xc0, !PT ;  /* 0xfffffff01a197812 */ /* 0x000fc400078ec0ff */
[----:B------:R-:W-:Y:S01]  /*2cb0*/  LOP3.LUT R27, R28, 0xfffffff0, RZ, 0xc0, !PT ;  /* 0xfffffff01c1b7812 */ /* 0x000fe200078ec0ff */
[----:B------:R-:W-:Y:S01]  /*2cc0*/  IMAD.WIDE.U32 R100, R100, 0xa0, RZ ;  /* 0x000000a064647825 */ /* 0x000fe200078e00ff */
[----:B------:R-:W-:-:S03]  /*2cd0*/  LOP3.LUT R29, R30, 0xfffffff0, RZ, 0xc0, !PT ;  /* 0xfffffff01e1d7812 */ /* 0x000fc600078ec0ff */
[----:B------:R-:W-:Y:S01]  /*2ce0*/  IMAD.IADD R15, R105, 0x1, R21 ;  /* 0x00000001690f7824 */ /* 0x000fe200078e0215 */
[----:B------:R-:W-:Y:S02]  /*2cf0*/  SHF.R.S32.HI R21, RZ, 0x4, R26 ;  /* 0x00000004ff157819 */ /* 0x000fe4000001141a */
[----:B------:R-:W-:Y:S02]  /*2d00*/  SHF.R.S32.HI R26, RZ, 0x4, R28 ;  /* 0x00000004ff1a7819 */ /* 0x000fe4000001141c */
[----:B------:R-:W-:Y:S01]  /*2d10*/  LOP3.LUT R34, R35, 0x1, RZ, 0xc0, !PT ;  /* 0x0000000123227812 */ /* 0x000fe200078ec0ff */
[----:B------:R-:W-:Y:S01]  /*2d20*/  IMAD.SHL.U32 R99, R99, 0x2, RZ ;  /* 0x0000000263637824 */ /* 0x000fe200078e00ff */
[----:B------:R-:W-:Y:S01]  /*2d30*/  SHF.R.S32.HI R28, RZ, 0x4, R30 ;  /* 0x00000004ff1c7819 */ /* 0x000fe2000001141e */
[----:B------:R-:W-:Y:S01]  /*2d40*/  IMAD.IADD R130, R122, 0x1, R120 ;  /* 0x000000017a827824 */ /* 0x000fe200078e0278 */
[----:B------:R-:W-:Y:S01]  /*2d50*/  LOP3.LUT R35, R39, 0x2, RZ, 0xc0, !PT ;  /* 0x0000000227237812 */ /* 0x000fe200078ec0ff */
[----:B------:R-:W-:Y:S01]  /*2d60*/  IMAD.IADD R123, R113, 0x1, R123 ;  /* 0x00000001717b7824 */ /* 0x000fe200078e027b */
[----:B------:R-:W-:Y:S01]  /*2d70*/  LOP3.LUT R36, R39, 0x4, RZ, 0xc0, !PT ;  /* 0x0000000427247812 */ /* 0x000fe200078ec0ff */
[----:B------:R-:W-:Y:S01]  /*2d80*/  IMAD.IADD R127, R101, 0x1, R127 ;  /* 0x00000001657f7824 */ /* 0x000fe200078e027f */
[----:B------:R-:W-:Y:S01]  /*2d90*/  LOP3.LUT R37, R39, 0x8, RZ, 0xc0, !PT ;  /* 0x0000000827257812 */ /* 0x000fe200078ec0ff */
[----:B------:R-:W-:Y:S01]  /*2da0*/  IMAD.IADD R33, R115, 0x1, R33 ;  /* 0x0000000173217824 */ /* 0x000fe200078e0221 */
[----:B------:R-:W-:-:S02]  /*2db0*/  LOP3.LUT R38, R39, 0x10, RZ, 0xc0, !PT ;  /* 0x0000001027267812 */ /* 0x000fc400078ec0ff */
[----:B------:R-:W-:Y:S02]  /*2dc0*/  SHF.R.S32.HI R30, RZ, 0x1f, R25 ;  /* 0x0000001fff1e7819 */ /* 0x000fe40000011419 */
[----:B------:R-:W-:Y:S02]  /*2dd0*/  SHF.R.S32.HI R31, RZ, 0x1f, R27 ;  /* 0x0000001fff1f7819 */ /* 0x000fe4000001141b */
[----:B------:R-:W-:Y:S02]  /*2de0*/  SHF.R.S32.HI R32, RZ, 0x1f, R29 ;  /* 0x0000001fff207819 */ /* 0x000fe4000001141d */
[----:B------:R-:W-:-:S07]  /*2df0*/  LOP3.LUT R39, R39, 0x20, RZ, 0xc0, !PT ;  /* 0x0000002027277812 */ /* 0x000fce00078ec0ff */
.L_x_434:
[----:B------:R-:W2:Y:S01]  /*2e00*/  LDL.LU R42, [R1+0x10] ;  /* 0x00001000012a7983 */ /* 0x000ea20000300800 */
[----:B------:R-:W0:Y:S01]  /*2e10*/  LDC.64 R124, c[0x0][0x2e8] ;  /* 0x0000ba00ff7c7b82 */ /* 0x000e220000000a00 */
[----:B------:R-:W-:Y:S01]  /*2e20*/  VIADD R51, R24, 0xffffffff ;  /* 0xffffffff18337836 */ /* 0x000fe20000000000 */
[----:B------:R-:W-:Y:S05]  /*2e30*/  YIELD ;  /* 0x0000000000007946 */ /* 0x000fea0003800000 */
[----:B------:R-:W-:Y:S01]  /*2e40*/  SHF.R.S32.HI R40, RZ, 0x1f, R51 ;  /* 0x0000001fff287819 */ /* 0x000fe20000011433 */
[-C--:B------:R-:W-:Y:S01]  /*2e50*/  IMAD R41, R123, R51.reuse, RZ ;  /* 0x000000337b297224 */ /* 0x080fe200078e02ff */
[----:B------:R-:W1:Y:S01]  /*2e60*/  LDC R133, c[0x0][0x3f4] ;  /* 0x0000fd00ff857b82 */ /* 0x000e620000000800 */
[----:B------:R-:W-:Y:S01]  /*2e70*/  IMAD.WIDE.U32 R136, R112, R51, RZ ;  /* 0x0000003370887225 */ /* 0x000fe200078e00ff */
[----:B------:R-:W-:Y:S03]  /*2e80*/  BSSY B0, `(.L_x_335) ;  /* 0x0000ca9000007945 */ /* 0x000fe60003800000 */
[----:B------:R-:W-:Y:S01]  /*2e90*/  IMAD R41, R40, R112, R41 ;  /* 0x0000007028297224 */ /* 0x000fe200078e0229 */
[----:B------:R-:W-:Y:S01]  /*2ea0*/  IADD3 R45, P2, P3, R3, R136, R129 ;  /* 0x00000088032d7210 */ /* 0x000fe20007b5e081 */
[----:B------:R-:W-:-:S02]  /*2eb0*/  IMAD R47, R17, 0x7800, R205 ;  /* 0x00007800112f7824 */ /* 0x000fc400078e02cd */
[----:B------:R-:W-:Y:S02]  /*2ec0*/  IMAD.IADD R92, R137, 0x1, R41 ;  /* 0x00000001895c7824 */ /* 0x000fe400078e0229 */
[----:B------:R-:W-:Y:S01]  /*2ed0*/  IMAD R41, R17, 0x7800, R207 ;  /* 0x0000780011297824 */ /* 0x000fe200078e02cf */
[C---:B------:R-:W-:Y:S02]  /*2ee0*/  IADD3 R47, R16.reuse, R47, RZ ;  /* 0x0000002f102f7210 */ /* 0x040fe40007ffe0ff */
[----:B------:R-:W-:Y:S01]  /*2ef0*/  IADD3.X R24, R5, R92, R128, P2, P3 ;  /* 0x0000005c05187210 */ /* 0x000fe200017e6480 */
[----:B------:R-:W-:Y:S01]  /*2f00*/  IMAD.IADD R46, R16, 0x1, R41 ;  /* 0x00000001102e7824 */ /* 0x000fe200078e0229 */
[----:B0-----:R-:W-:-:S04]  /*2f10*/  IADD3 R48, P2, P3, R136, R124, R3 ;  /* 0x0000007c88307210 */ /* 0x001fc80007b5e003 */
[----:B------:R-:W-:Y:S02]  /*2f20*/  IADD3.X R49, R92, R125, R5, P2, P3 ;  /* 0x0000007d5c317210 */ /* 0x000fe400017e6405 */
[----:B------:R-:W-:Y:S02]  /*2f30*/  ISETP.GT.AND P3, PT, R51, R121, PT ;  /* 0x000000793300720c */ /* 0x000fe40003f64270 */
[----:B------:R-:W-:-:S05]  /*2f40*/  IADD3 R44, P2, R45, R124, RZ ;  /* 0x0000007c2d2c7210 */ /* 0x000fca0007f5e0ff */
[----:B------:R-:W-:Y:S01]  /*2f50*/  IMAD.X R45, R24, 0x1, R125, P2 ;  /* 0x00000001182d7824 */ /* 0x000fe200010e067d */
[----:B-1----:R-:W-:Y:S01]  /*2f60*/  ISETP.GE.AND P2, PT, R133, 0x1, PT ;  /* 0x000000018500780c */ /* 0x002fe20003f46270 */
[----:B------:R-:W-:Y:S01]  /*2f70*/  IMAD.MOV.U32 R24, RZ, RZ, R51 ;  /* 0x000000ffff187224 */ /* 0x000fe200078e0033 */
[----:B--2---:R-:W-:-:S04]  /*2f80*/  LOP3.LUT R42, R42, 0xfffffffd, RZ, 0xc0, !PT ;  /* 0xfffffffd2a2a7812 */ /* 0x004fc800078ec0ff */
[----:B------:R-:W-:-:S05]  /*2f90*/  @P3 LOP3.LUT R42, R42, 0x2, RZ, 0xfc, !PT ;  /* 0x000000022a2a3812 */ /* 0x000fca00078efcff */
[----:B------:R0:W-:Y:S02]  /*2fa0*/  STL [R1+0x10], R42 ;  /* 0x0000102a01007387 */ /* 0x0001e40000100800 */
[----:B------:R-:W-:Y:S05]  /*2fb0*/  @!P2 BRA `(.L_x_336) ;  /* 0x000000c4007ca947 */ /* 0x000fea0003800000 */
[----:B------:R-:W-:Y:S01]  /*2fc0*/  ULDC.U8 UR4, c[0x0][0x410] ;  /* 0x0001040000047ab9 */ /* 0x000fe20000000000 */
[-C--:B------:R-:W-:Y:S01]  /*2fd0*/  IMAD R41, R126, R51.reuse, RZ ;  /* 0x000000337e297224 */ /* 0x080fe200078e02ff */
[----:B------:R-:W-:Y:S01]  /*2fe0*/  ISETP.NE.AND P2, PT, RZ, UR4, PT ;  /* 0x00000004ff007c0c */ /* 0x000fe2000bf45270 */
[-C--:B------:R-:W-:Y:S02]  /*2ff0*/  IMAD R43, R127, R51.reuse, RZ ;  /* 0x000000337f2b7224 */ /* 0x080fe400078e02ff */
[----:B------:R-:W-:Y:S02]  /*3000*/  IMAD R96, R24, -0xa0, R2 ;  /* 0xffffff6018607824 */ /* 0x000fe400078e0202 */
[C---:B------:R-:W-:Y:S02]  /*3010*/  IMAD R41, R40.reuse, R106, R41 ;  /* 0x0000006a28297224 */ /* 0x040fe400078e0229 */
[----:B------:R-:W-:Y:S01]  /*3020*/  IMAD R43, R40, R100, R43 ;  /* 0x00000064282b7224 */ /* 0x000fe200078e022b */
[----:B------:R-:W-:Y:S01]  /*3030*/  VIMNMX R96, R96, 0xa0, PT ;  /* 0x000000a060607848 */ /* 0x000fe20003fe0100 */
[----:B------:R-:W-:-:S04]  /*3040*/  IMAD.WIDE.U32 R90, R106, R51, RZ ;  /* 0x000000336a5a7225 */ /* 0x000fc800078e00ff */
[----:B------:R-:W-:-:S04]  /*3050*/  IMAD.WIDE.U32 R88, R100, R51, RZ ;  /* 0x0000003364587225 */ /* 0x000fc800078e00ff */
[----:B------:R-:W-:Y:S02]  /*3060*/  IMAD.IADD R97, R91, 0x1, R41 ;  /* 0x000000015b617824 */ /* 0x000fe400078e0229 */
[----:B------:R-:W-:Y:S01]  /*3070*/  IMAD.IADD R98, R89, 0x1, R43 ;  /* 0x0000000159627824 */ /* 0x000fe200078e022b */
[----:B------:R-:W-:Y:S06]  /*3080*/  @!P2 BRA `(.L_x_337) ;  /* 0x0000005c00aca947 */ /* 0x000fec0003800000 */
[----:B------:R-:W-:Y:S01]  /*3090*/  ISETP.GE.AND P3, PT, R168, R96, PT ;  /* 0x00000060a800720c */ /* 0x000fe20003f66270 */
[----:B------:R-:W-:Y:S01]  /*30a0*/  BSSY B1, `(.L_x_338) ;  /* 0x000003d000017945 */ /* 0x000fe20003800000 */
        /* <DEDUP_REMOVED lines=22> */
[----:B------:R-:W-:Y:S01]  /*3210*/  CS2R R138, SRZ ;  /* 0x00000000008a7805 */ /* 0x000fe2000001ff00 */
[----:B------:R-:W-:Y:S06]  /*3220*/  @P3 BRA `(.L_x_339) ;  /* 0x0000000000903947 */ /* 0x000fec0003800000 */
[----:B------:R-:W-:Y:S01]  /*3230*/  ULDC.64 UR4, c[0x0][0x3e8] ;  /* 0x0000fa0000047ab9 */ /* 0x000fe20000000a00 */
[----:B------:R-:W-:Y:S02]  /*3240*/  CS2R R136, SRZ ;  /* 0x0000000000887805 */ /* 0x000fe4000001ff00 */
[----:B0-----:R-:W-:Y:S02]  /*3250*/  IADD3 R42, P2, P4, R110, UR4, R90 ;  /* 0x000000046e2a7c10 */ /* 0x001fe4000fc5e05a */
[----:B------:R-:W-:Y:S02]  /*3260*/  CS2R R138, SRZ ;  /* 0x00000000008a7805 */ /* 0x000fe4000001ff00 */
[----:B------:R-:W-:Y:S01]  /*3270*/  IADD3.X R43, R13, UR5, R97, P2, P4 ;  /* 0x000000050d2b7c10 */ /* 0x000fe200097e8461 */
[----:B------:R-:W-:Y:S02]  /*3280*/  ULDC.64 UR4, c[0x0][0x400] ;  /* 0x0001000000047ab9 */ /* 0x000fe40000000a00 */
[----:B------:R-:W-:-:S04]  /*3290*/  IADD3 R40, P2, P4, R104, UR4, R88 ;  /* 0x0000000468287c10 */ /* 0x000fc8000fc5e058 */
[----:B------:R-:W-:Y:S02]  /*32a0*/  IADD3.X R41, R15, UR5, R98, P2, P4 ;  /* 0x000000050f297c10 */ /* 0x000fe400097e8462 */
[----:B------:R-:W-:Y:S02]  /*32b0*/  ISETP.GE.AND P2, PT, R22, R133, PT ;  /* 0x000000851600720c */ /* 0x000fe40003f46270 */
[----:B------:R-:W-:Y:S02]  /*32c0*/  CS2R R94, SRZ ;  /* 0x00000000005e7805 */ /* 0x000fe4000001ff00 */
[----:B------:R-:W-:-:S09]  /*32d0*/  CS2R R124, SRZ ;  /* 0x00000000007c7805 */ /* 0x000fd2000001ff00 */
[----:B------:R1:W5:Y:S04]  /*32e0*/  @!P2 LDG.E.64 R136, desc[UR54][R42.64] ;  /* 0x000000362a88a981 */ /* 0x000368000c1e1b00 */
[----:B------:R1:W5:Y:S01]  /*32f0*/  @!P2 LDG.E.64 R138, desc[UR54][R40.64] ;  /* 0x00000036288aa981 */ /* 0x000362000c1e1b00 */
        /* <DEDUP_REMOVED lines=20> */
[----:B------:R-:W-:-:S13]  /*3440*/  ISETP.GE.AND P2, PT, R174, R133, PT ;  /* 0x00000085ae00720c */ /* 0x000fda0003f46270 */
[----:B------:R1:W5:Y:S04]  /*3450*/  @!P2 LDG.E.64 R74, desc[UR54][R42.64+0x50] ;  /* 0x000050362a4aa981 */ /* 0x000368000c1e1b00 */
[----:B------:R1:W5:Y:S02]  /*3460*/  @!P2 LDG.E.64 R76, desc[UR54][R40.64+0x50] ;  /* 0x00005036284ca981 */ /* 0x000364000c1e1b00 */
.L_x_339:
[----:B------:R-:W-:Y:S05]  /*3470*/  BSYNC B1 ;  /* 0x0000000000017941 */ /* 0x000fea0003800000 */
.L_x_338:
[----:B------:R-:W-:Y:S01]  /*3480*/  ISETP.GE.AND P4, PT, R216, R96, PT ;  /* 0x00000060d800720c */ /* 0x000fe20003f86270 */
[----:B------:R-:W-:Y:S01]  /*3490*/  BSSY B1, `(.L_x_340) ;  /* 0x000002b000017945 */ /* 0x000fe20003800000 */
[----:B------:R-:W-:-:S11]  /*34a0*/  CS2R R72, SRZ ;  /* 0x0000000000487805 */ /* 0x000fd6000001ff00 */
[----:B------:R-:W-:Y:S05]  /*34b0*/  @P4 BRA `(.L_x_341) ;  /* 0x0000000000a04947 */ /* 0x000fea0003800000 */
[----:B-1----:R-:W-:Y:S01]  /*34c0*/  IADD3 R40, P2, P5, R110, R90, R10 ;  /* 0x0000005a6e287210 */ /* 0x002fe20007d5e00a */
[----:B------:R-:W-:Y:S01]  /*34d0*/  ULDC.64 UR4, c[0x0][0x3e8] ;  /* 0x0000fa0000047ab9 */ /* 0x000fe20000000a00 */
[----:B------:R-:W-:Y:S02]  /*34e0*/  CS2R R70, SRZ ;  /* 0x0000000000467805 */ /* 0x000fe4000001ff00 */
[----:B------:R-:W-:Y:S02]  /*34f0*/  CS2R R72, SRZ ;  /* 0x0000000000487805 */ /* 0x000fe4000001ff00 */
[----:B------:R-:W-:Y:S02]  /*3500*/  IADD3.X R97, R13, R97, R9, P2, P5 ;  /* 0x000000610d617210 */ /* 0x000fe400017ea409 */
[----:B0-----:R-:W-:-:S04]  /*3510*/  IADD3 R42, P2, P5, R104, R88, R12 ;  /* 0x00000058682a7210 */ /* 0x001fc80007d5e00c */
[----:B------:R-:W-:Y:S02]  /*3520*/  IADD3.X R98, R15, R98, R11, P2, P5 ;  /* 0x000000620f627210 */ /* 0x000fe400017ea40b */
[----:B------:R-:W-:-:S04]  /*3530*/  IADD3 R40, P2, R40, UR4, RZ ;  /* 0x0000000428287c10 */ /* 0x000fc8000ff5e0ff */
[----:B------:R-:W-:Y:S01]  /*3540*/  IADD3.X R41, R97, UR5, RZ, P2, !PT ;  /* 0x0000000561297c10 */ /* 0x000fe200097fe4ff */
[----:B------:R-:W-:Y:S02]  /*3550*/  ULDC.64 UR4, c[0x0][0x400] ;  /* 0x0001000000047ab9 */ /* 0x000fe40000000a00 */
[----:B------:R-:W-:-:S04]  /*3560*/  IADD3 R42, P2, R42, UR4, RZ ;  /* 0x000000042a2a7c10 */ /* 0x000fc8000ff5e0ff */
[----:B------:R-:W-:Y:S02]  /*3570*/  IADD3.X R43, R98, UR5, RZ, P2, !PT ;  /* 0x00000005622b7c10 */ /* 0x000fe400097fe4ff */
        /* <DEDUP_REMOVED lines=28> */
.L_x_341:
[----:B------:R-:W-:Y:S05]  /*3740*/  BSYNC B1 ;  /* 0x0000000000017941 */ /* 0x000fea0003800000 */
.L_x_340:
[----:B------:R-:W-:Y:S01]  /*3750*/  UISETP.NE.AND UP0, UPT, UR53, 0x3, UPT ;  /* 0x000000033500788c */ /* 0x000fe2000bf05270 */
[----:B-----5:R-:W-:Y:S01]  /*3760*/  MOV R156, R74 ;  /* 0x0000004a009c7202 */ /* 0x020fe20000000f00 */
[----:B------:R-:W-:Y:S01]  /*3770*/  IMAD.MOV.U32 R158, RZ, RZ, R78 ;  /* 0x000000ffff9e7224 */ /* 0x000fe200078e004e */
[----:B------:R-:W-:Y:S01]  /*3780*/  MOV R166, R136 ;  /* 0x0000008800a67202 */ /* 0x000fe20000000f00 */
[----:B------:R-:W-:Y:S01]  /*3790*/  IMAD.MOV.U32 R160, RZ, RZ, R82 ;  /* 0x000000ffffa07224 */ /* 0x000fe200078e0052 */
[----:B------:R-:W-:Y:S01]  /*37a0*/  MOV R165, R124 ;  /* 0x0000007c00a57202 */ /* 0x000fe20000000f00 */
[----:B------:R-:W-:Y:S01]  /*37b0*/  IMAD.MOV.U32 R162, RZ, RZ, R86 ;  /* 0x000000ffffa27224 */ /* 0x000fe200078e0056 */
[----:B------:R-:W-:Y:S01]  /*37c0*/  PLOP3.LUT P2, PT, PT, PT, UP0, 0x80, 0x0 ;  /* 0x000000000000781c */ /* 0x000fe20003f4f008 */
[----:B------:R-:W-:Y:S01]  /*37d0*/  IMAD.MOV.U32 R164, RZ, RZ, R94 ;  /* 0x000000ffffa47224 */ /* 0x000fe200078e005e */
[----:B------:R-:W-:Y:S01]  /*37e0*/  MOV R150, R62 ;  /* 0x0000003e00967202 */ /* 0x000fe20000000f00 */
[----:B------:R-:W-:Y:S01]  /*37f0*/  IMAD.MOV.U32 R157, RZ, RZ, R76 ;  /* 0x000000ffff9d7224 */ /* 0x000fe200078e004c */
[----:B------:R-:W-:Y:S01]  /*3800*/  MOV R141, R60 ;  /* 0x0000003c008d7202 */ /* 0x000fe20000000f00 */
[----:B------:R-:W-:-:S02]  /*3810*/  IMAD.MOV.U32 R159, RZ, RZ, R80 ;  /* 0x000000ffff9f7224 */ /* 0x000fc400078e0050 */
[----:B------:R-:W-:Y:S02]  /*3820*/  IMAD.MOV.U32 R161, RZ, RZ, R84 ;  /* 0x000000ffffa17224 */ /* 0x000fe400078e0054 */
[----:B------:R-:W-:Y:S02]  /*3830*/  IMAD.MOV.U32 R163, RZ, RZ, R92 ;  /* 0x000000ffffa37224 */ /* 0x000fe400078e005c */
[----:B------:R-:W-:Y:S02]  /*3840*/  IMAD.MOV.U32 R167, RZ, RZ, R138 ;  /* 0x000000ffffa77224 */ /* 0x000fe400078e008a */
[----:B------:R-:W-:Y:S02]  /*3850*/  IMAD.MOV.U32 R88, RZ, RZ, R50 ;  /* 0x000000ffff587224 */ /* 0x000fe400078e0032 */
[----:B------:R-:W-:Y:S02]  /*3860*/  IMAD.MOV.U32 R90, RZ, RZ, R54 ;  /* 0x000000ffff5a7224 */ /* 0x000fe400078e0036 */
[----:B------:R-:W-:-:S02]  /*3870*/  IMAD.MOV.U32 R140, RZ, RZ, R58 ;  /* 0x000000ffff8c7224 */ /* 0x000fc400078e003a */
[----:B------:R-:W-:Y:S02]  /*3880*/  IMAD.MOV.U32 R152, RZ, RZ, R66 ;  /* 0x000000ffff987224 */ /* 0x000fe400078e0042 */
[----:B------:R-:W-:Y:S02]  /*3890*/  IMAD.MOV.U32 R154, RZ, RZ, R70 ;  /* 0x000000ffff9a7224 */ /* 0x000fe400078e0046 */
[----:B------:R-:W-:Y:S02]  /*38a0*/  IMAD.MOV.U32 R89, RZ, RZ, R52 ;  /* 0x000000ffff597224 */ /* 0x000fe400078e0034 */
[----:B------:R-:W-:Y:S02]  /*38b0*/  IMAD.MOV.U32 R91, RZ, RZ, R56 ;  /* 0x000000ffff5b7224 */ /* 0x000fe400078e0038 */
[----:B------:R-:W-:Y:S02]  /*38c0*/  IMAD.MOV.U32 R151, RZ, RZ, R64 ;  /* 0x000000ffff977224 */ /* 0x000fe400078e0040 */
[----:B------:R-:W-:-:S02]  /*38d0*/  IMAD.MOV.U32 R153, RZ, RZ, R68 ;  /* 0x000000ffff997224 */ /* 0x000fc400078e0044 */
[----:B------:R-:W-:Y:S01]  /*38e0*/  IMAD.MOV.U32 R155, RZ, RZ, R72 ;  /* 0x000000ffff9b7224 */ /* 0x000fe200078e0048 */
[----:B------:R-:W-:Y:S06]  /*38f0*/  @!P2 BRA `(.L_x_342) ;  /* 0x000000000004a947 */ /* 0x000fec0003800000 */
[----:B------:R-:W-:Y:S01]  /*3900*/  BPT.TRAP 0x1 ;  /* 0x000000040000795c */ /* 0x000fe20000300000 */
.L_x_342:
[----:B------:R-:W-:Y:S01]  /*3910*/  IMAD R97, R17, 0x8, R16 ;  /* 0x0000000811617824 */ /* 0x000fe200078e0210 */
[----:B------:R-:W-:Y:S01]  /*3920*/  SHF.L.U32 R98, R169, 0x1f, RZ ;  /* 0x0000001fa9627819 */ /* 0x000fe200000006ff */
[----:B------:R-:W-:Y:S03]  /*3930*/  BSSY B1, `(.L_x_343) ;  /* 0x0000003000017945 */ /* 0x000fe60003800000 */
[----:B------:R-:W3:Y:S02]  /*3940*/  SYNCS.PHASECHK.TRANS64.TRYWAIT P5, [R97+URZ+0x29890], R98 ;  /* 0x02989062610075a7 */ /* 0x000ee400080a017f */
[----:B---3--:R-:W-:Y:S05]  /*3950*/  @!P5 BRA `(.L_x_344) ;  /* 0x0000027400e8d947 */ /* 0x008fea0003800000 */
.L_x_663:
[----:B------:R-:W-:Y:S05]  /*3960*/  BSYNC B1 ;  /* 0x0000000000017941 */ /* 0x000fea0003800000 */
.L_x_343:
[----:B------:R-:W-:Y:S04]  /*3970*/  BSSY B1, `(.L_x_345) ;  /* 0x00002b6000017945 */ /* 0x000fe80003800000 */
[----:B------:R-:W-:Y:S05]  /*3980*/  @P3 BRA `(.L_x_346) ;  /* 0x0000002800d03947 */ /* 0x000fea0003800000 */
[----:B------:R-:W-:Y:S01]  /*3990*/  ISETP.NE.AND P3, PT, R34, RZ, PT ;  /* 0x000000ff2200720c */ /* 0x000fe20003f65270 */
[----:B------:R-:W-:-:S12]  /*39a0*/  BSSY B2, `(.L_x_347) ;  /* 0x0000073000027945 */ /* 0x000fd80003800000 */
[----:B------:R-:W-:Y:S05]  /*39b0*/  @!P3 BRA `(.L_x_348) ;  /* 0x0000000400c4b947 */ /* 0x000fea0003800000 */
[----:B012---:R0:W1:Y:S01]  /*39c0*/  LDS.128 R40, [R47+0x1a400] ;  /* 0x01a400002f287984 */ /* 0x0070620000000c00 */
[----:B------:R-:W-:Y:S01]  /*39d0*/  ISETP.GE.AND P3, PT, R22, R133, PT ;  /* 0x000000851600720c */ /* 0x000fe20003f66270 */
[----:B------:R-:W-:-:S12]  /*39e0*/  BSSY B3, `(.L_x_349) ;  /* 0x000006d000037945 */ /* 0x000fd80003800000 */
[----:B0-----:R-:W-:Y:S05]  /*39f0*/  @P3 BRA `(.L_x_350) ;  /* 0x0000000400ac3947 */ /* 0x001fea0003800000 */
[--C-:B------:R-:W-:Y:S02]  /*3a00*/  SHF.R.U32.HI R136, RZ, 0x8, R137.reuse ;  /* 0x00000008ff887819 */ /* 0x100fe40000011689 */
[----:B------:R-:W-:Y:S02]  /*3a10*/  SHF.R.U32.HI R138, RZ, 0x10, R137 ;  /* 0x00000010ff8a7819 */ /* 0x000fe40000011689 */
[----:B------:R-:W-:Y:S02]  /*3a20*/  LOP3.LUT R137, R137, 0xff0000ff, RZ, 0xc0, !PT ;  /* 0xff0000ff89897812 */ /* 0x000fe400078ec0ff */
[----:B------:R-:W-:Y:S01]  /*3a30*/  SHF.L.U32 R176, R136, 0x8, RZ ;  /* 0x0000000888b07819 */ /* 0x000fe200000006ff */
[----:B------:R-:W-:Y:S01]  /*3a40*/  IMAD.U32 R138, R138, 0x10000, RZ ;  /* 0x000100008a8a7824 */ /* 0x000fe200078e00ff */
[----:B------:R-:W-:Y:S02]  /*3a50*/  SHF.R.U32.HI R178, RZ, 0x8, R139 ;  /* 0x00000008ffb27819 */ /* 0x000fe4000001168b */
[----:B------:R-:W-:-:S02]  /*3a60*/  LOP3.LUT R137, R137, 0xff00, R176, 0xf8, !PT ;  /* 0x0000ff0089897812 */ /* 0x000fc400078ef8b0 */
[----:B------:R-:W-:Y:S01]  /*3a70*/  LOP3.LUT R179, R139, 0xff0000ff, RZ, 0xc0, !PT ;  /* 0xff0000ff8bb37812 */ /* 0x000fe200078ec0ff */
[----:B------:R-:W-:Y:S01]  /*3a80*/  IMAD.SHL.U32 R178, R178, 0x100, RZ ;  /* 0x00000100b2b27824 */ /* 0x000fe200078e00ff */
[----:B------:R-:W-:Y:S02]  /*3a90*/  LOP3.LUT R137, R137, 0xff0000, R138, 0xf8, !PT ;  /* 0x00ff000089897812 */ /* 0x000fe400078ef88a */
[----:B------:R-:W-:Y:S02]  /*3aa0*/  F2FP.F16.E4M3.UNPACK_B R138, R167.H1 ;  /* 0x000000a7ff8a723e */ /* 0x000fe400030006ff */
[----:B-1----:R-:W-:Y:S02]  /*3ab0*/  F2FP.F16.E4M3.UNPACK_B R176, R41 ;  /* 0x00000029ffb0723e */ /* 0x002fe400020006ff */
[----:B------:R-:W-:Y:S01]  /*3ac0*/  SHF.R.U32.HI R136, RZ, 0x10, R139 ;  /* 0x00000010ff887819 */ /* 0x000fe2000001168b */
[----:B------:R-:W-:Y:S01]  /*3ad0*/  HADD2.F32 R181, -RZ, R138.H0_H0 ;  /* 0x2000008affb57230 */ /* 0x000fe20000004100 */
[----:B------:R-:W-:Y:S01]  /*3ae0*/  LOP3.LUT R179, R179, 0xff00, R178, 0xf8, !PT ;  /* 0x0000ff00b3b37812 */ /* 0x000fe200078ef8b2 */
[--C-:B------:R-:W-:Y:S01]  /*3af0*/  HADD2.F32 R139, -RZ, R176.reuse.H1_H1 ;  /* 0x300000b0ff8b7230 */ /* 0x100fe20000004100 */
[----:B------:R-:W-:Y:S01]  /*3b00*/  F2FP.F16.E4M3.UNPACK_B R178, R166.H1 ;  /* 0x000000a6ffb2723e */ /* 0x000fe200030006ff */
[----:B------:R-:W-:Y:S01]  /*3b10*/  HADD2.F32 R176, -RZ, R176.H0_H0 ;  /* 0x200000b0ffb07230 */ /* 0x000fe20000004100 */
[----:B------:R-:W-:-:S02]  /*3b20*/  F2FP.F16.E4M3.UNPACK_B R167, R167 ;  /* 0x000000a7ffa7723e */ /* 0x000fc400020006ff */
[CC--:B------:R-:W-:Y:S01]  /*3b30*/  FMUL.FTZ R182, R139.reuse, R181.reuse ;  /* 0x000000b58bb67220 */ /* 0x0c0fe20000410000 */
[--C-:B------:R-:W-:Y:S02]  /*3b40*/  HADD2.F32 R180, -RZ, R178.reuse.H0_H0 ;  /* 0x200000b2ffb47230 */ /* 0x100fe40000004100 */
[C---:B------:R-:W-:Y:S01]  /*3b50*/  FMUL.FTZ R181, R176.reuse, R181 ;  /* 0x000000b5b0b57220 */ /* 0x040fe20000410000 */
[----:B------:R-:W-:Y:S01]  /*3b60*/  HADD2.F32 R178, -RZ, R178.H1_H1 ;  /* 0x300000b2ffb27230 */ /* 0x000fe20000004100 */
[----:B------:R-:W-:Y:S02]  /*3b70*/  F2FP.F16.E4M3.UNPACK_B R166, R166 ;  /* 0x000000a6ffa6723e */ /* 0x000fe400020006ff */
[-C--:B------:R-:W-:Y:S01]  /*3b80*/  FFMA.FTZ R139, R139, R180.reuse, R181 ;  /* 0x000000b48b8b7223 */ /* 0x080fe200000100b5 */
[----:B------:R-:W-:Y:S01]  /*3b90*/  F2FP.F16.E4M3.UNPACK_B R181, R41.H1 ;  /* 0x00000029ffb5723e */ /* 0x000fe200030006ff */
[----:B------:R-:W-:Y:S01]  /*3ba0*/  FFMA.FTZ R176, R176, R180, -R182 ;  /* 0x000000b4b0b07223 */ /* 0x000fe200000108b6 */
[----:B------:R-:W-:-:S03]  /*3bb0*/  HADD2.F32 R180, -RZ, R138.H1_H1 ;  /* 0x3000008affb47230 */ /* 0x000fc60000004100 */
[--C-:B------:R-:W-:Y:S02]  /*3bc0*/  HADD2.F32 R41, -RZ, R181.reuse.H1_H1 ;  /* 0x300000b5ff297230 */ /* 0x100fe40000004100 */
[----:B------:R-:W-:-:S03]  /*3bd0*/  HADD2.F32 R138, -RZ, R181.H0_H0 ;  /* 0x200000b5ff8a7230 */ /* 0x000fc60000004100 */
[CC--:B------:R-:W-:Y:S02]  /*3be0*/  FMUL.FTZ R181, R41.reuse, R180.reuse ;  /* 0x000000b429b57220 */ /* 0x0c0fe40000410000 */
[C---:B------:R-:W-:Y:S02]  /*3bf0*/  FMUL.FTZ R180, R138.reuse, R180 ;  /* 0x000000b48ab47220 */ /* 0x040fe40000410000 */
[-C--:B------:R-:W-:Y:S02]  /*3c00*/  FFMA.FTZ R138, R138, R178.reuse, -R181 ;  /* 0x000000b28a8a7223 */ /* 0x080fe400000108b5 */
[----:B------:R-:W-:Y:S01]  /*3c10*/  FFMA.FTZ R178, R41, R178, R180 ;  /* 0x000000b229b27223 */ /* 0x000fe200000100b4 */
[----:B------:R-:W-:Y:S02]  /*3c20*/  IMAD.U32 R41, R136, 0x10000, RZ ;  /* 0x0001000088297824 */ /* 0x000fe400078e00ff */
[----:B------:R-:W-:Y:S01]  /*3c30*/  IMAD.MOV.U32 R136, RZ, RZ, R43 ;  /* 0x000000ffff887224 */ /* 0x000fe200078e002b */
[----:B------:R-:W-:-:S02]  /*3c40*/  F2FP.F16.E4M3.UNPACK_B R43, R137.H1 ;  /* 0x00000089ff2b723e */ /* 0x000fc400030006ff */
[----:B------:R-:W-:Y:S02]  /*3c50*/  LOP3.LUT R41, R179, 0xff0000, R41, 0xf8, !PT ;  /* 0x00ff0000b3297812 */ /* 0x000fe400078ef829 */
[-C--:B------:R-:W-:Y:S01]  /*3c60*/  F2FP.F16.E4M3.UNPACK_B R182, R136.reuse ;  /* 0x00000088ffb6723e */ /* 0x080fe200020006ff */
[--C-:B------:R-:W-:Y:S01]  /*3c70*/  HADD2.F32 R181, -RZ, R43.reuse.H0_H0 ;  /* 0x2000002bffb57230 */ /* 0x100fe20000004100 */
[-C--:B------:R-:W-:Y:S01]  /*3c80*/  F2FP.F16.E4M3.UNPACK_B R179, R41.reuse.H1 ;  /* 0x00000029ffb3723e */ /* 0x080fe200030006ff */
[----:B------:R-:W-:Y:S01]  /*3c90*/  HADD2.F32 R43, -RZ, R43.H1_H1 ;  /* 0x3000002bff2b7230 */ /* 0x000fe20000004100 */
[----:B------:R-:W-:Y:S01]  /*3ca0*/  F2FP.F16.E4M3.UNPACK_B R136, R136.H1 ;  /* 0x00000088ff88723e */ /* 0x000fe200030006ff */
[--C-:B------:R-:W-:Y:S01]  /*3cb0*/  HADD2.F32 R180, -RZ, R182.reuse.H1_H1 ;  /* 0x300000b6ffb47230 */ /* 0x100fe20000004100 */
[----:B------:R-:W-:Y:S01]  /*3cc0*/  F2FP.SATFINITE.E4M3.F32.PACK_AB_MERGE_C R138, R178, R138, RZ ;  /* 0x0000008ab28a723e */ /* 0x000fe200048070ff */
[--C-:B------:R-:W-:Y:S01]  /*3cd0*/  HADD2.F32 R183, -RZ, R179.reuse.H0_H0 ;  /* 0x200000b3ffb77230 */ /* 0x100fe20000004100 */
[----:B------:R-:W-:Y:S01]  /*3ce0*/  F2FP.F16.E4M3.UNPACK_B R41, R41 ;  /* 0x00000029ff29723e */ /* 0x000fe200020006ff */
[----:B------:R-:W-:Y:S01]  /*3cf0*/  HADD2.F32 R182, -RZ, R182.H0_H0 ;  /* 0x200000b6ffb67230 */ /* 0x000fe20000004100 */
[----:B------:R-:W-:Y:S01]  /*3d00*/  F2FP.SATFINITE.E4M3.F32.PACK_AB_MERGE_C R139, R139, R176, R138 ;  /* 0x000000b08b8b723e */ /* 0x000fe2000480708a */
[----:B------:R-:W-:-:S02]  /*3d10*/  HADD2.F32 R179, -RZ, R179.H1_H1 ;  /* 0x300000b3ffb37230 */ /* 0x000fc40000004100 */
[----:B------:R-:W-:Y:S01]  /*3d20*/  FMUL.FTZ R184, R180, R183 ;  /* 0x000000b7b4b87220 */ /* 0x000fe20000410000 */
[-C--:B------:R-:W-:Y:S02]  /*3d30*/  F2FP.F16.E4M3.UNPACK_B R138, R42.reuse ;  /* 0x0000002aff8a723e */ /* 0x080fe400020006ff */
[----:B------:R-:W-:Y:S01]  /*3d40*/  F2FP.F16.E4M3.UNPACK_B R137, R137 ;  /* 0x00000089ff89723e */ /* 0x000fe200020006ff */
[C---:B------:R-:W-:Y:S01]  /*3d50*/  FFMA.FTZ R184, R182.reuse, R181, -R184 ;  /* 0x000000b5b6b87223 */ /* 0x040fe200000108b8 */
[----:B------:R-:W-:Y:S01]  /*3d60*/  FMUL.FTZ R182, R182, R183 ;  /* 0x000000b7b6b67220 */ /* 0x000fe20000410000 */
[----:B------:R-:W-:Y:S02]  /*3d70*/  F2FP.F16.E4M3.UNPACK_B R42, R42.H1 ;  /* 0x0000002aff2a723e */ /* 0x000fe400030006ff */
[----:B------:R-:W-:Y:S02]  /*3d80*/  HADD2.F32 R176, -RZ, R137.H0_H0 ;  /* 0x20000089ffb07230 */ /* 0x000fe40000004100 */
[----:B------:R-:W-:Y:S01]  /*3d90*/  FFMA.FTZ R182, R180, R181, R182 ;  /* 0x000000b5b4b67223 */ /* 0x000fe200000100b6 */
[----:B------:R-:W-:-:S02]  /*3da0*/  HADD2.F32 R180, -RZ, R136.H1_H1 ;  /* 0x30000088ffb47230 */ /* 0x000fc40000004100 */
[----:B------:R-:W-:Y:S02]  /*3db0*/  HADD2.F32 R136, -RZ, R136.H0_H0 ;  /* 0x20000088ff887230 */ /* 0x000fe40000004100 */
[----:B------:R-:W-:Y:S02]  /*3dc0*/  HADD2.F32 R137, -RZ, R137.H1_H1 ;  /* 0x30000089ff897230 */ /* 0x000fe40000004100 */
[----:B------:R-:W-:-:S04]  /*3dd0*/  FMUL.FTZ R181, R180, R179 ;  /* 0x000000b3b4b57220 */ /* 0x000fc80000410000 */
[C---:B------:R-:W-:Y:S01]  /*3de0*/  FFMA.FTZ R181, R136.reuse, R43, -R181 ;  /* 0x0000002b88b57223 */ /* 0x040fe200000108b5 */
[----:B------:R-:W-:Y:S01]  /*3df0*/  FMUL.FTZ R136, R136, R179 ;  /* 0x000000b388887220 */ /* 0x000fe20000410000 */
[--C-:B------:R-:W-:Y:S02]  /*3e00*/  HADD2.F32 R179, -RZ, R41.reuse.H0_H0 ;  /* 0x20000029ffb37230 */ /* 0x100fe40000004100 */
[----:B------:R-:W-:Y:S02]  /*3e10*/  HADD2.F32 R41, -RZ, R41.H1_H1 ;  /* 0x30000029ff297230 */ /* 0x000fe40000004100 */
[----:B------:R-:W-:Y:S01]  /*3e20*/  FFMA.FTZ R136, R180, R43, R136 ;  /* 0x0000002bb4887223 */ /* 0x000fe20000010088 */
[--C-:B------:R-:W-:Y:S02]  /*3e30*/  HADD2.F32 R43, -RZ, R138.reuse.H1_H1 ;  /* 0x3000008aff2b7230 */ /* 0x100fe40000004100 */
[----:B------:R-:W-:Y:S02]  /*3e40*/  HADD2.F32 R138, -RZ, R138.H0_H0 ;  /* 0x2000008aff8a7230 */ /* 0x000fe40000004100 */
[----:B------:R-:W-:-:S02]  /*3e50*/  HADD2.F32 R180, -RZ, R167.H1_H1 ;  /* 0x300000a7ffb47230 */ /* 0x000fc40000004100 */
[CC--:B------:R-:W-:Y:S01]  /*3e60*/  FMUL.FTZ R178, R43.reuse, R179.reuse ;  /* 0x000000b32bb27220 */ /* 0x0c0fe20000410000 */
[----:B------:R-:W-:Y:S02]  /*3e70*/  HADD2.F32 R167, -RZ, R167.H0_H0 ;  /* 0x200000a7ffa77230 */ /* 0x000fe40000004100 */
[----:B------:R-:W-:Y:S01]  /*3e80*/  FMUL.FTZ R179, R138, R179 ;  /* 0x000000b38ab37220 */ /* 0x000fe20000410000 */
[----:B------:R-:W-:Y:S01]  /*3e90*/  F2FP.SATFINITE.E4M3.F32.PACK_AB_MERGE_C R136, R136, R181, RZ ;  /* 0x000000b58888723e */ /* 0x000fe200048070ff */
[-C--:B------:R-:W-:Y:S02]  /*3ea0*/  FFMA.FTZ R178, R138, R176.reuse, -R178 ;  /* 0x000000b08ab27223 */ /* 0x080fe400000108b2 */
[----:B------:R-:W-:Y:S01]  /*3eb0*/  FFMA.FTZ R179, R43, R176, R179 ;  /* 0x000000b02bb37223 */ /* 0x000fe200000100b3 */
[--C-:B------:R-:W-:Y:S01]  /*3ec0*/  HADD2.F32 R43, -RZ, R42.reuse.H1_H1 ;  /* 0x3000002aff2b7230 */ /* 0x100fe20000004100 */
[----:B------:R-:W-:Y:S01]  /*3ed0*/  F2FP.SATFINITE.E4M3.F32.PACK_AB_MERGE_C R136, R182, R184, R136 ;  /* 0x000000b8b688723e */ /* 0x000fe20004807088 */
[----:B------:R-:W-:-:S03]  /*3ee0*/  HADD2.F32 R42, -RZ, R42.H0_H0 ;  /* 0x2000002aff2a7230 */ /* 0x000fc60000004100 */
[CC--:B------:R-:W-:Y:S02]  /*3ef0*/  FMUL.FTZ R138, R43.reuse, R41.reuse ;  /* 0x000000292b8a7220 */ /* 0x0c0fe40000410000 */
[C---:B------:R-:W-:Y:S02]  /*3f00*/  FMUL.FTZ R176, R42.reuse, R41 ;  /* 0x000000292ab07220 */ /* 0x040fe40000410000 */
[-C--:B------:R-:W-:Y:S01]  /*3f10*/  FFMA.FTZ R41, R42, R137.reuse, -R138 ;  /* 0x000000892a297223 */ /* 0x080fe2000001088a */
[----:B------:R-:W-:Y:S01]  /*3f20*/  F2FP.F16.E4M3.UNPACK_B R138, R40.H1 ;  /* 0x00000028ff8a723e */ /* 0x000fe200030006ff */
[----:B------:R-:W-:Y:S01]  /*3f30*/  FFMA.FTZ R42, R43, R137, R176 ;  /* 0x000000892b2a7223 */ /* 0x000fe200000100b0 */
[--C-:B------:R-:W-:Y:S02]  /*3f40*/  HADD2.F32 R137, -RZ, R166.reuse.H1_H1 ;  /* 0x300000a6ff897230 */ /* 0x100fe40000004100 */
[----:B------:R-:W-:Y:S02]  /*3f50*/  HADD2.F32 R166, -RZ, R166.H0_H0 ;  /* 0x200000a6ffa67230 */ /* 0x000fe40000004100 */
[--C-:B------:R-:W-:Y:S01]  /*3f60*/  HADD2.F32 R43, -RZ, R138.reuse.H1_H1 ;  /* 0x3000008aff2b7230 */ /* 0x100fe20000004100 */
[----:B------:R-:W-:Y:S01]  /*3f70*/  F2FP.SATFINITE.E4M3.F32.PACK_AB_MERGE_C R41, R42, R41, RZ ;  /* 0x000000292a29723e */ /* 0x000fe200048070ff */
[----:B------:R-:W-:-:S03]  /*3f80*/  HADD2.F32 R138, -RZ, R138.H0_H0 ;  /* 0x2000008aff8a7230 */ /* 0x000fc60000004100 */
[----:B------:R-:W-:Y:S01]  /*3f90*/  FMUL.FTZ R176, R43, R180 ;  /* 0x000000b42bb07220 */ /* 0x000fe20000410000 */
[----:B------:R-:W-:Y:S01]  /*3fa0*/  F2FP.SATFINITE.E4M3.F32.PACK_AB_MERGE_C R178, R179, R178, R41 ;  /* 0x000000b2b3b2723e */ /* 0x000fe20004807029 */
[C---:B------:R-:W-:Y:S01]  /*3fb0*/  FMUL.FTZ R180, R138.reuse, R180 ;  /* 0x000000b48ab47220 */ /* 0x040fe20000410000 */
[----:B------:R-:W-:Y:S02]  /*3fc0*/  IMAD.MOV.U32 R41, RZ, RZ, R139 ;  /* 0x000000ffff297224 */ /* 0x000fe400078e008b */
[-C--:B------:R-:W-:Y:S01]  /*3fd0*/  FFMA.FTZ R176, R138, R137.reuse, -R176 ;  /* 0x000000898ab07223 */ /* 0x080fe200000108b0 */
[----:B------:R-:W-:Y:S01]  /*3fe0*/  FFMA.FTZ R180, R43, R137, R180 ;  /* 0x000000892bb47223 */ /* 0x000fe200000100b4 */
[----:B------:R-:W-:Y:S01]  /*3ff0*/  F2FP.F16.E4M3.UNPACK_B R43, R40 ;  /* 0x00000028ff2b723e */ /* 0x000fe200020006ff */
[----:B------:R-:W-:-:S03]  /*4000*/  IMAD.MOV.U32 R42, RZ, RZ, R178 ;  /* 0x000000ffff2a7224 */ /* 0x000fc600078e00b2 */
[----:B------:R-:W-:Y:S01]  /*4010*/  F2FP.SATFINITE.E4M3.F32.PACK_AB_MERGE_C R176, R180, R176, RZ ;  /* 0x000000b0b4b0723e */ /* 0x000fe200048070ff */
[--C-:B------:R-:W-:Y:S02]  /*4020*/  HADD2.F32 R40, -RZ, R43.reuse.H1_H1 ;  /* 0x3000002bff287230 */ /* 0x100fe40000004100 */
[----:B------:R-:W-:-:S03]  /*4030*/  HADD2.F32 R43, -RZ, R43.H0_H0 ;  /* 0x2000002bff2b7230 */ /* 0x000fc60000004100 */
[CC--:B------:R-:W-:Y:S02]  /*4040*/  FMUL.FTZ R137, R40.reuse, R167.reuse ;  /* 0x000000a728897220 */ /* 0x0c0fe40000410000 */
[C---:B------:R-:W-:Y:S02]  /*4050*/  FMUL.FTZ R167, R43.reuse, R167 ;  /* 0x000000a72ba77220 */ /* 0x040fe40000410000 */
[-C--:B------:R-:W-:Y:S01]  /*4060*/  FFMA.FTZ R137, R43, R166.reuse, -R137 ;  /* 0x000000a62b897223 */ /* 0x080fe20000010889 */
[----:B------:R-:W-:Y:S02]  /*4070*/  IMAD.MOV.U32 R43, RZ, RZ, R136 ;  /* 0x000000ffff2b7224 */ /* 0x000fe400078e0088 */
[----:B------:R-:W-:-:S05]  /*4080*/  FFMA.FTZ R167, R40, R166, R167 ;  /* 0x000000a628a77223 */ /* 0x000fca00000100a7 */
[----:B------:R-:W-:-:S04]  /*4090*/  F2FP.SATFINITE.E4M3.F32.PACK_AB_MERGE_C R137, R167, R137, R176 ;  /* 0x00000089a789723e */ /* 0x000fc800048070b0 */
[----:B------:R-:W-:-:S07]  /*40a0*/  MOV R40, R137 ;  /* 0x0000008900287202 */ /* 0x000fce0000000f00 */
.L_x_350:
[----:B------:R-:W-:Y:S05]  /*40b0*/  BSYNC B3 ;  /* 0x0000000000037941 */ /* 0x000fea0003800000 */
.L_x_349:
[----:B-1----:R4:W-:Y:S02]  /*40c0*/  STG.E.128 desc[UR54][R48.64], R40 ;  /* 0x0000002830007986 */ /* 0x0029e4000c101d36 */
.L_x_348:
[----:B------:R-:W-:Y:S05]  /*40d0*/  BSYNC B2 ;  /* 0x0000000000027941 */ /* 0x000fea0003800000 */
.L_x_347:
[----:B------:R-:W-:Y:S01]  /*40e0*/  ISETP.NE.AND P3, PT, R35, RZ, PT ;  /* 0x000000ff2300720c */ /* 0x000fe20003f65270 */
[----:B------:R-:W-:-:S12]  /*40f0*/  BSSY B2, `(.L_x_351) ;  /* 0x0000073000027945 */ /* 0x000fd80003800000 */
[----:B------:R-:W-:Y:S05]  /*4100*/  @!P3 BRA `(.L_x_352) ;  /* 0x0000000400c4b947 */ /* 0x000fea0003800000 */
[----:B012-4-:R0:W1:Y:S01]  /*4110*/  LDS.128 R40, [R46+0x1a400] ;  /* 0x01a400002e287984 */ /* 0x0170620000000c00 */
[----:B------:R-:W-:Y:S01]  /*4120*/  ISETP.GE.AND P3, PT, R172, R133, PT ;  /* 0x00000085ac00720c */ /* 0x000fe20003f66270 */
[----:B------:R-:W-:-:S12]  /*4130*/  BSSY B3, `(.L_x_353) ;  /* 0x000006d000037945 */ /* 0x000fd80003800000 */
[----:B0-----:R-:W-:Y:S05]  /*4140*/  @P3 BRA `(.L_x_354) ;  /* 0x0000000400ac3947 */ /* 0x001fea0003800000 */
[--C-:B------:R-:W-:Y:S02]  /*4150*/  SHF.R.U32.HI R136, RZ, 0x8, R95.reuse ;  /* 0x00000008ff887819 */ /* 0x100fe4000001165f */
[----:B------:R-:W-:Y:S02]  /*4160*/  LOP3.LUT R124, R95, 0xff0000ff, RZ, 0xc0, !PT ;  /* 0xff0000ff5f7c7812 */ /* 0x000fe400078ec0ff */
[----:B------:R-:W-:Y:S01]  /*4170*/  SHF.R.U32.HI R95, RZ, 0x10, R95 ;  /* 0x00000010ff5f7819 */ /* 0x000fe2000001165f */
[----:B------:R-:W-:Y:S01]  /*4180*/  IMAD.SHL.U32 R136, R136, 0x100, RZ ;  /* 0x0000010088887824 */ /* 0x000fe200078e00ff */
[----:B------:R-:W-:Y:S02]  /*4190*/  SHF.R.U32.HI R137, RZ, 0x8, R125 ;  /* 0x00000008ff897819 */ /* 0x000fe4000001167d */
[----:B------:R-:W-:Y:S01]  /*41a0*/  LOP3.LUT R138, R125, 0xff0000ff, RZ, 0xc0, !PT ;  /* 0xff0000ff7d8a7812 */ /* 0x000fe200078ec0ff */
[----:B------:R-:W-:Y:S01]  /*41b0*/  IMAD.U32 R95, R95, 0x10000, RZ ;  /* 0x000100005f5f7824 */ /* 0x000fe200078e00ff */
[----:B------:R-:W-:-:S02]  /*41c0*/  LOP3.LUT R124, R124, 0xff00, R136, 0xf8, !PT ;  /* 0x0000ff007c7c7812 */ /* 0x000fc400078ef888 */
[----:B------:R-:W-:Y:S02]  /*41d0*/  SHF.L.U32 R137, R137, 0x8, RZ ;  /* 0x0000000889897819 */ /* 0x000fe400000006ff */
        /* <DEDUP_REMOVED lines=15> */
[----:B------:R-:W-:Y:S01]  /*42d0*/  FFMA.FTZ R125, R125, R139, R166 ;  /* 0x0000008b7d7d7223 */ /* 0x000fe200000100a6 */
        /* <DEDUP_REMOVED lines=26> */
[----:B------:R-:W-:Y:S02]  /*4480*/  F2FP.F16.E4M3.UNPACK_B R124, R42 ;  /* 0x0000002aff7c723e */ /* 0x000fe400020006ff */
        /* <DEDUP_REMOVED lines=10> */
[CC--:B------:R-:W-:Y:S01]  /*4530*/  FFMA.FTZ R166, R94.reuse, R43.reuse, -R166 ;  /* 0x0000002b5ea67223 */ /* 0x0c0fe200000108a6 */
        /* <DEDUP_REMOVED lines=26> */
[C---:B------:R-:W-:Y:S01]  /*46e0*/  FMUL.FTZ R136, R43.reuse, R139 ;  /* 0x0000008b2b887220 */ /* 0x040fe20000410000 */
[----:B------:R-:W-:Y:S01]  /*46f0*/  F2FP.SATFINITE.E4M3.F32.PACK_AB_MERGE_C R137, R138, R137, R41 ;  /* 0x000000898a89723e */ /* 0x000fe20004807029 */
[C---:B------:R-:W-:Y:S01]  /*4700*/  FMUL.FTZ R139, R124.reuse, R139 ;  /* 0x0000008b7c8b7220 */ /* 0x040fe20000410000 */
[----:B------:R-:W-:Y:S01]  /*4710*/  MOV R41, R125 ;  /* 0x0000007d00297202 */ /* 0x000fe20000000f00 */
[-C--:B------:R-:W-:Y:S02]  /*4720*/  FFMA.FTZ R136, R124, R95.reuse, -R136 ;  /* 0x0000005f7c887223 */ /* 0x080fe40000010888 */
        /* <DEDUP_REMOVED lines=11> */
[----:B------:R-:W-:-:S05]  /*47e0*/  F2FP.SATFINITE.E4M3.F32.PACK_AB_MERGE_C R95, R165, R95, R136 ;  /* 0x0000005fa55f723e */ /* 0x000fca0004807088 */
[----:B------:R-:W-:-:S07]  /*47f0*/  IMAD.MOV.U32 R40, RZ, RZ, R95 ;  /* 0x000000ffff287224 */ /* 0x000fce00078e005f */
.L_x_354:
[----:B------:R-:W-:Y:S05]  /*4800*/  BSYNC B3 ;  /* 0x0000000000037941 */ /* 0x000fea0003800000 */
.L_x_353:
[----:B-1----:R0:W-:Y:S02]  /*4810*/  STG.E.128 desc[UR54][R48.64+0x20], R40 ;  /* 0x0000202830007986 */ /* 0x0021e4000c101d36 */
.L_x_352:
[----:B------:R-:W-:Y:S05]  /*4820*/  BSYNC B2 ;  /* 0x0000000000027941 */ /* 0x000fea0003800000 */
.L_x_351:
        /* <DEDUP_REMOVED lines=8> */
[----:B------:R-:W-:Y:S02]  /*48b0*/  SHF.R.U32.HI R92, RZ, 0x10, R87 ;  /* 0x00000010ff5c7819 */ /* 0x000fe40000011657 */
[----:B------:R-:W-:Y:S01]  /*48c0*/  LOP3.LUT R87, R87, 0xff0000ff, RZ, 0xc0, !PT ;  /* 0xff0000ff57577812 */ /* 0x000fe200078ec0ff */
[----:B------:R-:W-:Y:S01]  /*48d0*/  IMAD.SHL.U32 R94, R86, 0x100, RZ ;  /* 0x00000100565e7824 */ /* 0x000fe200078e00ff */
[----:B------:R-:W-:Y:S02]  /*48e0*/  SHF.R.U32.HI R95, RZ, 0x8, R93 ;  /* 0x00000008ff5f7819 */ /* 0x000fe4000001165d */
[----:B------:R-:W-:Y:S02]  /*48f0*/  SHF.L.U32 R92, R92, 0x10, RZ ;  /* 0x000000105c5c7819 */ /* 0x000fe400000006ff */
[----:B------:R-:W-:Y:S01]  /*4900*/  LOP3.LUT R87, R87, 0xff00, R94, 0xf8, !PT ;  /* 0x0000ff0057577812 */ /* 0x000fe200078ef85e */
[----:B------:R-:W-:Y:S01]  /*4910*/  IMAD.SHL.U32 R95, R95, 0x100, RZ ;  /* 0x000001005f5f7824 */ /* 0x000fe200078e00ff */
[----:B------:R-:W-:-:S02]  /*4920*/  LOP3.LUT R124, R93, 0xff0000ff, RZ, 0xc0, !PT ;  /* 0xff0000ff5d7c7812 */ /* 0x000fc400078ec0ff */
        /* <DEDUP_REMOVED lines=67> */
[--C-:B------:R-:W-:Y:S02]  /*4d60*/  HADD2.F32 R43, -RZ, R42.reuse.H1_H1 ;  /* 0x3000002aff2b7230 */ /* 0x100fe40000004100 */
        /* <DEDUP_REMOVED lines=14> */
[----:B------:R-:W-:Y:S02]  /*4e50*/  IMAD.MOV.U32 R41, RZ, RZ, R93 ;  /* 0x000000ffff297224 */ /* 0x000fe400078e005d */
[-C--:B------:R-:W-:Y:S01]  /*4e60*/  FFMA.FTZ R94, R92, R87.reuse, -R94 ;  /* 0x000000575c5e7223 */ /* 0x080fe2000001085e */
[----:B------:R-:W-:Y:S01]  /*4e70*/  FFMA.FTZ R125, R43, R87, R125 ;  /* 0x000000572b7d7223 */ /* 0x000fe2000001007d */
[----:B------:R-:W-:-:S04]  /*4e80*/  F2FP.F16.E4M3.UNPACK_B R43, R40 ;  /* 0x00000028ff2b723e */ /* 0x000fc800020006ff */
[----:B------:R-:W-:Y:S01]  /*4e90*/  F2FP.SATFINITE.E4M3.F32.PACK_AB_MERGE_C R94, R125, R94, RZ ;  /* 0x0000005e7d5e723e */ /* 0x000fe200048070ff */
[--C-:B------:R-:W-:Y:S02]  /*4ea0*/  HADD2.F32 R40, -RZ, R43.reuse.H1_H1 ;  /* 0x3000002bff287230 */ /* 0x100fe40000004100 */
[----:B------:R-:W-:-:S03]  /*4eb0*/  HADD2.F32 R43, -RZ, R43.H0_H0 ;  /* 0x2000002bff2b7230 */ /* 0x000fc60000004100 */
[CC--:B------:R-:W-:Y:S02]  /*4ec0*/  FMUL.FTZ R87, R40.reuse, R163.reuse ;  /* 0x000000a328577220 */ /* 0x0c0fe40000410000 */
[C---:B------:R-:W-:Y:S02]  /*4ed0*/  FMUL.FTZ R163, R43.reuse, R163 ;  /* 0x000000a32ba37220 */ /* 0x040fe40000410000 */
[-C--:B------:R-:W-:Y:S01]  /*4ee0*/  FFMA.FTZ R87, R43, R162.reuse, -R87 ;  /* 0x000000a22b577223 */ /* 0x080fe20000010857 */
[----:B------:R-:W-:Y:S01]  /*4ef0*/  F2FP.SATFINITE.E4M3.F32.PACK_AB_MERGE_C R43, R137, R139, R86 ;  /* 0x0000008b892b723e */ /* 0x000fe20004807056 */
[----:B------:R-:W-:-:S05]  /*4f00*/  FFMA.FTZ R163, R40, R162, R163 ;  /* 0x000000a228a37223 */ /* 0x000fca00000100a3 */
[----:B------:R-:W-:-:S07]  /*4f10*/  F2FP.SATFINITE.E4M3.F32.PACK_AB_MERGE_C R40, R163, R87, R94 ;  /* 0x00000057a328723e */ /* 0x000fce000480705e */
.L_x_358:
[----:B------:R-:W-:Y:S05]  /*4f20*/  BSYNC B3 ;  /* 0x0000000000037941 */ /* 0x000fea0003800000 */
.L_x_357:
[----:B-1----:R0:W-:Y:S02]  /*4f30*/  STG.E.128 desc[UR54][R48.64+0x40], R40 ;  /* 0x0000402830007986 */ /* 0x0021e4000c101d36 */
.L_x_356:
[----:B------:R-:W-:Y:S05]  /*4f40*/  BSYNC B2 ;  /* 0x0000000000027941 */ /* 0x000fea0003800000 */
.L_x_355:
        /* <DEDUP_REMOVED lines=15> */
[----:B------:R-:W-:Y:S02]  /*5040*/  SHF.R.U32.HI R82, RZ, 0x10, R85 ;  /* 0x00000010ff527819 */ /* 0x000fe40000011655 */
[----:B------:R-:W-:Y:S02]  /*5050*/  SHF.L.U32 R85, R86, 0x8, RZ ;  /* 0x0000000856557819 */ /* 0x000fe400000006ff */
[----:B------:R-:W-:Y:S02]  /*5060*/  LOP3.LUT R83, R84, 0xff0000, R83, 0xf8, !PT ;  /* 0x00ff000054537812 */ /* 0x000fe400078ef853 */
[----:B------:R-:W-:Y:S02]  /*5070*/  F2FP.F16.E4M3.UNPACK_B R84, R161.H1 ;  /* 0x000000a1ff54723e */ /* 0x000fe400030006ff */
[----:B-1----:R-:W-:Y:S02]  /*5080*/  F2FP.F16.E4M3.UNPACK_B R86, R41 ;  /* 0x00000029ff56723e */ /* 0x002fe400020006ff */
[----:B------:R-:W-:Y:S01]  /*5090*/  LOP3.LUT R92, R92, 0xff00, R85, 0xf8, !PT ;  /* 0x0000ff005c5c7812 */ /* 0x000fe200078ef855 */
[----:B------:R-:W-:Y:S01]  /*50a0*/  HADD2.F32 R94, -RZ, R84.H0_H0 ;  /* 0x20000054ff5e7230 */ /* 0x000fe20000004100 */
[-C--:B------:R-:W-:Y:S01]  /*50b0*/  F2FP.F16.E4M3.UNPACK_B R87, R160.reuse.H1 ;  /* 0x000000a0ff57723e */ /* 0x080fe200030006ff */
[--C-:B------:R-:W-:Y:S01]  /*50c0*/  HADD2.F32 R85, -RZ, R86.reuse.H1_H1 ;  /* 0x30000056ff557230 */ /* 0x100fe20000004100 */
[----:B------:R-:W-:Y:S01]  /*50d0*/  F2FP.F16.E4M3.UNPACK_B R161, R161 ;  /* 0x000000a1ffa1723e */ /* 0x000fe200020006ff */
[----:B------:R-:W-:Y:S01]  /*50e0*/  HADD2.F32 R86, -RZ, R86.H0_H0 ;  /* 0x20000056ff567230 */ /* 0x000fe20000004100 */
[----:B------:R-:W-:Y:S01]  /*50f0*/  F2FP.F16.E4M3.UNPACK_B R160, R160 ;  /* 0x000000a0ffa0723e */ /* 0x000fe200020006ff */
[----:B------:R-:W-:-:S02]  /*5100*/  HADD2.F32 R93, -RZ, R87.H0_H0 ;  /* 0x20000057ff5d7230 */ /* 0x000fc40000004100 */
[-C--:B------:R-:W-:Y:S01]  /*5110*/  FMUL.FTZ R95, R85, R94.reuse ;  /* 0x0000005e555f7220 */ /* 0x080fe20000410000 */
[----:B------:R-:W-:Y:S02]  /*5120*/  HADD2.F32 R87, -RZ, R87.H1_H1 ;  /* 0x30000057ff577230 */ /* 0x000fe40000004100 */
[C---:B------:R-:W-:Y:S01]  /*5130*/  FMUL.FTZ R94, R86.reuse, R94 ;  /* 0x0000005e565e7220 */ /* 0x040fe20000410000 */
[----:B------:R-:W-:-:S03]  /*5140*/  FFMA.FTZ R86, R86, R93, -R95 ;  /* 0x0000005d56567223 */ /* 0x000fc6000001085f */
[----:B------:R-:W-:Y:S01]  /*5150*/  FFMA.FTZ R85, R85, R93, R94 ;  /* 0x0000005d55557223 */ /* 0x000fe2000001005e */
[----:B------:R-:W-:Y:S01]  /*5160*/  F2FP.F16.E4M3.UNPACK_B R94, R41.H1 ;  /* 0x00000029ff5e723e */ /* 0x000fe200030006ff */
[----:B------:R-:W-:-:S04]  /*5170*/  HADD2.F32 R93, -RZ, R84.H1_H1 ;  /* 0x30000054ff5d7230 */ /* 0x000fc80000004100 */
        /* <DEDUP_REMOVED lines=31> */
[----:B------:R-:W-:-:S03]  /*5370*/  HADD2.F32 R82, -RZ, R82.H0_H0 ;  /* 0x20000052ff527230 */ /* 0x000fc60000004100 */
[----:B------:R-:W-:-:S04]  /*5380*/  FMUL.FTZ R94, R93, R92 ;  /* 0x0000005c5d5e7220 */ /* 0x000fc80000410000 */
[C---:B------:R-:W-:Y:S01]  /*5390*/  FFMA.FTZ R94, R82.reuse, R43, -R94 ;  /* 0x0000002b525e7223 */ /* 0x040fe2000001085e */
[----:B------:R-:W-:Y:S01]  /*53a0*/  FMUL.FTZ R82, R82, R92 ;  /* 0x0000005c52527220 */ /* 0x000fe20000410000 */
[----:B------:R-:W-:-:S03]  /*53b0*/  HADD2.F32 R92, -RZ, R41.H0_H0 ;  /* 0x20000029ff5c7230 */ /* 0x000fc60000004100 */
[----:B------:R-:W-:Y:S01]  /*53c0*/  FFMA.FTZ R82, R93, R43, R82 ;  /* 0x0000002b5d527223 */ /* 0x000fe20000010052 */
[--C-:B------:R-:W-:Y:S02]  /*53d0*/  HADD2.F32 R43, -RZ, R84.reuse.H1_H1 ;  /* 0x30000054ff2b7230 */ /* 0x100fe40000004100 */
[----:B------:R-:W-:Y:S02]  /*53e0*/  HADD2.F32 R84, -RZ, R84.H0_H0 ;  /* 0x20000054ff547230 */ /* 0x000fe40000004100 */
[--C-:B------:R-:W-:Y:S02]  /*53f0*/  HADD2.F32 R93, -RZ, R161.reuse.H1_H1 ;  /* 0x300000a1ff5d7230 */ /* 0x100fe40000004100 */
[-C--:B------:R-:W-:Y:S01]  /*5400*/  FMUL.FTZ R87, R43, R92.reuse ;  /* 0x0000005c2b577220 */ /* 0x080fe20000410000 */
[----:B------:R-:W-:Y:S02]  /*5410*/  HADD2.F32 R161, -RZ, R161.H0_H0 ;  /* 0x200000a1ffa17230 */ /* 0x000fe40000004100 */
[----:B------:R-:W-:Y:S01]  /*5420*/  FMUL.FTZ R92, R84, R92 ;  /* 0x0000005c545c7220 */ /* 0x000fe20000410000 */
[----:B------:R-:W-:Y:S01]  /*5430*/  F2FP.SATFINITE.E4M3.F32.PACK_AB_MERGE_C R82, R82, R94, RZ ;  /* 0x0000005e5252723e */ /* 0x000fe200048070ff */
[----:B------:R-:W-:Y:S01]  /*5440*/  FFMA.FTZ R87, R84, R86, -R87 ;  /* 0x0000005654577223 */ /* 0x000fe20000010857 */
[----:B------:R-:W-:-:S02]  /*5450*/  HADD2.F32 R84, -RZ, R41.H1_H1 ;  /* 0x30000029ff547230 */ /* 0x000fc40000004100 */
[----:B------:R-:W-:Y:S01]  /*5460*/  FFMA.FTZ R92, R43, R86, R92 ;  /* 0x000000562b5c7223 */ /* 0x000fe2000001005c */
[--C-:B------:R-:W-:Y:S02]  /*5470*/  HADD2.F32 R43, -RZ, R42.reuse.H1_H1 ;  /* 0x3000002aff2b7230 */ /* 0x100fe40000004100 */
[----:B------:R-:W-:Y:S02]  /*5480*/  HADD2.F32 R41, -RZ, R42.H0_H0 ;  /* 0x2000002aff297230 */ /* 0x000fe40000004100 */
[----:B------:R-:W-:Y:S02]  /*5490*/  HADD2.F32 R42, -RZ, R83.H1_H1 ;  /* 0x30000053ff2a7230 */ /* 0x000fe40000004100 */
[-C--:B------:R-:W-:Y:S01]  /*54a0*/  FMUL.FTZ R86, R43, R84.reuse ;  /* 0x000000542b567220 */ /* 0x080fe20000410000 */
[--C-:B------:R-:W-:Y:S02]  /*54b0*/  HADD2.F32 R83, -RZ, R160.reuse.H1_H1 ;  /* 0x300000a0ff537230 */ /* 0x100fe40000004100 */
[----:B------:R-:W-:Y:S01]  /*54c0*/  FMUL.FTZ R84, R41, R84 ;  /* 0x0000005429547220 */ /* 0x000fe20000410000 */
[----:B------:R-:W-:-:S02]  /*54d0*/  HADD2.F32 R160, -RZ, R160.H0_H0 ;  /* 0x200000a0ffa07230 */ /* 0x000fc40000004100 */
[-C--:B------:R-:W-:Y:S01]  /*54e0*/  FFMA.FTZ R41, R41, R42.reuse, -R86 ;  /* 0x0000002a29297223 */ /* 0x080fe20000010856 */
[----:B------:R-:W-:Y:S01]  /*54f0*/  FFMA.FTZ R42, R43, R42, R84 ;  /* 0x0000002a2b2a7223 */ /* 0x000fe20000010054 */
[----:B------:R-:W-:-:S04]  /*5500*/  F2FP.F16.E4M3.UNPACK_B R84, R40.H1 ;  /* 0x00000028ff54723e */ /* 0x000fc800030006ff */
[----:B------:R-:W-:Y:S01]  /*5510*/  F2FP.SATFINITE.E4M3.F32.PACK_AB_MERGE_C R41, R42, R41, RZ ;  /* 0x000000292a29723e */ /* 0x000fe200048070ff */
[--C-:B------:R-:W-:Y:S02]  /*5520*/  HADD2.F32 R43, -RZ, R84.reuse.H1_H1 ;  /* 0x30000054ff2b7230 */ /* 0x100fe40000004100 */
[----:B------:R-:W-:Y:S01]  /*5530*/  HADD2.F32 R84, -RZ, R84.H0_H0 ;  /* 0x20000054ff547230 */ /* 0x000fe20000004100 */
[----:B------:R-:W-:Y:S01]  /*5540*/  F2FP.SATFINITE.E4M3.F32.PACK_AB_MERGE_C R42, R92, R87, R41 ;  /* 0x000000575c2a723e */ /* 0x000fe20004807029 */
[----:B------:R-:W-:Y:S02]  /*5550*/  IMAD.MOV.U32 R41, RZ, RZ, R85 ;  /* 0x000000ffff297224 */ /* 0x000fe400078e0055 */
[-C--:B------:R-:W-:Y:S01]  /*5560*/  FMUL.FTZ R86, R43, R93.reuse ;  /* 0x0000005d2b567220 */ /* 0x080fe20000410000 */
[----:B------:R-:W-:-:S03]  /*5570*/  FMUL.FTZ R93, R84, R93 ;  /* 0x0000005d545d7220 */ /* 0x000fc60000410000 */
        /* <DEDUP_REMOVED lines=12> */
.L_x_362:
[----:B------:R-:W-:Y:S05]  /*5640*/  BSYNC B3 ;  /* 0x0000000000037941 */ /* 0x000fea0003800000 */
.L_x_361:
[----:B-1----:R0:W-:Y:S02]  /*5650*/  STG.E.128 desc[UR54][R48.64+0x60], R40 ;  /* 0x0000602830007986 */ /* 0x0021e4000c101d36 */
.L_x_360:
[----:B------:R-:W-:Y:S05]  /*5660*/  BSYNC B2 ;  /* 0x0000000000027941 */ /* 0x000fea0003800000 */
.L_x_359:
[----:B------:R-:W-:Y:S01]  /*5670*/  ISETP.NE.AND P3, PT, R38, RZ, PT ;  /* 0x000000ff2600720c */ /* 0x000fe20003f65270 */
[----:B------:R-:W-:-:S12]  /*5680*/  BSSY B2, `(.L_x_363) ;  /* 0x0000072000027945 */ /* 0x000fd80003800000 */
[----:B------:R-:W-:Y:S05]  /*5690*/  @!P3 BRA `(.L_x_364) ;  /* 0x0000000400c0b947 */ /* 0x000fea0003800000 */
[----:B012-4-:R0:W1:Y:S01]  /*56a0*/  LDS.128 R40, [R47+0x1f400] ;  /* 0x01f400002f287984 */ /* 0x0170620000000c00 */
[----:B------:R-:W-:Y:S01]  /*56b0*/  ISETP.GE.AND P3, PT, R173, R133, PT ;  /* 0x00000085ad00720c */ /* 0x000fe20003f66270 */
[----:B------:R-:W-:-:S12]  /*56c0*/  BSSY B3, `(.L_x_365) ;  /* 0x000006c000037945 */ /* 0x000fd80003800000 */
[----:B0-----:R-:W-:Y:S05]  /*56d0*/  @P3 BRA `(.L_x_366) ;  /* 0x0000000400a83947 */ /* 0x001fea0003800000 */
[----:B-1----:R-:W-:Y:S02]  /*56e0*/  MOV R80, R41 ;  /* 0x0000002900507202 */ /* 0x002fe40000000f00 */
[----:B------:R-:W-:Y:S02]  /*56f0*/  F2FP.F16.E4M3.UNPACK_B R82, R159.H1 ;  /* 0x0000009fff52723e */ /* 0x000fe400030006ff */
[----:B------:R-:W-:Y:S02]  /*5700*/  F2FP.F16.E4M3.UNPACK_B R78, R80 ;  /* 0x00000050ff4e723e */ /* 0x000fe400020006ff */
[----:B------:R-:W-:Y:S01]  /*5710*/  F2FP.F16.E4M3.UNPACK_B R41, R158.H1 ;  /* 0x0000009eff29723e */ /* 0x000fe200030006ff */
[----:B------:R-:W-:Y:S02]  /*5720*/  HADD2.F32 R85, -RZ, R82.H0_H0 ;  /* 0x20000052ff557230 */ /* 0x000fe40000004100 */
[--C-:B------:R-:W-:Y:S02]  /*5730*/  HADD2.F32 R83, -RZ, R78.reuse.H1_H1 ;  /* 0x3000004eff537230 */ /* 0x100fe40000004100 */
[----:B------:R-:W-:-:S02]  /*5740*/  HADD2.F32 R78, -RZ, R78.H0_H0 ;  /* 0x2000004eff4e7230 */ /* 0x000fc40000004100 */
[--C-:B------:R-:W-:Y:S02]  /*5750*/  HADD2.F32 R84, -RZ, R41.reuse.H0_H0 ;  /* 0x20000029ff547230 */ /* 0x100fe40000004100 */
[CC--:B------:R-:W-:Y:S01]  /*5760*/  FMUL.FTZ R87, R83.reuse, R85.reuse ;  /* 0x0000005553577220 */ /* 0x0c0fe20000410000 */
[----:B------:R-:W-:Y:S02]  /*5770*/  HADD2.F32 R82, -RZ, R82.H1_H1 ;  /* 0x30000052ff527230 */ /* 0x000fe40000004100 */
[C---:B------:R-:W-:Y:S01]  /*5780*/  FMUL.FTZ R86, R78.reuse, R85 ;  /* 0x000000554e567220 */ /* 0x040fe20000410000 */
[----:B------:R-:W-:Y:S02]  /*5790*/  HADD2.F32 R41, -RZ, R41.H1_H1 ;  /* 0x30000029ff297230 */ /* 0x000fe40000004100 */
[-C--:B------:R-:W-:Y:S01]  /*57a0*/  FFMA.FTZ R78, R78, R84.reuse, -R87 ;  /* 0x000000544e4e7223 */ /* 0x080fe20000010857 */
[----:B------:R-:W-:Y:S01]  /*57b0*/  FFMA.FTZ R83, R83, R84, R86 ;  /* 0x0000005453537223 */ /* 0x000fe20000010056 */
[----:B------:R-:W-:Y:S01]  /*57c0*/  F2FP.F16.E4M3.UNPACK_B R84, R80.H1 ;  /* 0x00000050ff54723e */ /* 0x000fe200030006ff */
[----:B------:R-:W-:Y:S01]  /*57d0*/  IMAD.MOV.U32 R80, RZ, RZ, R40 ;  /* 0x000000ffff507224 */ /* 0x000fe200078e0028 */
[----:B------:R-:W-:-:S03]  /*57e0*/  F2FP.F16.E4M3.UNPACK_B R86, R159 ;  /* 0x0000009fff56723e */ /* 0x000fc600020006ff */
[--C-:B------:R-:W-:Y:S02]  /*57f0*/  HADD2.F32 R85, -RZ, R84.reuse.H1_H1 ;  /* 0x30000054ff557230 */ /* 0x100fe40000004100 */
[----:B------:R-:W-:Y:S02]  /*5800*/  HADD2.F32 R84, -RZ, R84.H0_H0 ;  /* 0x20000054ff547230 */ /* 0x000fe40000004100 */
[----:B------:R-:W-:Y:S02]  /*5810*/  HADD2.F32 R92, -RZ, R86.H1_H1 ;  /* 0x30000056ff5c7230 */ /* 0x000fe40000004100 */
[-C--:B------:R-:W-:Y:S01]  /*5820*/  FMUL.FTZ R87, R85, R82.reuse ;  /* 0x0000005255577220 */ /* 0x080fe20000410000 */
[----:B------:R-:W-:-:S03]  /*5830*/  FMUL.FTZ R40, R84, R82 ;  /* 0x0000005254287220 */ /* 0x000fc60000410000 */
[-C--:B------:R-:W-:Y:S01]  /*5840*/  FFMA.FTZ R82, R84, R41.reuse, -R87 ;  /* 0x0000002954527223 */ /* 0x080fe20000010857 */
[----:B------:R-:W-:Y:S01]  /*5850*/  F2FP.F16.E4M3.UNPACK_B R84, R158 ;  /* 0x0000009eff54723e */ /* 0x000fe200020006ff */
[----:B------:R-:W-:Y:S01]  /*5860*/  FFMA.FTZ R85, R85, R41, R40 ;  /* 0x0000002955557223 */ /* 0x000fe20000010028 */
[-C--:B------:R-:W-:Y:S02]  /*5870*/  F2FP.F16.E4M3.UNPACK_B R40, R80.reuse.H1 ;  /* 0x00000050ff28723e */ /* 0x080fe400030006ff */
[----:B------:R-:W-:Y:S01]  /*5880*/  F2FP.F16.E4M3.UNPACK_B R80, R80 ;  /* 0x00000050ff50723e */ /* 0x000fe200020006ff */
[----:B------:R-:W-:Y:S02]  /*5890*/  HADD2.F32 R87, -RZ, R84.H1_H1 ;  /* 0x30000054ff577230 */ /* 0x000fe40000004100 */
[--C-:B------:R-:W-:Y:S02]  /*58a0*/  HADD2.F32 R41, -RZ, R40.reuse.H1_H1 ;  /* 0x30000028ff297230 */ /* 0x100fe40000004100 */
[----:B------:R-:W-:-:S03]  /*58b0*/  HADD2.F32 R40, -RZ, R40.H0_H0 ;  /* 0x20000028ff287230 */ /* 0x000fc60000004100 */
[CC--:B------:R-:W-:Y:S02]  /*58c0*/  FMUL.FTZ R93, R41.reuse, R92.reuse ;  /* 0x0000005c295d7220 */ /* 0x0c0fe40000410000 */
[C---:B------:R-:W-:Y:S02]  /*58d0*/  FMUL.FTZ R92, R40.reuse, R92 ;  /* 0x0000005c285c7220 */ /* 0x040fe40000410000 */
[-C--:B------:R-:W-:Y:S02]  /*58e0*/  FFMA.FTZ R40, R40, R87.reuse, -R93 ;  /* 0x0000005728287223 */ /* 0x080fe4000001085d */
[----:B------:R-:W-:Y:S01]  /*58f0*/  FFMA.FTZ R41, R41, R87, R92 ;  /* 0x0000005729297223 */ /* 0x000fe2000001005c */
[----:B------:R-:W-:Y:S01]  /*5900*/  F2FP.SATFINITE.E4M3.F32.PACK_AB_MERGE_C R92, R85, R82, RZ ;  /* 0x00000052555c723e */ /* 0x000fe200048070ff */
[----:B------:R-:W-:Y:S01]  /*5910*/  HADD2.F32 R85, -RZ, R86.H0_H0 ;  /* 0x20000056ff557230 */ /* 0x000fe20000004100 */
[--C-:B------:R-:W-:Y:S01]  /*5920*/  SHF.R.U32.HI R86, RZ, 0x10, R81.reuse ;  /* 0x00000010ff567819 */ /* 0x100fe20000011651 */
[--C-:B------:R-:W-:Y:S01]  /*5930*/  HADD2.F32 R82, -RZ, R80.reuse.H1_H1 ;  /* 0x30000050ff527230 */ /* 0x100fe20000004100 */
[----:B------:R-:W-:Y:S01]  /*5940*/  F2FP.SATFINITE.E4M3.F32.PACK_AB_MERGE_C R78, R83, R78, R92 ;  /* 0x0000004e534e723e */ /* 0x000fe2000480705c */
[----:B------:R-:W-:Y:S01]  /*5950*/  HADD2.F32 R80, -RZ, R80.H0_H0 ;  /* 0x20000050ff507230 */ /* 0x000fe20000004100 */
[----:B------:R-:W-:Y:S01]  /*5960*/  SHF.R.U32.HI R83, RZ, 0x8, R81 ;  /* 0x00000008ff537819 */ /* 0x000fe20000011651 */
[----:B------:R-:W-:-:S02]  /*5970*/  HADD2.F32 R87, -RZ, R84.H0_H0 ;  /* 0x20000054ff577230 */ /* 0x000fc40000004100 */
[-C--:B------:R-:W-:Y:S01]  /*5980*/  FMUL.FTZ R93, R82, R85.reuse ;  /* 0x00000055525d7220 */ /* 0x080fe20000410000 */
[----:B------:R-:W-:Y:S01]  /*5990*/  LOP3.LUT R84, R81, 0xff0000ff, RZ, 0xc0, !PT ;  /* 0xff0000ff51547812 */ /* 0x000fe200078ec0ff */
[C---:B------:R-:W-:Y:S01]  /*59a0*/  FMUL.FTZ R95, R80.reuse, R85 ;  /* 0x00000055505f7220 */ /* 0x040fe20000410000 */
[----:B------:R-:W-:Y:S02]  /*59b0*/  IMAD.SHL.U32 R81, R83, 0x100, RZ ;  /* 0x0000010053517824 */ /* 0x000fe400078e00ff */
[-C--:B------:R-:W-:Y:S01]  /*59c0*/  FFMA.FTZ R85, R80, R87.reuse, -R93 ;  /* 0x0000005750557223 */ /* 0x080fe2000001085d */
[----:B------:R-:W-:Y:S01]  /*59d0*/  SHF.R.U32.HI R92, RZ, 0x10, R79 ;  /* 0x00000010ff5c7819 */ /* 0x000fe2000001164f */
[----:B------:R-:W-:Y:S01]  /*59e0*/  FFMA.FTZ R80, R82, R87, R95 ;  /* 0x0000005752507223 */ /* 0x000fe2000001005f */
[----:B------:R-:W-:Y:S02]  /*59f0*/  SHF.R.U32.HI R87, RZ, 0x8, R79 ;  /* 0x00000008ff577819 */ /* 0x000fe4000001164f */
[----:B------:R-:W-:-:S02]  /*5a00*/  LOP3.LUT R82, R79, 0xff0000ff, RZ, 0xc0, !PT ;  /* 0xff0000ff4f527812 */ /* 0x000fc400078ec0ff */
[----:B------:R-:W-:Y:S01]  /*5a10*/  LOP3.LUT R84, R84, 0xff00, R81, 0xf8, !PT ;  /* 0x0000ff0054547812 */ /* 0x000fe200078ef851 */
[----:B------:R-:W-:Y:S01]  /*5a20*/  IMAD.SHL.U32 R79, R87, 0x100, RZ ;  /* 0x00000100574f7824 */ /* 0x000fe200078e00ff */
[----:B------:R-:W-:Y:S01]  /*5a30*/  SHF.L.U32 R81, R86, 0x10, RZ ;  /* 0x0000001056517819 */ /* 0x000fe200000006ff */
[----:B------:R-:W-:Y:S01]  /*5a40*/  IMAD.MOV.U32 R86, RZ, RZ, R43 ;  /* 0x000000ffff567224 */ /* 0x000fe200078e002b */
[----:B------:R-:W-:Y:S01]  /*5a50*/  F2FP.SATFINITE.E4M3.F32.PACK_AB_MERGE_C R40, R41, R40, RZ ;  /* 0x000000282928723e */ /* 0x000fe200048070ff */
[----:B------:R-:W-:Y:S01]  /*5a60*/  IMAD.MOV.U32 R41, RZ, RZ, R78 ;  /* 0x000000ffff297224 */ /* 0x000fe200078e004e */
[----:B------:R-:W-:Y:S01]  /*5a70*/  LOP3.LUT R82, R82, 0xff00, R79, 0xf8, !PT ;  /* 0x0000ff0052527812 */ /* 0x000fe200078ef84f */
[----:B------:R-:W-:Y:S01]  /*5a80*/  IMAD.U32 R79, R92, 0x10000, RZ ;  /* 0x000100005c4f7824 */ /* 0x000fe200078e00ff */
[----:B------:R-:W-:Y:S02]  /*5a90*/  LOP3.LUT R81, R84, 0xff0000, R81, 0xf8, !PT ;  /* 0x00ff000054517812 */ /* 0x000fe400078ef851 */
[----:B------:R-:W-:-:S02]  /*5aa0*/  F2FP.F16.E4M3.UNPACK_B R43, R86 ;  /* 0x00000056ff2b723e */ /* 0x000fc400020006ff */
[----:B------:R-:W-:Y:S02]  /*5ab0*/  LOP3.LUT R79, R82, 0xff0000, R79, 0xf8, !PT ;  /* 0x00ff0000524f7812 */ /* 0x000fe400078ef84f */
[----:B------:R-:W-:Y:S01]  /*5ac0*/  F2FP.F16.E4M3.UNPACK_B R84, R81.H1 ;  /* 0x00000051ff54723e */ /* 0x000fe200030006ff */
[--C-:B------:R-:W-:Y:S01]  /*5ad0*/  HADD2.F32 R87, -RZ, R43.reuse.H1_H1 ;  /* 0x3000002bff577230 */ /* 0x100fe20000004100 */
[-C--:B------:R-:W-:Y:S01]  /*5ae0*/  F2FP.F16.E4M3.UNPACK_B R83, R79.reuse.H1 ;  /* 0x0000004fff53723e */ /* 0x080fe200030006ff */
[----:B------:R-:W-:Y:S01]  /*5af0*/  HADD2.F32 R43, -RZ, R43.H0_H0 ;  /* 0x2000002bff2b7230 */ /* 0x000fe20000004100 */
[----:B------:R-:W-:Y:S01]  /*5b00*/  F2FP.F16.E4M3.UNPACK_B R86, R86.H1 ;  /* 0x00000056ff56723e */ /* 0x000fe200030006ff */
[--C-:B------:R-:W-:Y:S01]  /*5b10*/  HADD2.F32 R82, -RZ, R84.reuse.H0_H0 ;  /* 0x20000054ff527230 */ /* 0x100fe20000004100 */
[----:B------:R-:W-:Y:S01]  /*5b20*/  F2FP.F16.E4M3.UNPACK_B R79, R79 ;  /* 0x0000004fff4f723e */ /* 0x000fe200020006ff */
[----:B------:R-:W-:Y:S01]  /*5b30*/  HADD2.F32 R92, -RZ, R83.H0_H0 ;  /* 0x20000053ff5c7230 */ /* 0x000fe20000004100 */
[----:B------:R-:W-:Y:S01]  /*5b40*/  F2FP.SATFINITE.E4M3.F32.PACK_AB_MERGE_C R40, R80, R85, R40 ;  /* 0x000000555028723e */ /* 0x000fe20004807028 */
[----:B------:R-:W-:-:S02]  /*5b50*/  HADD2.F32 R93, -RZ, R84.H1_H1 ;  /* 0x30000054ff5d7230 */ /* 0x000fc40000004100 */
[-C--:B------:R-:W-:Y:S01]  /*5b60*/  FMUL.FTZ R94, R87, R82.reuse ;  /* 0x00000052575e7220 */ /* 0x080fe20000410000 */
[C---:B------:R-:W-:Y:S01]  /*5b70*/  FMUL.FTZ R124, R43.reuse, R82 ;  /* 0x000000522b7c7220 */ /* 0x040fe20000410000 */
[--C-:B------:R-:W-:Y:S02]  /*5b80*/  HADD2.F32 R84, -RZ, R86.reuse.H1_H1 ;  /* 0x30000056ff547230 */ /* 0x100fe40000004100 */
[----:B------:R-:W-:Y:S02]  /*5b90*/  HADD2.F32 R86, -RZ, R86.H0_H0 ;  /* 0x20000056ff567230 */ /* 0x000fe40000004100 */
[-C--:B------:R-:W-:Y:S01]  /*5ba0*/  FFMA.FTZ R82, R43, R92.reuse, -R94 ;  /* 0x0000005c2b527223 */ /* 0x080fe2000001085e */
[----:B------:R-:W-:Y:S01]  /*5bb0*/  FFMA.FTZ R43, R87, R92, R124 ;  /* 0x0000005c572b7223 */ /* 0x000fe2000001007c */
[----:B------:R-:W-:Y:S02]  /*5bc0*/  HADD2.F32 R87, -RZ, R83.H1_H1 ;  /* 0x30000053ff577230 */ /* 0x000fe40000004100 */
[-C--:B------:R-:W-:Y:S01]  /*5bd0*/  FMUL.FTZ R83, R84, R93.reuse ;  /* 0x0000005d54537220 */ /* 0x080fe20000410000 */
[----:B------:R-:W-:Y:S01]  /*5be0*/  FMUL.FTZ R93, R86, R93 ;  /* 0x0000005d565d7220 */ /* 0x000fe20000410000 */
[----:B------:R-:W-:-:S02]  /*5bf0*/  HADD2.F32 R92, -RZ, R79.H1_H1 ;  /* 0x3000004fff5c7230 */ /* 0x000fc40000004100 */
[-C--:B------:R-:W-:Y:S01]  /*5c00*/  FFMA.FTZ R83, R86, R87.reuse, -R83 ;  /* 0x0000005756537223 */ /* 0x080fe20000010853 */
[----:B------:R-:W-:Y:S01]  /*5c10*/  FFMA.FTZ R84, R84, R87, R93 ;  /* 0x0000005754547223 */ /* 0x000fe2000001005d */
[----:B------:R-:W-:Y:S01]  /*5c20*/  F2FP.F16.E4M3.UNPACK_B R87, R81 ;  /* 0x00000051ff57723e */ /* 0x000fe200020006ff */
[----:B------:R-:W-:Y:S01]  /*5c30*/  HADD2.F32 R79, -RZ, R79.H0_H0 ;  /* 0x2000004fff4f7230 */ /* 0x000fe20000004100 */
[-C--:B------:R-:W-:Y:S02]  /*5c40*/  F2FP.F16.E4M3.UNPACK_B R81, R42.reuse.H1 ;  /* 0x0000002aff51723e */ /* 0x080fe400030006ff */
[----:B------:R-:W-:Y:S01]  /*5c50*/  F2FP.F16.E4M3.UNPACK_B R42, R42 ;  /* 0x0000002aff2a723e */ /* 0x000fe200020006ff */
[----:B------:R-:W-:Y:S01]  /*5c60*/  HADD2.F32 R93, -RZ, R87.H1_H1 ;  /* 0x30000057ff5d7230 */ /* 0x000fe20000004100 */
[----:B------:R-:W-:Y:S01]  /*5c70*/  F2FP.SATFINITE.E4M3.F32.PACK_AB_MERGE_C R83, R84, R83, RZ ;  /* 0x000000535453723e */ /* 0x000fe200048070ff */
[--C-:B------:R-:W-:Y:S02]  /*5c80*/  HADD2.F32 R86, -RZ, R81.reuse.H1_H1 ;  /* 0x30000051ff567230 */ /* 0x100fe40000004100 */
[----:B------:R-:W-:Y:S01]  /*5c90*/  HADD2.F32 R81, -RZ, R81.H0_H0 ;  /* 0x20000051ff517230 */ /* 0x000fe20000004100 */
[----:B------:R-:W-:-:S02]  /*5ca0*/  F2FP.SATFINITE.E4M3.F32.PACK_AB_MERGE_C R43, R43, R82, R83 ;  /* 0x000000522b2b723e */ /* 0x000fc40004807053 */
[CC--:B------:R-:W-:Y:S02]  /*5cb0*/  FMUL.FTZ R94, R86.reuse, R93.reuse ;  /* 0x0000005d565e7220 */ /* 0x0c0fe40000410000 */
[C---:B------:R-:W-:Y:S02]  /*5cc0*/  FMUL.FTZ R93, R81.reuse, R93 ;  /* 0x0000005d515d7220 */ /* 0x040fe40000410000 */
[-C--:B------:R-:W-:Y:S02]  /*5cd0*/  FFMA.FTZ R81, R81, R92.reuse, -R94 ;  /* 0x0000005c51517223 */ /* 0x080fe4000001085e */
[----:B------:R-:W-:Y:S01]  /*5ce0*/  FFMA.FTZ R86, R86, R92, R93 ;  /* 0x0000005c56567223 */ /* 0x000fe2000001005d */
[----:B------:R-:W-:Y:S02]  /*5cf0*/  HADD2.F32 R92, -RZ, R87.H0_H0 ;  /* 0x20000057ff5c7230 */ /* 0x000fe40000004100 */
[--C-:B------:R-:W-:Y:S02]  /*5d00*/  HADD2.F32 R87, -RZ, R42.reuse.H1_H1 ;  /* 0x3000002aff577230 */ /* 0x100fe40000004100 */
[----:B------:R-:W-:Y:S01]  /*5d10*/  HADD2.F32 R42, -RZ, R42.H0_H0 ;  /* 0x2000002aff2a7230 */ /* 0x000fe20000004100 */
[----:B------:R-:W-:-:S02]  /*5d20*/  F2FP.SATFINITE.E4M3.F32.PACK_AB_MERGE_C R81, R86, R81, RZ ;  /* 0x000000515651723e */ /* 0x000fc400048070ff */
[CC--:B------:R-:W-:Y:S02]  /*5d30*/  FMUL.FTZ R93, R87.reuse, R92.reuse ;  /* 0x0000005c575d7220 */ /* 0x0c0fe40000410000 */
[C---:B------:R-:W-:Y:S02]  /*5d40*/  FMUL.FTZ R92, R42.reuse, R92 ;  /* 0x0000005c2a5c7220 */ /* 0x040fe40000410000 */
[-C--:B------:R-:W-:Y:S02]  /*5d50*/  FFMA.FTZ R93, R42, R79.reuse, -R93 ;  /* 0x0000004f2a5d7223 */ /* 0x080fe4000001085d */
[----:B------:R-:W-:-:S05]  /*5d60*/  FFMA.FTZ R92, R87, R79, R92 ;  /* 0x0000004f575c7223 */ /* 0x000fca000001005c */
[----:B------:R-:W-:-:S07]  /*5d70*/  F2FP.SATFINITE.E4M3.F32.PACK_AB_MERGE_C R42, R92, R93, R81 ;  /* 0x0000005d5c2a723e */ /* 0x000fce0004807051 */
.L_x_366:
[----:B------:R-:W-:Y:S05]  /*5d80*/  BSYNC B3 ;  /* 0x0000000000037941 */ /* 0x000fea0003800000 */
.L_x_365:
[----:B-1----:R0:W-:Y:S02]  /*5d90*/  STG.E.128 desc[UR54][R48.64+0x80], R40 ;  /* 0x0000802830007986 */ /* 0x0021e4000c101d36 */
.L_x_364:
[----:B------:R-:W-:Y:S05]  /*5da0*/  BSYNC B2 ;  /* 0x0000000000027941 */ /* 0x000fea0003800000 */
.L_x_363:
[----:B------:R-:W-:-:S13]  /*5db0*/  ISETP.NE.AND P3, PT, R39, RZ, PT ;  /* 0x000000ff2700720c */ /* 0x000fda0003f65270 */
[----:B------:R-:W-:Y:S05]  /*5dc0*/  @!P3 BRA `(.L_x_346) ;  /* 0x0000000400c0b947 */ /* 0x000fea0003800000 */
[----:B012-4-:R0:W1:Y:S01]  /*5dd0*/  LDS.128 R40, [R46+0x1f400] ;  /* 0x01f400002e287984 */ /* 0x0170620000000c00 */
[----:B------:R-:W-:Y:S01]  /*5de0*/  ISETP.GE.AND P3, PT, R174, R133, PT ;  /* 0x00000085ae00720c */ /* 0x000fe20003f66270 */
[----:B------:R-:W-:-:S12]  /*5df0*/  BSSY B2, `(.L_x_367) ;  /* 0x000006c000027945 */ /* 0x000fd80003800000 */
[----:B0-----:R-:W-:Y:S05]  /*5e00*/  @P3 BRA `(.L_x_368) ;  /* 0x0000000400a83947 */ /* 0x001fea0003800000 */
[----:B-1----:R-:W-:Y:S01]  /*5e10*/  IMAD.MOV.U32 R76, RZ, RZ, R41 ;  /* 0x000000ffff4c7224 */ /* 0x002fe200078e0029 */
[-C--:B------:R-:W-:Y:S02]  /*5e20*/  F2FP.F16.E4M3.UNPACK_B R79, R157.reuse.H1 ;  /* 0x0000009dff4f723e */ /* 0x080fe400030006ff */
[----:B------:R-:W-:Y:S02]  /*5e30*/  F2FP.F16.E4M3.UNPACK_B R80, R156.H1 ;  /* 0x0000009cff50723e */ /* 0x000fe400030006ff */
[-C--:B------:R-:W-:Y:S01]  /*5e40*/  F2FP.F16.E4M3.UNPACK_B R41, R76.reuse ;  /* 0x0000004cff29723e */ /* 0x080fe200020006ff */
[----:B------:R-:W-:Y:S01]  /*5e50*/  HADD2.F32 R81, -RZ, R79.H0_H0 ;  /* 0x2000004fff517230 */ /* 0x000fe20000004100 */
[----:B------:R-:W-:Y:S01]  /*5e60*/  F2FP.F16.E4M3.UNPACK_B R76, R76.H1 ;  /* 0x0000004cff4c723e */ /* 0x000fe200030006ff */
[----:B------:R-:W-:Y:S01]  /*5e70*/  HADD2.F32 R78, -RZ, R80.H0_H0 ;  /* 0x20000050ff4e7230 */ /* 0x000fe20000004100 */
[----:B------:R-:W-:Y:S01]  /*5e80*/  F2FP.F16.E4M3.UNPACK_B R83, R157 ;  /* 0x0000009dff53723e */ /* 0x000fe200020006ff */
[--C-:B------:R-:W-:Y:S01]  /*5e90*/  HADD2.F32 R74, -RZ, R41.reuse.H1_H1 ;  /* 0x30000029ff4a7230 */ /* 0x100fe20000004100 */
[----:B------:R-:W-:Y:S01]  /*5ea0*/  SHF.R.U32.HI R86, RZ, 0x8, R75 ;  /* 0x00000008ff567819 */ /* 0x000fe2000001164b */
[----:B------:R-:W-:-:S02]  /*5eb0*/  HADD2.F32 R41, -RZ, R41.H0_H0 ;  /* 0x20000029ff297230 */ /* 0x000fc40000004100 */
[----:B------:R-:W-:Y:S02]  /*5ec0*/  HADD2.F32 R80, -RZ, R80.H1_H1 ;  /* 0x30000050ff507230 */ /* 0x000fe40000004100 */
[-C--:B------:R-:W-:Y:S01]  /*5ed0*/  FMUL.FTZ R82, R74, R81.reuse ;  /* 0x000000514a527220 */ /* 0x080fe20000410000 */
[----:B------:R-:W-:Y:S02]  /*5ee0*/  HADD2.F32 R84, -RZ, R83.H1_H1 ;  /* 0x30000053ff547230 */ /* 0x000fe40000004100 */
[C---:B------:R-:W-:Y:S01]  /*5ef0*/  FMUL.FTZ R81, R41.reuse, R81 ;  /* 0x0000005129517220 */ /* 0x040fe20000410000 */
[----:B------:R-:W-:-:S03]  /*5f00*/  FFMA.FTZ R41, R41, R78, -R82 ;  /* 0x0000004e29297223 */ /* 0x000fc60000010852 */
[----:B------:R-:W-:Y:S01]  /*5f10*/  FFMA.FTZ R74, R74, R78, R81 ;  /* 0x0000004e4a4a7223 */ /* 0x000fe20000010051 */
[----:B------:R-:W-:Y:S02]  /*5f20*/  IMAD.MOV.U32 R78, RZ, RZ, R40 ;  /* 0x000000ffff4e7224 */ /* 0x000fe400078e0028 */
[----:B------:R-:W-:Y:S02]  /*5f30*/  HADD2.F32 R40, -RZ, R79.H1_H1 ;  /* 0x3000004fff287230 */ /* 0x000fe40000004100 */
[--C-:B------:R-:W-:Y:S02]  /*5f40*/  HADD2.F32 R79, -RZ, R76.reuse.H1_H1 ;  /* 0x3000004cff4f7230 */ /* 0x100fe40000004100 */
[----:B------:R-:W-:-:S03]  /*5f50*/  HADD2.F32 R76, -RZ, R76.H0_H0 ;  /* 0x2000004cff4c7230 */ /* 0x000fc60000004100 */
[CC--:B------:R-:W-:Y:S02]  /*5f60*/  FMUL.FTZ R81, R79.reuse, R40.reuse ;  /* 0x000000284f517220 */ /* 0x0c0fe40000410000 */
[C---:B------:R-:W-:Y:S02]  /*5f70*/  FMUL.FTZ R82, R76.reuse, R40 ;  /* 0x000000284c527220 */ /* 0x040fe40000410000 */
[----:B------:R-:W-:Y:S01]  /*5f80*/  FFMA.FTZ R40, R76, R80, -R81 ;  /* 0x000000504c287223 */ /* 0x000fe20000010851 */
[----:B------:R-:W-:Y:S01]  /*5f90*/  F2FP.F16.E4M3.UNPACK_B R76, R78.H1 ;  /* 0x0000004eff4c723e */ /* 0x000fe200030006ff */
[----:B------:R-:W-:Y:S01]  /*5fa0*/  FFMA.FTZ R79, R79, R80, R82 ;  /* 0x000000504f4f7223 */ /* 0x000fe20000010052 */
[----:B------:R-:W-:Y:S02]  /*5fb0*/  F2FP.F16.E4M3.UNPACK_B R80, R156 ;  /* 0x0000009cff50723e */ /* 0x000fe400020006ff */
[----:B------:R-:W-:Y:S01]  /*5fc0*/  F2FP.F16.E4M3.UNPACK_B R78, R78 ;  /* 0x0000004eff4e723e */ /* 0x000fe200020006ff */
[--C-:B------:R-:W-:Y:S01]  /*5fd0*/  HADD2.F32 R81, -RZ, R76.reuse.H1_H1 ;  /* 0x3000004cff517230 */ /* 0x100fe20000004100 */
[----:B------:R-:W-:Y:S01]  /*5fe0*/  F2FP.SATFINITE.E4M3.F32.PACK_AB_MERGE_C R40, R79, R40, RZ ;  /* 0x000000284f28723e */ /* 0x000fe200048070ff */
[----:B------:R-:W-:-:S02]  /*5ff0*/  HADD2.F32 R76, -RZ, R76.H0_H0 ;  /* 0x2000004cff4c7230 */ /* 0x000fc40000004100 */
[--C-:B------:R-:W-:Y:S02]  /*6000*/  HADD2.F32 R82, -RZ, R80.reuse.H1_H1 ;  /* 0x30000050ff527230 */ /* 0x100fe40000004100 */
[CC--:B------:R-:W-:Y:S01]  /*6010*/  FMUL.FTZ R85, R81.reuse, R84.reuse ;  /* 0x0000005451557220 */ /* 0x0c0fe20000410000 */
[----:B------:R-:W-:Y:S02]  /*6020*/  HADD2.F32 R80, -RZ, R80.H0_H0 ;  /* 0x20000050ff507230 */ /* 0x000fe40000004100 */
[----:B------:R-:W-:Y:S01]  /*6030*/  FMUL.FTZ R84, R76, R84 ;  /* 0x000000544c547220 */ /* 0x000fe20000410000 */
[----:B------:R-:W-:Y:S01]  /*6040*/  F2FP.SATFINITE.E4M3.F32.PACK_AB_MERGE_C R41, R74, R41, R40 ;  /* 0x000000294a29723e */ /* 0x000fe20004807028 */
[-C--:B------:R-:W-:Y:S02]  /*6050*/  FFMA.FTZ R76, R76, R82.reuse, -R85 ;  /* 0x000000524c4c7223 */ /* 0x080fe40000010855 */
[----:B------:R-:W-:Y:S01]  /*6060*/  FFMA.FTZ R81, R81, R82, R84 ;  /* 0x0000005251517223 */ /* 0x000fe20000010054 */
[----:B------:R-:W-:Y:S01]  /*6070*/  HADD2.F32 R82, -RZ, R83.H0_H0 ;  /* 0x20000053ff527230 */ /* 0x000fe20000004100 */
[----:B------:R-:W-:Y:S01]  /*6080*/  SHF.R.U32.HI R84, RZ, 0x10, R75 ;  /* 0x00000010ff547819 */ /* 0x000fe2000001164b */
[----:B------:R-:W-:-:S02]  /*6090*/  HADD2.F32 R83, -RZ, R78.H1_H1 ;  /* 0x3000004eff537230 */ /* 0x000fc40000004100 */
[----:B------:R-:W-:Y:S01]  /*60a0*/  HADD2.F32 R78, -RZ, R78.H0_H0 ;  /* 0x2000004eff4e7230 */ /* 0x000fe20000004100 */
[----:B------:R-:W-:Y:S02]  /*60b0*/  F2FP.SATFINITE.E4M3.F32.PACK_AB_MERGE_C R76, R81, R76, RZ ;  /* 0x0000004c514c723e */ /* 0x000fe400048070ff */
[CC--:B------:R-:W-:Y:S02]  /*60c0*/  FMUL.FTZ R85, R83.reuse, R82.reuse ;  /* 0x0000005253557220 */ /* 0x0c0fe40000410000 */
[C---:B------:R-:W-:Y:S02]  /*60d0*/  FMUL.FTZ R82, R78.reuse, R82 ;  /* 0x000000524e527220 */ /* 0x040fe40000410000 */
[-C--:B------:R-:W-:Y:S01]  /*60e0*/  FFMA.FTZ R78, R78, R80.reuse, -R85 ;  /* 0x000000504e4e7223 */ /* 0x080fe20000010855 */
[--C-:B------:R-:W-:Y:S01]  /*60f0*/  SHF.R.U32.HI R85, RZ, 0x8, R77.reuse ;  /* 0x00000008ff557819 */ /* 0x100fe2000001164d */
[----:B------:R-:W-:Y:S01]  /*6100*/  FFMA.FTZ R83, R83, R80, R82 ;  /* 0x0000005053537223 */ /* 0x000fe20000010052 */
[----:B------:R-:W-:-:S02]  /*6110*/  SHF.R.U32.HI R82, RZ, 0x10, R77 ;  /* 0x00000010ff527819 */ /* 0x000fc4000001164d */
[----:B------:R-:W-:Y:S02]  /*6120*/  LOP3.LUT R80, R77, 0xff0000ff, RZ, 0xc0, !PT ;  /* 0xff0000ff4d507812 */ /* 0x000fe400078ec0ff */
[----:B------:R-:W-:Y:S01]  /*6130*/  SHF.L.U32 R85, R85, 0x8, RZ ;  /* 0x0000000855557819 */ /* 0x000fe200000006ff */
[----:B------:R-:W-:Y:S01]  /*6140*/  IMAD.U32 R82, R82, 0x10000, RZ ;  /* 0x0001000052527824 */ /* 0x000fe200078e00ff */
[----:B------:R-:W-:Y:S02]  /*6150*/  LOP3.LUT R77, R75, 0xff0000ff, RZ, 0xc0, !PT ;  /* 0xff0000ff4b4d7812 */ /* 0x000fe400078ec0ff */
[----:B------:R-:W-:Y:S01]  /*6160*/  LOP3.LUT R75, R80, 0xff00, R85, 0xf8, !PT ;  /* 0x0000ff00504b7812 */ /* 0x000fe200078ef855 */
[----:B------:R-:W-:Y:S01]  /*6170*/  IMAD.SHL.U32 R80, R86, 0x100, RZ ;  /* 0x0000010056507824 */ /* 0x000fe200078e00ff */
[----:B------:R-:W-:Y:S02]  /*6180*/  F2FP.SATFINITE.E4M3.F32.PACK_AB_MERGE_C R40, R83, R78, R76 ;  /* 0x0000004e5328723e */ /* 0x000fe4000480704c */
[----:B------:R-:W-:Y:S01]  /*6190*/  LOP3.LUT R75, R75, 0xff0000, R82, 0xf8, !PT ;  /* 0x00ff00004b4b7812 */ /* 0x000fe200078ef852 */
[----:B------:R-:W-:Y:S01]  /*61a0*/  IMAD.MOV.U32 R82, RZ, RZ, R43 ;  /* 0x000000ffff527224 */ /* 0x000fe200078e002b */
[----:B------:R-:W-:Y:S01]  /*61b0*/  LOP3.LUT R77, R77, 0xff00, R80, 0xf8, !PT ;  /* 0x0000ff004d4d7812 */ /* 0x000fe200078ef850 */
[----:B------:R-:W-:Y:S01]  /*61c0*/  IMAD.U32 R80, R84, 0x10000, RZ ;  /* 0x0001000054507824 */ /* 0x000fe200078e00ff */
[----:B------:R-:W-:-:S02]  /*61d0*/  F2FP.F16.E4M3.UNPACK_B R86, R75.H1 ;  /* 0x0000004bff56723e */ /* 0x000fc400030006ff */
[----:B------:R-:W-:Y:S02]  /*61e0*/  F2FP.F16.E4M3.UNPACK_B R43, R82 ;  /* 0x00000052ff2b723e */ /* 0x000fe400020006ff */
[----:B------:R-:W-:Y:S01]  /*61f0*/  LOP3.LUT R77, R77, 0xff0000, R80, 0xf8, !PT ;  /* 0x00ff00004d4d7812 */ /* 0x000fe200078ef850 */
[----:B------:R-:W-:Y:S02]  /*6200*/  HADD2.F32 R87, -RZ, R86.H0_H0 ;  /* 0x20000056ff577230 */ /* 0x000fe40000004100 */
[--C-:B------:R-:W-:Y:S01]  /*6210*/  HADD2.F32 R80, -RZ, R43.reuse.H1_H1 ;  /* 0x3000002bff507230 */ /* 0x100fe20000004100 */
[----:B------:R-:W-:Y:S01]  /*6220*/  F2FP.F16.E4M3.UNPACK_B R84, R77.H1 ;  /* 0x0000004dff54723e */ /* 0x000fe200030006ff */
[----:B------:R-:W-:-:S03]  /*6230*/  HADD2.F32 R43, -RZ, R43.H0_H0 ;  /* 0x2000002bff2b7230 */ /* 0x000fc60000004100 */
[CC--:B------:R-:W-:Y:S01]  /*6240*/  FMUL.FTZ R92, R80.reuse, R87.reuse ;  /* 0x00000057505c7220 */ /* 0x0c0fe20000410000 */
[--C-:B------:R-:W-:Y:S02]  /*6250*/  HADD2.F32 R85, -RZ, R84.reuse.H0_H0 ;  /* 0x20000054ff557230 */ /* 0x100fe40000004100 */
[C---:B------:R-:W-:Y:S01]  /*6260*/  FMUL.FTZ R87, R43.reuse, R87 ;  /* 0x000000572b577220 */ /* 0x040fe20000410000 */
[----:B------:R-:W-:Y:S02]  /*6270*/  HADD2.F32 R84, -RZ, R84.H1_H1 ;  /* 0x30000054ff547230 */ /* 0x000fe40000004100 */
[-C--:B------:R-:W-:Y:S01]  /*6280*/  FFMA.FTZ R43, R43, R85.reuse, -R92 ;  /* 0x000000552b2b7223 */ /* 0x080fe2000001085c */
[----:B------:R-:W-:Y:S01]  /*6290*/  FFMA.FTZ R80, R80, R85, R87 ;  /* 0x0000005550507223 */ /* 0x000fe20000010057 */
[----:B------:R-:W-:Y:S02]  /*62a0*/  F2FP.F16.E4M3.UNPACK_B R85, R82.H1 ;  /* 0x00000052ff55723e */ /* 0x000fe400030006ff */
[----:B------:R-:W-:Y:S01]  /*62b0*/  MOV R82, R42 ;  /* 0x0000002a00527202 */ /* 0x000fe20000000f00 */
[----:B------:R-:W-:-:S02]  /*62c0*/  HADD2.F32 R42, -RZ, R86.H1_H1 ;  /* 0x30000056ff2a7230 */ /* 0x000fc40000004100 */
[--C-:B------:R-:W-:Y:S02]  /*62d0*/  HADD2.F32 R86, -RZ, R85.reuse.H1_H1 ;  /* 0x30000055ff567230 */ /* 0x100fe40000004100 */
[----:B------:R-:W-:-:S03]  /*62e0*/  HADD2.F32 R85, -RZ, R85.H0_H0 ;  /* 0x20000055ff557230 */ /* 0x000fc60000004100 */
[CC--:B------:R-:W-:Y:S02]  /*62f0*/  FMUL.FTZ R92, R86.reuse, R42.reuse ;  /* 0x0000002a565c7220 */ /* 0x0c0fe40000410000 */
[C---:B------:R-:W-:Y:S02]  /*6300*/  FMUL.FTZ R87, R85.reuse, R42 ;  /* 0x0000002a55577220 */ /* 0x040fe40000410000 */
[-C--:B------:R-:W-:Y:S02]  /*6310*/  FFMA.FTZ R42, R85, R84.reuse, -R92 ;  /* 0x00000054552a7223 */ /* 0x080fe4000001085c */
[----:B------:R-:W-:Y:S01]  /*6320*/  FFMA.FTZ R85, R86, R84, R87 ;  /* 0x0000005456557223 */ /* 0x000fe20000010057 */
[----:B------:R-:W-:Y:S02]  /*6330*/  F2FP.F16.E4M3.UNPACK_B R87, R75 ;  /* 0x0000004bff57723e */ /* 0x000fe400020006ff */
[-C--:B------:R-:W-:Y:S02]  /*6340*/  F2FP.F16.E4M3.UNPACK_B R75, R82.reuse.H1 ;  /* 0x00000052ff4b723e */ /* 0x080fe400030006ff */
[----:B------:R-:W-:Y:S01]  /*6350*/  F2FP.F16.E4M3.UNPACK_B R84, R77 ;  /* 0x0000004dff54723e */ /* 0x000fe200020006ff */
[----:B------:R-:W-:Y:S01]  /*6360*/  HADD2.F32 R92, -RZ, R87.H1_H1 ;  /* 0x30000057ff5c7230 */ /* 0x000fe20000004100 */
[----:B------:R-:W-:Y:S01]  /*6370*/  F2FP.F16.E4M3.UNPACK_B R82, R82 ;  /* 0x00000052ff52723e */ /* 0x000fe200020006ff */
[--C-:B------:R-:W-:Y:S01]  /*6380*/  HADD2.F32 R77, -RZ, R75.reuse.H1_H1 ;  /* 0x3000004bff4d7230 */ /* 0x100fe20000004100 */
[----:B------:R-:W-:Y:S01]  /*6390*/  F2FP.SATFINITE.E4M3.F32.PACK_AB_MERGE_C R85, R85, R42, RZ ;  /* 0x0000002a5555723e */ /* 0x000fe200048070ff */
[----:B------:R-:W-:-:S02]  /*63a0*/  HADD2.F32 R75, -RZ, R75.H0_H0 ;  /* 0x2000004bff4b7230 */ /* 0x000fc40000004100 */
[--C-:B------:R-:W-:Y:S02]  /*63b0*/  HADD2.F32 R86, -RZ, R84.reuse.H1_H1 ;  /* 0x30000054ff567230 */ /* 0x100fe40000004100 */
[-C--:B------:R-:W-:Y:S01]  /*63c0*/  FMUL.FTZ R94, R77, R92.reuse ;  /* 0x0000005c4d5e7220 */ /* 0x080fe20000410000 */
[----:B------:R-:W-:Y:S02]  /*63d0*/  HADD2.F32 R87, -RZ, R87.H0_H0 ;  /* 0x20000057ff577230 */ /* 0x000fe40000004100 */
[C---:B------:R-:W-:Y:S01]  /*63e0*/  FMUL.FTZ R92, R75.reuse, R92 ;  /* 0x0000005c4b5c7220 */ /* 0x040fe20000410000 */
[----:B------:R-:W-:Y:S02]  /*63f0*/  HADD2.F32 R84, -RZ, R84.H0_H0 ;  /* 0x20000054ff547230 */ /* 0x000fe40000004100 */
[-C--:B------:R-:W-:Y:S01]  /*6400*/  FFMA.FTZ R75, R75, R86.reuse, -R94 ;  /* 0x000000564b4b7223 */ /* 0x080fe2000001085e */
[----:B------:R-:W-:Y:S01]  /*6410*/  F2FP.SATFINITE.E4M3.F32.PACK_AB_MERGE_C R43, R80, R43, R85 ;  /* 0x0000002b502b723e */ /* 0x000fe20004807055 */
[----:B------:R-:W-:Y:S01]  /*6420*/  FFMA.FTZ R92, R77, R86, R92 ;  /* 0x000000564d5c7223 */ /* 0x000fe2000001005c */
[----:B------:R-:W-:-:S02]  /*6430*/  HADD2.F32 R77, -RZ, R82.H1_H1 ;  /* 0x30000052ff4d7230 */ /* 0x000fc40000004100 */
[----:B------:R-:W-:Y:S02]  /*6440*/  HADD2.F32 R82, -RZ, R82.H0_H0 ;  /* 0x20000052ff527230 */ /* 0x000fe40000004100 */
[----:B------:R-:W-:Y:S01]  /*6450*/  F2FP.SATFINITE.E4M3.F32.PACK_AB_MERGE_C R75, R92, R75, RZ ;  /* 0x0000004b5c4b723e */ /* 0x000fe200048070ff */
[CC--:B------:R-:W-:Y:S02]  /*6460*/  FMUL.FTZ R93, R77.reuse, R87.reuse ;  /* 0x000000574d5d7220 */ /* 0x0c0fe40000410000 */
[C---:B------:R-:W-:Y:S02]  /*6470*/  FMUL.FTZ R86, R82.reuse, R87 ;  /* 0x0000005752567220 */ /* 0x040fe40000410000 */
[-C--:B------:R-:W-:Y:S02]  /*6480*/  FFMA.FTZ R93, R82, R84.reuse, -R93 ;  /* 0x00000054525d7223 */ /* 0x080fe4000001085d */
[----:B------:R-:W-:-:S05]  /*6490*/  FFMA.FTZ R86, R77, R84, R86 ;  /* 0x000000544d567223 */ /* 0x000fca0000010056 */
[----:B------:R-:W-:-:S07]  /*64a0*/  F2FP.SATFINITE.E4M3.F32.PACK_AB_MERGE_C R42, R86, R93, R75 ;  /* 0x0000005d562a723e */ /* 0x000fce000480704b */
.L_x_368:
[----:B------:R-:W-:Y:S05]  /*64b0*/  BSYNC B2 ;  /* 0x0000000000027941 */ /* 0x000fea0003800000 */
.L_x_367:
[----:B-1----:R0:W-:Y:S02]  /*64c0*/  STG.E.128 desc[UR54][R48.64+0xa0], R40 ;  /* 0x0000a02830007986 */ /* 0x0021e4000c101d36 */
.L_x_346:
[----:B------:R-:W-:Y:S05]  /*64d0*/  BSYNC B1 ;  /* 0x0000000000017941 */ /* 0x000fea0003800000 */
.L_x_345:
[----:B------:R-:W-:Y:S05]  /*64e0*/  @P4 BRA `(.L_x_369) ;  /* 0x0000009400084947 */ /* 0x000fea0003800000 */
[----:B------:R-:W-:Y:S01]  /*64f0*/  ISETP.NE.AND P3, PT, R34, RZ, PT ;  /* 0x000000ff2200720c */ /* 0x000fe20003f65270 */
[----:B------:R-:W-:-:S12]  /*6500*/  BSSY B1, `(.L_x_370) ;  /* 0x000006f000017945 */ /* 0x000fd80003800000 */
[----:B------:R-:W-:Y:S05]  /*6510*/  @!P3 BRA `(.L_x_371) ;  /* 0x0000000400b4b947 */ /* 0x000fea0003800000 */
[----:B012-4-:R0:W1:Y:S01]  /*6520*/  LDS.128 R40, [R47+0x1c400] ;  /* 0x01c400002f287984 */ /* 0x0170620000000c00 */
[----:B------:R-:W-:Y:S01]  /*6530*/  ISETP.GE.AND P3, PT, R22, R133, PT ;  /* 0x000000851600720c */ /* 0x000fe20003f66270 */
[----:B------:R-:W-:-:S12]  /*6540*/  BSSY B2, `(.L_x_372) ;  /* 0x0000069000027945 */ /* 0x000fd80003800000 */
[----:B0-----:R-:W-:Y:S05]  /*6550*/  @P3 BRA `(.L_x_373) ;  /* 0x00000004009c3947 */ /* 0x001fea0003800000 */
[----:B------:R-:W-:Y:S01]  /*6560*/  SHF.R.U32.HI R49, RZ, 0x8, R71 ;  /* 0x00000008ff317819 */ /* 0x000fe20000011647 */
[----:B-1----:R-:W-:Y:S01]  /*6570*/  IMAD.MOV.U32 R70, RZ, RZ, R40 ;  /* 0x000000ffff467224 */ /* 0x002fe200078e0028 */
[----:B------:R-:W-:Y:S02]  /*6580*/  SHF.R.U32.HI R72, RZ, 0x8, R73 ;  /* 0x00000008ff487819 */ /* 0x000fe40000011649 */
[----:B------:R-:W-:Y:S01]  /*6590*/  LOP3.LUT R48, R71, 0xff0000ff, RZ, 0xc0, !PT ;  /* 0xff0000ff47307812 */ /* 0x000fe200078ec0ff */
[----:B------:R-:W-:Y:S01]  /*65a0*/  IMAD.SHL.U32 R49, R49, 0x100, RZ ;  /* 0x0000010031317824 */ /* 0x000fe200078e00ff */
[----:B------:R-:W-:Y:S01]  /*65b0*/  SHF.R.U32.HI R75, RZ, 0x10, R71 ;  /* 0x00000010ff4b7819 */ /* 0x000fe20000011647 */
[----:B------:R-:W-:Y:S01]  /*65c0*/  IMAD.SHL.U32 R72, R72, 0x100, RZ ;  /* 0x0000010048487824 */ /* 0x000fe200078e00ff */
[----:B------:R-:W-:Y:S02]  /*65d0*/  LOP3.LUT R71, R73, 0xff0000ff, RZ, 0xc0, !PT ;  /* 0xff0000ff49477812 */ /* 0x000fe400078ec0ff */
[----:B------:R-:W-:-:S02]  /*65e0*/  SHF.R.U32.HI R74, RZ, 0x10, R73 ;  /* 0x00000010ff4a7819 */ /* 0x000fc40000011649 */
[----:B------:R-:W-:Y:S01]  /*65f0*/  LOP3.LUT R48, R48, 0xff00, R49, 0xf8, !PT ;  /* 0x0000ff0030307812 */ /* 0x000fe200078ef831 */
[----:B------:R-:W-:Y:S01]  /*6600*/  IMAD.U32 R49, R75, 0x10000, RZ ;  /* 0x000100004b317824 */ /* 0x000fe200078e00ff */
[----:B------:R-:W-:Y:S02]  /*6610*/  LOP3.LUT R71, R71, 0xff00, R72, 0xf8, !PT ;  /* 0x0000ff0047477812 */ /* 0x000fe400078ef848 */
[----:B------:R-:W-:Y:S02]  /*6620*/  SHF.L.U32 R74, R74, 0x10, RZ ;  /* 0x000000104a4a7819 */ /* 0x000fe400000006ff */
[----:B------:R-:W-:Y:S02]  /*6630*/  F2FP.F16.E4M3.UNPACK_B R72, R155.H1 ;  /* 0x0000009bff48723e */ /* 0x000fe400030006ff */
[-C--:B------:R-:W-:Y:S02]  /*6640*/  F2FP.F16.E4M3.UNPACK_B R40, R41.reuse ;  /* 0x00000029ff28723e */ /* 0x080fe400020006ff */
[----:B------:R-:W-:Y:S01]  /*6650*/  LOP3.LUT R48, R48, 0xff0000, R49, 0xf8, !PT ;  /* 0x00ff000030307812 */ /* 0x000fe200078ef831 */
[----:B------:R-:W-:Y:S01]  /*6660*/  HADD2.F32 R76, -RZ, R72.H0_H0 ;  /* 0x20000048ff4c7230 */ /* 0x000fe20000004100 */
[----:B------:R-:W-:Y:S01]  /*6670*/  LOP3.LUT R49, R71, 0xff0000, R74, 0xf8, !PT ;  /* 0x00ff000047317812 */ /* 0x000fe200078ef84a */
[--C-:B------:R-:W-:Y:S01]  /*6680*/  HADD2.F32 R71, -RZ, R40.reuse.H1_H1 ;  /* 0x30000028ff477230 */ /* 0x100fe20000004100 */
[----:B------:R-:W-:Y:S01]  /*6690*/  F2FP.F16.E4M3.UNPACK_B R74, R154.H1 ;  /* 0x0000009aff4a723e */ /* 0x000fe200030006ff */
[----:B------:R-:W-:Y:S01]  /*66a0*/  HADD2.F32 R40, -RZ, R40.H0_H0 ;  /* 0x20000028ff287230 */ /* 0x000fe20000004100 */
[----:B------:R-:W-:Y:S01]  /*66b0*/  F2FP.F16.E4M3.UNPACK_B R41, R41.H1 ;  /* 0x00000029ff29723e */ /* 0x000fe200030006ff */
[----:B------:R-:W-:-:S02]  /*66c0*/  HADD2.F32 R77, -RZ, R72.H1_H1 ;  /* 0x30000048ff4d7230 */ /* 0x000fc40000004100 */
[CC--:B------:R-:W-:Y:S01]  /*66d0*/  FMUL.FTZ R79, R71.reuse, R76.reuse ;  /* 0x0000004c474f7220 */ /* 0x0c0fe20000410000 */
[--C-:B------:R-:W-:Y:S02]  /*66e0*/  HADD2.F32 R75, -RZ, R74.reuse.H0_H0 ;  /* 0x2000004aff4b7230 */ /* 0x100fe40000004100 */
[C---:B------:R-:W-:Y:S01]  /*66f0*/  FMUL.FTZ R76, R40.reuse, R76 ;  /* 0x0000004c284c7220 */ /* 0x040fe20000410000 */
[--C-:B------:R-:W-:Y:S01]  /*6700*/  HADD2.F32 R73, -RZ, R41.reuse.H1_H1 ;  /* 0x30000029ff497230 */ /* 0x100fe20000004100 */
[----:B------:R-:W-:Y:S01]  /*6710*/  F2FP.F16.E4M3.UNPACK_B R155, R155 ;  /* 0x0000009bff9b723e */ /* 0x000fe200020006ff */
[----:B------:R-:W-:Y:S02]  /*6720*/  HADD2.F32 R72, -RZ, R41.H0_H0 ;  /* 0x20000029ff487230 */ /* 0x000fe40000004100 */
[-C--:B------:R-:W-:Y:S01]  /*6730*/  FFMA.FTZ R40, R40, R75.reuse, -R79 ;  /* 0x0000004b28287223 */ /* 0x080fe2000001084f */
[----:B------:R-:W-:Y:S02]  /*6740*/  HADD2.F32 R74, -RZ, R74.H1_H1 ;  /* 0x3000004aff4a7230 */ /* 0x000fe40000004100 */
[----:B------:R-:W-:Y:S01]  /*6750*/  FFMA.FTZ R41, R71, R75, R76 ;  /* 0x0000004b47297223 */ /* 0x000fe2000001004c */
[CC--:B------:R-:W-:Y:S01]  /*6760*/  FMUL.FTZ R79, R73.reuse, R77.reuse ;  /* 0x0000004d494f7220 */ /* 0x0c0fe20000410000 */
[C---:B------:R-:W-:Y:S01]  /*6770*/  FMUL.FTZ R78, R72.reuse, R77 ;  /* 0x0000004d484e7220 */ /* 0x040fe20000410000 */
[-C--:B------:R-:W-:Y:S01]  /*6780*/  F2FP.F16.E4M3.UNPACK_B R71, R70.reuse.H1 ;  /* 0x00000046ff47723e */ /* 0x080fe200030006ff */
[----:B------:R-:W-:Y:S01]  /*6790*/  HADD2.F32 R75, -RZ, R155.H1_H1 ;  /* 0x3000009bff4b7230 */ /* 0x000fe20000004100 */
[----:B------:R-:W-:Y:S01]  /*67a0*/  F2FP.F16.E4M3.UNPACK_B R70, R70 ;  /* 0x00000046ff46723e */ /* 0x000fe200020006ff */
[-C--:B------:R-:W-:Y:S01]  /*67b0*/  FFMA.FTZ R79, R72, R74.reuse, -R79 ;  /* 0x0000004a484f7223 */ /* 0x080fe2000001084f */
[----:B------:R-:W-:Y:S01]  /*67c0*/  FFMA.FTZ R80, R73, R74, R78 ;  /* 0x0000004a49507223 */ /* 0x000fe2000001004e */
[----:B------:R-:W-:Y:S01]  /*67d0*/  F2FP.F16.E4M3.UNPACK_B R154, R154 ;  /* 0x0000009aff9a723e */ /* 0x000fe200020006ff */
[--C-:B------:R-:W-:Y:S01]  /*67e0*/  HADD2.F32 R74, -RZ, R71.reuse.H1_H1 ;  /* 0x30000047ff4a7230 */ /* 0x100fe20000004100 */
[----:B------:R-:W-:Y:S01]  /*67f0*/  F2FP.F16.E4M3.UNPACK_B R82, R49.H1 ;  /* 0x00000031ff52723e */ /* 0x000fe200030006ff */
[----:B------:R-:W-:-:S02]  /*6800*/  HADD2.F32 R73, -RZ, R71.H0_H0 ;  /* 0x20000047ff497230 */ /* 0x000fc40000004100 */
[--C-:B------:R-:W-:Y:S02]  /*6810*/  HADD2.F32 R71, -RZ, R70.reuse.H0_H0 ;  /* 0x20000046ff477230 */ /* 0x100fe40000004100 */
[-C--:B------:R-:W-:Y:S01]  /*6820*/  FMUL.FTZ R78, R74, R75.reuse ;  /* 0x0000004b4a4e7220 */ /* 0x080fe20000410000 */
[----:B------:R-:W-:Y:S02]  /*6830*/  HADD2.F32 R72, -RZ, R70.H1_H1 ;  /* 0x30000046ff487230 */ /* 0x000fe40000004100 */
[----:B------:R-:W-:Y:S01]  /*6840*/  FMUL.FTZ R75, R73, R75 ;  /* 0x0000004b494b7220 */ /* 0x000fe20000410000 */
[----:B------:R-:W-:Y:S02]  /*6850*/  HADD2.F32 R155, -RZ, R155.H0_H0 ;  /* 0x2000009bff9b7230 */ /* 0x000fe40000004100 */
[--C-:B------:R-:W-:Y:S02]  /*6860*/  HADD2.F32 R70, -RZ, R154.reuse.H1_H1 ;  /* 0x3000009aff467230 */ /* 0x100fe40000004100 */
[----:B------:R-:W-:-:S02]  /*6870*/  HADD2.F32 R154, -RZ, R154.H0_H0 ;  /* 0x2000009aff9a7230 */ /* 0x000fc40000004100 */
[-C--:B------:R-:W-:Y:S01]  /*6880*/  FMUL.FTZ R76, R72, R155.reuse ;  /* 0x0000009b484c7220 */ /* 0x080fe20000410000 */
[----:B------:R-:W-:Y:S01]  /*6890*/  FMUL.FTZ R155, R71, R155 ;  /* 0x0000009b479b7220 */ /* 0x000fe20000410000 */
[-C--:B------:R-:W-:Y:S01]  /*68a0*/  FFMA.FTZ R73, R73, R70.reuse, -R78 ;  /* 0x0000004649497223 */ /* 0x080fe2000001084e */
[----:B------:R-:W-:Y:S01]  /*68b0*/  FFMA.FTZ R78, R74, R70, R75 ;  /* 0x000000464a4e7223 */ /* 0x000fe2000001004b */
[----:B------:R-:W-:Y:S01]  /*68c0*/  F2FP.F16.E4M3.UNPACK_B R74, R43.H1 ;  /* 0x0000002bff4a723e */ /* 0x000fe200030006ff */
[-C--:B------:R-:W-:Y:S01]  /*68d0*/  FFMA.FTZ R70, R71, R154.reuse, -R76 ;  /* 0x0000009a47467223 */ /* 0x080fe2000001084c */
[----:B------:R-:W-:Y:S01]  /*68e0*/  FFMA.FTZ R71, R72, R154, R155 ;  /* 0x0000009a48477223 */ /* 0x000fe2000001009b */
[----:B------:R-:W-:Y:S01]  /*68f0*/  F2FP.SATFINITE.E4M3.F32.PACK_AB_MERGE_C R72, R80, R79, RZ ;  /* 0x0000004f5048723e */ /* 0x000fe200048070ff */
[----:B------:R-:W-:Y:S01]  /*6900*/  HADD2.F32 R80, -RZ, R82.H1_H1 ;  /* 0x30000052ff507230 */ /* 0x000fe20000004100 */
[----:B------:R-:W-:Y:S01]  /*6910*/  F2FP.SATFINITE.E4M3.F32.PACK_AB_MERGE_C R73, R78, R73, RZ ;  /* 0x000000494e49723e */ /* 0x000fe200048070ff */
[--C-:B------:R-:W-:Y:S01]  /*6920*/  HADD2.F32 R78, -RZ, R74.reuse.H0_H0 ;  /* 0x2000004aff4e7230 */ /* 0x100fe20000004100 */
[----:B------:R-:W-:Y:S01]  /*6930*/  F2FP.F16.E4M3.UNPACK_B R76, R42.H1 ;  /* 0x0000002aff4c723e */ /* 0x000fe200030006ff */
[----:B------:R-:W-:Y:S01]  /*6940*/  HADD2.F32 R79, -RZ, R74.H1_H1 ;  /* 0x3000004aff4f7230 */ /* 0x000fe20000004100 */
[-C--:B------:R-:W-:Y:S01]  /*6950*/  F2FP.F16.E4M3.UNPACK_B R74, R48.reuse.H1 ;  /* 0x00000030ff4a723e */ /* 0x080fe200030006ff */
[----:B------:R-:W-:Y:S01]  /*6960*/  HADD2.F32 R82, -RZ, R82.H0_H0 ;  /* 0x20000052ff527230 */ /* 0x000fe20000004100 */
[----:B------:R-:W-:Y:S01]  /*6970*/  F2FP.F16.E4M3.UNPACK_B R75, R49 ;  /* 0x00000031ff4b723e */ /* 0x000fe200020006ff */
[----:B------:R-:W-:Y:S01]  /*6980*/  HADD2.F32 R77, -RZ, R76.H1_H1 ;  /* 0x3000004cff4d7230 */ /* 0x000fe20000004100 */
[----:B------:R-:W-:Y:S01]  /*6990*/  F2FP.F16.E4M3.UNPACK_B R49, R48 ;  /* 0x00000030ff31723e */ /* 0x000fe200020006ff */
[----:B------:R-:W-:-:S02]  /*69a0*/  HADD2.F32 R81, -RZ, R74.H1_H1 ;  /* 0x3000004aff517230 */ /* 0x000fc40000004100 */
[-C--:B------:R-:W-:Y:S01]  /*69b0*/  FMUL.FTZ R85, R79, R80.reuse ;  /* 0x000000504f557220 */ /* 0x080fe20000410000 */
[----:B------:R-:W-:Y:S02]  /*69c0*/  HADD2.F32 R83, -RZ, R75.H1_H1 ;  /* 0x3000004bff537230 */ /* 0x000fe40000004100 */
[C---:B------:R-:W-:Y:S01]  /*69d0*/  FMUL.FTZ R86, R78.reuse, R80 ;  /* 0x000000504e567220 */ /* 0x040fe20000410000 */
[----:B------:R-:W-:Y:S02]  /*69e0*/  HADD2.F32 R76, -RZ, R76.H0_H0 ;  /* 0x2000004cff4c7230 */ /* 0x000fe40000004100 */
[----:B------:R-:W-:Y:S01]  /*69f0*/  FFMA.FTZ R48, R78, R81, -R85 ;  /* 0x000000514e307223 */ /* 0x000fe20000010855 */
[----:B------:R-:W-:Y:S02]  /*6a00*/  HADD2.F32 R80, -RZ, R49.H1_H1 ;  /* 0x30000031ff507230 */ /* 0x000fe40000004100 */
[-C--:B------:R-:W-:Y:S01]  /*6a10*/  FMUL.FTZ R85, R77, R83.reuse ;  /* 0x000000534d557220 */ /* 0x080fe20000410000 */
[----:B------:R-:W-:Y:S01]  /*6a20*/  F2FP.F16.E4M3.UNPACK_B R42, R42 ;  /* 0x0000002aff2a723e */ /* 0x000fe200020006ff */
[C---:B------:R-:W-:Y:S01]  /*6a30*/  FMUL.FTZ R84, R76.reuse, R83 ;  /* 0x000000534c547220 */ /* 0x040fe20000410000 */
[----:B------:R-:W-:Y:S01]  /*6a40*/  F2FP.F16.E4M3.UNPACK_B R78, R43 ;  /* 0x0000002bff4e723e */ /* 0x000fe200020006ff */
[----:B------:R-:W-:Y:S01]  /*6a50*/  FFMA.FTZ R85, R76, R80, -R85 ;  /* 0x000000504c557223 */ /* 0x000fe20000010855 */
[----:B------:R-:W-:-:S02]  /*6a60*/  HADD2.F32 R75, -RZ, R75.H0_H0 ;  /* 0x2000004bff4b7230 */ /* 0x000fc40000004100 */
[----:B------:R-:W-:Y:S01]  /*6a70*/  FFMA.FTZ R84, R77, R80, R84 ;  /* 0x000000504d547223 */ /* 0x000fe20000010054 */
[----:B------:R-:W-:Y:S02]  /*6a80*/  HADD2.F32 R76, -RZ, R42.H0_H0 ;  /* 0x2000002aff4c7230 */ /* 0x000fe40000004100 */
[----:B------:R-:W-:Y:S01]  /*6a90*/  FFMA.FTZ R43, R79, R81, R86 ;  /* 0x000000514f2b7223 */ /* 0x000fe20000010056 */
[----:B------:R-:W-:Y:S01]  /*6aa0*/  HADD2.F32 R77, -RZ, R78.H0_H0 ;  /* 0x2000004eff4d7230 */ /* 0x000fe20000004100 */
[----:B------:R-:W-:Y:S01]  /*6ab0*/  F2FP.SATFINITE.E4M3.F32.PACK_AB_MERGE_C R41, R41, R40, R72 ;  /* 0x000000282929723e */ /* 0x000fe20004807048 */
[----:B------:R-:W-:Y:S01]  /*6ac0*/  HADD2.F32 R42, -RZ, R42.H1_H1 ;  /* 0x3000002aff2a7230 */ /* 0x000fe20000004100 */
[----:B------:R-:W-:Y:S01]  /*6ad0*/  F2FP.SATFINITE.E4M3.F32.PACK_AB_MERGE_C R84, R84, R85, RZ ;  /* 0x000000555454723e */ /* 0x000fe200048070ff */
[----:B------:R-:W-:Y:S02]  /*6ae0*/  HADD2.F32 R78, -RZ, R78.H1_H1 ;  /* 0x3000004eff4e7230 */ /* 0x000fe40000004100 */
[----:B------:R-:W-:Y:S01]  /*6af0*/  FMUL.FTZ R81, R77, R82 ;  /* 0x000000524d517220 */ /* 0x000fe20000410000 */
[----:B------:R-:W-:-:S02]  /*6b00*/  HADD2.F32 R74, -RZ, R74.H0_H0 ;  /* 0x2000004aff4a7230 */ /* 0x000fc40000004100 */
[-C--:B------:R-:W-:Y:S01]  /*6b10*/  FMUL.FTZ R79, R42, R75.reuse ;  /* 0x0000004b2a4f7220 */ /* 0x080fe20000410000 */
[----:B------:R-:W-:Y:S02]  /*6b20*/  HADD2.F32 R49, -RZ, R49.H0_H0 ;  /* 0x20000031ff317230 */ /* 0x000fe40000004100 */
[----:B------:R-:W-:Y:S01]  /*6b30*/  FMUL.FTZ R80, R78, R82 ;  /* 0x000000524e507220 */ /* 0x000fe20000410000 */
[----:B------:R-:W-:Y:S01]  /*6b40*/  FMUL.FTZ R75, R76, R75 ;  /* 0x0000004b4c4b7220 */ /* 0x000fe20000410000 */
[----:B------:R-:W-:Y:S01]  /*6b50*/  FFMA.FTZ R81, R78, R74, R81 ;  /* 0x0000004a4e517223 */ /* 0x000fe20000010051 */
[----:B------:R-:W-:Y:S01]  /*6b60*/  F2FP.SATFINITE.E4M3.F32.PACK_AB_MERGE_C R43, R43, R48, RZ ;  /* 0x000000302b2b723e */ /* 0x000fe200048070ff */
[----:B------:R-:W-:Y:S01]  /*6b70*/  FFMA.FTZ R80, R77, R74, -R80 ;  /* 0x0000004a4d507223 */ /* 0x000fe20000010850 */
[-C--:B------:R-:W-:Y:S01]  /*6b80*/  FFMA.FTZ R79, R76, R49.reuse, -R79 ;  /* 0x000000314c4f7223 */ /* 0x080fe2000001084f */
[----:B------:R-:W-:Y:S01]  /*6b90*/  FFMA.FTZ R42, R42, R49, R75 ;  /* 0x000000312a2a7223 */ /* 0x000fe2000001004b */
[----:B------:R-:W-:-:S02]  /*6ba0*/  F2FP.SATFINITE.E4M3.F32.PACK_AB_MERGE_C R40, R71, R70, R73 ;  /* 0x000000464728723e */ /* 0x000fc40004807049 */
[----:B------:R-:W-:Y:S02]  /*6bb0*/  F2FP.SATFINITE.E4M3.F32.PACK_AB_MERGE_C R43, R81, R80, R43 ;  /* 0x00000050512b723e */ /* 0x000fe4000480702b */
[----:B------:R-:W-:-:S07]  /*6bc0*/  F2FP.SATFINITE.E4M3.F32.PACK_AB_MERGE_C R42, R42, R79, R84 ;  /* 0x0000004f2a2a723e */ /* 0x000fce0004807054 */
.L_x_373:
[----:B------:R-:W-:Y:S05]  /*6bd0*/  BSYNC B2 ;  /* 0x0000000000027941 */ /* 0x000fea0003800000 */
.L_x_372:
[----:B-1----:R0:W-:Y:S02]  /*6be0*/  STG.E.128 desc[UR54][R44.64], R40 ;  /* 0x000000282c007986 */ /* 0x0021e4000c101d36 */
.L_x_371:
[----:B------:R-:W-:Y:S05]  /*6bf0*/  BSYNC B1 ;  /* 0x0000000000017941 */ /* 0x000fea0003800000 */
.L_x_370:
[----:B------:R-:W-:Y:S01]  /*6c00*/  ISETP.NE.AND P3, PT, R35, RZ, PT ;  /* 0x000000ff2300720c */ /* 0x000fe20003f65270 */
[----:B------:R-:W-:-:S12]  /*6c10*/  BSSY B1, `(.L_x_374) ;  /* 0x000006f000017945 */ /* 0x000fd80003800000 */
[----:B------:R-:W-:Y:S05]  /*6c20*/  @!P3 BRA `(.L_x_375) ;  /* 0x0000000400b4b947 */ /* 0x000fea0003800000 */
[----:B012-4-:R0:W1:Y:S01]  /*6c30*/  LDS.128 R40, [R46+0x1c400] ;  /* 0x01c400002e287984 */ /* 0x0170620000000c00 */
[----:B------:R-:W-:Y:S01]  /*6c40*/  ISETP.GE.AND P3, PT, R172, R133, PT ;  /* 0x00000085ac00720c */ /* 0x000fe20003f66270 */
[----:B------:R-:W-:-:S12]  /*6c50*/  BSSY B2, `(.L_x_376) ;  /* 0x0000069000027945 */ /* 0x000fd80003800000 */
[----:B0-----:R-:W-:Y:S05]  /*6c60*/  @P3 BRA `(.L_x_377) ;  /* 0x00000004009c3947 */ /* 0x001fea0003800000 */
[--C-:B------:R-:W-:Y:S01]  /*6c70*/  SHF.R.U32.HI R48, RZ, 0x8, R67.reuse ;  /* 0x00000008ff307819 */ /* 0x100fe20000011643 */
[----:B-1----:R-:W-:Y:S01]  /*6c80*/  IMAD.MOV.U32 R66, RZ, RZ, R40 ;  /* 0x000000ffff427224 */ /* 0x002fe200078e0028 */
[----:B------:R-:W-:Y:S02]  /*6c90*/  SHF.R.U32.HI R72, RZ, 0x10, R67 ;  /* 0x00000010ff487819 */ /* 0x000fe40000011643 */
[----:B------:R-:W-:Y:S01]  /*6ca0*/  LOP3.LUT R49, R67, 0xff0000ff, RZ, 0xc0, !PT ;  /* 0xff0000ff43317812 */ /* 0x000fe200078ec0ff */
[----:B------:R-:W-:Y:S01]  /*6cb0*/  IMAD.SHL.U32 R48, R48, 0x100, RZ ;  /* 0x0000010030307824 */ /* 0x000fe200078e00ff */
[--C-:B------:R-:W-:Y:S02]  /*6cc0*/  SHF.R.U32.HI R67, RZ, 0x8, R69.reuse ;  /* 0x00000008ff437819 */ /* 0x100fe40000011645 */
[----:B------:R-:W-:Y:S02]  /*6cd0*/  LOP3.LUT R68, R69, 0xff0000ff, RZ, 0xc0, !PT ;  /* 0xff0000ff45447812 */ /* 0x000fe400078ec0ff */
[----:B------:R-:W-:Y:S01]  /*6ce0*/  SHF.R.U32.HI R71, RZ, 0x10, R69 ;  /* 0x00000010ff477819 */ /* 0x000fe20000011645 */
[----:B------:R-:W-:Y:S01]  /*6cf0*/  IMAD.SHL.U32 R67, R67, 0x100, RZ ;  /* 0x0000010043437824 */ /* 0x000fe200078e00ff */
[----:B------:R-:W-:Y:S01]  /*6d00*/  LOP3.LUT R49, R49, 0xff00, R48, 0xf8, !PT ;  /* 0x0000ff0031317812 */ /* 0x000fe200078ef830 */
[----:B------:R-:W-:Y:S01]  /*6d10*/  IMAD.U32 R48, R72, 0x10000, RZ ;  /* 0x0001000048307824 */ /* 0x000fe200078e00ff */
[----:B------:R-:W-:-:S02]  /*6d20*/  F2FP.F16.E4M3.UNPACK_B R40, R41 ;  /* 0x00000029ff28723e */ /* 0x000fc400020006ff */
[----:B------:R-:W-:Y:S02]  /*6d30*/  LOP3.LUT R70, R68, 0xff00, R67, 0xf8, !PT ;  /* 0x0000ff0044467812 */ /* 0x000fe400078ef843 */
[----:B------:R-:W-:Y:S02]  /*6d40*/  SHF.L.U32 R67, R71, 0x10, RZ ;  /* 0x0000001047437819 */ /* 0x000fe400000006ff */
[----:B------:R-:W-:Y:S02]  /*6d50*/  F2FP.F16.E4M3.UNPACK_B R68, R153.H1 ;  /* 0x00000099ff44723e */ /* 0x000fe400030006ff */
[----:B------:R-:W-:Y:S02]  /*6d60*/  LOP3.LUT R48, R49, 0xff0000, R48, 0xf8, !PT ;  /* 0x00ff000031307812 */ /* 0x000fe400078ef830 */
[----:B------:R-:W-:Y:S01]  /*6d70*/  LOP3.LUT R49, R70, 0xff0000, R67, 0xf8, !PT ;  /* 0x00ff000046317812 */ /* 0x000fe200078ef843 */
[----:B------:R-:W-:Y:S01]  /*6d80*/  HADD2.F32 R72, -RZ, R68.H0_H0 ;  /* 0x20000044ff487230 */ /* 0x000fe20000004100 */
[----:B------:R-:W-:Y:S01]  /*6d90*/  F2FP.F16.E4M3.UNPACK_B R70, R152.H1 ;  /* 0x00000098ff46723e */ /* 0x000fe200030006ff */
[--C-:B------:R-:W-:Y:S01]  /*6da0*/  HADD2.F32 R67, -RZ, R40.reuse.H1_H1 ;  /* 0x30000028ff437230 */ /* 0x100fe20000004100 */
[----:B------:R-:W-:Y:S01]  /*6db0*/  F2FP.F16.E4M3.UNPACK_B R41, R41.H1 ;  /* 0x00000029ff29723e */ /* 0x000fe200030006ff */
[----:B------:R-:W-:Y:S01]  /*6dc0*/  HADD2.F32 R40, -RZ, R40.H0_H0 ;  /* 0x20000028ff287230 */ /* 0x000fe20000004100 */
[----:B------:R-:W-:Y:S01]  /*6dd0*/  F2FP.F16.E4M3.UNPACK_B R153, R153 ;  /* 0x00000099ff99723e */ /* 0x000fe200020006ff */
        /* <DEDUP_REMOVED lines=10> */
[-C--:B------:R-:W-:Y:S01]  /*6e80*/  FMUL.FTZ R75, R69, R73.reuse ;  /* 0x00000049454b7220 */ /* 0x080fe20000410000 */
[----:B------:R-:W-:Y:S01]  /*6e90*/  FMUL.FTZ R74, R68, R73 ;  /* 0x00000049444a7220 */ /* 0x000fe20000410000 */
[----:B------:R-:W-:Y:S01]  /*6ea0*/  F2FP.F16.E4M3.UNPACK_B R67, R66.H1 ;  /* 0x00000042ff43723e */ /* 0x000fe200030006ff */
[----:B------:R-:W-:-:S02]  /*6eb0*/  HADD2.F32 R71, -RZ, R153.H1_H1 ;  /* 0x30000099ff477230 */ /* 0x000fc40000004100 */
[-C--:B------:R-:W-:Y:S01]  /*6ec0*/  FFMA.FTZ R75, R68, R70.reuse, -R75 ;  /* 0x00000046444b7223 */ /* 0x080fe2000001084b */
[----:B------:R-:W-:Y:S01]  /*6ed0*/  FFMA.FTZ R76, R69, R70, R74 ;  /* 0x00000046454c7223 */ /* 0x000fe2000001004a */
[----:B------:R-:W-:Y:S01]  /*6ee0*/  F2FP.F16.E4M3.UNPACK_B R66, R66 ;  /* 0x00000042ff42723e */ /* 0x000fe200020006ff */
[--C-:B------:R-:W-:Y:S01]  /*6ef0*/  HADD2.F32 R70, -RZ, R67.reuse.H1_H1 ;  /* 0x30000043ff467230 */ /* 0x100fe20000004100 */
[----:B------:R-:W-:Y:S01]  /*6f00*/  F2FP.F16.E4M3.UNPACK_B R77, R49.H1 ;  /* 0x00000031ff4d723e */ /* 0x000fe200030006ff */
[----:B------:R-:W-:Y:S01]  /*6f10*/  HADD2.F32 R69, -RZ, R67.H0_H0 ;  /* 0x20000043ff457230 */ /* 0x000fe20000004100 */
[----:B------:R-:W-:Y:S01]  /*6f20*/  F2FP.F16.E4M3.UNPACK_B R73, R48 ;  /* 0x00000030ff49723e */ /* 0x000fe200020006ff */
[--C-:B------:R-:W-:Y:S02]  /*6f30*/  HADD2.F32 R67, -RZ, R66.reuse.H0_H0 ;  /* 0x20000042ff437230 */ /* 0x100fe40000004100 */
[----:B------:R-:W-:Y:S01]  /*6f40*/  FMUL.FTZ R74, R70, R71 ;  /* 0x00000047464a7220 */ /* 0x000fe20000410000 */
[----:B------:R-:W-:-:S02]  /*6f50*/  HADD2.F32 R68, -RZ, R66.H1_H1 ;  /* 0x30000042ff447230 */ /* 0x000fc40000004100 */
[----:B------:R-:W-:Y:S01]  /*6f60*/  FMUL.FTZ R71, R69, R71 ;  /* 0x0000004745477220 */ /* 0x000fe20000410000 */
[----:B------:R-:W-:Y:S02]  /*6f70*/  HADD2.F32 R153, -RZ, R153.H0_H0 ;  /* 0x20000099ff997230 */ /* 0x000fe40000004100 */
[--C-:B------:R-:W-:Y:S02]  /*6f80*/  HADD2.F32 R66, -RZ, R152.reuse.H1_H1 ;  /* 0x30000098ff427230 */ /* 0x100fe40000004100 */
[----:B------:R-:W-:Y:S02]  /*6f90*/  HADD2.F32 R152, -RZ, R152.H0_H0 ;  /* 0x20000098ff987230 */ /* 0x000fe40000004100 */
[-C--:B------:R-:W-:Y:S01]  /*6fa0*/  FMUL.FTZ R72, R68, R153.reuse ;  /* 0x0000009944487220 */ /* 0x080fe20000410000 */
[----:B------:R-:W-:Y:S01]  /*6fb0*/  FMUL.FTZ R153, R67, R153 ;  /* 0x0000009943997220 */ /* 0x000fe20000410000 */
[-C--:B------:R-:W-:Y:S01]  /*6fc0*/  FFMA.FTZ R70, R70, R66.reuse, R71 ;  /* 0x0000004246467223 */ /* 0x080fe20000010047 */
[----:B------:R-:W-:Y:S01]  /*6fd0*/  FFMA.FTZ R69, R69, R66, -R74 ;  /* 0x0000004245457223 */ /* 0x000fe2000001084a */
        /* <DEDUP_REMOVED lines=9> */
[----:B------:R-:W-:Y:S01]  /*7070*/  F2FP.F16.E4M3.UNPACK_B R70, R42.H1 ;  /* 0x0000002aff46723e */ /* 0x000fe200030006ff */
[----:B------:R-:W-:Y:S01]  /*7080*/  HADD2.F32 R77, -RZ, R77.H0_H0 ;  /* 0x2000004dff4d7230 */ /* 0x000fe20000004100 */
[----:B------:R-:W-:Y:S01]  /*7090*/  F2FP.F16.E4M3.UNPACK_B R76, R49 ;  /* 0x00000031ff4c723e */ /* 0x000fe200020006ff */
[----:B------:R-:W-:-:S02]  /*70a0*/  HADD2.F32 R75, -RZ, R74.H1_H1 ;  /* 0x3000004aff4b7230 */ /* 0x000fc40000004100 */
[-C--:B------:R-:W-:Y:S01]  /*70b0*/  FMUL.FTZ R81, R71, R79.reuse ;  /* 0x0000004f47517220 */ /* 0x080fe20000410000 */
[----:B------:R-:W-:Y:S02]  /*70c0*/  HADD2.F32 R49, -RZ, R70.H1_H1 ;  /* 0x30000046ff317230 */ /* 0x000fe40000004100 */
[C---:B------:R-:W-:Y:S01]  /*70d0*/  FMUL.FTZ R80, R72.reuse, R79 ;  /* 0x0000004f48507220 */ /* 0x040fe20000410000 */
[----:B------:R-:W-:Y:S02]  /*70e0*/  HADD2.F32 R78, -RZ, R76.H1_H1 ;  /* 0x3000004cff4e7230 */ /* 0x000fe40000004100 */
[----:B------:R-:W-:Y:S01]  /*70f0*/  FFMA.FTZ R48, R72, R75, -R81 ;  /* 0x0000004b48307223 */ /* 0x000fe20000010851 */
[----:B------:R-:W-:Y:S01]  /*7100*/  HADD2.F32 R70, -RZ, R70.H0_H0 ;  /* 0x20000046ff467230 */ /* 0x000fe20000004100 */
[----:B------:R-:W-:Y:S01]  /*7110*/  F2FP.F16.E4M3.UNPACK_B R43, R43 ;  /* 0x0000002bff2b723e */ /* 0x000fe200020006ff */
[----:B------:R-:W-:Y:S02]  /*7120*/  HADD2.F32 R72, -RZ, R73.H1_H1 ;  /* 0x30000049ff487230 */ /* 0x000fe40000004100 */
[----:B------:R-:W-:Y:S01]  /*7130*/  FMUL.FTZ R79, R49, R78 ;  /* 0x0000004e314f7220 */ /* 0x000fe20000410000 */
[----:B------:R-:W-:Y:S01]  /*7140*/  F2FP.F16.E4M3.UNPACK_B R42, R42 ;  /* 0x0000002aff2a723e */ /* 0x000fe200020006ff */
[----:B------:R-:W-:Y:S01]  /*7150*/  FMUL.FTZ R78, R70, R78 ;  /* 0x0000004e464e7220 */ /* 0x000fe20000410000 */
[----:B------:R-:W-:-:S02]  /*7160*/  HADD2.F32 R76, -RZ, R76.H0_H0 ;  /* 0x2000004cff4c7230 */ /* 0x000fc40000004100 */
[-C--:B------:R-:W-:Y:S01]  /*7170*/  FFMA.FTZ R79, R70, R72.reuse, -R79 ;  /* 0x00000048464f7223 */ /* 0x080fe2000001084f */
[--C-:B------:R-:W-:Y:S02]  /*7180*/  HADD2.F32 R70, -RZ, R43.reuse.H1_H1 ;  /* 0x3000002bff467230 */ /* 0x100fe40000004100 */
[----:B------:R-:W-:Y:S01]  /*7190*/  FFMA.FTZ R78, R49, R72, R78 ;  /* 0x00000048314e7223 */ /* 0x000fe2000001004e */
[----:B------:R-:W-:Y:S02]  /*71a0*/  HADD2.F32 R49, -RZ, R43.H0_H0 ;  /* 0x2000002bff317230 */ /* 0x000fe40000004100 */
[----:B------:R-:W-:Y:S01]  /*71b0*/  FFMA.FTZ R75, R71, R75, R80 ;  /* 0x0000004b474b7223 */ /* 0x000fe20000010050 */
[--C-:B------:R-:W-:Y:S02]  /*71c0*/  HADD2.F32 R43, -RZ, R42.reuse.H0_H0 ;  /* 0x2000002aff2b7230 */ /* 0x100fe40000004100 */
[----:B------:R-:W-:Y:S01]  /*71d0*/  FMUL.FTZ R80, R70, R77 ;  /* 0x0000004d46507220 */ /* 0x000fe20000410000 */
[----:B------:R-:W-:-:S02]  /*71e0*/  HADD2.F32 R42, -RZ, R42.H1_H1 ;  /* 0x3000002aff2a7230 */ /* 0x000fc40000004100 */
[----:B------:R-:W-:Y:S01]  /*71f0*/  FMUL.FTZ R77, R49, R77 ;  /* 0x0000004d314d7220 */ /* 0x000fe20000410000 */
[----:B------:R-:W-:Y:S02]  /*7200*/  HADD2.F32 R74, -RZ, R74.H0_H0 ;  /* 0x2000004aff4a7230 */ /* 0x000fe40000004100 */
[-C--:B------:R-:W-:Y:S01]  /*7210*/  FMUL.FTZ R71, R43, R76.reuse ;  /* 0x0000004c2b477220 */ /* 0x080fe20000410000 */
[----:B------:R-:W-:Y:S02]  /*7220*/  HADD2.F32 R73, -RZ, R73.H0_H0 ;  /* 0x20000049ff497230 */ /* 0x000fe40000004100 */
[----:B------:R-:W-:Y:S01]  /*7230*/  FMUL.FTZ R72, R42, R76 ;  /* 0x0000004c2a487220 */ /* 0x000fe20000410000 */
[----:B------:R-:W-:Y:S01]  /*7240*/  F2FP.SATFINITE.E4M3.F32.PACK_AB_MERGE_C R78, R78, R79, RZ ;  /* 0x0000004f4e4e723e */ /* 0x000fe200048070ff */
[-C--:B------:R-:W-:Y:S01]  /*7250*/  FFMA.FTZ R80, R49, R74.reuse, -R80 ;  /* 0x0000004a31507223 */ /* 0x080fe20000010850 */
[----:B------:R-:W-:Y:S01]  /*7260*/  FFMA.FTZ R77, R70, R74, R77 ;  /* 0x0000004a464d7223 */ /* 0x000fe2000001004d */
[-C--:B------:R-:W-:Y:S01]  /*7270*/  FFMA.FTZ R72, R43, R73.reuse, -R72 ;  /* 0x000000492b487223 */ /* 0x080fe20000010848 */
[----:B------:R-:W-:Y:S01]  /*7280*/  FFMA.FTZ R71, R42, R73, R71 ;  /* 0x000000492a477223 */ /* 0x000fe20000010047 */
[----:B------:R-:W-:-:S02]  /*7290*/  F2FP.SATFINITE.E4M3.F32.PACK_AB_MERGE_C R48, R75, R48, RZ ;  /* 0x000000304b30723e */ /* 0x000fc400048070ff */
[----:B------:R-:W-:Y:S02]  /*72a0*/  F2FP.SATFINITE.E4M3.F32.PACK_AB_MERGE_C R41, R41, R40, R68 ;  /* 0x000000282929723e */ /* 0x000fe40004807044 */
[----:B------:R-:W-:Y:S02]  /*72b0*/  F2FP.SATFINITE.E4M3.F32.PACK_AB_MERGE_C R40, R67, R66, R69 ;  /* 0x000000424328723e */ /* 0x000fe40004807045 */
[----:B------:R-:W-:Y:S02]  /*72c0*/  F2FP.SATFINITE.E4M3.F32.PACK_AB_MERGE_C R42, R71, R72, R78 ;  /* 0x00000048472a723e */ /* 0x000fe4000480704e */
[----:B------:R-:W-:-:S07]  /*72d0*/  F2FP.SATFINITE.E4M3.F32.PACK_AB_MERGE_C R43, R77, R80, R48 ;  /* 0x000000504d2b723e */ /* 0x000fce0004807030 */
.L_x_377:
[----:B------:R-:W-:Y:S05]  /*72e0*/  BSYNC B2 ;  /* 0x0000000000027941 */ /* 0x000fea0003800000 */
.L_x_376:
[----:B-1----:R0:W-:Y:S02]  /*72f0*/  STG.E.128 desc[UR54][R44.64+0x20], R40 ;  /* 0x000020282c007986 */ /* 0x0021e4000c101d36 */
.L_x_375:
[----:B------:R-:W-:Y:S05]  /*7300*/  BSYNC B1 ;  /* 0x0000000000017941 */ /* 0x000fea0003800000 */
.L_x_374:
        /* <DEDUP_REMOVED lines=47> */
[----:B------:R-:W-:Y:S01]  /*7600*/  F2FP.F16.E4M3.UNPACK_B R150, R150 ;  /* 0x00000096ff96723e */ /* 0x000fe200020006ff */
[----:B------:R-:W-:Y:S01]  /*7610*/  HADD2.F32 R65, -RZ, R63.H0_H0 ;  /* 0x2000003fff417230 */ /* 0x000fe20000004100 */
[----:B------:R-:W-:Y:S01]  /*7620*/  F2FP.F16.E4M3.UNPACK_B R73, R49.H1 ;  /* 0x00000031ff49723e */ /* 0x000fe200030006ff */
[----:B------:R-:W-:Y:S02]  /*7630*/  HADD2.F32 R151, -RZ, R151.H0_H0 ;  /* 0x20000097ff977230 */ /* 0x000fe40000004100 */
[----:B------:R-:W-:Y:S01]  /*7640*/  FMUL.FTZ R70, R66, R67 ;  /* 0x0000004342467220 */ /* 0x000fe20000410000 */
[----:B------:R-:W-:-:S02]  /*7650*/  HADD2.F32 R63, -RZ, R62.H0_H0 ;  /* 0x2000003eff3f7230 */ /* 0x000fc40000004100 */
[----:B------:R-:W-:Y:S01]  /*7660*/  FMUL.FTZ R67, R65, R67 ;  /* 0x0000004341437220 */ /* 0x000fe20000410000 */
[----:B------:R-:W-:Y:S01]  /*7670*/  HADD2.F32 R64, -RZ, R62.H1_H1 ;  /* 0x3000003eff407230 */ /* 0x000fe20000004100 */
[----:B------:R-:W-:Y:S01]  /*7680*/  F2FP.F16.E4M3.UNPACK_B R69, R48 ;  /* 0x00000030ff45723e */ /* 0x000fe200020006ff */
[--C-:B------:R-:W-:Y:S02]  /*7690*/  HADD2.F32 R62, -RZ, R150.reuse.H1_H1 ;  /* 0x30000096ff3e7230 */ /* 0x100fe40000004100 */
[----:B------:R-:W-:Y:S02]  /*76a0*/  HADD2.F32 R150, -RZ, R150.H0_H0 ;  /* 0x20000096ff967230 */ /* 0x000fe40000004100 */
[-C--:B------:R-:W-:Y:S01]  /*76b0*/  FMUL.FTZ R68, R64, R151.reuse ;  /* 0x0000009740447220 */ /* 0x080fe20000410000 */
[----:B------:R-:W-:Y:S01]  /*76c0*/  FMUL.FTZ R151, R63, R151 ;  /* 0x000000973f977220 */ /* 0x000fe20000410000 */
[-C--:B------:R-:W-:Y:S01]  /*76d0*/  FFMA.FTZ R65, R65, R62.reuse, -R70 ;  /* 0x0000003e41417223 */ /* 0x080fe20000010846 */
[----:B------:R-:W-:Y:S01]  /*76e0*/  FFMA.FTZ R66, R66, R62, R67 ;  /* 0x0000003e42427223 */ /* 0x000fe20000010043 */
[-C--:B------:R-:W-:Y:S01]  /*76f0*/  FFMA.FTZ R62, R63, R150.reuse, -R68 ;  /* 0x000000963f3e7223 */ /* 0x080fe20000010844 */
[----:B------:R-:W-:Y:S01]  /*7700*/  FFMA.FTZ R63, R64, R150, R151 ;  /* 0x00000096403f7223 */ /* 0x000fe20000010097 */
[----:B------:R-:W-:Y:S01]  /*7710*/  F2FP.F16.E4M3.UNPACK_B R67, R43.H1 ;  /* 0x0000002bff43723e */ /* 0x000fe200030006ff */
[--C-:B------:R-:W-:Y:S01]  /*7720*/  HADD2.F32 R75, -RZ, R73.reuse.H1_H1 ;  /* 0x30000049ff4b7230 */ /* 0x100fe20000004100 */
[----:B------:R-:W-:Y:S01]  /*7730*/  F2FP.SATFINITE.E4M3.F32.PACK_AB_MERGE_C R64, R72, R71, RZ ;  /* 0x000000474840723e */ /* 0x000fe200048070ff */
[----:B------:R-:W-:Y:S01]  /*7740*/  HADD2.F32 R73, -RZ, R73.H0_H0 ;  /* 0x20000049ff497230 */ /* 0x000fe20000004100 */
[----:B------:R-:W-:Y:S01]  /*7750*/  F2FP.SATFINITE.E4M3.F32.PACK_AB_MERGE_C R65, R66, R65, RZ ;  /* 0x000000414241723e */ /* 0x000fe200048070ff */
[--C-:B------:R-:W-:Y:S01]  /*7760*/  HADD2.F32 R68, -RZ, R67.reuse.H0_H0 ;  /* 0x20000043ff447230 */ /* 0x100fe20000004100 */
[----:B------:R-:W-:Y:S01]  /*7770*/  F2FP.F16.E4M3.UNPACK_B R66, R42.H1 ;  /* 0x0000002aff42723e */ /* 0x000fe200030006ff */
[----:B------:R-:W-:Y:S01]  /*7780*/  HADD2.F32 R67, -RZ, R67.H1_H1 ;  /* 0x30000043ff437230 */ /* 0x000fe20000004100 */
[----:B------:R-:W-:-:S02]  /*7790*/  F2FP.F16.E4M3.UNPACK_B R72, R49 ;  /* 0x00000031ff48723e */ /* 0x000fc400020006ff */
[----:B------:R-:W-:Y:S01]  /*77a0*/  F2FP.F16.E4M3.UNPACK_B R70, R48.H1 ;  /* 0x00000030ff46723e */ /* 0x000fe200030006ff */
[----:B------:R-:W-:Y:S02]  /*77b0*/  HADD2.F32 R49, -RZ, R66.H1_H1 ;  /* 0x30000042ff317230 */ /* 0x000fe40000004100 */
[-C--:B------:R-:W-:Y:S01]  /*77c0*/  FMUL.FTZ R77, R67, R75.reuse ;  /* 0x0000004b434d7220 */ /* 0x080fe20000410000 */
[----:B------:R-:W-:Y:S02]  /*77d0*/  HADD2.F32 R74, -RZ, R72.H1_H1 ;  /* 0x30000048ff4a7230 */ /* 0x000fe40000004100 */
[----:B------:R-:W-:Y:S01]  /*77e0*/  FMUL.FTZ R76, R68, R75 ;  /* 0x0000004b444c7220 */ /* 0x000fe20000410000 */
[----:B------:R-:W-:Y:S01]  /*77f0*/  HADD2.F32 R66, -RZ, R66.H0_H0 ;  /* 0x20000042ff427230 */ /* 0x000fe20000004100 */
[----:B------:R-:W-:Y:S01]  /*7800*/  F2FP.F16.E4M3.UNPACK_B R43, R43 ;  /* 0x0000002bff2b723e */ /* 0x000fe200020006ff */
[----:B------:R-:W-:Y:S02]  /*7810*/  HADD2.F32 R48, -RZ, R69.H1_H1 ;  /* 0x30000045ff307230 */ /* 0x000fe40000004100 */
[----:B------:R-:W-:Y:S01]  /*7820*/  FMUL.FTZ R75, R49, R74 ;  /* 0x0000004a314b7220 */ /* 0x000fe20000410000 */
[----:B------:R-:W-:Y:S01]  /*7830*/  F2FP.F16.E4M3.UNPACK_B R42, R42 ;  /* 0x0000002aff2a723e */ /* 0x000fe200020006ff */
[----:B------:R-:W-:Y:S01]  /*7840*/  FMUL.FTZ R74, R66, R74 ;  /* 0x0000004a424a7220 */ /* 0x000fe20000410000 */
[----:B------:R-:W-:-:S02]  /*7850*/  HADD2.F32 R71, -RZ, R70.H1_H1 ;  /* 0x30000046ff477230 */ /* 0x000fc40000004100 */
[-C--:B------:R-:W-:Y:S01]  /*7860*/  FFMA.FTZ R75, R66, R48.reuse, -R75 ;  /* 0x00000030424b7223 */ /* 0x080fe2000001084b */
[----:B------:R-:W-:Y:S02]  /*7870*/  HADD2.F32 R72, -RZ, R72.H0_H0 ;  /* 0x20000048ff487230 */ /* 0x000fe40000004100 */
[----:B------:R-:W-:Y:S01]  /*7880*/  FFMA.FTZ R74, R49, R48, R74 ;  /* 0x00000030314a7223 */ /* 0x000fe2000001004a */
[--C-:B------:R-:W-:Y:S02]  /*7890*/  HADD2.F32 R48, -RZ, R43.reuse.H0_H0 ;  /* 0x2000002bff307230 */ /* 0x100fe40000004100 */
[-C--:B------:R-:W-:Y:S01]  /*78a0*/  FFMA.FTZ R77, R68, R71.reuse, -R77 ;  /* 0x00000047444d7223 */ /* 0x080fe2000001084d */
[----:B------:R-:W-:Y:S02]  /*78b0*/  HADD2.F32 R49, -RZ, R43.H1_H1 ;  /* 0x3000002bff317230 */ /* 0x000fe40000004100 */
[----:B------:R-:W-:Y:S01]  /*78c0*/  FFMA.FTZ R76, R67, R71, R76 ;  /* 0x00000047434c7223 */ /* 0x000fe2000001004c */
[----:B------:R-:W-:-:S02]  /*78d0*/  HADD2.F32 R43, -RZ, R42.H0_H0 ;  /* 0x2000002aff2b7230 */ /* 0x000fc40000004100 */
[-C--:B------:R-:W-:Y:S01]  /*78e0*/  FMUL.FTZ R68, R48, R73.reuse ;  /* 0x0000004930447220 */ /* 0x080fe20000410000 */
[----:B------:R-:W-:Y:S02]  /*78f0*/  HADD2.F32 R42, -RZ, R42.H1_H1 ;  /* 0x3000002aff2a7230 */ /* 0x000fe40000004100 */
        /* <DEDUP_REMOVED lines=15> */
.L_x_381:
[----:B------:R-:W-:Y:S05]  /*79f0*/  BSYNC B2 ;  /* 0x0000000000027941 */ /* 0x000fea0003800000 */
.L_x_380:
[----:B-1----:R0:W-:Y:S02]  /*7a00*/  STG.E.128 desc[UR54][R44.64+0x40], R40 ;  /* 0x000040282c007986 */ /* 0x0021e4000c101d36 */
.L_x_379:
[----:B------:R-:W-:Y:S05]  /*7a10*/  BSYNC B1 ;  /* 0x0000000000017941 */ /* 0x000fea0003800000 */
.L_x_378:
        /* <DEDUP_REMOVED lines=47> */
[--C-:B------:R-:W-:Y:S02]  /*7d10*/  HADD2.F32 R62, -RZ, R59.reuse.H1_H1 ;  /* 0x3000003bff3e7230 */ /* 0x100fe40000004100 */
[----:B------:R-:W-:Y:S01]  /*7d20*/  HADD2.F32 R61, -RZ, R59.H0_H0 ;  /* 0x2000003bff3d7230 */ /* 0x000fe20000004100 */
[----:B------:R-:W-:Y:S01]  /*7d30*/  F2FP.SATFINITE.E4M3.F32.PACK_AB_MERGE_C R73, R68, R67, RZ ;  /* 0x000000434449723e */ /* 0x000fe200048070ff */
[--C-:B------:R-:W-:Y:S02]  /*7d40*/  HADD2.F32 R59, -RZ, R58.reuse.H0_H0 ;  /* 0x2000003aff3b7230 */ /* 0x100fe40000004100 */
[----:B------:R-:W-:Y:S01]  /*7d50*/  FMUL.FTZ R66, R62, R63 ;  /* 0x0000003f3e427220 */ /* 0x000fe20000410000 */
[----:B------:R-:W-:-:S02]  /*7d60*/  HADD2.F32 R60, -RZ, R58.H1_H1 ;  /* 0x3000003aff3c7230 */ /* 0x000fc40000004100 */
[----:B------:R-:W-:Y:S01]  /*7d70*/  FMUL.FTZ R63, R61, R63 ;  /* 0x0000003f3d3f7220 */ /* 0x000fe20000410000 */
[----:B------:R-:W-:Y:S01]  /*7d80*/  HADD2.F32 R141, -RZ, R141.H0_H0 ;  /* 0x2000008dff8d7230 */ /* 0x000fe20000004100 */
[----:B------:R-:W-:Y:S01]  /*7d90*/  F2FP.F16.E4M3.UNPACK_B R67, R49.H1 ;  /* 0x00000031ff43723e */ /* 0x000fe200030006ff */
[--C-:B------:R-:W-:Y:S01]  /*7da0*/  HADD2.F32 R58, -RZ, R140.reuse.H1_H1 ;  /* 0x3000008cff3a7230 */ /* 0x100fe20000004100 */
[----:B------:R-:W-:Y:S01]  /*7db0*/  F2FP.SATFINITE.E4M3.F32.PACK_AB_MERGE_C R41, R41, R40, R73 ;  /* 0x000000282929723e */ /* 0x000fe20004807049 */
[----:B------:R-:W-:Y:S02]  /*7dc0*/  HADD2.F32 R140, -RZ, R140.H0_H0 ;  /* 0x2000008cff8c7230 */ /* 0x000fe40000004100 */
[-C--:B------:R-:W-:Y:S01]  /*7dd0*/  FMUL.FTZ R64, R60, R141.reuse ;  /* 0x0000008d3c407220 */ /* 0x080fe20000410000 */
[----:B------:R-:W-:Y:S01]  /*7de0*/  FMUL.FTZ R141, R59, R141 ;  /* 0x0000008d3b8d7220 */ /* 0x000fe20000410000 */
[-C--:B------:R-:W-:Y:S01]  /*7df0*/  FFMA.FTZ R66, R61, R58.reuse, -R66 ;  /* 0x0000003a3d427223 */ /* 0x080fe20000010842 */
[----:B------:R-:W-:Y:S01]  /*7e00*/  FFMA.FTZ R63, R62, R58, R63 ;  /* 0x0000003a3e3f7223 */ /* 0x000fe2000001003f */
[-C--:B------:R-:W-:Y:S01]  /*7e10*/  FFMA.FTZ R58, R59, R140.reuse, -R64 ;  /* 0x0000008c3b3a7223 */ /* 0x080fe20000010840 */
[----:B------:R-:W-:Y:S01]  /*7e20*/  F2FP.F16.E4M3.UNPACK_B R61, R43.H1 ;  /* 0x0000002bff3d723e */ /* 0x000fe200030006ff */
[----:B------:R-:W-:Y:S01]  /*7e30*/  FFMA.FTZ R59, R60, R140, R141 ;  /* 0x0000008c3c3b7223 */ /* 0x000fe2000001008d */
[----:B------:R-:W-:Y:S01]  /*7e40*/  F2FP.F16.E4M3.UNPACK_B R60, R42.H1 ;  /* 0x0000002aff3c723e */ /* 0x000fe200030006ff */
[----:B------:R-:W-:Y:S01]  /*7e50*/  HADD2.F32 R69, -RZ, R67.H1_H1 ;  /* 0x30000043ff457230 */ /* 0x000fe20000004100 */
[----:B------:R-:W-:Y:S01]  /*7e60*/  F2FP.SATFINITE.E4M3.F32.PACK_AB_MERGE_C R72, R63, R66, RZ ;  /* 0x000000423f48723e */ /* 0x000fe200048070ff */
[--C-:B------:R-:W-:Y:S01]  /*7e70*/  HADD2.F32 R62, -RZ, R61.reuse.H0_H0 ;  /* 0x2000003dff3e7230 */ /* 0x100fe20000004100 */
[----:B------:R-:W-:Y:S01]  /*7e80*/  F2FP.F16.E4M3.UNPACK_B R66, R49 ;  /* 0x00000031ff42723e */ /* 0x000fe200020006ff */
[----:B------:R-:W-:Y:S01]  /*7e90*/  HADD2.F32 R61, -RZ, R61.H1_H1 ;  /* 0x3000003dff3d7230 */ /* 0x000fe20000004100 */
[-C--:B------:R-:W-:Y:S01]  /*7ea0*/  F2FP.F16.E4M3.UNPACK_B R63, R48.reuse ;  /* 0x00000030ff3f723e */ /* 0x080fe200020006ff */
[----:B------:R-:W-:Y:S01]  /*7eb0*/  HADD2.F32 R49, -RZ, R60.H1_H1 ;  /* 0x3000003cff317230 */ /* 0x000fe20000004100 */
[----:B------:R-:W-:Y:S01]  /*7ec0*/  F2FP.F16.E4M3.UNPACK_B R64, R48.H1 ;  /* 0x00000030ff40723e */ /* 0x000fe200030006ff */
[----:B------:R-:W-:-:S02]  /*7ed0*/  HADD2.F32 R68, -RZ, R66.H1_H1 ;  /* 0x30000042ff447230 */ /* 0x000fc40000004100 */
[-C--:B------:R-:W-:Y:S01]  /*7ee0*/  FMUL.FTZ R71, R61, R69.reuse ;  /* 0x000000453d477220 */ /* 0x080fe20000410000 */
[----:B------:R-:W-:Y:S02]  /*7ef0*/  HADD2.F32 R60, -RZ, R60.H0_H0 ;  /* 0x2000003cff3c7230 */ /* 0x000fe40000004100 */
[----:B------:R-:W-:Y:S01]  /*7f00*/  FMUL.FTZ R70, R62, R69 ;  /* 0x000000453e467220 */ /* 0x000fe20000410000 */
[----:B------:R-:W-:Y:S02]  /*7f10*/  HADD2.F32 R48, -RZ, R63.H1_H1 ;  /* 0x3000003fff307230 */ /* 0x000fe40000004100 */
[-C--:B------:R-:W-:Y:S01]  /*7f20*/  FMUL.FTZ R69, R49, R68.reuse ;  /* 0x0000004431457220 */ /* 0x080fe20000410000 */
[----:B------:R-:W-:Y:S01]  /*7f30*/  F2FP.F16.E4M3.UNPACK_B R43, R43 ;  /* 0x0000002bff2b723e */ /* 0x000fe200020006ff */
[C---:B------:R-:W-:Y:S01]  /*7f40*/  FMUL.FTZ R68, R60.reuse, R68 ;  /* 0x000000443c447220 */ /* 0x040fe20000410000 */
[----:B------:R-:W-:Y:S01]  /*7f50*/  F2FP.F16.E4M3.UNPACK_B R42, R42 ;  /* 0x0000002aff2a723e */ /* 0x000fe200020006ff */
[----:B------:R-:W-:Y:S01]  /*7f60*/  FFMA.FTZ R69, R60, R48, -R69 ;  /* 0x000000303c457223 */ /* 0x000fe20000010845 */
[----:B------:R-:W-:-:S02]  /*7f70*/  HADD2.F32 R65, -RZ, R64.H1_H1 ;  /* 0x30000040ff417230 */ /* 0x000fc40000004100 */
[----:B------:R-:W-:Y:S01]  /*7f80*/  FFMA.FTZ R68, R49, R48, R68 ;  /* 0x0000003031447223 */ /* 0x000fe20000010044 */
[--C-:B------:R-:W-:Y:S01]  /*7f90*/  HADD2.F32 R48, -RZ, R43.reuse.H0_H0 ;  /* 0x2000002bff307230 */ /* 0x100fe20000004100 */
[----:B------:R-:W-:Y:S01]  /*7fa0*/  F2FP.SATFINITE.E4M3.F32.PACK_AB_MERGE_C R40, R59, R58, R72 ;  /* 0x0000003a3b28723e */ /* 0x000fe20004807048 */
[----:B------:R-:W-:Y:S02]  /*7fb0*/  HADD2.F32 R49, -RZ, R43.H1_H1 ;  /* 0x3000002bff317230 */ /* 0x000fe40000004100 */
[-C--:B------:R-:W-:Y:S01]  /*7fc0*/  FFMA.FTZ R71, R62, R65.reuse, -R71 ;  /* 0x000000413e477223 */ /* 0x080fe20000010847 */
[--C-:B------:R-:W-:Y:S02]  /*7fd0*/  HADD2.F32 R43, -RZ, R42.reuse.H0_H0 ;  /* 0x2000002aff2b7230 */ /* 0x100fe40000004100 */
[----:B------:R-:W-:Y:S01]  /*7fe0*/  FFMA.FTZ R70, R61, R65, R70 ;  /* 0x000000413d467223 */ /* 0x000fe20000010046 */
[----:B------:R-:W-:Y:S01]  /*7ff0*/  HADD2.F32 R67, -RZ, R67.H0_H0 ;  /* 0x20000043ff437230 */ /* 0x000fe20000004100 */
[----:B------:R-:W-:Y:S01]  /*8000*/  F2FP.SATFINITE.E4M3.F32.PACK_AB_MERGE_C R68, R68, R69, RZ ;  /* 0x000000454444723e */ /* 0x000fe200048070ff */
[----:B------:R-:W-:-:S02]  /*8010*/  HADD2.F32 R42, -RZ, R42.H1_H1 ;  /* 0x3000002aff2a7230 */ /* 0x000fc40000004100 */
[----:B------:R-:W-:Y:S02]  /*8020*/  HADD2.F32 R66, -RZ, R66.H0_H0 ;  /* 0x20000042ff427230 */ /* 0x000fe40000004100 */
[-C--:B------:R-:W-:Y:S01]  /*8030*/  FMUL.FTZ R65, R49, R67.reuse ;  /* 0x0000004331417220 */ /* 0x080fe20000410000 */
[----:B------:R-:W-:Y:S02]  /*8040*/  HADD2.F32 R64, -RZ, R64.H0_H0 ;  /* 0x20000040ff407230 */ /* 0x000fe40000004100 */
[----:B------:R-:W-:Y:S01]  /*8050*/  FMUL.FTZ R62, R48, R67 ;  /* 0x00000043303e7220 */ /* 0x000fe20000410000 */
[----:B------:R-:W-:Y:S02]  /*8060*/  HADD2.F32 R63, -RZ, R63.H0_H0 ;  /* 0x2000003fff3f7230 */ /* 0x000fe40000004100 */
[-C--:B------:R-:W-:Y:S01]  /*8070*/  FMUL.FTZ R60, R42, R66.reuse ;  /* 0x000000422a3c7220 */ /* 0x080fe20000410000 */
[----:B------:R-:W-:Y:S01]  /*8080*/  FMUL.FTZ R61, R43, R66 ;  /* 0x000000422b3d7220 */ /* 0x000fe20000410000 */
[-C--:B------:R-:W-:Y:S01]  /*8090*/  FFMA.FTZ R65, R48, R64.reuse, -R65 ;  /* 0x0000004030417223 */ /* 0x080fe20000010841 */
[----:B------:R-:W-:Y:S01]  /*80a0*/  FFMA.FTZ R62, R49, R64, R62 ;  /* 0x00000040313e7223 */ /* 0x000fe2000001003e */
[-C--:B------:R-:W-:Y:S01]  /*80b0*/  FFMA.FTZ R60, R43, R63.reuse, -R60 ;  /* 0x0000003f2b3c7223 */ /* 0x080fe2000001083c */
[----:B------:R-:W-:Y:S01]  /*80c0*/  FFMA.FTZ R61, R42, R63, R61 ;  /* 0x0000003f2a3d7223 */ /* 0x000fe2000001003d */
[----:B------:R-:W-:-:S04]  /*80d0*/  F2FP.SATFINITE.E4M3.F32.PACK_AB_MERGE_C R70, R70, R71, RZ ;  /* 0x000000474646723e */ /* 0x000fc800048070ff */
[----:B------:R-:W-:Y:S02]  /*80e0*/  F2FP.SATFINITE.E4M3.F32.PACK_AB_MERGE_C R42, R61, R60, R68 ;  /* 0x0000003c3d2a723e */ /* 0x000fe40004807044 */
[----:B------:R-:W-:-:S07]  /*80f0*/  F2FP.SATFINITE.E4M3.F32.PACK_AB_MERGE_C R43, R62, R65, R70 ;  /* 0x000000413e2b723e */ /* 0x000fce0004807046 */
.L_x_385:
[----:B------:R-:W-:Y:S05]  /*8100*/  BSYNC B2 ;  /* 0x0000000000027941 */ /* 0x000fea0003800000 */
.L_x_384:
[----:B-1----:R0:W-:Y:S02]  /*8110*/  STG.E.128 desc[UR54][R44.64+0x60], R40 ;  /* 0x000060282c007986 */ /* 0x0021e4000c101d36 */
.L_x_383:
[----:B------:R-:W-:Y:S05]  /*8120*/  BSYNC B1 ;  /* 0x0000000000017941 */ /* 0x000fea0003800000 */
.L_x_382:
        /* <DEDUP_REMOVED lines=9> */
[----:B------:R-:W-:Y:S02]  /*81c0*/  LOP3.LUT R48, R55, 0xff0000ff, RZ, 0xc0, !PT ;  /* 0xff0000ff37307812 */ /* 0x000fe400078ec0ff */
[----:B------:R-:W-:Y:S01]  /*81d0*/  SHF.R.U32.HI R56, RZ, 0x10, R55 ;  /* 0x00000010ff387819 */ /* 0x000fe20000011637 */
[----:B------:R-:W-:Y:S01]  /*81e0*/  IMAD.SHL.U32 R49, R49, 0x100, RZ ;  /* 0x0000010031317824 */ /* 0x000fe200078e00ff */
[--C-:B------:R-:W-:Y:S02]  /*81f0*/  SHF.R.U32.HI R55, RZ, 0x8, R57.reuse ;  /* 0x00000008ff377819 */ /* 0x100fe40000011639 */
[----:B------:R-:W-:Y:S02]  /*8200*/  LOP3.LUT R54, R57, 0xff0000ff, RZ, 0xc0, !PT ;  /* 0xff0000ff39367812 */ /* 0x000fe400078ec0ff */
[----:B------:R-:W-:Y:S01]  /*8210*/  SHF.R.U32.HI R58, RZ, 0x10, R57 ;  /* 0x00000010ff3a7819 */ /* 0x000fe20000011639 */
[----:B------:R-:W-:Y:S01]  /*8220*/  IMAD.SHL.U32 R55, R55, 0x100, RZ ;  /* 0x0000010037377824 */ /* 0x000fe200078e00ff */
[----:B------:R-:W-:Y:S01]  /*8230*/  LOP3.LUT R48, R48, 0xff00, R49, 0xf8, !PT ;  /* 0x0000ff0030307812 */ /* 0x000fe200078ef831 */
[----:B------:R-:W-:Y:S01]  /*8240*/  IMAD.U32 R49, R56, 0x10000, RZ ;  /* 0x0001000038317824 */ /* 0x000fe200078e00ff */
[----:B------:R-:W-:-:S02]  /*8250*/  SHF.L.U32 R58, R58, 0x10, RZ ;  /* 0x000000103a3a7819 */ /* 0x000fc400000006ff */
[----:B------:R-:W-:Y:S02]  /*8260*/  LOP3.LUT R55, R54, 0xff00, R55, 0xf8, !PT ;  /* 0x0000ff0036377812 */ /* 0x000fe400078ef837 */
[----:B------:R-:W-:Y:S02]  /*8270*/  F2FP.F16.E4M3.UNPACK_B R40, R41 ;  /* 0x00000029ff28723e */ /* 0x000fe400020006ff */
[----:B------:R-:W-:Y:S02]  /*8280*/  F2FP.F16.E4M3.UNPACK_B R54, R91.H1 ;  /* 0x0000005bff36723e */ /* 0x000fe400030006ff */
[----:B------:R-:W-:Y:S01]  /*8290*/  LOP3.LUT R56, R48, 0xff0000, R49, 0xf8, !PT ;  /* 0x00ff000030387812 */ /* 0x000fe200078ef831 */
[----:B------:R-:W-:Y:S01]  /*82a0*/  HADD2.F32 R48, -RZ, R40.H1_H1 ;  /* 0x30000028ff307230 */ /* 0x000fe20000004100 */
[----:B------:R-:W-:Y:S01]  /*82b0*/  LOP3.LUT R60, R55, 0xff0000, R58, 0xf8, !PT ;  /* 0x00ff0000373c7812 */ /* 0x000fe200078ef83a */
[----:B------:R-:W-:Y:S01]  /*82c0*/  HADD2.F32 R59, -RZ, R54.H0_H0 ;  /* 0x20000036ff3b7230 */ /* 0x000fe20000004100 */
[----:B------:R-:W-:Y:S01]  /*82d0*/  F2FP.F16.E4M3.UNPACK_B R55, R90.H1 ;  /* 0x0000005aff37723e */ /* 0x000fe200030006ff */
[----:B------:R-:W-:Y:S01]  /*82e0*/  HADD2.F32 R40, -RZ, R40.H0_H0 ;  /* 0x20000028ff287230 */ /* 0x000fe20000004100 */
[----:B------:R-:W-:Y:S01]  /*82f0*/  F2FP.F16.E4M3.UNPACK_B R41, R41.H1 ;  /* 0x00000029ff29723e */ /* 0x000fe200030006ff */
[----:B------:R-:W-:-:S02]  /*8300*/  HADD2.F32 R58, -RZ, R54.H1_H1 ;  /* 0x30000036ff3a7230 */ /* 0x000fc40000004100 */
[----:B------:R-:W-:Y:S01]  /*8310*/  FMUL.FTZ R61, R48, R59 ;  /* 0x0000003b303d7220 */ /* 0x000fe20000410000 */
[----:B------:R-:W-:Y:S01]  /*8320*/  HADD2.F32 R57, -RZ, R55.H0_H0 ;  /* 0x20000037ff397230 */ /* 0x000fe20000004100 */
[----:B------:R-:W-:Y:S01]  /*8330*/  F2FP.F16.E4M3.UNPACK_B R91, R91 ;  /* 0x0000005bff5b723e */ /* 0x000fe200020006ff */
[--C-:B------:R-:W-:Y:S01]  /*8340*/  HADD2.F32 R54, -RZ, R41.reuse.H1_H1 ;  /* 0x30000029ff367230 */ /* 0x100fe20000004100 */
[----:B------:R-:W-:Y:S01]  /*8350*/  F2FP.F16.E4M3.UNPACK_B R90, R90 ;  /* 0x0000005aff5a723e */ /* 0x000fe200020006ff */
[----:B------:R-:W-:Y:S02]  /*8360*/  HADD2.F32 R49, -RZ, R41.H0_H0 ;  /* 0x20000029ff317230 */ /* 0x000fe40000004100 */
[----:B------:R-:W-:Y:S01]  /*8370*/  FMUL.FTZ R41, R40, R59 ;  /* 0x0000003b28297220 */ /* 0x000fe20000410000 */
[----:B------:R-:W-:Y:S02]  /*8380*/  HADD2.F32 R55, -RZ, R55.H1_H1 ;  /* 0x30000037ff377230 */ /* 0x000fe40000004100 */
[-C--:B------:R-:W-:Y:S01]  /*8390*/  FMUL.FTZ R62, R54, R58.reuse ;  /* 0x0000003a363e7220 */ /* 0x080fe20000410000 */
[-C--:B------:R-:W-:Y:S01]  /*83a0*/  FFMA.FTZ R40, R40, R57.reuse, -R61 ;  /* 0x0000003928287223 */ /* 0x080fe2000001083d */
[----:B------:R-:W-:Y:S01]  /*83b0*/  FFMA.FTZ R41, R48, R57, R41 ;  /* 0x0000003930297223 */ /* 0x000fe20000010029 */
[C---:B------:R-:W-:Y:S01]  /*83c0*/  FMUL.FTZ R59, R49.reuse, R58 ;  /* 0x0000003a313b7220 */ /* 0x040fe20000410000 */
[----:B------:R-:W-:Y:S01]  /*83d0*/  F2FP.F16.E4M3.UNPACK_B R48, R47.H1 ;  /* 0x0000002fff30723e */ /* 0x000fe200030006ff */
[----:B------:R-:W-:Y:S01]  /*83e0*/  FFMA.FTZ R61, R49, R55, -R62 ;  /* 0x00000037313d7223 */ /* 0x000fe2000001083e */
[----:B------:R-:W-:Y:S01]  /*83f0*/  F2FP.F16.E4M3.UNPACK_B R47, R47 ;  /* 0x0000002fff2f723e */ /* 0x000fe200020006ff */
[----:B------:R-:W-:Y:S01]  /*8400*/  FFMA.FTZ R64, R54, R55, R59 ;  /* 0x0000003736407223 */ /* 0x000fe2000001003b */
[----:B------:R-:W-:-:S02]  /*8410*/  HADD2.F32 R57, -RZ, R91.H1_H1 ;  /* 0x3000005bff397230 */ /* 0x000fc40000004100 */
[--C-:B------:R-:W-:Y:S02]  /*8420*/  HADD2.F32 R49, -RZ, R48.reuse.H0_H0 ;  /* 0x20000030ff317230 */ /* 0x100fe40000004100 */
[----:B------:R-:W-:Y:S01]  /*8430*/  HADD2.F32 R54, -RZ, R48.H1_H1 ;  /* 0x30000030ff367230 */ /* 0x000fe20000004100 */
[----:B------:R-:W-:Y:S01]  /*8440*/  F2FP.SATFINITE.E4M3.F32.PACK_AB_MERGE_C R69, R64, R61, RZ ;  /* 0x0000003d4045723e */ /* 0x000fe200048070ff */
[----:B------:R-:W-:Y:S02]  /*8450*/  HADD2.F32 R48, -RZ, R47.H0_H0 ;  /* 0x2000002fff307230 */ /* 0x000fe40000004100 */
[-C--:B------:R-:W-:Y:S01]  /*8460*/  FMUL.FTZ R59, R49, R57.reuse ;  /* 0x00000039313b7220 */ /* 0x080fe20000410000 */
[----:B------:R-:W-:Y:S02]  /*8470*/  HADD2.F32 R91, -RZ, R91.H0_H0 ;  /* 0x2000005bff5b7230 */ /* 0x000fe40000004100 */
[----:B------:R-:W-:Y:S01]  /*8480*/  FMUL.FTZ R62, R54, R57 ;  /* 0x00000039363e7220 */ /* 0x000fe20000410000 */
[----:B------:R-:W-:Y:S01]  /*8490*/  HADD2.F32 R47, -RZ, R47.H1_H1 ;  /* 0x3000002fff2f7230 */ /* 0x000fe20000004100 */
[----:B------:R-:W-:Y:S01]  /*84a0*/  F2FP.SATFINITE.E4M3.F32.PACK_AB_MERGE_C R41, R41, R40, R69 ;  /* 0x000000282929723e */ /* 0x000fe20004807045 */
[----:B------:R-:W-:-:S02]  /*84b0*/  HADD2.F32 R55, -RZ, R90.H1_H1 ;  /* 0x3000005aff377230 */ /* 0x000fc40000004100 */
[-C--:B------:R-:W-:Y:S01]  /*84c0*/  FMUL.FTZ R58, R48, R91.reuse ;  /* 0x0000005b303a7220 */ /* 0x080fe20000410000 */
[----:B------:R-:W-:Y:S02]  /*84d0*/  HADD2.F32 R90, -RZ, R90.H0_H0 ;  /* 0x2000005aff5a7230 */ /* 0x000fe40000004100 */
[----:B------:R-:W-:Y:S01]  /*84e0*/  FMUL.FTZ R57, R47, R91 ;  /* 0x0000005b2f397220 */ /* 0x000fe20000410000 */
[-C--:B------:R-:W-:Y:S01]  /*84f0*/  FFMA.FTZ R49, R49, R55.reuse, -R62 ;  /* 0x0000003731317223 */ /* 0x080fe2000001083e */
[----:B------:R-:W-:Y:S02]  /*8500*/  FFMA.FTZ R54, R54, R55, R59 ;  /* 0x0000003736367223 */ /* 0x000fe4000001003b */
[-C--:B------:R-:W-:Y:S01]  /*8510*/  FFMA.FTZ R62, R48, R90.reuse, -R57 ;  /* 0x0000005a303e7223 */ /* 0x080fe20000010839 */
[----:B------:R-:W-:Y:S01]  /*8520*/  FFMA.FTZ R63, R47, R90, R58 ;  /* 0x0000005a2f3f7223 */ /* 0x000fe2000001003a */
[----:B------:R-:W-:Y:S02]  /*8530*/  F2FP.F16.E4M3.UNPACK_B R48, R43.H1 ;  /* 0x0000002bff30723e */ /* 0x000fe400030006ff */
[----:B------:R-:W-:-:S02]  /*8540*/  F2FP.F16.E4M3.UNPACK_B R58, R60.H1 ;  /* 0x0000003cff3a723e */ /* 0x000fc400030006ff */
[----:B------:R-:W-:Y:S01]  /*8550*/  F2FP.SATFINITE.E4M3.F32.PACK_AB_MERGE_C R67, R54, R49, RZ ;  /* 0x000000313643723e */ /* 0x000fe200048070ff */
[----:B------:R-:W-:Y:S01]  /*8560*/  HADD2.F32 R54, -RZ, R48.H1_H1 ;  /* 0x30000030ff367230 */ /* 0x000fe20000004100 */
[----:B------:R-:W-:Y:S01]  /*8570*/  F2FP.F16.E4M3.UNPACK_B R55, R56.H1 ;  /* 0x00000038ff37723e */ /* 0x000fe200030006ff */
[----:B------:R-:W-:Y:S01]  /*8580*/  HADD2.F32 R61, -RZ, R58.H1_H1 ;  /* 0x3000003aff3d7230 */ /* 0x000fe20000004100 */
[----:B------:R-:W-:Y:S01]  /*8590*/  F2FP.F16.E4M3.UNPACK_B R47, R42.H1 ;  /* 0x0000002aff2f723e */ /* 0x000fe200030006ff */
[----:B------:R-:W-:Y:S01]  /*85a0*/  HADD2.F32 R49, -RZ, R48.H0_H0 ;  /* 0x20000030ff317230 */ /* 0x000fe20000004100 */
[----:B------:R-:W-:Y:S01]  /*85b0*/  F2FP.F16.E4M3.UNPACK_B R60, R60 ;  /* 0x0000003cff3c723e */ /* 0x000fe200020006ff */
[----:B------:R-:W-:Y:S01]  /*85c0*/  HADD2.F32 R57, -RZ, R55.H1_H1 ;  /* 0x30000037ff397230 */ /* 0x000fe20000004100 */
[----:B------:R-:W-:Y:S01]  /*85d0*/  F2FP.F16.E4M3.UNPACK_B R56, R56 ;  /* 0x00000038ff38723e */ /* 0x000fe200020006ff */
[----:B------:R-:W-:Y:S02]  /*85e0*/  HADD2.F32 R48, -RZ, R47.H1_H1 ;  /* 0x3000002fff307230 */ /* 0x000fe40000004100 */
[----:B------:R-:W-:Y:S01]  /*85f0*/  FMUL.FTZ R64, R54, R61 ;  /* 0x0000003d36407220 */ /* 0x000fe20000410000 */
[----:B------:R-:W-:-:S02]  /*8600*/  HADD2.F32 R59, -RZ, R60.H1_H1 ;  /* 0x3000003cff3b7230 */ /* 0x000fc40000004100 */
[C---:B------:R-:W-:Y:S01]  /*8610*/  FMUL.FTZ R65, R49.reuse, R61 ;  /* 0x0000003d31417220 */ /* 0x040fe20000410000 */
[----:B------:R-:W-:Y:S02]  /*8620*/  HADD2.F32 R47, -RZ, R47.H0_H0 ;  /* 0x2000002fff2f7230 */ /* 0x000fe40000004100 */
[----:B------:R-:W-:Y:S01]  /*8630*/  FFMA.FTZ R61, R49, R57, -R64 ;  /* 0x00000039313d7223 */ /* 0x000fe20000010840 */
[----:B------:R-:W-:Y:S02]  /*8640*/  HADD2.F32 R49, -RZ, R56.H1_H1 ;  /* 0x30000038ff317230 */ /* 0x000fe40000004100 */
[----:B------:R-:W-:Y:S01]  /*8650*/  FMUL.FTZ R64, R48, R59 ;  /* 0x0000003b30407220 */ /* 0x000fe20000410000 */
[----:B------:R-:W-:Y:S01]  /*8660*/  F2FP.F16.E4M3.UNPACK_B R43, R43 ;  /* 0x0000002bff2b723e */ /* 0x000fe200020006ff */
[C---:B------:R-:W-:Y:S01]  /*8670*/  FMUL.FTZ R59, R47.reuse, R59 ;  /* 0x0000003b2f3b7220 */ /* 0x040fe20000410000 */
[----:B------:R-:W-:Y:S01]  /*8680*/  F2FP.F16.E4M3.UNPACK_B R42, R42 ;  /* 0x0000002aff2a723e */ /* 0x000fe200020006ff */
[----:B------:R-:W-:Y:S01]  /*8690*/  FFMA.FTZ R64, R47, R49, -R64 ;  /* 0x000000312f407223 */ /* 0x000fe20000010840 */
[----:B------:R-:W-:-:S02]  /*86a0*/  HADD2.F32 R58, -RZ, R58.H0_H0 ;  /* 0x2000003aff3a7230 */ /* 0x000fc40000004100 */
[----:B------:R-:W-:Y:S01]  /*86b0*/  FFMA.FTZ R59, R48, R49, R59 ;  /* 0x00000031303b7223 */ /* 0x000fe2000001003b */
[--C-:B------:R-:W-:Y:S02]  /*86c0*/  HADD2.F32 R47, -RZ, R43.reuse.H0_H0 ;  /* 0x2000002bff2f7230 */ /* 0x100fe40000004100 */
[----:B------:R-:W-:Y:S01]  /*86d0*/  FFMA.FTZ R68, R54, R57, R65 ;  /* 0x0000003936447223 */ /* 0x000fe20000010041 */
[----:B------:R-:W-:Y:S01]  /*86e0*/  HADD2.F32 R48, -RZ, R43.H1_H1 ;  /* 0x3000002bff307230 */ /* 0x000fe20000004100 */
[----:B------:R-:W-:Y:S01]  /*86f0*/  F2FP.SATFINITE.E4M3.F32.PACK_AB_MERGE_C R40, R63, R62, R67 ;  /* 0x0000003e3f28723e */ /* 0x000fe20004807043 */
[--C-:B------:R-:W-:Y:S02]  /*8700*/  HADD2.F32 R43, -RZ, R42.reuse.H0_H0 ;  /* 0x2000002aff2b7230 */ /* 0x100fe40000004100 */
[-C--:B------:R-:W-:Y:S01]  /*8710*/  FMUL.FTZ R57, R47, R58.reuse ;  /* 0x0000003a2f397220 */ /* 0x080fe20000410000 */
[----:B------:R-:W-:Y:S02]  /*8720*/  HADD2.F32 R42, -RZ, R42.H1_H1 ;  /* 0x3000002aff2a7230 */ /* 0x000fe40000004100 */
[----:B------:R-:W-:Y:S01]  /*8730*/  FMUL.FTZ R66, R48, R58 ;  /* 0x0000003a30427220 */ /* 0x000fe20000410000 */
[----:B------:R-:W-:Y:S01]  /*8740*/  HADD2.F32 R60, -RZ, R60.H0_H0 ;  /* 0x2000003cff3c7230 */ /* 0x000fe20000004100 */
[----:B------:R-:W-:Y:S01]  /*8750*/  F2FP.SATFINITE.E4M3.F32.PACK_AB_MERGE_C R59, R59, R64, RZ ;  /* 0x000000403b3b723e */ /* 0x000fe200048070ff */
[----:B------:R-:W-:Y:S01]  /*8760*/  HADD2.F32 R55, -RZ, R55.H0_H0 ;  /* 0x20000037ff377230 */ /* 0x000fe20000004100 */
[----:B------:R-:W-:Y:S01]  /*8770*/  F2FP.SATFINITE.E4M3.F32.PACK_AB_MERGE_C R61, R68, R61, RZ ;  /* 0x0000003d443d723e */ /* 0x000fe200048070ff */
[----:B------:R-:W-:-:S02]  /*8780*/  HADD2.F32 R56, -RZ, R56.H0_H0 ;  /* 0x20000038ff387230 */ /* 0x000fc40000004100 */
[-C--:B------:R-:W-:Y:S01]  /*8790*/  FMUL.FTZ R54, R42, R60.reuse ;  /* 0x0000003c2a367220 */ /* 0x080fe20000410000 */
[----:B------:R-:W-:Y:S01]  /*87a0*/  FMUL.FTZ R49, R43, R60 ;  /* 0x0000003c2b317220 */ /* 0x000fe20000410000 */
[-C--:B------:R-:W-:Y:S01]  /*87b0*/  FFMA.FTZ R66, R47, R55.reuse, -R66 ;  /* 0x000000372f427223 */ /* 0x080fe20000010842 */
[----:B------:R-:W-:Y:S01]  /*87c0*/  FFMA.FTZ R57, R48, R55, R57 ;  /* 0x0000003730397223 */ /* 0x000fe20000010039 */
[-C--:B------:R-:W-:Y:S01]  /*87d0*/  FFMA.FTZ R54, R43, R56.reuse, -R54 ;  /* 0x000000382b367223 */ /* 0x080fe20000010836 */
[----:B------:R-:W-:-:S03]  /*87e0*/  FFMA.FTZ R49, R42, R56, R49 ;  /* 0x000000382a317223 */ /* 0x000fc60000010031 */
[----:B------:R-:W-:Y:S02]  /*87f0*/  F2FP.SATFINITE.E4M3.F32.PACK_AB_MERGE_C R43, R57, R66, R61 ;  /* 0x00000042392b723e */ /* 0x000fe4000480703d */
[----:B------:R-:W-:-:S07]  /*8800*/  F2FP.SATFINITE.E4M3.F32.PACK_AB_MERGE_C R42, R49, R54, R59 ;  /* 0x00000036312a723e */ /* 0x000fce000480703b */
.L_x_389:
[----:B------:R-:W-:Y:S05]  /*8810*/  BSYNC B2 ;  /* 0x0000000000027941 */ /* 0x000fea0003800000 */
.L_x_388:
[----:B-1----:R0:W-:Y:S02]  /*8820*/  STG.E.128 desc[UR54][R44.64+0x80], R40 ;  /* 0x000080282c007986 */ /* 0x0021e4000c101d36 */
.L_x_387:
[----:B------:R-:W-:Y:S05]  /*8830*/  BSYNC B1 ;  /* 0x0000000000017941 */ /* 0x000fea0003800000 */
.L_x_386:
[----:B------:R-:W-:-:S13]  /*8840*/  ISETP.NE.AND P3, PT, R39, RZ, PT ;  /* 0x000000ff2700720c */ /* 0x000fda0003f65270 */
        /* <DEDUP_REMOVED lines=8> */
[----:B------:R-:W-:Y:S01]  /*88d0*/  SHF.R.U32.HI R54, RZ, 0x10, R51 ;  /* 0x00000010ff367819 */ /* 0x000fe20000011633 */
[----:B------:R-:W-:Y:S01]  /*88e0*/  IMAD.SHL.U32 R47, R47, 0x100, RZ ;  /* 0x000001002f2f7824 */ /* 0x000fe200078e00ff */
[----:B------:R-:W-:Y:S01]  /*88f0*/  LOP3.LUT R48, R51, 0xff0000ff, RZ, 0xc0, !PT ;  /* 0xff0000ff33307812 */ /* 0x000fe200078ec0ff */
[----:B------:R-:W-:Y:S01]  /*8900*/  IMAD.SHL.U32 R49, R49, 0x100, RZ ;  /* 0x0000010031317824 */ /* 0x000fe200078e00ff */
[----:B------:R-:W-:Y:S02]  /*8910*/  LOP3.LUT R50, R53, 0xff0000ff, RZ, 0xc0, !PT ;  /* 0xff0000ff35327812 */ /* 0x000fe400078ec0ff */
[----:B------:R-:W-:-:S02]  /*8920*/  SHF.R.U32.HI R52, RZ, 0x10, R53 ;  /* 0x00000010ff347819 */ /* 0x000fc40000011635 */
[----:B------:R-:W-:Y:S01]  /*8930*/  LOP3.LUT R48, R48, 0xff00, R47, 0xf8, !PT ;  /* 0x0000ff0030307812 */ /* 0x000fe200078ef82f */
[----:B------:R-:W-:Y:S01]  /*8940*/  IMAD.U32 R47, R54, 0x10000, RZ ;  /* 0x00010000362f7824 */ /* 0x000fe200078e00ff */
[----:B------:R-:W-:Y:S02]  /*8950*/  LOP3.LUT R51, R50, 0xff00, R49, 0xf8, !PT ;  /* 0x0000ff0032337812 */ /* 0x000fe400078ef831 */
[----:B------:R-:W-:Y:S02]  /*8960*/  SHF.L.U32 R50, R52, 0x10, RZ ;  /* 0x0000001034327819 */ /* 0x000fe400000006ff */
[----:B------:R-:W-:Y:S02]  /*8970*/  F2FP.F16.E4M3.UNPACK_B R40, R41 ;  /* 0x00000029ff28723e */ /* 0x000fe400020006ff */
[----:B------:R-:W-:Y:S02]  /*8980*/  F2FP.F16.E4M3.UNPACK_B R49, R89.H1 ;  /* 0x00000059ff31723e */ /* 0x000fe400030006ff */
[----:B------:R-:W-:Y:S01]  /*8990*/  LOP3.LUT R52, R48, 0xff0000, R47, 0xf8, !PT ;  /* 0x00ff000030347812 */ /* 0x000fe200078ef82f */
[--C-:B------:R-:W-:Y:S01]  /*89a0*/  HADD2.F32 R47, -RZ, R40.reuse.H1_H1 ;  /* 0x30000028ff2f7230 */ /* 0x100fe20000004100 */
[----:B------:R-:W-:Y:S01]  /*89b0*/  LOP3.LUT R55, R51, 0xff0000, R50, 0xf8, !PT ;  /* 0x00ff000033377812 */ /* 0x000fe200078ef832 */
[--C-:B------:R-:W-:Y:S01]  /*89c0*/  HADD2.F32 R53, -RZ, R49.reuse.H0_H0 ;  /* 0x20000031ff357230 */ /* 0x100fe20000004100 */
[----:B------:R-:W-:Y:S01]  /*89d0*/  F2FP.F16.E4M3.UNPACK_B R50, R88.H1 ;  /* 0x00000058ff32723e */ /* 0x000fe200030006ff */
[----:B------:R-:W-:Y:S01]  /*89e0*/  HADD2.F32 R40, -RZ, R40.H0_H0 ;  /* 0x20000028ff287230 */ /* 0x000fe20000004100 */
[----:B------:R-:W-:Y:S01]  /*89f0*/  F2FP.F16.E4M3.UNPACK_B R41, R41.H1 ;  /* 0x00000029ff29723e */ /* 0x000fe200030006ff */
[----:B------:R-:W-:-:S02]  /*8a00*/  HADD2.F32 R54, -RZ, R49.H1_H1 ;  /* 0x30000031ff367230 */ /* 0x000fc40000004100 */
[CC--:B------:R-:W-:Y:S01]  /*8a10*/  FMUL.FTZ R57, R47.reuse, R53.reuse ;  /* 0x000000352f397220 */ /* 0x0c0fe20000410000 */
[--C-:B------:R-:W-:Y:S02]  /*8a20*/  HADD2.F32 R51, -RZ, R50.reuse.H0_H0 ;  /* 0x20000032ff337230 */ /* 0x100fe40000004100 */
[----:B------:R-:W-:Y:S01]  /*8a30*/  FMUL.FTZ R56, R40, R53 ;  /* 0x0000003528387220 */ /* 0x000fe20000410000 */
[--C-:B------:R-:W-:Y:S01]  /*8a40*/  HADD2.F32 R49, -RZ, R41.reuse.H1_H1 ;  /* 0x30000029ff317230 */ /* 0x100fe20000004100 */
[----:B------:R-:W-:Y:S01]  /*8a50*/  F2FP.F16.E4M3.UNPACK_B R89, R89 ;  /* 0x00000059ff59723e */ /* 0x000fe200020006ff */
[----:B------:R-:W-:Y:S02]  /*8a60*/  HADD2.F32 R48, -RZ, R41.H0_H0 ;  /* 0x20000029ff307230 */ /* 0x000fe40000004100 */
[-C--:B------:R-:W-:Y:S01]  /*8a70*/  FFMA.FTZ R41, R47, R51.reuse, R56 ;  /* 0x000000332f297223 */ /* 0x080fe20000010038 */
[----:B------:R-:W-:Y:S02]  /*8a80*/  HADD2.F32 R50, -RZ, R50.H1_H1 ;  /* 0x30000032ff327230 */ /* 0x000fe40000004100 */
[C---:B------:R-:W-:Y:S01]  /*8a90*/  FMUL.FTZ R53, R49.reuse, R54 ;  /* 0x0000003631357220 */ /* 0x040fe20000410000 */
[----:B------:R-:W-:Y:S01]  /*8aa0*/  F2FP.F16.E4M3.UNPACK_B R47, R46.H1 ;  /* 0x0000002eff2f723e */ /* 0x000fe200030006ff */
[----:B------:R-:W-:Y:S01]  /*8ab0*/  FMUL.FTZ R54, R48, R54 ;  /* 0x0000003630367220 */ /* 0x000fe20000410000 */
[----:B------:R-:W-:Y:S01]  /*8ac0*/  FFMA.FTZ R40, R40, R51, -R57 ;  /* 0x0000003328287223 */ /* 0x000fe20000010839 */
[----:B------:R-:W-:Y:S01]  /*8ad0*/  FFMA.FTZ R58, R48, R50, -R53 ;  /* 0x00000032303a7223 */ /* 0x000fe20000010835 */
[----:B------:R-:W-:Y:S01]  /*8ae0*/  F2FP.F16.E4M3.UNPACK_B R46, R46 ;  /* 0x0000002eff2e723e */ /* 0x000fe200020006ff */
[----:B------:R-:W-:Y:S01]  /*8af0*/  FFMA.FTZ R59, R49, R50, R54 ;  /* 0x00000032313b7223 */ /* 0x000fe20000010036 */
[----:B------:R-:W-:Y:S01]  /*8b00*/  F2FP.F16.E4M3.UNPACK_B R88, R88 ;  /* 0x00000058ff58723e */ /* 0x000fe200020006ff */
[----:B------:R-:W-:-:S02]  /*8b10*/  HADD2.F32 R51, -RZ, R89.H1_H1 ;  /* 0x30000059ff337230 */ /* 0x000fc40000004100 */
[--C-:B------:R-:W-:Y:S01]  /*8b20*/  HADD2.F32 R48, -RZ, R47.reuse.H0_H0 ;  /* 0x2000002fff307230 */ /* 0x100fe20000004100 */
[----:B------:R-:W-:Y:S01]  /*8b30*/  F2FP.SATFINITE.E4M3.F32.PACK_AB_MERGE_C R61, R59, R58, RZ ;  /* 0x0000003a3b3d723e */ /* 0x000fe200048070ff */
[----:B------:R-:W-:Y:S02]  /*8b40*/  HADD2.F32 R49, -RZ, R47.H1_H1 ;  /* 0x3000002fff317230 */ /* 0x000fe40000004100 */
[----:B------:R-:W-:Y:S02]  /*8b50*/  HADD2.F32 R47, -RZ, R46.H0_H0 ;  /* 0x2000002eff2f7230 */ /* 0x000fe40000004100 */
[-C--:B------:R-:W-:Y:S01]  /*8b60*/  FMUL.FTZ R56, R48, R51.reuse ;  /* 0x0000003330387220 */ /* 0x080fe20000410000 */
[----:B------:R-:W-:Y:S02]  /*8b70*/  HADD2.F32 R50, -RZ, R88.H1_H1 ;  /* 0x30000058ff327230 */ /* 0x000fe40000004100 */
[----:B------:R-:W-:Y:S01]  /*8b80*/  FMUL.FTZ R53, R49, R51 ;  /* 0x0000003331357220 */ /* 0x000fe20000410000 */
[----:B------:R-:W-:Y:S01]  /*8b90*/  HADD2.F32 R89, -RZ, R89.H0_H0 ;  /* 0x20000059ff597230 */ /* 0x000fe20000004100 */
[----:B------:R-:W-:Y:S01]  /*8ba0*/  F2FP.SATFINITE.E4M3.F32.PACK_AB_MERGE_C R41, R41, R40, R61 ;  /* 0x000000282929723e */ /* 0x000fe2000480703d */
[----:B------:R-:W-:-:S02]  /*8bb0*/  HADD2.F32 R46, -RZ, R46.H1_H1 ;  /* 0x3000002eff2e7230 */ /* 0x000fc40000004100 */
[-C--:B------:R-:W-:Y:S01]  /*8bc0*/  FFMA.FTZ R53, R48, R50.reuse, -R53 ;  /* 0x0000003230357223 */ /* 0x080fe20000010835 */
[----:B------:R-:W-:Y:S02]  /*8bd0*/  HADD2.F32 R88, -RZ, R88.H0_H0 ;  /* 0x20000058ff587230 */ /* 0x000fe40000004100 */
[----:B------:R-:W-:Y:S01]  /*8be0*/  FFMA.FTZ R56, R49, R50, R56 ;  /* 0x0000003231387223 */ /* 0x000fe20000010038 */
[-C--:B------:R-:W-:Y:S01]  /*8bf0*/  F2FP.F16.E4M3.UNPACK_B R50, R52.reuse.H1 ;  /* 0x00000034ff32723e */ /* 0x080fe200030006ff */
[-C--:B------:R-:W-:Y:S01]  /*8c00*/  FMUL.FTZ R54, R46, R89.reuse ;  /* 0x000000592e367220 */ /* 0x080fe20000410000 */
[C---:B------:R-:W-:Y:S01]  /*8c10*/  FMUL.FTZ R89, R47.reuse, R89 ;  /* 0x000000592f597220 */ /* 0x040fe20000410000 */
[----:B------:R-:W-:Y:S02]  /*8c20*/  F2FP.F16.E4M3.UNPACK_B R52, R52 ;  /* 0x00000034ff34723e */ /* 0x000fe400020006ff */
[-C--:B------:R-:W-:Y:S01]  /*8c30*/  FFMA.FTZ R57, R47, R88.reuse, -R54 ;  /* 0x000000582f397223 */ /* 0x080fe20000010836 */
[----:B------:R-:W-:Y:S01]  /*8c40*/  F2FP.SATFINITE.E4M3.F32.PACK_AB_MERGE_C R60, R56, R53, RZ ;  /* 0x00000035383c723e */ /* 0x000fe200048070ff */
[----:B------:R-:W-:Y:S01]  /*8c50*/  FFMA.FTZ R88, R46, R88, R89 ;  /* 0x000000582e587223 */ /* 0x000fe20000010059 */
[----:B------:R-:W-:Y:S01]  /*8c60*/  F2FP.F16.E4M3.UNPACK_B R47, R43.H1 ;  /* 0x0000002bff2f723e */ /* 0x000fe200030006ff */
[--C-:B------:R-:W-:Y:S01]  /*8c70*/  HADD2.F32 R51, -RZ, R50.reuse.H1_H1 ;  /* 0x30000032ff337230 */ /* 0x100fe20000004100 */
[-C--:B------:R-:W-:Y:S01]  /*8c80*/  F2FP.F16.E4M3.UNPACK_B R53, R55.reuse.H1 ;  /* 0x00000037ff35723e */ /* 0x080fe200030006ff */
[----:B------:R-:W-:Y:S01]  /*8c90*/  HADD2.F32 R50, -RZ, R50.H0_H0 ;  /* 0x20000032ff327230 */ /* 0x000fe20000004100 */
[-C--:B------:R-:W-:Y:S01]  /*8ca0*/  F2FP.F16.E4M3.UNPACK_B R46, R42.reuse.H1 ;  /* 0x0000002aff2e723e */ /* 0x080fe200030006ff */
[----:B------:R-:W-:Y:S01]  /*8cb0*/  HADD2.F32 R49, -RZ, R47.H1_H1 ;  /* 0x3000002fff317230 */ /* 0x000fe20000004100 */
[----:B------:R-:W-:Y:S01]  /*8cc0*/  F2FP.F16.E4M3.UNPACK_B R55, R55 ;  /* 0x00000037ff37723e */ /* 0x000fe200020006ff */
[----:B------:R-:W-:Y:S01]  /*8cd0*/  HADD2.F32 R56, -RZ, R53.H1_H1 ;  /* 0x30000035ff387230 */ /* 0x000fe20000004100 */
[----:B------:R-:W-:Y:S01]  /*8ce0*/  F2FP.F16.E4M3.UNPACK_B R43, R43 ;  /* 0x0000002bff2b723e */ /* 0x000fe200020006ff */
[----:B------:R-:W-:Y:S01]  /*8cf0*/  HADD2.F32 R48, -RZ, R47.H0_H0 ;  /* 0x2000002fff307230 */ /* 0x000fe20000004100 */
[----:B------:R-:W-:Y:S01]  /*8d00*/  F2FP.F16.E4M3.UNPACK_B R42, R42 ;  /* 0x0000002aff2a723e */ /* 0x000fe200020006ff */
[----:B------:R-:W-:-:S02]  /*8d10*/  HADD2.F32 R47, -RZ, R46.H1_H1 ;  /* 0x3000002eff2f7230 */ /* 0x000fc40000004100 */
[-C--:B------:R-:W-:Y:S01]  /*8d20*/  FMUL.FTZ R59, R49, R56.reuse ;  /* 0x00000038313b7220 */ /* 0x080fe20000410000 */
[--C-:B------:R-:W-:Y:S02]  /*8d30*/  HADD2.F32 R54, -RZ, R55.reuse.H1_H1 ;  /* 0x30000037ff367230 */ /* 0x100fe40000004100 */
[C---:B------:R-:W-:Y:S01]  /*8d40*/  FMUL.FTZ R56, R48.reuse, R56 ;  /* 0x0000003830387220 */ /* 0x040fe20000410000 */
[----:B------:R-:W-:Y:S02]  /*8d50*/  HADD2.F32 R46, -RZ, R46.H0_H0 ;  /* 0x2000002eff2e7230 */ /* 0x000fe40000004100 */
[----:B------:R-:W-:Y:S01]  /*8d60*/  FFMA.FTZ R58, R48, R51, -R59 ;  /* 0x00000033303a7223 */ /* 0x000fe2000001083b */
[----:B------:R-:W-:Y:S02]  /*8d70*/  HADD2.F32 R48, -RZ, R52.H1_H1 ;  /* 0x30000034ff307230 */ /* 0x000fe40000004100 */
[----:B------:R-:W-:Y:S01]  /*8d80*/  FMUL.FTZ R59, R47, R54 ;  /* 0x000000362f3b7220 */ /* 0x000fe20000410000 */
[----:B------:R-:W-:-:S02]  /*8d90*/  HADD2.F32 R55, -RZ, R55.H0_H0 ;  /* 0x20000037ff377230 */ /* 0x000fc40000004100 */
[C---:B------:R-:W-:Y:S01]  /*8da0*/  FMUL.FTZ R54, R46.reuse, R54 ;  /* 0x000000362e367220 */ /* 0x040fe20000410000 */
[----:B------:R-:W-:Y:S02]  /*8db0*/  HADD2.F32 R53, -RZ, R53.H0_H0 ;  /* 0x20000035ff357230 */ /* 0x000fe40000004100 */
[-C--:B------:R-:W-:Y:S01]  /*8dc0*/  FFMA.FTZ R59, R46, R48.reuse, -R59 ;  /* 0x000000302e3b7223 */ /* 0x080fe2000001083b */
[--C-:B------:R-:W-:Y:S02]  /*8dd0*/  HADD2.F32 R46, -RZ, R43.reuse.H0_H0 ;  /* 0x2000002bff2e7230 */ /* 0x100fe40000004100 */
[----:B------:R-:W-:Y:S01]  /*8de0*/  FFMA.FTZ R54, R47, R48, R54 ;  /* 0x000000302f367223 */ /* 0x000fe20000010036 */
[----:B------:R-:W-:Y:S02]  /*8df0*/  HADD2.F32 R47, -RZ, R43.H1_H1 ;  /* 0x3000002bff2f7230 */ /* 0x000fe40000004100 */
[----:B------:R-:W-:Y:S01]  /*8e00*/  FFMA.FTZ R51, R49, R51, R56 ;  /* 0x0000003331337223 */ /* 0x000fe20000010038 */
[----:B------:R-:W-:-:S02]  /*8e10*/  HADD2.F32 R43, -RZ, R42.H0_H0 ;  /* 0x2000002aff2b7230 */ /* 0x000fc40000004100 */
[-C--:B------:R-:W-:Y:S01]  /*8e20*/  FMUL.FTZ R56, R46, R53.reuse ;  /* 0x000000352e387220 */ /* 0x080fe20000410000 */
[----:B------:R-:W-:Y:S02]  /*8e30*/  HADD2.F32 R42, -RZ, R42.H1_H1 ;  /* 0x3000002aff2a7230 */ /* 0x000fe40000004100 */
[C---:B------:R-:W-:Y:S01]  /*8e40*/  FMUL.FTZ R49, R47.reuse, R53 ;  /* 0x000000352f317220 */ /* 0x040fe20000410000 */
[----:B------:R-:W-:Y:S02]  /*8e50*/  HADD2.F32 R52, -RZ, R52.H0_H0 ;  /* 0x20000034ff347230 */ /* 0x000fe40000004100 */
[-C--:B------:R-:W-:Y:S01]  /*8e60*/  FFMA.FTZ R56, R47, R50.reuse, R56 ;  /* 0x000000322f387223 */ /* 0x080fe20000010038 */
[----:B------:R-:W-:Y:S01]  /*8e70*/  F2FP.SATFINITE.E4M3.F32.PACK_AB_MERGE_C R54, R54, R59, RZ ;  /* 0x0000003b3636723e */ /* 0x000fe200048070ff */
[-C--:B------:R-:W-:Y:S01]  /*8e80*/  FMUL.FTZ R48, R42, R55.reuse ;  /* 0x000000372a307220 */ /* 0x080fe20000410000 */
[----:B------:R-:W-:Y:S01]  /*8e90*/  FMUL.FTZ R55, R43, R55 ;  /* 0x000000372b377220 */ /* 0x000fe20000410000 */
[----:B------:R-:W-:Y:S01]  /*8ea0*/  FFMA.FTZ R49, R46, R50, -R49 ;  /* 0x000000322e317223 */ /* 0x000fe20000010831 */
[----:B------:R-:W-:Y:S01]  /*8eb0*/  F2FP.SATFINITE.E4M3.F32.PACK_AB_MERGE_C R51, R51, R58, RZ ;  /* 0x0000003a3333723e */ /* 0x000fe200048070ff */
[-C--:B------:R-:W-:Y:S01]  /*8ec0*/  FFMA.FTZ R48, R43, R52.reuse, -R48 ;  /* 0x000000342b307223 */ /* 0x080fe20000010830 */
[----:B------:R-:W-:Y:S01]  /*8ed0*/  FFMA.FTZ R55, R42, R52, R55 ;  /* 0x000000342a377223 */ /* 0x000fe20000010037 */
[----:B------:R-:W-:-:S02]  /*8ee0*/  F2FP.SATFINITE.E4M3.F32.PACK_AB_MERGE_C R40, R88, R57, R60 ;  /* 0x000000395828723e */ /* 0x000fc4000480703c */
[----:B------:R-:W-:Y:S02]  /*8ef0*/  F2FP.SATFINITE.E4M3.F32.PACK_AB_MERGE_C R43, R56, R49, R51 ;  /* 0x00000031382b723e */ /* 0x000fe40004807033 */
[----:B------:R-:W-:-:S07]  /*8f00*/  F2FP.SATFINITE.E4M3.F32.PACK_AB_MERGE_C R42, R55, R48, R54 ;  /* 0x00000030372a723e */ /* 0x000fce0004807036 */
.L_x_391:
[----:B------:R-:W-:Y:S05]  /*8f10*/  BSYNC B1 ;  /* 0x0000000000017941 */ /* 0x000fea0003800000 */
.L_x_390:
[----:B-1----:R0:W-:Y:S01]  /*8f20*/  STG.E.128 desc[UR54][R44.64+0xa0], R40 ;  /* 0x0000a0282c007986 */ /* 0x0021e2000c101d36 */
[----:B------:R-:W-:Y:S05]  /*8f30*/  BRA `(.L_x_369) ;  /* 0x0000006800747947 */ /* 0x000fea0003800000 */
.L_x_337:
[----:B------:R-:W-:Y:S01]  /*8f40*/  ISETP.GE.AND P4, PT, R168, R96, PT ;  /* 0x00000060a800720c */ /* 0x000fe20003f86270 */
[----:B------:R-:W-:Y:S01]  /*8f50*/  BSSY B1, `(.L_x_392) ;  /* 0x000002f000017945 */ /* 0x000fe20003800000 */
[----:B------:R-:W-:Y:S02]  /*8f60*/  CS2R R60, SRZ ;  /* 0x00000000003c7805 */ /* 0x000fe4000001ff00 */
[----:B------:R-:W-:Y:S02]  /*8f70*/  CS2R R40, SRZ ;  /* 0x0000000000287805 */ /* 0x000fe4000001ff00 */
[----:B0-----:R-:W-:Y:S02]  /*8f80*/  CS2R R42, SRZ ;  /* 0x00000000002a7805 */ /* 0x001fe4000001ff00 */
        /* <DEDUP_REMOVED lines=14> */
[----:B------:R-:W-:Y:S01]  /*9070*/  CS2R R74, SRZ ;  /* 0x00000000004a7805 */ /* 0x000fe2000001ff00 */
[----:B------:R-:W-:Y:S06]  /*9080*/  @P4 BRA `(.L_x_393) ;  /* 0x00000000006c4947 */ /* 0x000fec0003800000 */
[----:B------:R-:W-:Y:S01]  /*9090*/  ULDC.64 UR4, c[0x0][0x3e8] ;  /* 0x0000fa0000047ab9 */ /* 0x000fe20000000a00 */
[----:B------:R-:W-:Y:S02]  /*90a0*/  CS2R R52, SRZ ;  /* 0x0000000000347805 */ /* 0x000fe4000001ff00 */
[----:B------:R-:W-:Y:S02]  /*90b0*/  IADD3 R76, P2, P3, R108, UR4, R90 ;  /* 0x000000046c4c7c10 */ /* 0x000fe4000fb5e05a */
[----:B------:R-:W-:Y:S02]  /*90c0*/  CS2R R54, SRZ ;  /* 0x0000000000367805 */ /* 0x000fe4000001ff00 */
[----:B------:R-:W-:Y:S02]  /*90d0*/  CS2R R40, SRZ ;  /* 0x0000000000287805 */ /* 0x000fe4000001ff00 */
[----:B------:R-:W-:Y:S02]  /*90e0*/  CS2R R42, SRZ ;  /* 0x00000000002a7805 */ /* 0x000fe4000001ff00 */
[----:B------:R-:W-:Y:S01]  /*90f0*/  IADD3.X R77, R14, UR5, R97, P2, P3 ;  /* 0x000000050e4d7c10 */ /* 0x000fe200097e6461 */
[----:B------:R-:W-:-:S02]  /*9100*/  ULDC.64 UR4, c[0x0][0x400] ;  /* 0x0001000000047ab9 */ /* 0x000fc40000000a00 */
[----:B------:R-:W-:-:S04]  /*9110*/  IADD3 R78, P2, P3, R102, UR4, R88 ;  /* 0x00000004664e7c10 */ /* 0x000fc8000fb5e058 */
[----:B------:R-:W-:Y:S02]  /*9120*/  IADD3.X R79, R20, UR5, R98, P2, P3 ;  /* 0x00000005144f7c10 */ /* 0x000fe400097e6462 */
[----:B------:R-:W-:Y:S02]  /*9130*/  ISETP.GE.AND P2, PT, R18, R133, PT ;  /* 0x000000851200720c */ /* 0x000fe40003f46270 */
[----:B------:R-:W-:Y:S02]  /*9140*/  CS2R R56, SRZ ;  /* 0x0000000000387805 */ /* 0x000fe4000001ff00 */
[----:B------:R-:W-:Y:S02]  /*9150*/  CS2R R58, SRZ ;  /* 0x00000000003a7805 */ /* 0x000fe4000001ff00 */
[----:B------:R-:W-:Y:S02]  /*9160*/  CS2R R44, SRZ ;  /* 0x00000000002c7805 */ /* 0x000fe4000001ff00 */
[----:B------:R-:W-:-:S05]  /*9170*/  CS2R R46, SRZ ;  /* 0x00000000002e7805 */ /* 0x000fca000001ff00 */
[----:B------:R0:W5:Y:S04]  /*9180*/  @!P2 LDG.E.128 R52, desc[UR54][R76.64] ;  /* 0x000000364c34a981 */ /* 0x000168000c1e1d00 */
[----:B------:R0:W5:Y:S01]  /*9190*/  @!P2 LDG.E.128 R40, desc[UR54][R78.64] ;  /* 0x000000364e28a981 */ /* 0x000162000c1e1d00 */
[----:B------:R-:W-:Y:S02]  /*91a0*/  ISETP.GE.AND P2, PT, R0, R133, PT ;  /* 0x000000850000720c */ /* 0x000fe40003f46270 */
[----:B------:R-:W-:Y:S02]  /*91b0*/  CS2R R72, SRZ ;  /* 0x0000000000487805 */ /* 0x000fe4000001ff00 */
[----:B------:R-:W-:Y:S02]  /*91c0*/  CS2R R74, SRZ ;  /* 0x00000000004a7805 */ /* 0x000fe4000001ff00 */
[----:B------:R-:W-:-:S02]  /*91d0*/  CS2R R48, SRZ ;  /* 0x0000000000307805 */ /* 0x000fc4000001ff00 */
[----:B------:R-:W-:-:S05]  /*91e0*/  CS2R R50, SRZ ;  /* 0x0000000000327805 */ /* 0x000fca000001ff00 */
[----:B------:R0:W5:Y:S04]  /*91f0*/  @!P2 LDG.E.128 R56, desc[UR54][R76.64+0x20] ;  /* 0x000020364c38a981 */ /* 0x000168000c1e1d00 */
[----:B------:R0:W5:Y:S01]  /*9200*/  @!P2 LDG.E.128 R44, desc[UR54][R78.64+0x20] ;  /* 0x000020364e2ca981 */ /* 0x000162000c1e1d00 */
[----:B------:R-:W-:-:S13]  /*9210*/  ISETP.GE.AND P2, PT, R6, R133, PT ;  /* 0x000000850600720c */ /* 0x000fda0003f46270 */
[----:B------:R0:W5:Y:S04]  /*9220*/  @!P2 LDG.E.128 R72, desc[UR54][R76.64+0x40] ;  /* 0x000040364c48a981 */ /* 0x000168000c1e1d00 */
[----:B------:R0:W5:Y:S02]  /*9230*/  @!P2 LDG.E.128 R48, desc[UR54][R78.64+0x40] ;  /* 0x000040364e30a981 */ /* 0x000164000c1e1d00 */
.L_x_393:
[----:B------:R-:W-:Y:S05]  /*9240*/  BSYNC B1 ;  /* 0x0000000000017941 */ /* 0x000fea0003800000 */
.L_x_392:
[----:B------:R-:W-:Y:S01]  /*9250*/  ISETP.GE.AND P3, PT, R216, R96, PT ;  /* 0x00000060d800720c */ /* 0x000fe20003f66270 */
[----:B------:R-:W-:Y:S01]  /*9260*/  BSSY B1, `(.L_x_394) ;  /* 0x0000027000017945 */ /* 0x000fe20003800000 */
[----:B0-----:R-:W-:Y:S02]  /*9270*/  CS2R R76, SRZ ;  /* 0x00000000004c7805 */ /* 0x001fe4000001ff00 */
[----:B------:R-:W-:Y:S02]  /*9280*/  CS2R R78, SRZ ;  /* 0x00000000004e7805 */ /* 0x000fe4000001ff00 */
[----:B------:R-:W-:Y:S02]  /*9290*/  CS2R R80, SRZ ;  /* 0x0000000000507805 */ /* 0x000fe4000001ff00 */
[----:B------:R-:W-:Y:S02]  /*92a0*/  CS2R R82, SRZ ;  /* 0x0000000000527805 */ /* 0x000fe4000001ff00 */
[----:B------:R-:W-:-:S02]  /*92b0*/  CS2R R84, SRZ ;  /* 0x0000000000547805 */ /* 0x000fc4000001ff00 */
[----:B------:R-:W-:Y:S01]  /*92c0*/  CS2R R86, SRZ ;  /* 0x0000000000567805 */ /* 0x000fe2000001ff00 */
[----:B------:R-:W-:Y:S06]  /*92d0*/  @P3 BRA `(.L_x_395) ;  /* 0x00000000007c3947 */ /* 0x000fec0003800000 */
[----:B------:R-:W-:Y:S01]  /*92e0*/  IADD3 R89, P2, P5, R108, R90, R10 ;  /* 0x0000005a6c597210 */ /* 0x000fe20007d5e00a */
[----:B------:R-:W-:Y:S01]  /*92f0*/  ULDC.64 UR4, c[0x0][0x3e8] ;  /* 0x0000fa0000047ab9 */ /* 0x000fe20000000a00 */
[----:B------:R-:W-:Y:S02]  /*9300*/  CS2R R76, SRZ ;  /* 0x00000000004c7805 */ /* 0x000fe4000001ff00 */
[----:B------:R-:W-:Y:S02]  /*9310*/  CS2R R78, SRZ ;  /* 0x00000000004e7805 */ /* 0x000fe4000001ff00 */
[----:B------:R-:W-:Y:S02]  /*9320*/  IADD3.X R97, R14, R97, R9, P2, P5 ;  /* 0x000000610e617210 */ /* 0x000fe400017ea409 */
[----:B------:R-:W-:Y:S02]  /*9330*/  CS2R R60, SRZ ;  /* 0x00000000003c7805 */ /* 0x000fe4000001ff00 */
[----:B------:R-:W-:-:S02]  /*9340*/  IADD3 R90, P2, P5, R102, R88, R12 ;  /* 0x00000058665a7210 */ /* 0x000fc40007d5e00c */
[----:B------:R-:W-:Y:S02]  /*9350*/  CS2R R62, SRZ ;  /* 0x00000000003e7805 */ /* 0x000fe4000001ff00 */
        /* <DEDUP_REMOVED lines=23> */
.L_x_395:
[----:B------:R-:W-:Y:S05]  /*94d0*/  BSYNC B1 ;  /* 0x0000000000017941 */ /* 0x000fea0003800000 */
.L_x_394:
[----:B------:R-:W-:Y:S01]  /*94e0*/  UISETP.NE.AND UP0, UPT, UR53, 0x3, UPT ;  /* 0x000000033500788c */ /* 0x000fe2000bf05270 */
[----:B-----5:R-:W-:Y:S01]  /*94f0*/  IMAD.MOV.U32 R183, RZ, RZ, R40 ;  /* 0x000000ffffb77224 */ /* 0x020fe200078e0028 */
        /* <DEDUP_REMOVED lines=23> */
[----:B------:R-:W-:Y:S01]  /*9670*/  IMAD.MOV.U32 R153, RZ, RZ, R86 ;  /* 0x000000ffff997224 */ /* 0x000fe200078e0056 */
[----:B------:R-:W-:Y:S06]  /*9680*/  @!P2 BRA `(.L_x_396) ;  /* 0x000000000004a947 */ /* 0x000fec0003800000 */
[----:B------:R-:W-:Y:S01]  /*9690*/  BPT.TRAP 0x1 ;  /* 0x000000040000795c */ /* 0x000fe20000300000 */
.L_x_396:
[----:B------:R-:W-:Y:S01]  /*96a0*/  IMAD R97, R17, 0x8, R16 ;  /* 0x0000000811617824 */ /* 0x000fe200078e0210 */
[----:B------:R-:W-:Y:S01]  /*96b0*/  SHF.L.U32 R98, R169, 0x1f, RZ ;  /* 0x0000001fa9627819 */ /* 0x000fe200000006ff */
[----:B------:R-:W1:Y:S01]  /*96c0*/  LDC R154, c[0x0][0x2f4] ;  /* 0x0000bd00ff9a7b82 */ /* 0x000e620000000800 */
[----:B------:R-:W-:Y:S01]  /*96d0*/  BSSY B1, `(.L_x_397) ;  /* 0x0000004000017945 */ /* 0x000fe20003800000 */
[----:B------:R-:W-:Y:S01]  /*96e0*/  MOV R137, R92 ;  /* 0x0000005c00897202 */ /* 0x000fe20000000f00 */
[----:B------:R-:W2:Y:S02]  /*96f0*/  SYNCS.PHASECHK.TRANS64.TRYWAIT P5, [R97+URZ+0x29890], R98 ;  /* 0x02989062610075a7 */ /* 0x000ea400080a017f */
[----:B--2---:R-:W-:Y:S05]  /*9700*/  @!P5 BRA `(.L_x_398) ;  /* 0x000002180090d947 */ /* 0x004fea0003800000 */
.L_x_664:
[----:B------:R-:W-:Y:S05]  /*9710*/  BSYNC B1 ;  /* 0x0000000000017941 */ /* 0x000fea0003800000 */
.L_x_397:
[----:B------:R-:W3:Y:S01]  /*9720*/  LDC.64 R138, c[0x0][0x300] ;  /* 0x0000c000ff8a7b82 */ /* 0x000ee20000000a00 */
[----:B------:R-:W-:Y:S01]  /*9730*/  BSSY B1, `(.L_x_399) ;  /* 0x00002f7000017945 */ /* 0x000fe20003800000 */
[----:B-1----:R-:W-:-:S03]  /*9740*/  IMAD.IADD R159, R154, 0x1, -R99 ;  /* 0x000000019a9f7824 */ /* 0x002fc600078e0a63 */
[----:B------:R-:W-:Y:S05]  /*9750*/  @P4 BRA `(.L_x_400) ;  /* 0x0000002c00d04947 */ /* 0x000fea0003800000 */
[----:B------:R-:W-:Y:S01]  /*9760*/  ISETP.NE.AND P4, PT, R34, RZ, PT ;  /* 0x000000ff2200720c */ /* 0x000fe20003f85270 */
[-C--:B---3--:R-:W-:Y:S01]  /*9770*/  IMAD R176, R219, R138.reuse, RZ ;  /* 0x0000008adbb07224 */ /* 0x088fe200078e02ff */
[----:B------:R-:W-:Y:S01]  /*9780*/  BSSY B2, `(.L_x_401) ;  /* 0x00000fc000027945 */ /* 0x000fe20003800000 */
[----:B------:R-:W-:-:S04]  /*9790*/  IMAD.WIDE.U32 R140, R168, R138, R136 ;  /* 0x0000008aa88c7225 */ /* 0x000fc800078e0088 */
[----:B------:R-:W-:-:S04]  /*97a0*/  IMAD R176, R168, R139, R176 ;  /* 0x0000008ba8b07224 */ /* 0x000fc800078e02b0 */
[----:B------:R-:W-:Y:S02]  /*97b0*/  IMAD.IADD R176, R176, 0x1, R141 ;  /* 0x00000001b0b07824 */ /* 0x000fe400078e028d */
[----:B------:R-:W-:Y:S05]  /*97c0*/  @!P4 BRA `(.L_x_402) ;  /* 0x0000000c00dcc947 */ /* 0x000fea0003800000 */
[----:B0-----:R-:W-:Y:S01]  /*97d0*/  SEL R88, R99, R159, !P0 ;  /* 0x0000009f63587207 */ /* 0x001fe20004000000 */
[----:B------:R-:W-:Y:S01]  /*97e0*/  BSSY B3, `(.L_x_403) ;  /* 0x00000e9000037945 */ /* 0x000fe20003800000 */
[----:B------:R-:W-:Y:S02]  /*97f0*/  ISETP.GE.AND P4, PT, R18, R133, PT ;  /* 0x000000851200720c */ /* 0x000fe40003f86270 */
[----:B------:R-:W-:-:S04]  /*9800*/  SHF.R.S32.HI R89, RZ, 0x1f, R88 ;  /* 0x0000001fff597819 */ /* 0x000fc80000011458 */
[----:B------:R-:W-:-:S04]  /*9810*/  LEA.HI R89, R89, R88, RZ, 0x5 ;  /* 0x0000005859597211 */ /* 0x000fc800078f28ff */
[----:B------:R-:W-:-:S04]  /*9820*/  LEA.HI.SX32 R186, R89, R21, 0x1b ;  /* 0x0000001559ba7211 */ /* 0x000fc800078fdaff */
[----:B------:R-:W-:-:S04]  /*9830*/  SHF.R.S32.HI R89, RZ, 0x1f, R186 ;  /* 0x0000001fff597819 */ /* 0x000fc800000114ba */
[----:B------:R-:W-:Y:S01]  /*9840*/  LEA.HI R89, R89, R186, RZ, 0x2 ;  /* 0x000000ba59597211 */ /* 0x000fe200078f10ff */
[----:B------:R-:W-:-:S03]  /*9850*/  IMAD.SHL.U32 R186, R186, 0x10, RZ ;  /* 0x00000010baba7824 */ /* 0x000fc600078e00ff */
[----:B------:R-:W-:Y:S02]  /*9860*/  SHF.R.S32.HI R89, RZ, 0x2, R89 ;  /* 0x00000002ff597819 */ /* 0x000fe40000011459 */
[----:B------:R-:W-:-:S03]  /*9870*/  LOP3.LUT R88, R175, 0x30, R186, 0xf8, !PT ;  /* 0x00000030af587812 */ /* 0x000fc600078ef8ba */
[----:B------:R-:W-:Y:S01]  /*9880*/  IMAD R89, R89, 0x2800, R197 ;  /* 0x0000280059597824 */ /* 0x000fe200078e02c5 */
[----:B------:R-:W-:-:S04]  /*9890*/  LOP3.LUT R88, R88, R196, RZ, 0x3c, !PT ;  /* 0x000000c458587212 */ /* 0x000fc800078e3cff */
[----:B------:R-:W-:-:S05]  /*98a0*/  IADD3 R88, R89, R88, RZ ;  /* 0x0000005859587210 */ /* 0x000fca0007ffe0ff */
[C---:B------:R-:W-:Y:S02]  /*98b0*/  IMAD R92, R17.reuse, 0x7800, R88 ;  /* 0x00007800115c7824 */ /* 0x040fe400078e0258 */
[----:B------:R-:W-:Y:S02]  /*98c0*/  IMAD R88, R17, 0x7800, R143 ;  /* 0x0000780011587824 */ /* 0x000fe400078e028f */
[C---:B------:R-:W-:Y:S02]  /*98d0*/  IMAD.IADD R92, R16.reuse, 0x1, R92 ;  /* 0x00000001105c7824 */ /* 0x040fe400078e025c */
[----:B------:R-:W-:-:S04]  /*98e0*/  IMAD.IADD R88, R16, 0x1, R88 ;  /* 0x0000000110587824 */ /* 0x000fc800078e0258 */
[----:B------:R-:W0:Y:S04]  /*98f0*/  LDS.128 R92, [R92+0x1a400] ;  /* 0x01a400005c5c7984 */ /* 0x000e280000000c00 */
[----:B------:R-:W1:Y:S01]  /*9900*/  LDS.128 R88, [R88+0x1a400] ;  /* 0x01a4000058587984 */ /* 0x000e620000000c00 */
[----:B------:R-:W-:Y:S05]  /*9910*/  @P4 BRA `(.L_x_404) ;  /* 0x0000000c00544947 */ /* 0x000fea0003800000 */
[--C-:B------:R-:W-:Y:S02]  /*9920*/  SHF.R.U32.HI R54, RZ, 0x8, R53.reuse ;  /* 0x00000008ff367819 */ /* 0x100fe40000011635 */
[----:B------:R-:W-:Y:S02]  /*9930*/  SHF.R.U32.HI R40, RZ, 0x10, R53 ;  /* 0x00000010ff287819 */ /* 0x000fe40000011635 */
[----:B------:R-:W-:Y:S01]  /*9940*/  LOP3.LUT R52, R53, 0xff0000ff, RZ, 0xc0, !PT ;  /* 0xff0000ff35347812 */ /* 0x000fe200078ec0ff */
[----:B------:R-:W-:Y:S01]  /*9950*/  IMAD.SHL.U32 R190, R54, 0x100, RZ ;  /* 0x0000010036be7824 */ /* 0x000fe200078e00ff */
[--C-:B------:R-:W-:Y:S01]  /*9960*/  SHF.R.U32.HI R53, RZ, 0x8, R55.reuse ;  /* 0x00000008ff357819 */ /* 0x100fe20000011637 */
[----:B------:R-:W-:Y:S01]  /*9970*/  IMAD.U32 R40, R40, 0x10000, RZ ;  /* 0x0001000028287824 */ /* 0x000fe200078e00ff */
[----:B------:R-:W-:Y:S02]  /*9980*/  SHF.R.U32.HI R42, RZ, 0x10, R55 ;  /* 0x00000010ff2a7819 */ /* 0x000fe40000011637 */
[----:B------:R-:W-:Y:S01]  /*9990*/  LOP3.LUT R188, R55, 0xff0000ff, RZ, 0xc0, !PT ;  /* 0xff0000ff37bc7812 */ /* 0x000fe200078ec0ff */
[----:B------:R-:W-:Y:S01]  /*99a0*/  IMAD.SHL.U32 R53, R53, 0x100, RZ ;  /* 0x0000010035357824 */ /* 0x000fe200078e00ff */
[--C-:B------:R-:W-:Y:S01]  /*99b0*/  SHF.R.U32.HI R55, RZ, 0x8, R41.reuse ;  /* 0x00000008ff377819 */ /* 0x100fe20000011629 */
[----:B------:R-:W-:Y:S01]  /*99c0*/  IMAD.U32 R42, R42, 0x10000, RZ ;  /* 0x000100002a2a7824 */ /* 0x000fe200078e00ff */
[----:B------:R-:W-:-:S02]  /*99d0*/  SHF.R.U32.HI R187, RZ, 0x10, R41 ;  /* 0x00000010ffbb7819 */ /* 0x000fc40000011629 */
[----:B------:R-:W-:Y:S02]  /*99e0*/  LOP3.LUT R52, R52, 0xff00, R190, 0xf8, !PT ;  /* 0x0000ff0034347812 */ /* 0x000fe400078ef8be */
[----:B------:R-:W-:Y:S02]  /*99f0*/  LOP3.LUT R189, R41, 0xff0000ff, RZ, 0xc0, !PT ;  /* 0xff0000ff29bd7812 */ /* 0x000fe400078ec0ff */
[----:B------:R-:W-:Y:S02]  /*9a00*/  SHF.L.U32 R190, R55, 0x8, RZ ;  /* 0x0000000837be7819 */ /* 0x000fe400000006ff */
[----:B------:R-:W-:Y:S01]  /*9a10*/  LOP3.LUT R55, R188, 0xff00, R53, 0xf8, !PT ;  /* 0x0000ff00bc377812 */ /* 0x000fe200078ef835 */
[----:B------:R-:W-:Y:S01]  /*9a20*/  IMAD.U32 R53, R187, 0x10000, RZ ;  /* 0x00010000bb357824 */ /* 0x000fe200078e00ff */
[----:B------:R-:W-:Y:S02]  /*9a30*/  LOP3.LUT R189, R189, 0xff00, R190, 0xf8, !PT ;  /* 0x0000ff00bdbd7812 */ /* 0x000fe400078ef8be */
[----:B------:R-:W-:-:S02]  /*9a40*/  LOP3.LUT R187, R52, 0xff0000, R40, 0xf8, !PT ;  /* 0x00ff000034bb7812 */ /* 0x000fc400078ef828 */
[----:B------:R-:W-:Y:S02]  /*9a50*/  LOP3.LUT R40, R189, 0xff0000, R53, 0xf8, !PT ;  /* 0x00ff0000bd287812 */ /* 0x000fe400078ef835 */
[----:B0-----:R-:W-:Y:S02]  /*9a60*/  F2FP.F16.E4M3.UNPACK_B R188, R93 ;  /* 0x0000005dffbc723e */ /* 0x001fe400020006ff */
[----:B------:R-:W-:Y:S02]  /*9a70*/  F2FP.F16.E4M3.UNPACK_B R190, R40 ;  /* 0x00000028ffbe723e */ /* 0x000fe400020006ff */
[----:B-1----:R-:W-:Y:S01]  /*9a80*/  F2FP.F16.E4M3.UNPACK_B R52, R89 ;  /* 0x00000059ff34723e */ /* 0x002fe200020006ff */
[----:B------:R-:W-:Y:S01]  /*9a90*/  HADD2.F32 R53, -RZ, R188.H0_H0 ;  /* 0x200000bcff357230 */ /* 0x000fe20000004100 */
[----:B------:R-:W-:Y:S01]  /*9aa0*/  F2FP.F16.E4M3.UNPACK_B R191, R187 ;  /* 0x000000bbffbf723e */ /* 0x000fe200020006ff */
[----:B------:R-:W-:Y:S01]  /*9ab0*/  HADD2.F32 R193, -RZ, R190.H0_H0 ;  /* 0x200000beffc17230 */ /* 0x000fe20000004100 */
[----:B------:R-:W-:Y:S01]  /*9ac0*/  F2FP.F16.E4M3.UNPACK_B R93, R93.H1 ;  /* 0x0000005dff5d723e */ /* 0x000fe200030006ff */
[----:B------:R-:W-:Y:S01]  /*9ad0*/  HADD2.F32 R189, -RZ, R52.H0_H0 ;  /* 0x20000034ffbd7230 */ /* 0x000fe20000004100 */
[----:B------:R-:W-:Y:S01]  /*9ae0*/  F2FP.F16.E4M3.UNPACK_B R187, R187.H1 ;  /* 0x000000bbffbb723e */ /* 0x000fe200030006ff */
[----:B------:R-:W-:-:S02]  /*9af0*/  HADD2.F32 R192, -RZ, R191.H0_H0 ;  /* 0x200000bfffc07230 */ /* 0x000fc40000004100 */
[-C--:B------:R-:W-:Y:S01]  /*9b00*/  FMUL.FTZ R194, R53, R193.reuse ;  /* 0x000000c135c27220 */ /* 0x080fe20000410000 */
[----:B------:R-:W-:Y:S02]  /*9b10*/  HADD2.F32 R190, -RZ, R190.H1_H1 ;  /* 0x300000beffbe7230 */ /* 0x000fe40000004100 */
[C---:B------:R-:W-:Y:S01]  /*9b20*/  FMUL.FTZ R193, R189.reuse, R193 ;  /* 0x000000c1bdc17220 */ /* 0x040fe20000410000 */
[----:B------:R-:W-:Y:S02]  /*9b30*/  HADD2.F32 R52, -RZ, R52.H1_H1 ;  /* 0x30000034ff347230 */ /* 0x000fe40000004100 */
[-C--:B------:R-:W-:Y:S01]  /*9b40*/  FFMA.FTZ R189, R189, R192.reuse, -R194 ;  /* 0x000000c0bdbd7223 */ /* 0x080fe200000108c2 */
[----:B------:R-:W-:Y:S02]  /*9b50*/  HADD2.F32 R191, -RZ, R191.H1_H1 ;  /* 0x300000bfffbf7230 */ /* 0x000fe40000004100 */
[----:B------:R-:W-:Y:S01]  /*9b60*/  FFMA.FTZ R53, R53, R192, R193 ;  /* 0x000000c035357223 */ /* 0x000fe200000100c1 */
[----:B------:R-:W-:Y:S01]  /*9b70*/  HADD2.F32 R192, -RZ, R188.H1_H1 ;  /* 0x300000bcffc07230 */ /* 0x000fe20000004100 */
[----:B------:R-:W-:-:S02]  /*9b80*/  SHF.R.U32.HI R54, RZ, 0x8, R43 ;  /* 0x00000008ff367819 */ /* 0x000fc4000001162b */
[----:B------:R-:W-:Y:S02]  /*9b90*/  SHF.R.U32.HI R41, RZ, 0x10, R43 ;  /* 0x00000010ff297819 */ /* 0x000fe4000001162b */
[-C--:B------:R-:W-:Y:S01]  /*9ba0*/  FMUL.FTZ R188, R192, R190.reuse ;  /* 0x000000bec0bc7220 */ /* 0x080fe20000410000 */
[----:B------:R-:W-:Y:S01]  /*9bb0*/  FMUL.FTZ R190, R52, R190 ;  /* 0x000000be34be7220 */ /* 0x000fe20000410000 */
[----:B------:R-:W-:Y:S01]  /*9bc0*/  IMAD.SHL.U32 R54, R54, 0x100, RZ ;  /* 0x0000010036367824 */ /* 0x000fe200078e00ff */
[----:B------:R-:W-:Y:S01]  /*9bd0*/  LOP3.LUT R43, R43, 0xff0000ff, RZ, 0xc0, !PT ;  /* 0xff0000ff2b2b7812 */ /* 0x000fe200078ec0ff */
[-C--:B------:R-:W-:Y:S01]  /*9be0*/  FFMA.FTZ R188, R52, R191.reuse, -R188 ;  /* 0x000000bf34bc7223 */ /* 0x080fe200000108bc */
[----:B------:R-:W-:Y:S01]  /*9bf0*/  FFMA.FTZ R52, R192, R191, R190 ;  /* 0x000000bfc0347223 */ /* 0x000fe200000100be */
[----:B------:R-:W-:Y:S01]  /*9c00*/  F2FP.F16.E4M3.UNPACK_B R190, R40.H1 ;  /* 0x00000028ffbe723e */ /* 0x000fe200030006ff */
[----:B------:R-:W-:Y:S01]  /*9c10*/  HADD2.F32 R40, -RZ, R93.H0_H0 ;  /* 0x2000005dff287230 */ /* 0x000fe20000004100 */
[----:B------:R-:W-:Y:S01]  /*9c20*/  F2FP.F16.E4M3.UNPACK_B R191, R89.H1 ;  /* 0x00000059ffbf723e */ /* 0x000fe200030006ff */
[----:B------:R-:W-:Y:S01]  /*9c30*/  HADD2.F32 R192, -RZ, R187.H0_H0 ;  /* 0x200000bbffc07230 */ /* 0x000fe20000004100 */
[----:B------:R-:W-:Y:S01]  /*9c40*/  LOP3.LUT R43, R43, 0xff00, R54, 0xf8, !PT ;  /* 0x0000ff002b2b7812 */ /* 0x000fe200078ef836 */
[----:B------:R-:W-:Y:S01]  /*9c50*/  HADD2.F32 R193, -RZ, R190.H0_H0 ;  /* 0x200000beffc17230 */ /* 0x000fe20000004100 */
[----:B------:R-:W-:Y:S01]  /*9c60*/  SHF.L.U32 R41, R41, 0x10, RZ ;  /* 0x0000001029297819 */ /* 0x000fe200000006ff */
[----:B------:R-:W-:Y:S01]  /*9c70*/  HADD2.F32 R89, -RZ, R191.H0_H0 ;  /* 0x200000bfff597230 */ /* 0x000fe20000004100 */
[----:B------:R-:W-:Y:S01]  /*9c80*/  F2FP.F16.E4M3.UNPACK_B R54, R91 ;  /* 0x0000005bff36723e */ /* 0x000fe200020006ff */
[----:B------:R-:W-:-:S02]  /*9c90*/  HADD2.F32 R93, -RZ, R93.H1_H1 ;  /* 0x3000005dff5d7230 */ /* 0x000fc40000004100 */
[CC--:B------:R-:W-:Y:S01]  /*9ca0*/  FMUL.FTZ R194, R40.reuse, R193.reuse ;  /* 0x000000c128c27220 */ /* 0x0c0fe20000410000 */
[----:B------:R-:W-:Y:S02]  /*9cb0*/  HADD2.F32 R190, -RZ, R190.H1_H1 ;  /* 0x300000beffbe7230 */ /* 0x000fe40000004100 */
[C---:B------:R-:W-:Y:S01]  /*9cc0*/  FMUL.FTZ R193, R89.reuse, R193 ;  /* 0x000000c159c17220 */ /* 0x040fe20000410000 */
[----:B------:R-:W-:Y:S02]  /*9cd0*/  HADD2.F32 R191, -RZ, R191.H1_H1 ;  /* 0x300000bfffbf7230 */ /* 0x000fe40000004100 */
[-C--:B------:R-:W-:Y:S01]  /*9ce0*/  FFMA.FTZ R89, R89, R192.reuse, -R194 ;  /* 0x000000c059597223 */ /* 0x080fe200000108c2 */
[----:B------:R-:W-:Y:S02]  /*9cf0*/  HADD2.F32 R187, -RZ, R187.H1_H1 ;  /* 0x300000bbffbb7230 */ /* 0x000fe40000004100 */
[----:B------:R-:W-:Y:S01]  /*9d00*/  FFMA.FTZ R40, R40, R192, R193 ;  /* 0x000000c028287223 */ /* 0x000fe200000100c1 */
[-C--:B------:R-:W-:Y:S01]  /*9d10*/  FMUL.FTZ R192, R93, R190.reuse ;  /* 0x000000be5dc07220 */ /* 0x080fe20000410000 */
[----:B------:R-:W-:Y:S01]  /*9d20*/  FMUL.FTZ R193, R191, R190 ;  /* 0x000000bebfc17220 */ /* 0x000fe20000410000 */
[----:B------:R-:W-:Y:S01]  /*9d30*/  LOP3.LUT R41, R43, 0xff0000, R41, 0xf8, !PT ;  /* 0x00ff00002b297812 */ /* 0x000fe200078ef829 */
[----:B------:R-:W-:-:S02]  /*9d40*/  HADD2.F32 R194, -RZ, R54.H0_H0 ;  /* 0x20000036ffc27230 */ /* 0x000fc40000004100 */
[-C--:B------:R-:W-:Y:S01]  /*9d50*/  FFMA.FTZ R190, R191, R187.reuse, -R192 ;  /* 0x000000bbbfbe7223 */ /* 0x080fe200000108c0 */
[----:B------:R-:W-:Y:S01]  /*9d60*/  FFMA.FTZ R187, R93, R187, R193 ;  /* 0x000000bb5dbb7223 */ /* 0x000fe200000100c1 */
[----:B------:R-:W-:Y:S01]  /*9d70*/  LOP3.LUT R93, R55, 0xff0000, R42, 0xf8, !PT ;  /* 0x00ff0000375d7812 */ /* 0x000fe200078ef82a */
[----:B------:R-:W-:Y:S01]  /*9d80*/  IMAD.MOV.U32 R42, RZ, RZ, R95 ;  /* 0x000000ffff2a7224 */ /* 0x000fe200078e005f */
[----:B------:R-:W-:Y:S02]  /*9d90*/  F2FP.F16.E4M3.UNPACK_B R95, R41 ;  /* 0x00000029ff5f723e */ /* 0x000fe400020006ff */
[----:B------:R-:W-:Y:S02]  /*9da0*/  F2FP.F16.E4M3.UNPACK_B R191, R93 ;  /* 0x0000005dffbf723e */ /* 0x000fe400020006ff */
[-C--:B------:R-:W-:Y:S01]  /*9db0*/  F2FP.F16.E4M3.UNPACK_B R43, R42.reuse ;  /* 0x0000002aff2b723e */ /* 0x080fe200020006ff */
[----:B------:R-:W-:Y:S01]  /*9dc0*/  HADD2.F32 R55, -RZ, R95.H0_H0 ;  /* 0x2000005fff377230 */ /* 0x000fe20000004100 */
[----:B------:R-:W-:Y:S01]  /*9dd0*/  F2FP.F16.E4M3.UNPACK_B R42, R42.H1 ;  /* 0x0000002aff2a723e */ /* 0x000fe200030006ff */
[----:B------:R-:W-:Y:S01]  /*9de0*/  HADD2.F32 R193, -RZ, R191.H0_H0 ;  /* 0x200000bfffc17230 */ /* 0x000fe20000004100 */
[----:B------:R-:W-:Y:S01]  /*9df0*/  F2FP.F16.E4M3.UNPACK_B R41, R41.H1 ;  /* 0x00000029ff29723e */ /* 0x000fe200030006ff */
[--C-:B------:R-:W-:Y:S01]  /*9e00*/  HADD2.F32 R192, -RZ, R43.reuse.H0_H0 ;  /* 0x2000002bffc07230 */ /* 0x100fe20000004100 */
[----:B------:R-:W-:Y:S01]  /*9e10*/  F2FP.F16.E4M3.UNPACK_B R93, R93.H1 ;  /* 0x0000005dff5d723e */ /* 0x000fe200030006ff */
[----:B------:R-:W-:Y:S01]  /*9e20*/  HADD2.F32 R43, -RZ, R43.H1_H1 ;  /* 0x3000002bff2b7230 */ /* 0x000fe20000004100 */
[----:B------:R-:W-:Y:S01]  /*9e30*/  F2FP.SATFINITE.E4M3.F32.PACK_AB_MERGE_C R89, R190, R89, RZ ;  /* 0x00000059be59723e */ /* 0x000fe200048070ff */
[----:B------:R-:W-:-:S02]  /*9e40*/  HADD2.F32 R95, -RZ, R95.H1_H1 ;  /* 0x3000005fff5f7230 */ /* 0x000fc40000004100 */
[-C--:B------:R-:W-:Y:S01]  /*9e50*/  FMUL.FTZ R195, R192, R55.reuse ;  /* 0x00000037c0c37220 */ /* 0x080fe20000410000 */
[----:B------:R-:W-:Y:S01]  /*9e60*/  FMUL.FTZ R55, R194, R55 ;  /* 0x00000037c2377220 */ /* 0x000fe20000410000 */
[----:B------:R-:W-:Y:S01]  /*9e70*/  HADD2.F32 R191, -RZ, R191.H1_H1 ;  /* 0x300000bfffbf7230 */ /* 0x000fe20000004100 */
[----:B------:R-:W-:Y:S01]  /*9e80*/  F2FP.SATFINITE.E4M3.F32.PACK_AB_MERGE_C R188, R188, R189, R89 ;  /* 0x000000bdbcbc723e */ /* 0x000fe20004807059 */
[-C--:B------:R-:W-:Y:S01]  /*9e90*/  FFMA.FTZ R195, R194, R193.reuse, -R195 ;  /* 0x000000c1c2c37223 */ /* 0x080fe200000108c3 */
[----:B------:R-:W-:Y:S01]  /*9ea0*/  FFMA.FTZ R192, R192, R193, R55 ;  /* 0x000000c1c0c07223 */ /* 0x000fe20000010037 */
[----:B------:R-:W-:Y:S02]  /*9eb0*/  HADD2.F32 R55, -RZ, R54.H1_H1 ;  /* 0x30000036ff377230 */ /* 0x000fe40000004100 */
[----:B------:R-:W-:Y:S01]  /*9ec0*/  FMUL.FTZ R54, R43, R95 ;  /* 0x0000005f2b367220 */ /* 0x000fe20000410000 */
[--C-:B------:R-:W-:Y:S01]  /*9ed0*/  HADD2.F32 R193, -RZ, R41.reuse.H0_H0 ;  /* 0x20000029ffc17230 */ /* 0x100fe20000004100 */
[----:B------:R-:W-:Y:S01]  /*9ee0*/  F2FP.F16.E4M3.UNPACK_B R89, R92.H1 ;  /* 0x0000005cff59723e */ /* 0x000fe200030006ff */
[----:B------:R-:W-:-:S02]  /*9ef0*/  HADD2.F32 R41, -RZ, R41.H1_H1 ;  /* 0x30000029ff297230 */ /* 0x000fc40000004100 */
[C---:B------:R-:W-:Y:S01]  /*9f00*/  FFMA.FTZ R54, R55.reuse, R191, -R54 ;  /* 0x000000bf37367223 */ /* 0x040fe20000010836 */
[----:B------:R-:W-:Y:S01]  /*9f10*/  FMUL.FTZ R55, R55, R95 ;  /* 0x0000005f37377220 */ /* 0x000fe20000410000 */
[--C-:B------:R-:W-:Y:S01]  /*9f20*/  HADD2.F32 R95, -RZ, R93.reuse.H0_H0 ;  /* 0x2000005dff5f7230 */ /* 0x100fe20000004100 */
[----:B------:R-:W-:Y:S01]  /*9f30*/  F2FP.SATFINITE.E4M3.F32.PACK_AB_MERGE_C R40, R187, R40, RZ ;  /* 0x00000028bb28723e */ /* 0x000fe200048070ff */
[----:B------:R-:W-:Y:S02]  /*9f40*/  HADD2.F32 R93, -RZ, R93.H1_H1 ;  /* 0x3000005dff5d7230 */ /* 0x000fe40000004100 */
[----:B------:R-:W-:Y:S01]  /*9f50*/  FFMA.FTZ R43, R43, R191, R55 ;  /* 0x000000bf2b2b7223 */ /* 0x000fe20000010037 */
[----:B------:R-:W-:Y:S01]  /*9f60*/  F2FP.F16.E4M3.UNPACK_B R55, R91.H1 ;  /* 0x0000005bff37723e */ /* 0x000fe200030006ff */
[--C-:B------:R-:W-:Y:S01]  /*9f70*/  HADD2.F32 R91, -RZ, R42.reuse.H0_H0 ;  /* 0x2000002aff5b7230 */ /* 0x100fe20000004100 */
[----:B------:R-:W-:Y:S01]  /*9f80*/  F2FP.F16.E4M3.UNPACK_B R92, R92 ;  /* 0x0000005cff5c723e */ /* 0x000fe200020006ff */
[----:B------:R-:W-:Y:S01]  /*9f90*/  HADD2.F32 R42, -RZ, R42.H1_H1 ;  /* 0x3000002aff2a7230 */ /* 0x000fe20000004100 */
[----:B------:R-:W-:Y:S01]  /*9fa0*/  F2FP.SATFINITE.E4M3.F32.PACK_AB_MERGE_C R40, R52, R53, R40 ;  /* 0x000000353428723e */ /* 0x000fe20004807028 */
[----:B------:R-:W-:-:S02]  /*9fb0*/  HADD2.F32 R191, -RZ, R55.H0_H0 ;  /* 0x20000037ffbf7230 */ /* 0x000fc40000004100 */
[----:B------:R-:W-:Y:S01]  /*9fc0*/  FMUL.FTZ R194, R91, R193 ;  /* 0x000000c15bc27220 */ /* 0x000fe20000410000 */
[----:B------:R-:W-:-:S03]  /*9fd0*/  HADD2.F32 R55, -RZ, R55.H1_H1 ;  /* 0x30000037ff377230 */ /* 0x000fc60000004100 */
[C---:B------:R-:W-:Y:S01]  /*9fe0*/  FFMA.FTZ R194, R191.reuse, R95, -R194 ;  /* 0x0000005fbfc27223 */ /* 0x040fe200000108c2 */
[----:B------:R-:W-:-:S04]  /*9ff0*/  FMUL.FTZ R191, R191, R193 ;  /* 0x000000c1bfbf7220 */ /* 0x000fc80000410000 */
[----:B------:R-:W-:Y:S01]  /*a000*/  FFMA.FTZ R191, R91, R95, R191 ;  /* 0x0000005f5bbf7223 */ /* 0x000fe200000100bf */
[CC--:B------:R-:W-:Y:S01]  /*a010*/  FMUL.FTZ R91, R42.reuse, R41.reuse ;  /* 0x000000292a5b7220 */ /* 0x0c0fe20000410000 */
[C---:B------:R-:W-:Y:S01]  /*a020*/  FMUL.FTZ R41, R55.reuse, R41 ;  /* 0x0000002937297220 */ /* 0x040fe20000410000 */
[-C--:B------:R-:W-:Y:S02]  /*a030*/  F2FP.F16.E4M3.UNPACK_B R95, R182.reuse.H1 ;  /* 0x000000b6ff5f723e */ /* 0x080fe400030006ff */
[-C--:B------:R-:W-:Y:S01]  /*a040*/  FFMA.FTZ R91, R55, R93.reuse, -R91 ;  /* 0x0000005d375b7223 */ /* 0x080fe2000001085b */
[----:B------:R-:W-:Y:S01]  /*a050*/  FFMA.FTZ R42, R42, R93, R41 ;  /* 0x0000005d2a2a7223 */ /* 0x000fe20000010029 */
[----:B------:R-:W-:Y:S01]  /*a060*/  IMAD.MOV.U32 R41, RZ, RZ, R88 ;  /* 0x000000ffff297224 */ /* 0x000fe200078e0058 */
[-C--:B------:R-:W-:Y:S01]  /*a070*/  F2FP.F16.E4M3.UNPACK_B R55, R183.reuse.H1 ;  /* 0x000000b7ff37723e */ /* 0x080fe200030006ff */
[----:B------:R-:W-:Y:S01]  /*a080*/  HADD2.F32 R93, -RZ, R89.H0_H0 ;  /* 0x20000059ff5d7230 */ /* 0x000fe20000004100 */
[----:B------:R-:W-:Y:S01]  /*a090*/  F2FP.F16.E4M3.UNPACK_B R183, R183 ;  /* 0x000000b7ffb7723e */ /* 0x000fe200020006ff */
[----:B------:R-:W-:Y:S01]  /*a0a0*/  HADD2.F32 R189, -RZ, R95.H0_H0 ;  /* 0x2000005fffbd7230 */ /* 0x000fe20000004100 */
[-C--:B------:R-:W-:Y:S01]  /*a0b0*/  F2FP.F16.E4M3.UNPACK_B R88, R41.reuse.H1 ;  /* 0x00000029ff58723e */ /* 0x080fe200030006ff */
[--C-:B------:R-:W-:Y:S01]  /*a0c0*/  HADD2.F32 R193, -RZ, R55.reuse.H0_H0 ;  /* 0x20000037ffc17230 */ /* 0x100fe20000004100 */
[----:B------:R-:W-:Y:S01]  /*a0d0*/  F2FP.F16.E4M3.UNPACK_B R41, R41 ;  /* 0x00000029ff29723e */ /* 0x000fe200020006ff */
[----:B------:R-:W-:Y:S01]  /*a0e0*/  HADD2.F32 R55, -RZ, R55.H1_H1 ;  /* 0x30000037ff377230 */ /* 0x000fe20000004100 */
[----:B------:R-:W-:Y:S01]  /*a0f0*/  F2FP.F16.E4M3.UNPACK_B R182, R182 ;  /* 0x000000b6ffb6723e */ /* 0x000fe200020006ff */
[----:B------:R-:W-:-:S02]  /*a100*/  HADD2.F32 R187, -RZ, R88.H0_H0 ;  /* 0x20000058ffbb7230 */ /* 0x000fc40000004100 */
[-C--:B------:R-:W-:Y:S01]  /*a110*/  FMUL.FTZ R190, R93, R193.reuse ;  /* 0x000000c15dbe7220 */ /* 0x080fe20000410000 */
[----:B------:R-:W-:Y:S01]  /*a120*/  HADD2.F32 R89, -RZ, R89.H1_H1 ;  /* 0x30000059ff597230 */ /* 0x000fe20000004100 */
[----:B------:R-:W-:Y:S01]  /*a130*/  F2FP.SATFINITE.E4M3.F32.PACK_AB_MERGE_C R91, R91, R194, RZ ;  /* 0x000000c25b5b723e */ /* 0x000fe200048070ff */
[----:B------:R-:W-:Y:S02]  /*a140*/  HADD2.F32 R88, -RZ, R88.H1_H1 ;  /* 0x30000058ff587230 */ /* 0x000fe40000004100 */
[C---:B------:R-:W-:Y:S01]  /*a150*/  FMUL.FTZ R193, R187.reuse, R193 ;  /* 0x000000c1bbc17220 */ /* 0x040fe20000410000 */
[----:B------:R-:W-:Y:S02]  /*a160*/  HADD2.F32 R95, -RZ, R95.H1_H1 ;  /* 0x3000005fff5f7230 */ /* 0x000fe40000004100 */
[----:B------:R-:W-:Y:S01]  /*a170*/  FFMA.FTZ R190, R187, R189, -R190 ;  /* 0x000000bdbbbe7223 */ /* 0x000fe200000108be */
[----:B------:R-:W-:Y:S01]  /*a180*/  F2FP.SATFINITE.E4M3.F32.PACK_AB_MERGE_C R42, R42, R191, RZ ;  /* 0x000000bf2a2a723e */ /* 0x000fe200048070ff */
[----:B------:R-:W-:Y:S01]  /*a190*/  FFMA.FTZ R193, R93, R189, R193 ;  /* 0x000000bd5dc17223 */ /* 0x000fe200000100c1 */
[-C--:B------:R-:W-:Y:S01]  /*a1a0*/  FMUL.FTZ R93, R89, R55.reuse ;  /* 0x00000037595d7220 */ /* 0x080fe20000410000 */
[C---:B------:R-:W-:Y:S01]  /*a1b0*/  FMUL.FTZ R55, R88.reuse, R55 ;  /* 0x0000003758377220 */ /* 0x040fe20000410000 */
[----:B------:R-:W-:Y:S01]  /*a1c0*/  HADD2.F32 R189, -RZ, R183.H0_H0 ;  /* 0x200000b7ffbd7230 */ /* 0x000fe20000004100 */
[----:B------:R-:W-:Y:S01]  /*a1d0*/  F2FP.SATFINITE.E4M3.F32.PACK_AB_MERGE_C R42, R43, R192, R42 ;  /* 0x000000c02b2a723e */ /* 0x000fe2000480702a */
[-C--:B------:R-:W-:Y:S01]  /*a1e0*/  FFMA.FTZ R88, R88, R95.reuse, -R93 ;  /* 0x0000005f58587223 */ /* 0x080fe2000001085d */
[----:B------:R-:W-:Y:S01]  /*a1f0*/  FFMA.FTZ R55, R89, R95, R55 ;  /* 0x0000005f59377223 */ /* 0x000fe20000010037 */
[----:B------:R-:W-:Y:S01]  /*a200*/  HADD2.F32 R89, -RZ, R92.H0_H0 ;  /* 0x2000005cff597230 */ /* 0x000fe20000004100 */
[----:B------:R-:W-:Y:S01]  /*a210*/  F2FP.SATFINITE.E4M3.F32.PACK_AB_MERGE_C R91, R54, R195, R91 ;  /* 0x000000c3365b723e */ /* 0x000fe2000480705b */
[----:B------:R-:W-:Y:S01]  /*a220*/  HADD2.F32 R95, -RZ, R41.H0_H0 ;  /* 0x20000029ff5f7230 */ /* 0x000fe20000004100 */
[----:B------:R-:W-:Y:S01]  /*a230*/  F2FP.SATFINITE.E4M3.F32.PACK_AB_MERGE_C R88, R88, R190, RZ ;  /* 0x000000be5858723e */ /* 0x000fe200048070ff */
        /* <DEDUP_REMOVED lines=8> */
[----:B------:R-:W-:-:S02]  /*a2c0*/  HADD2.F32 R182, -RZ, R182.H1_H1 ;  /* 0x300000b6ffb67230 */ /* 0x000fc40000004100 */
[C---:B------:R-:W-:Y:S01]  /*a2d0*/  FMUL.FTZ R89, R92.reuse, R183 ;  /* 0x000000b75c597220 */ /* 0x040fe20000410000 */
[----:B------:R-:W-:Y:S01]  /*a2e0*/  F2FP.F16.E4M3.UNPACK_B R95, R185.H1 ;  /* 0x000000b9ff5f723e */ /* 0x000fe200030006ff */
[C---:B------:R-:W-:Y:S01]  /*a2f0*/  FMUL.FTZ R183, R41.reuse, R183 ;  /* 0x000000b729b77220 */ /* 0x040fe20000410000 */
[----:B------:R-:W-:Y:S01]  /*a300*/  F2FP.F16.E4M3.UNPACK_B R185, R185 ;  /* 0x000000b9ffb9723e */ /* 0x000fe200020006ff */
[-C--:B------:R-:W-:Y:S01]  /*a310*/  FFMA.FTZ R89, R41, R182.reuse, -R89 ;  /* 0x000000b629597223 */ /* 0x080fe20000010859 */
[----:B------:R-:W-:Y:S01]  /*a320*/  F2FP.SATFINITE.E4M3.F32.PACK_AB_MERGE_C R55, R55, R193, RZ ;  /* 0x000000c13737723e */ /* 0x000fe200048070ff */
[----:B------:R-:W-:Y:S01]  /*a330*/  FFMA.FTZ R41, R92, R182, R183 ;  /* 0x000000b65c297223 */ /* 0x000fe200000100b7 */
[----:B------:R-:W-:Y:S01]  /*a340*/  F2FP.F16.E4M3.UNPACK_B R92, R94.H1 ;  /* 0x0000005eff5c723e */ /* 0x000fe200030006ff */
[--C-:B------:R-:W-:Y:S01]  /*a350*/  HADD2.F32 R183, -RZ, R95.reuse.H0_H0 ;  /* 0x2000005fffb77230 */ /* 0x100fe20000004100 */
[----:B------:R-:W-:Y:S01]  /*a360*/  F2FP.SATFINITE.E4M3.F32.PACK_AB_MERGE_C R187, R89, R187, R88 ;  /* 0x000000bb59bb723e */ /* 0x000fe20004807058 */
[----:B------:R-:W-:Y:S01]  /*a370*/  HADD2.F32 R95, -RZ, R95.H1_H1 ;  /* 0x3000005fff5f7230 */ /* 0x000fe20000004100 */
[----:B------:R-:W-:Y:S01]  /*a380*/  F2FP.F16.E4M3.UNPACK_B R88, R184.H1 ;  /* 0x000000b8ff58723e */ /* 0x000fe200030006ff */
[--C-:B------:R-:W-:Y:S01]  /*a390*/  HADD2.F32 R93, -RZ, R92.reuse.H0_H0 ;  /* 0x2000005cff5d7230 */ /* 0x100fe20000004100 */
[----:B------:R-:W-:Y:S01]  /*a3a0*/  F2FP.F16.E4M3.UNPACK_B R89, R90.H1 ;  /* 0x0000005aff59723e */ /* 0x000fe200030006ff */
[----:B------:R-:W-:Y:S01]  /*a3b0*/  HADD2.F32 R92, -RZ, R92.H1_H1 ;  /* 0x3000005cff5c7230 */ /* 0x000fe20000004100 */
[----:B------:R-:W-:Y:S01]  /*a3c0*/  F2FP.F16.E4M3.UNPACK_B R184, R184 ;  /* 0x000000b8ffb8723e */ /* 0x000fe200020006ff */
[--C-:B------:R-:W-:Y:S01]  /*a3d0*/  HADD2.F32 R194, -RZ, R88.reuse.H0_H0 ;  /* 0x20000058ffc27230 */ /* 0x100fe20000004100 */
[----:B------:R-:W-:Y:S01]  /*a3e0*/  F2FP.F16.E4M3.UNPACK_B R94, R94 ;  /* 0x0000005eff5e723e */ /* 0x000fe200020006ff */
[----:B------:R-:W-:Y:S01]  /*a3f0*/  HADD2.F32 R182, -RZ, R89.H0_H0 ;  /* 0x20000059ffb67230 */ /* 0x000fe20000004100 */
[----:B------:R-:W-:Y:S01]  /*a400*/  F2FP.F16.E4M3.UNPACK_B R90, R90 ;  /* 0x0000005aff5a723e */ /* 0x000fe200020006ff */
[----:B------:R-:W-:-:S02]  /*a410*/  HADD2.F32 R88, -RZ, R88.H1_H1 ;  /* 0x30000058ff587230 */ /* 0x000fc40000004100 */
[-C--:B------:R-:W-:Y:S01]  /*a420*/  FMUL.FTZ R190, R93, R194.reuse ;  /* 0x000000c25dbe7220 */ /* 0x080fe20000410000 */
[----:B------:R-:W-:Y:S02]  /*a430*/  HADD2.F32 R89, -RZ, R89.H1_H1 ;  /* 0x30000059ff597230 */ /* 0x000fe40000004100 */
[C---:B------:R-:W-:Y:S01]  /*a440*/  FMUL.FTZ R194, R182.reuse, R194 ;  /* 0x000000c2b6c27220 */ /* 0x040fe20000410000 */
[----:B------:R-:W-:Y:S01]  /*a450*/  F2FP.SATFINITE.E4M3.F32.PACK_AB_MERGE_C R41, R41, R189, R55 ;  /* 0x000000bd2929723e */ /* 0x000fe20004807037 */
[-C--:B------:R-:W-:Y:S02]  /*a460*/  FFMA.FTZ R190, R182, R183.reuse, -R190 ;  /* 0x000000b7b6be7223 */ /* 0x080fe400000108be */
[----:B------:R-:W-:Y:S01]  /*a470*/  FFMA.FTZ R194, R93, R183, R194 ;  /* 0x000000b75dc27223 */ /* 0x000fe200000100c2 */
[-C--:B------:R-:W-:Y:S01]  /*a480*/  FMUL.FTZ R93, R92, R88.reuse ;  /* 0x000000585c5d7220 */ /* 0x080fe20000410000 */
[----:B------:R-:W-:Y:S01]  /*a490*/  FMUL.FTZ R88, R89, R88 ;  /* 0x0000005859587220 */ /* 0x000fe20000410000 */
[----:B------:R-:W-:-:S02]  /*a4a0*/  HADD2.F32 R183, -RZ, R184.H0_H0 ;  /* 0x200000b8ffb77230 */ /* 0x000fc40000004100 */
[-C--:B------:R-:W-:Y:S01]  /*a4b0*/  FFMA.FTZ R89, R89, R95.reuse, -R93 ;  /* 0x0000005f59597223 */ /* 0x080fe2000001085d */
[----:B------:R-:W-:Y:S01]  /*a4c0*/  FFMA.FTZ R88, R92, R95, R88 ;  /* 0x0000005f5c587223 */ /* 0x000fe20000010058 */
[----:B------:R-:W-:Y:S02]  /*a4d0*/  HADD2.F32 R92, -RZ, R94.H0_H0 ;  /* 0x2000005eff5c7230 */ /* 0x000fe40000004100 */
[----:B------:R-:W-:Y:S01]  /*a4e0*/  HADD2.F32 R95, -RZ, R90.H0_H0 ;  /* 0x2000005aff5f7230 */ /* 0x000fe20000004100 */
[----:B------:R-:W-:Y:S01]  /*a4f0*/  F2FP.SATFINITE.E4M3.F32.PACK_AB_MERGE_C R89, R89, R190, RZ ;  /* 0x000000be5959723e */ /* 0x000fe200048070ff */
[----:B------:R-:W-:Y:S02]  /*a500*/  HADD2.F32 R93, -RZ, R185.H0_H0 ;  /* 0x200000b9ff5d7230 */ /* 0x000fe40000004100 */
[-C--:B------:R-:W-:Y:S01]  /*a510*/  FMUL.FTZ R182, R92, R183.reuse ;  /* 0x000000b75cb67220 */ /* 0x080fe20000410000 */
[----:B------:R-:W-:Y:S02]  /*a520*/  HADD2.F32 R184, -RZ, R184.H1_H1 ;  /* 0x300000b8ffb87230 */ /* 0x000fe40000004100 */
[----:B------:R-:W-:Y:S01]  /*a530*/  FMUL.FTZ R183, R95, R183 ;  /* 0x000000b75fb77220 */ /* 0x000fe20000410000 */
[----:B------:R-:W-:-:S02]  /*a540*/  HADD2.F32 R94, -RZ, R94.H1_H1 ;  /* 0x3000005eff5e7230 */ /* 0x000fc40000004100 */
[-C--:B------:R-:W-:Y:S01]  /*a550*/  FFMA.FTZ R182, R95, R93.reuse, -R182 ;  /* 0x0000005d5fb67223 */ /* 0x080fe200000108b6 */
[----:B------:R-:W-:Y:S02]  /*a560*/  HADD2.F32 R90, -RZ, R90.H1_H1 ;  /* 0x3000005aff5a7230 */ /* 0x000fe40000004100 */
[----:B------:R-:W-:Y:S01]  /*a570*/  FFMA.FTZ R183, R92, R93, R183 ;  /* 0x0000005d5cb77223 */ /* 0x000fe200000100b7 */
[----:B------:R-:W-:Y:S02]  /*a580*/  HADD2.F32 R185, -RZ, R185.H1_H1 ;  /* 0x300000b9ffb97230 */ /* 0x000fe40000004100 */
[----:B------:R-:W-:Y:S01]  /*a590*/  FMUL.FTZ R92, R94, R184 ;  /* 0x000000b85e5c7220 */ /* 0x000fe20000410000 */
[----:B------:R-:W-:Y:S01]  /*a5a0*/  F2FP.SATFINITE.E4M3.F32.PACK_AB_MERGE_C R88, R88, R194, RZ ;  /* 0x000000c25858723e */ /* 0x000fe200048070ff */
[C---:B------:R-:W-:Y:S01]  /*a5b0*/  FMUL.FTZ R184, R90.reuse, R184 ;  /* 0x000000b85ab87220 */ /* 0x040fe20000410000 */
[----:B------:R-:W-:Y:S02]  /*a5c0*/  IMAD.MOV.U32 R93, RZ, RZ, R40 ;  /* 0x000000ffff5d7224 */ /* 0x000fe400078e0028 */
[----:B------:R-:W-:Y:S01]  /*a5d0*/  FFMA.FTZ R92, R90, R185, -R92 ;  /* 0x000000b95a5c7223 */ /* 0x000fe2000001085c */
[----:B------:R-:W-:-:S02]  /*a5e0*/  IMAD.MOV.U32 R95, RZ, RZ, R42 ;  /* 0x000000ffff5f7224 */ /* 0x000fc400078e002a */
[----:B------:R-:W-:Y:S02]  /*a5f0*/  FFMA.FTZ R184, R94, R185, R184 ;  /* 0x000000b95eb87223 */ /* 0x000fe400000100b8 */
[----:B------:R-:W-:Y:S01]  /*a600*/  F2FP.SATFINITE.E4M3.F32.PACK_AB_MERGE_C R182, R92, R182, R89 ;  /* 0x000000b65cb6723e */ /* 0x000fe20004807059 */
[----:B------:R-:W-:Y:S02]  /*a610*/  IMAD.MOV.U32 R89, RZ, RZ, R188 ;  /* 0x000000ffff597224 */ /* 0x000fe400078e00bc */
[----:B------:R-:W-:Y:S01]  /*a620*/  F2FP.SATFINITE.E4M3.F32.PACK_AB_MERGE_C R183, R184, R183, R88 ;  /* 0x000000b7b8b7723e */ /* 0x000fe20004807058 */
[----:B------:R-:W-:Y:S01]  /*a630*/  IMAD.MOV.U32 R88, RZ, RZ, R187 ;  /* 0x000000ffff587224 */ /* 0x000fe200078e00bb */
[----:B------:R-:W-:Y:S01]  /*a640*/  MOV R92, R41 ;  /* 0x00000029005c7202 */ /* 0x000fe20000000f00 */
[----:B------:R-:W-:Y:S02]  /*a650*/  IMAD.MOV.U32 R90, RZ, RZ, R182 ;  /* 0x000000ffff5a7224 */ /* 0x000fe400078e00b6 */
[----:B------:R-:W-:-:S07]  /*a660*/  IMAD.MOV.U32 R94, RZ, RZ, R183 ;  /* 0x000000ffff5e7224 */ /* 0x000fce00078e00b7 */
.L_x_404:
[----:B------:R-:W-:Y:S05]  /*a670*/  BSYNC B3 ;  /* 0x0000000000037941 */ /* 0x000fea0003800000 */
.L_x_403:
[----:B------:R-:W-:-:S13]  /*a680*/  ISETP.GE.AND P4, PT, R186, R154, PT ;  /* 0x0000009aba00720c */ /* 0x000fda0003f86270 */
[--C-:B------:R-:W-:Y:S02]  /*a690*/  @!P4 SHF.R.S32.HI R43, RZ, 0x1f, R186.reuse ;  /* 0x0000001fff2bc819 */ /* 0x100fe400000114ba */
[----:B------:R-:W-:-:S04]  /*a6a0*/  @!P4 IADD3 R42, P5, P6, R116, R140, R186 ;  /* 0x0000008c742ac210 */ /* 0x000fc80007ebe0ba */
[----:B------:R-:W-:Y:S02]  /*a6b0*/  @!P4 IADD3.X R43, R4, R176, R43, P5, P6 ;  /* 0x000000b0042bc210 */ /* 0x000fe40002fec42b */
[----:B------:R-:W-:-:S04]  /*a6c0*/  IADD3 R40, P5, P6, R116, R140, R25 ;  /* 0x0000008c74287210 */ /* 0x000fc80007ebe019 */
[----:B------:R-:W-:Y:S02]  /*a6d0*/  IADD3.X R41, R4, R176, R30, P5, P6 ;  /* 0x000000b004297210 */ /* 0x000fe40002fec41e */
[----:B------:R-:W-:-:S04]  /*a6e0*/  IADD3 R40, P5, R40, R124, RZ ;  /* 0x0000007c28287210 */ /* 0x000fc80007fbe0ff */
[----:B------:R-:W-:Y:S02]  /*a6f0*/  IADD3.X R41, R41, R125, RZ, P5, !PT ;  /* 0x0000007d29297210 */ /* 0x000fe40002ffe4ff */
[----:B------:R-:W-:-:S03]  /*a700*/  @!P4 IADD3 R42, P5, R42, R124, RZ ;  /* 0x0000007c2a2ac210 */ /* 0x000fc60007fbe0ff */
[----:B-1----:R1:W-:Y:S02]  /*a710*/  STG.E.128 desc[UR54][R40.64], R88 ;  /* 0x0000005828007986 */ /* 0x0023e4000c101d36 */
[----:B------:R-:W-:-:S05]  /*a720*/  @!P4 IMAD.X R43, R43, 0x1, R125, P5 ;  /* 0x000000012b2bc824 */ /* 0x000fca00028e067d */
[----:B0-----:R1:W-:Y:S03]  /*a730*/  @!P4 STG.E.128 desc[UR54][R42.64], R92 ;  /* 0x0000005c2a00c986 */ /* 0x0013e6000c101d36 */
.L_x_402:
[----:B------:R-:W-:Y:S05]  /*a740*/  BSYNC B2 ;  /* 0x0000000000027941 */ /* 0x000fea0003800000 */
.L_x_401:
[----:B------:R-:W-:Y:S01]  /*a750*/  ISETP.NE.AND P4, PT, R35, RZ, PT ;  /* 0x000000ff2300720c */ /* 0x000fe20003f85270 */
[----:B------:R-:W-:-:S12]  /*a760*/  BSSY B2, `(.L_x_405) ;  /* 0x00000fb000027945 */ /* 0x000fd80003800000 */
[----:B------:R-:W-:Y:S05]  /*a770*/  @!P4 BRA `(.L_x_406) ;  /* 0x0000000c00e4c947 */ /* 0x000fea0003800000 */
[----:B-1----:R-:W-:Y:S01]  /*a780*/  SEL R40, R99, R159, !P1 ;  /* 0x0000009f63287207 */ /* 0x002fe20004800000 */
[----:B------:R-:W-:Y:S01]  /*a790*/  BSSY B3, `(.L_x_407) ;  /* 0x00000eb000037945 */ /* 0x000fe20003800000 */
[----:B------:R-:W-:Y:S02]  /*a7a0*/  ISETP.GE.AND P4, PT, R0, R133, PT ;  /* 0x000000850000720c */ /* 0x000fe40003f86270 */
[----:B------:R-:W-:-:S04]  /*a7b0*/  SHF.R.S32.HI R41, RZ, 0x1f, R40 ;  /* 0x0000001fff297819 */ /* 0x000fc80000011428 */
[----:B------:R-:W-:-:S04]  /*a7c0*/  LEA.HI R41, R41, R40, RZ, 0x5 ;  /* 0x0000002829297211 */ /* 0x000fc800078f28ff */
[----:B0-----:R-:W-:-:S04]  /*a7d0*/  LEA.HI.SX32 R88, R41, R26, 0x1b ;  /* 0x0000001a29587211 */ /* 0x001fc800078fdaff */
[----:B------:R-:W-:-:S04]  /*a7e0*/  SHF.R.S32.HI R41, RZ, 0x1f, R88 ;  /* 0x0000001fff297819 */ /* 0x000fc80000011458 */
[----:B------:R-:W-:Y:S01]  /*a7f0*/  LEA.HI R41, R41, R88, RZ, 0x2 ;  /* 0x0000005829297211 */ /* 0x000fe200078f10ff */
[----:B------:R-:W-:-:S03]  /*a800*/  IMAD.SHL.U32 R88, R88, 0x10, RZ ;  /* 0x0000001058587824 */ /* 0x000fc600078e00ff */
[----:B------:R-:W-:Y:S02]  /*a810*/  SHF.R.S32.HI R41, RZ, 0x2, R41 ;  /* 0x00000002ff297819 */ /* 0x000fe40000011429 */
[----:B------:R-:W-:-:S03]  /*a820*/  LOP3.LUT R40, R175, 0x30, R88, 0xf8, !PT ;  /* 0x00000030af287812 */ /* 0x000fc600078ef858 */
[----:B------:R-:W-:Y:S01]  /*a830*/  IMAD R41, R41, 0x2800, R197 ;  /* 0x0000280029297824 */ /* 0x000fe200078e02c5 */
[----:B------:R-:W-:-:S05]  /*a840*/  LOP3.LUT R40, R40, R196, RZ, 0x3c, !PT ;  /* 0x000000c428287212 */ /* 0x000fca00078e3cff */
[----:B------:R-:W-:-:S04]  /*a850*/  IMAD.IADD R40, R41, 0x1, R40 ;  /* 0x0000000129287824 */ /* 0x000fc800078e0228 */
[C---:B------:R-:W-:Y:S02]  /*a860*/  IMAD R52, R17.reuse, 0x7800, R40 ;  /* 0x0000780011347824 */ /* 0x040fe400078e0228 */
[----:B------:R-:W-:-:S03]  /*a870*/  IMAD R40, R17, 0x7800, R142 ;  /* 0x0000780011287824 */ /* 0x000fc600078e028e */
[C---:B------:R-:W-:Y:S01]  /*a880*/  IADD3 R52, R16.reuse, R52, RZ ;  /* 0x0000003410347210 */ /* 0x040fe20007ffe0ff */
[----:B------:R-:W-:-:S05]  /*a890*/  IMAD.IADD R40, R16, 0x1, R40 ;  /* 0x0000000110287824 */ /* 0x000fca00078e0228 */
[----:B------:R-:W0:Y:S04]  /*a8a0*/  LDS.128 R52, [R52+0x1a400] ;  /* 0x01a4000034347984 */ /* 0x000e280000000c00 */
[----:B------:R-:W1:Y:S01]  /*a8b0*/  LDS.128 R40, [R40+0x1a400] ;  /* 0x01a4000028287984 */ /* 0x000e620000000c00 */
[----:B------:R-:W-:Y:S05]  /*a8c0*/  @P4 BRA `(.L_x_408) ;  /* 0x0000000c005c4947 */ /* 0x000fea0003800000 */
[----:B------:R-:W-:Y:S02]  /*a8d0*/  SHF.R.U32.HI R46, RZ, 0x8, R57 ;  /* 0x00000008ff2e7819 */ /* 0x000fe40000011639 */
[--C-:B------:R-:W-:Y:S02]  /*a8e0*/  SHF.R.U32.HI R90, RZ, 0x8, R59.reuse ;  /* 0x00000008ff5a7819 */ /* 0x100fe4000001163b */
[----:B------:R-:W-:Y:S01]  /*a8f0*/  LOP3.LUT R89, R59, 0xff0000ff, RZ, 0xc0, !PT ;  /* 0xff0000ff3b597812 */ /* 0x000fe200078ec0ff */
[----:B------:R-:W-:Y:S01]  /*a900*/  IMAD.SHL.U32 R93, R46, 0x100, RZ ;  /* 0x000001002e5d7824 */ /* 0x000fe200078e00ff */
[----:B------:R-:W-:Y:S01]  /*a910*/  SHF.R.U32.HI R44, RZ, 0x10, R59 ;  /* 0x00000010ff2c7819 */ /* 0x000fe2000001163b */
[----:B------:R-:W-:Y:S01]  /*a920*/  IMAD.SHL.U32 R90, R90, 0x100, RZ ;  /* 0x000001005a5a7824 */ /* 0x000fe200078e00ff */
[----:B------:R-:W-:Y:S02]  /*a930*/  SHF.R.U32.HI R59, RZ, 0x8, R45 ;  /* 0x00000008ff3b7819 */ /* 0x000fe4000001162d */
[----:B------:R-:W-:Y:S01]  /*a940*/  SHF.R.U32.HI R58, RZ, 0x10, R57 ;  /* 0x00000010ff3a7819 */ /* 0x000fe20000011639 */
[----:B------:R-:W-:Y:S01]  /*a950*/  IMAD.U32 R44, R44, 0x10000, RZ ;  /* 0x000100002c2c7824 */ /* 0x000fe200078e00ff */
[----:B------:R-:W-:-:S02]  /*a960*/  LOP3.LUT R56, R57, 0xff0000ff, RZ, 0xc0, !PT ;  /* 0xff0000ff39387812 */ /* 0x000fc400078ec0ff */
[----:B------:R-:W-:Y:S01]  /*a970*/  LOP3.LUT R91, R45, 0xff0000ff, RZ, 0xc0, !PT ;  /* 0xff0000ff2d5b7812 */ /* 0x000fe200078ec0ff */
[----:B------:R-:W-:Y:S01]  /*a980*/  IMAD.U32 R58, R58, 0x10000, RZ ;  /* 0x000100003a3a7824 */ /* 0x000fe200078e00ff */
[----:B------:R-:W-:Y:S02]  /*a990*/  SHF.R.U32.HI R92, RZ, 0x10, R45 ;  /* 0x00000010ff5c7819 */ /* 0x000fe4000001162d */
[--C-:B------:R-:W-:Y:S02]  /*a9a0*/  SHF.R.U32.HI R45, RZ, 0x8, R47.reuse ;  /* 0x00000008ff2d7819 */ /* 0x100fe4000001162f */
[----:B------:R-:W-:Y:S02]  /*a9b0*/  LOP3.LUT R46, R47, 0xff0000ff, RZ, 0xc0, !PT ;  /* 0xff0000ff2f2e7812 */ /* 0x000fe400078ec0ff */
[----:B------:R-:W-:Y:S01]  /*a9c0*/  SHF.R.U32.HI R57, RZ, 0x10, R47 ;  /* 0x00000010ff397819 */ /* 0x000fe2000001162f */
[----:B------:R-:W-:Y:S01]  /*a9d0*/  IMAD.SHL.U32 R47, R59, 0x100, RZ ;  /* 0x000001003b2f7824 */ /* 0x000fe200078e00ff */
[----:B------:R-:W-:Y:S01]  /*a9e0*/  LOP3.LUT R56, R56, 0xff00, R93, 0xf8, !PT ;  /* 0x0000ff0038387812 */ /* 0x000fe200078ef85d */
[----:B------:R-:W-:Y:S01]  /*a9f0*/  IMAD.SHL.U32 R45, R45, 0x100, RZ ;  /* 0x000001002d2d7824 */ /* 0x000fe200078e00ff */
[----:B------:R-:W-:-:S02]  /*aa00*/  SHF.L.U32 R92, R92, 0x10, RZ ;  /* 0x000000105c5c7819 */ /* 0x000fc400000006ff */
[----:B------:R-:W-:Y:S02]  /*aa10*/  LOP3.LUT R47, R91, 0xff00, R47, 0xf8, !PT ;  /* 0x0000ff005b2f7812 */ /* 0x000fe400078ef82f */
[----:B------:R-:W-:Y:S01]  /*aa20*/  LOP3.LUT R91, R56, 0xff0000, R58, 0xf8, !PT ;  /* 0x00ff0000385b7812 */ /* 0x000fe200078ef83a */
[----:B0-----:R-:W-:Y:S01]  /*aa30*/  IMAD.MOV.U32 R58, RZ, RZ, R53 ;  /* 0x000000ffff3a7224 */ /* 0x001fe200078e0035 */
[----:B------:R-:W-:Y:S02]  /*aa40*/  LOP3.LUT R56, R47, 0xff0000, R92, 0xf8, !PT ;  /* 0x00ff00002f387812 */ /* 0x000fe400078ef85c */
[----:B------:R-:W-:Y:S02]  /*aa50*/  LOP3.LUT R59, R89, 0xff00, R90, 0xf8, !PT ;  /* 0x0000ff00593b7812 */ /* 0x000fe400078ef85a */
[----:B------:R-:W-:Y:S02]  /*aa60*/  F2FP.F16.E4M3.UNPACK_B R89, R58 ;  /* 0x0000003aff59723e */ /* 0x000fe400020006ff */
[----:B------:R-:W-:-:S02]  /*aa70*/  F2FP.F16.E4M3.UNPACK_B R92, R56 ;  /* 0x00000038ff5c723e */ /* 0x000fc400020006ff */
[----:B-1----:R-:W-:Y:S01]  /*aa80*/  F2FP.F16.E4M3.UNPACK_B R47, R41 ;  /* 0x00000029ff2f723e */ /* 0x002fe200020006ff */
[----:B------:R-:W-:Y:S01]  /*aa90*/  HADD2.F32 R53, -RZ, R89.H0_H0 ;  /* 0x20000059ff357230 */ /* 0x000fe20000004100 */
[-C--:B------:R-:W-:Y:S01]  /*aaa0*/  F2FP.F16.E4M3.UNPACK_B R93, R91.reuse ;  /* 0x0000005bff5d723e */ /* 0x080fe200020006ff */
[--C-:B------:R-:W-:Y:S01]  /*aab0*/  HADD2.F32 R95, -RZ, R92.reuse.H0_H0 ;  /* 0x2000005cff5f7230 */ /* 0x100fe20000004100 */
[----:B------:R-:W-:Y:S01]  /*aac0*/  F2FP.F16.E4M3.UNPACK_B R58, R58.H1 ;  /* 0x0000003aff3a723e */ /* 0x000fe200030006ff */
[----:B------:R-:W-:Y:S01]  /*aad0*/  HADD2.F32 R90, -RZ, R47.H0_H0 ;  /* 0x2000002fff5a7230 */ /* 0x000fe20000004100 */
[----:B------:R-:W-:Y:S01]  /*aae0*/  F2FP.F16.E4M3.UNPACK_B R91, R91.H1 ;  /* 0x0000005bff5b723e */ /* 0x000fe200030006ff */
[----:B------:R-:W-:Y:S02]  /*aaf0*/  HADD2.F32 R94, -RZ, R93.H0_H0 ;  /* 0x2000005dff5e7230 */ /* 0x000fe40000004100 */
[----:B------:R-:W-:Y:S01]  /*ab00*/  FMUL.FTZ R182, R53, R95 ;  /* 0x0000005f35b67220 */ /* 0x000fe20000410000 */
[----:B------:R-:W-:-:S02]  /*ab10*/  HADD2.F32 R92, -RZ, R92.H1_H1 ;  /* 0x3000005cff5c7230 */ /* 0x000fc40000004100 */
[C---:B------:R-:W-:Y:S01]  /*ab20*/  FMUL.FTZ R95, R90.reuse, R95 ;  /* 0x0000005f5a5f7220 */ /* 0x040fe20000410000 */
[----:B------:R-:W-:Y:S02]  /*ab30*/  HADD2.F32 R47, -RZ, R47.H1_H1 ;  /* 0x3000002fff2f7230 */ /* 0x000fe40000004100 */
[-C--:B------:R-:W-:Y:S01]  /*ab40*/  FFMA.FTZ R90, R90, R94.reuse, -R182 ;  /* 0x0000005e5a5a7223 */ /* 0x080fe200000108b6 */
[----:B------:R-:W-:Y:S02]  /*ab50*/  HADD2.F32 R93, -RZ, R93.H1_H1 ;  /* 0x3000005dff5d7230 */ /* 0x000fe40000004100 */
[----:B------:R-:W-:Y:S01]  /*ab60*/  FFMA.FTZ R53, R53, R94, R95 ;  /* 0x0000005e35357223 */ /* 0x000fe2000001005f */
[----:B------:R-:W-:Y:S01]  /*ab70*/  HADD2.F32 R94, -RZ, R89.H1_H1 ;  /* 0x30000059ff5e7230 */ /* 0x000fe20000004100 */
[----:B------:R-:W-:Y:S01]  /*ab80*/  LOP3.LUT R46, R46, 0xff00, R45, 0xf8, !PT ;  /* 0x0000ff002e2e7812 */ /* 0x000fe200078ef82d */
[----:B------:R-:W-:Y:S01]  /*ab90*/  IMAD.U32 R45, R57, 0x10000, RZ ;  /* 0x00010000392d7824 */ /* 0x000fe200078e00ff */
[----:B------:R-:W-:Y:S01]  /*aba0*/  LOP3.LUT R57, R59, 0xff0000, R44, 0xf8, !PT ;  /* 0x00ff00003b397812 */ /* 0x000fe200078ef82c */
[----:B------:R-:W-:-:S02]  /*abb0*/  IMAD.MOV.U32 R59, RZ, RZ, R43 ;  /* 0x000000ffff3b7224 */ /* 0x000fc400078e002b */
[-C--:B------:R-:W-:Y:S01]  /*abc0*/  FMUL.FTZ R89, R94, R92.reuse ;  /* 0x0000005c5e597220 */ /* 0x080fe20000410000 */
[C---:B------:R-:W-:Y:S01]  /*abd0*/  FMUL.FTZ R92, R47.reuse, R92 ;  /* 0x0000005c2f5c7220 */ /* 0x040fe20000410000 */
[----:B------:R-:W-:Y:S02]  /*abe0*/  LOP3.LUT R44, R46, 0xff0000, R45, 0xf8, !PT ;  /* 0x00ff00002e2c7812 */ /* 0x000fe400078ef82d */
[-C--:B------:R-:W-:Y:S01]  /*abf0*/  FFMA.FTZ R89, R47, R93.reuse, -R89 ;  /* 0x0000005d2f597223 */ /* 0x080fe20000010859 */
[----:B------:R-:W-:Y:S01]  /*ac00*/  FFMA.FTZ R47, R94, R93, R92 ;  /* 0x0000005d5e2f7223 */ /* 0x000fe2000001005c */
[----:B------:R-:W-:Y:S01]  /*ac10*/  F2FP.F16.E4M3.UNPACK_B R92, R56.H1 ;  /* 0x00000038ff5c723e */ /* 0x000fe200030006ff */
[----:B------:R-:W-:Y:S01]  /*ac20*/  HADD2.F32 R94, -RZ, R91.H0_H0 ;  /* 0x2000005bff5e7230 */ /* 0x000fe20000004100 */
[----:B------:R-:W-:Y:S01]  /*ac30*/  F2FP.F16.E4M3.UNPACK_B R93, R41.H1 ;  /* 0x00000029ff5d723e */ /* 0x000fe200030006ff */
[----:B------:R-:W-:Y:S01]  /*ac40*/  HADD2.F32 R41, -RZ, R58.H0_H0 ;  /* 0x2000003aff297230 */ /* 0x000fe20000004100 */
[----:B------:R-:W-:Y:S01]  /*ac50*/  MOV R45, R55 ;  /* 0x00000037002d7202 */ /* 0x000fe20000000f00 */
[----:B------:R-:W-:Y:S01]  /*ac60*/  HADD2.F32 R95, -RZ, R92.H0_H0 ;  /* 0x2000005cff5f7230 */ /* 0x000fe20000004100 */
[----:B------:R-:W-:Y:S01]  /*ac70*/  F2FP.F16.E4M3.UNPACK_B R43, R59 ;  /* 0x0000003bff2b723e */ /* 0x000fe200020006ff */
[----:B------:R-:W-:Y:S01]  /*ac80*/  HADD2.F32 R56, -RZ, R93.H0_H0 ;  /* 0x2000005dff387230 */ /* 0x000fe20000004100 */
[----:B------:R-:W-:Y:S01]  /*ac90*/  F2FP.F16.E4M3.UNPACK_B R46, R45 ;  /* 0x0000002dff2e723e */ /* 0x000fe200020006ff */
[----:B------:R-:W-:-:S02]  /*aca0*/  HADD2.F32 R58, -RZ, R58.H1_H1 ;  /* 0x3000003aff3a7230 */ /* 0x000fc40000004100 */
[CC--:B------:R-:W-:Y:S01]  /*acb0*/  FMUL.FTZ R182, R41.reuse, R95.reuse ;  /* 0x0000005f29b67220 */ /* 0x0c0fe20000410000 */
[----:B------:R-:W-:Y:S02]  /*acc0*/  HADD2.F32 R92, -RZ, R92.H1_H1 ;  /* 0x3000005cff5c7230 */ /* 0x000fe40000004100 */
[C---:B------:R-:W-:Y:S01]  /*acd0*/  FMUL.FTZ R95, R56.reuse, R95 ;  /* 0x0000005f385f7220 */ /* 0x040fe20000410000 */
[----:B------:R-:W-:Y:S01]  /*ace0*/  F2FP.F16.E4M3.UNPACK_B R45, R45.H1 ;  /* 0x0000002dff2d723e */ /* 0x000fe200030006ff */
[-C--:B------:R-:W-:Y:S01]  /*acf0*/  FFMA.FTZ R56, R56, R94.reuse, -R182 ;  /* 0x0000005e38387223 */ /* 0x080fe200000108b6 */
[----:B------:R-:W-:Y:S02]  /*ad00*/  HADD2.F32 R182, -RZ, R43.H0_H0 ;  /* 0x2000002bffb67230 */ /* 0x000fe40000004100 */
[----:B------:R-:W-:Y:S01]  /*ad10*/  FFMA.FTZ R41, R41, R94, R95 ;  /* 0x0000005e29297223 */ /* 0x000fe2000001005f */
[----:B------:R-:W-:Y:S02]  /*ad20*/  HADD2.F32 R94, -RZ, R93.H1_H1 ;  /* 0x3000005dff5e7230 */ /* 0x000fe40000004100 */
[----:B------:R-:W-:-:S02]  /*ad30*/  HADD2.F32 R93, -RZ, R91.H1_H1 ;  /* 0x3000005bff5d7230 */ /* 0x000fc40000004100 */
[-C--:B------:R-:W-:Y:S01]  /*ad40*/  FMUL.FTZ R91, R58, R92.reuse ;  /* 0x0000005c3a5b7220 */ /* 0x080fe20000410000 */
[----:B------:R-:W-:Y:S02]  /*ad50*/  HADD2.F32 R43, -RZ, R43.H1_H1 ;  /* 0x3000002bff2b7230 */ /* 0x000fe40000004100 */
[C---:B------:R-:W-:Y:S01]  /*ad60*/  FMUL.FTZ R92, R94.reuse, R92 ;  /* 0x0000005c5e5c7220 */ /* 0x040fe20000410000 */
[-C--:B------:R-:W-:Y:S01]  /*ad70*/  FFMA.FTZ R91, R94, R93.reuse, -R91 ;  /* 0x0000005d5e5b7223 */ /* 0x080fe2000001085b */
[----:B------:R-:W-:Y:S02]  /*ad80*/  HADD2.F32 R94, -RZ, R46.H0_H0 ;  /* 0x2000002eff5e7230 */ /* 0x000fe40000004100 */
[----:B------:R-:W-:Y:S01]  /*ad90*/  FFMA.FTZ R58, R58, R93, R92 ;  /* 0x0000005d3a3a7223 */ /* 0x000fe2000001005c */
[----:B------:R-:W-:Y:S02]  /*ada0*/  F2FP.F16.E4M3.UNPACK_B R92, R44 ;  /* 0x0000002cff5c723e */ /* 0x000fe400020006ff */
[----:B------:R-:W-:-:S02]  /*adb0*/  F2FP.F16.E4M3.UNPACK_B R93, R57 ;  /* 0x00000039ff5d723e */ /* 0x000fc400020006ff */
[----:B------:R-:W-:Y:S01]  /*adc0*/  F2FP.F16.E4M3.UNPACK_B R44, R44.H1 ;  /* 0x0000002cff2c723e */ /* 0x000fe200030006ff */
[--C-:B------:R-:W-:Y:S01]  /*add0*/  HADD2.F32 R55, -RZ, R92.reuse.H0_H0 ;  /* 0x2000005cff377230 */ /* 0x100fe20000004100 */
[----:B------:R-:W-:Y:S01]  /*ade0*/  F2FP.F16.E4M3.UNPACK_B R57, R57.H1 ;  /* 0x00000039ff39723e */ /* 0x000fe200030006ff */
[--C-:B------:R-:W-:Y:S01]  /*adf0*/  HADD2.F32 R95, -RZ, R93.reuse.H0_H0 ;  /* 0x2000005dff5f7230 */ /* 0x100fe20000004100 */
[----:B------:R-:W-:Y:S01]  /*ae00*/  F2FP.SATFINITE.E4M3.F32.PACK_AB_MERGE_C R56, R91, R56, RZ ;  /* 0x000000385b38723e */ /* 0x000fe200048070ff */
[----:B------:R-:W-:Y:S02]  /*ae10*/  HADD2.F32 R92, -RZ, R92.H1_H1 ;  /* 0x3000005cff5c7230 */ /* 0x000fe40000004100 */
[-C--:B------:R-:W-:Y:S01]  /*ae20*/  FMUL.FTZ R183, R94, R55.reuse ;  /* 0x000000375eb77220 */ /* 0x080fe20000410000 */
[C---:B------:R-:W-:Y:S01]  /*ae30*/  FMUL.FTZ R55, R182.reuse, R55 ;  /* 0x00000037b6377220 */ /* 0x040fe20000410000 */
[----:B------:R-:W-:Y:S01]  /*ae40*/  HADD2.F32 R93, -RZ, R93.H1_H1 ;  /* 0x3000005dff5d7230 */ /* 0x000fe20000004100 */
[----:B------:R-:W-:Y:S01]  /*ae50*/  F2FP.SATFINITE.E4M3.F32.PACK_AB_MERGE_C R89, R89, R90, R56 ;  /* 0x0000005a5959723e */ /* 0x000fe20004807038 */
[-C--:B------:R-:W-:Y:S01]  /*ae60*/  FFMA.FTZ R183, R182, R95.reuse, -R183 ;  /* 0x0000005fb6b77223 */ /* 0x080fe200000108b7 */
[----:B------:R-:W-:Y:S01]  /*ae70*/  FFMA.FTZ R94, R94, R95, R55 ;  /* 0x0000005f5e5e7223 */ /* 0x000fe20000010037 */
[----:B------:R-:W-:Y:S01]  /*ae80*/  HADD2.F32 R55, -RZ, R46.H1_H1 ;  /* 0x3000002eff377230 */ /* 0x000fe20000004100 */
[----:B------:R-:W-:Y:S01]  /*ae90*/  F2FP.F16.E4M3.UNPACK_B R56, R52.H1 ;  /* 0x00000034ff38723e */ /* 0x000fe200030006ff */
[--C-:B------:R-:W-:Y:S01]  /*aea0*/  HADD2.F32 R95, -RZ, R44.reuse.H0_H0 ;  /* 0x2000002cff5f7230 */ /* 0x100fe20000004100 */
[----:B------:R-:W-:Y:S01]  /*aeb0*/  F2FP.SATFINITE.E4M3.F32.PACK_AB_MERGE_C R41, R58, R41, RZ ;  /* 0x000000293a29723e */ /* 0x000fe200048070ff */
[----:B------:R-:W-:-:S02]  /*aec0*/  HADD2.F32 R44, -RZ, R44.H1_H1 ;  /* 0x3000002cff2c7230 */ /* 0x000fc40000004100 */
[----:B------:R-:W-:Y:S01]  /*aed0*/  FMUL.FTZ R46, R55, R92 ;  /* 0x0000005c372e7220 */ /* 0x000fe20000410000 */
[----:B------:R-:W-:Y:S02]  /*aee0*/  F2FP.F16.E4M3.UNPACK_B R58, R179.H1 ;  /* 0x000000b3ff3a723e */ /* 0x000fe400030006ff */
[----:B------:R-:W-:Y:S01]  /*aef0*/  F2FP.F16.E4M3.UNPACK_B R52, R52 ;  /* 0x00000034ff34723e */ /* 0x000fe200020006ff */
[C---:B------:R-:W-:Y:S01]  /*af00*/  FFMA.FTZ R46, R43.reuse, R93, -R46 ;  /* 0x0000005d2b2e7223 */ /* 0x040fe2000001082e */
[----:B------:R-:W-:Y:S01]  /*af10*/  FMUL.FTZ R43, R43, R92 ;  /* 0x0000005c2b2b7220 */ /* 0x000fe20000410000 */
[--C-:B------:R-:W-:Y:S01]  /*af20*/  HADD2.F32 R92, -RZ, R57.reuse.H0_H0 ;  /* 0x20000039ff5c7230 */ /* 0x100fe20000004100 */
[----:B------:R-:W-:Y:S01]  /*af30*/  F2FP.F16.E4M3.UNPACK_B R179, R179 ;  /* 0x000000b3ffb3723e */ /* 0x000fe200020006ff */
[----:B------:R-:W-:Y:S02]  /*af40*/  HADD2.F32 R57, -RZ, R57.H1_H1 ;  /* 0x30000039ff397230 */ /* 0x000fe40000004100 */
[----:B------:R-:W-:Y:S01]  /*af50*/  FFMA.FTZ R43, R55, R93, R43 ;  /* 0x0000005d372b7223 */ /* 0x000fe2000001002b */
[----:B------:R-:W-:Y:S01]  /*af60*/  F2FP.F16.E4M3.UNPACK_B R55, R59.H1 ;  /* 0x0000003bff37723e */ /* 0x000fe200030006ff */
[--C-:B------:R-:W-:Y:S01]  /*af70*/  HADD2.F32 R59, -RZ, R45.reuse.H0_H0 ;  /* 0x2000002dff3b7230 */ /* 0x100fe20000004100 */
[----:B------:R-:W-:Y:S01]  /*af80*/  F2FP.SATFINITE.E4M3.F32.PACK_AB_MERGE_C R53, R47, R53, R41 ;  /* 0x000000352f35723e */ /* 0x000fe20004807029 */
[----:B------:R-:W-:-:S02]  /*af90*/  HADD2.F32 R45, -RZ, R45.H1_H1 ;  /* 0x3000002dff2d7230 */ /* 0x000fc40000004100 */
[--C-:B------:R-:W-:Y:S02]  /*afa0*/  HADD2.F32 R93, -RZ, R55.reuse.H0_H0 ;  /* 0x20000037ff5d7230 */ /* 0x100fe40000004100 */
[-C--:B------:R-:W-:Y:S01]  /*afb0*/  FMUL.FTZ R182, R59, R95.reuse ;  /* 0x0000005f3bb67220 */ /* 0x080fe20000410000 */
[----:B------:R-:W-:Y:S02]  /*afc0*/  HADD2.F32 R55, -RZ, R55.H1_H1 ;  /* 0x30000037ff377230 */ /* 0x000fe40000004100 */
[--C-:B------:R-:W-:Y:S02]  /*afd0*/  HADD2.F32 R91, -RZ, R58.reuse.H0_H0 ;  /* 0x2000003aff5b7230 */ /* 0x100fe40000004100 */
[C---:B------:R-:W-:Y:S01]  /*afe0*/  FFMA.FTZ R182, R93.reuse, R92, -R182 ;  /* 0x0000005c5db67223 */ /* 0x040fe200000108b6 */
[----:B------:R-:W-:Y:S01]  /*aff0*/  FMUL.FTZ R93, R93, R95 ;  /* 0x0000005f5d5d7220 */ /* 0x000fe20000410000 */
[----:B------:R-:W-:Y:S02]  /*b000*/  HADD2.F32 R58, -RZ, R58.H1_H1 ;  /* 0x3000003aff3a7230 */ /* 0x000fe40000004100 */
[----:B------:R-:W-:-:S02]  /*b010*/  IMAD.MOV.U32 R41, RZ, RZ, R89 ;  /* 0x000000ffff297224 */ /* 0x000fc400078e0059 */
[----:B------:R-:W-:Y:S01]  /*b020*/  FFMA.FTZ R93, R59, R92, R93 ;  /* 0x0000005c3b5d7223 */ /* 0x000fe2000001005d */
[-C--:B------:R-:W-:Y:S01]  /*b030*/  FMUL.FTZ R59, R45, R44.reuse ;  /* 0x0000002c2d3b7220 */ /* 0x080fe20000410000 */
[----:B------:R-:W-:-:S03]  /*b040*/  FMUL.FTZ R44, R55, R44 ;  /* 0x0000002c372c7220 */ /* 0x000fc60000410000 */
[-C--:B------:R-:W-:Y:S01]  /*b050*/  FFMA.FTZ R59, R55, R57.reuse, -R59 ;  /* 0x00000039373b7223 */ /* 0x080fe2000001083b */
[----:B------:R-:W-:Y:S01]  /*b060*/  FFMA.FTZ R45, R45, R57, R44 ;  /* 0x000000392d2d7223 */ /* 0x000fe2000001002c */
[-C--:B------:R-:W-:Y:S01]  /*b070*/  F2FP.F16.E4M3.UNPACK_B R44, R181.reuse.H1 ;  /* 0x000000b5ff2c723e */ /* 0x080fe200030006ff */
[--C-:B------:R-:W-:Y:S01]  /*b080*/  HADD2.F32 R57, -RZ, R56.reuse.H0_H0 ;  /* 0x20000038ff397230 */ /* 0x100fe20000004100 */
[-C--:B------:R-:W-:Y:S01]  /*b090*/  F2FP.F16.E4M3.UNPACK_B R55, R40.reuse.H1 ;  /* 0x00000028ff37723e */ /* 0x080fe200030006ff */
[----:B------:R-:W-:Y:S01]  /*b0a0*/  HADD2.F32 R56, -RZ, R56.H1_H1 ;  /* 0x30000038ff387230 */ /* 0x000fe20000004100 */
[----:B------:R-:W-:Y:S01]  /*b0b0*/  F2FP.F16.E4M3.UNPACK_B R181, R181 ;  /* 0x000000b5ffb5723e */ /* 0x000fe200020006ff */
[--C-:B------:R-:W-:Y:S01]  /*b0c0*/  HADD2.F32 R95, -RZ, R44.reuse.H0_H0 ;  /* 0x2000002cff5f7230 */ /* 0x100fe20000004100 */
[----:B------:R-:W-:Y:S01]  /*b0d0*/  F2FP.F16.E4M3.UNPACK_B R40, R40 ;  /* 0x00000028ff28723e */ /* 0x000fe200020006ff */
[----:B------:R-:W-:Y:S01]  /*b0e0*/  HADD2.F32 R90, -RZ, R55.H0_H0 ;  /* 0x20000037ff5a7230 */ /* 0x000fe20000004100 */
[----:B------:R-:W-:Y:S01]  /*b0f0*/  F2FP.SATFINITE.E4M3.F32.PACK_AB_MERGE_C R59, R59, R182, RZ ;  /* 0x000000b63b3b723e */ /* 0x000fe200048070ff */
[----:B------:R-:W-:-:S02]  /*b100*/  HADD2.F32 R44, -RZ, R44.H1_H1 ;  /* 0x3000002cff2c7230 */ /* 0x000fc40000004100 */
[-C--:B------:R-:W-:Y:S01]  /*b110*/  FMUL.FTZ R92, R57, R95.reuse ;  /* 0x0000005f395c7220 */ /* 0x080fe20000410000 */
[----:B------:R-:W-:Y:S02]  /*b120*/  HADD2.F32 R55, -RZ, R55.H1_H1 ;  /* 0x30000037ff377230 */ /* 0x000fe40000004100 */
[C---:B------:R-:W-:Y:S01]  /*b130*/  FMUL.FTZ R95, R90.reuse, R95 ;  /* 0x0000005f5a5f7220 */ /* 0x040fe20000410000 */
[----:B------:R-:W-:Y:S01]  /*b140*/  F2FP.SATFINITE.E4M3.F32.PACK_AB_MERGE_C R45, R45, R93, RZ ;  /* 0x0000005d2d2d723e */ /* 0x000fe200048070ff */
[----:B------:R-:W-:Y:S01]  /*b150*/  FFMA.FTZ R92, R90, R91, -R92 ;  /* 0x0000005b5a5c7223 */ /* 0x000fe2000001085c */
[----:B------:R-:W-:Y:S01]  /*b160*/  F2FP.SATFINITE.E4M3.F32.PACK_AB_MERGE_C R46, R46, R183, R59 ;  /* 0x000000b72e2e723e */ /* 0x000fe2000480703b */
[----:B------:R-:W-:Y:S01]  /*b170*/  FFMA.FTZ R95, R57, R91, R95 ;  /* 0x0000005b395f7223 */ /* 0x000fe2000001005f */
[CC--:B------:R-:W-:Y:S01]  /*b180*/  FMUL.FTZ R57, R56.reuse, R44.reuse ;  /* 0x0000002c38397220 */ /* 0x0c0fe20000410000 */
[----:B------:R-:W-:Y:S01]  /*b190*/  FMUL.FTZ R44, R55, R44 ;  /* 0x0000002c372c7220 */ /* 0x000fe20000410000 */
[----:B------:R-:W-:Y:S01]  /*b1a0*/  HADD2.F32 R91, -RZ, R181.H0_H0 ;  /* 0x200000b5ff5b7230 */ /* 0x000fe20000004100 */
[----:B------:R-:W-:Y:S01]  /*b1b0*/  F2FP.SATFINITE.E4M3.F32.PACK_AB_MERGE_C R45, R43, R94, R45 ;  /* 0x0000005e2b2d723e */ /* 0x000fe2000480702d */
[-C--:B------:R-:W-:Y:S01]  /*b1c0*/  FFMA.FTZ R55, R55, R58.reuse, -R57 ;  /* 0x0000003a37377223 */ /* 0x080fe20000010839 */
[----:B------:R-:W-:Y:S01]  /*b1d0*/  FFMA.FTZ R44, R56, R58, R44 ;  /* 0x0000003a382c7223 */ /* 0x000fe2000001002c */
[----:B------:R-:W-:-:S02]  /*b1e0*/  HADD2.F32 R56, -RZ, R52.H0_H0 ;  /* 0x20000034ff387230 */ /* 0x000fc40000004100 */
[----:B------:R-:W-:Y:S01]  /*b1f0*/  HADD2.F32 R58, -RZ, R40.H0_H0 ;  /* 0x20000028ff3a7230 */ /* 0x000fe20000004100 */
[----:B------:R-:W-:Y:S01]  /*b200*/  F2FP.SATFINITE.E4M3.F32.PACK_AB_MERGE_C R55, R55, R92, RZ ;  /* 0x0000005c3737723e */ /* 0x000fe200048070ff */
[----:B------:R-:W-:Y:S02]  /*b210*/  HADD2.F32 R57, -RZ, R179.H0_H0 ;  /* 0x200000b3ff397230 */ /* 0x000fe40000004100 */
[-C--:B------:R-:W-:Y:S01]  /*b220*/  FMUL.FTZ R90, R56, R91.reuse ;  /* 0x0000005b385a7220 */ /* 0x080fe20000410000 */
[----:B------:R-:W-:Y:S02]  /*b230*/  HADD2.F32 R181, -RZ, R181.H1_H1 ;  /* 0x300000b5ffb57230 */ /* 0x000fe40000004100 */
[C---:B------:R-:W-:Y:S01]  /*b240*/  FMUL.FTZ R91, R58.reuse, R91 ;  /* 0x0000005b3a5b7220 */ /* 0x040fe20000410000 */
[----:B------:R-:W-:Y:S02]  /*b250*/  HADD2.F32 R52, -RZ, R52.H1_H1 ;  /* 0x30000034ff347230 */ /* 0x000fe40000004100 */
[----:B------:R-:W-:Y:S01]  /*b260*/  FFMA.FTZ R90, R58, R57, -R90 ;  /* 0x000000393a5a7223 */ /* 0x000fe2000001085a */
[----:B------:R-:W-:-:S02]  /*b270*/  HADD2.F32 R40, -RZ, R40.H1_H1 ;  /* 0x30000028ff287230 */ /* 0x000fc40000004100 */
[----:B------:R-:W-:Y:S01]  /*b280*/  FFMA.FTZ R91, R56, R57, R91 ;  /* 0x00000039385b7223 */ /* 0x000fe2000001005b */
[----:B------:R-:W-:Y:S02]  /*b290*/  HADD2.F32 R179, -RZ, R179.H1_H1 ;  /* 0x300000b3ffb37230 */ /* 0x000fe40000004100 */
[-C--:B------:R-:W-:Y:S01]  /*b2a0*/  FMUL.FTZ R56, R52, R181.reuse ;  /* 0x000000b534387220 */ /* 0x080fe20000410000 */
[-C--:B------:R-:W-:Y:S01]  /*b2b0*/  F2FP.F16.E4M3.UNPACK_B R58, R178.reuse.H1 ;  /* 0x000000b2ff3a723e */ /* 0x080fe200030006ff */
[C---:B------:R-:W-:Y:S01]  /*b2c0*/  FMUL.FTZ R181, R40.reuse, R181 ;  /* 0x000000b528b57220 */ /* 0x040fe20000410000 */
[----:B------:R-:W-:Y:S01]  /*b2d0*/  F2FP.F16.E4M3.UNPACK_B R178, R178 ;  /* 0x000000b2ffb2723e */ /* 0x000fe200020006ff */
[----:B------:R-:W-:Y:S01]  /*b2e0*/  FFMA.FTZ R56, R40, R179, -R56 ;  /* 0x000000b328387223 */ /* 0x000fe20000010838 */
[----:B------:R-:W-:Y:S01]  /*b2f0*/  F2FP.SATFINITE.E4M3.F32.PACK_AB_MERGE_C R44, R44, R95, RZ ;  /* 0x0000005f2c2c723e */ /* 0x000fe200048070ff */
[----:B------:R-:W-:Y:S01]  /*b300*/  FFMA.FTZ R40, R52, R179, R181 ;  /* 0x000000b334287223 */ /* 0x000fe200000100b5 */
[----:B------:R-:W-:Y:S01]  /*b310*/  IMAD.MOV.U32 R52, RZ, RZ, R42 ;  /* 0x000000ffff347224 */ /* 0x000fe200078e002a */
        /* <DEDUP_REMOVED lines=14> */
[CC--:B------:R-:W-:Y:S01]  /*b400*/  FMUL.FTZ R181, R57.reuse, R182.reuse ;  /* 0x000000b639b57220 */ /* 0x0c0fe20000410000 */
[----:B------:R-:W-:Y:S02]  /*b410*/  HADD2.F32 R55, -RZ, R55.H1_H1 ;  /* 0x30000037ff377230 */ /* 0x000fe40000004100 */
[----:B------:R-:W-:Y:S01]  /*b420*/  FMUL.FTZ R182, R92, R182 ;  /* 0x000000b65cb67220 */ /* 0x000fe20000410000 */
[----:B------:R-:W-:Y:S01]  /*b430*/  F2FP.SATFINITE.E4M3.F32.PACK_AB_MERGE_C R44, R40, R91, R44 ;  /* 0x0000005b282c723e */ /* 0x000fe2000480702c */
[-C--:B------:R-:W-:Y:S01]  /*b440*/  FFMA.FTZ R181, R92, R179.reuse, -R181 ;  /* 0x000000b35cb57223 */ /* 0x080fe200000108b5 */
[----:B------:R-:W-:Y:S02]  /*b450*/  IMAD.MOV.U32 R40, RZ, RZ, R90 ;  /* 0x000000ffff287224 */ /* 0x000fe400078e005a */
        /* <DEDUP_REMOVED lines=23> */
[----:B------:R-:W-:Y:S01]  /*b5d0*/  MOV R52, R44 ;  /* 0x0000002c00347202 */ /* 0x000fe20000000f00 */
[----:B------:R-:W-:-:S03]  /*b5e0*/  FFMA.FTZ R180, R54, R178, R180 ;  /* 0x000000b236b47223 */ /* 0x000fc600000100b4 */
[----:B------:R-:W-:Y:S02]  /*b5f0*/  F2FP.SATFINITE.E4M3.F32.PACK_AB_MERGE_C R55, R56, R92, R55 ;  /* 0x0000005c3837723e */ /* 0x000fe40004807037 */
[----:B------:R-:W-:-:S03]  /*b600*/  F2FP.SATFINITE.E4M3.F32.PACK_AB_MERGE_C R179, R180, R179, R42 ;  /* 0x000000b3b4b3723e */ /* 0x000fc6000480702a */
[----:B------:R-:W-:Y:S02]  /*b610*/  IMAD.MOV.U32 R42, RZ, RZ, R55 ;  /* 0x000000ffff2a7224 */ /* 0x000fe400078e0037 */
[----:B------:R-:W-:Y:S02]  /*b620*/  IMAD.MOV.U32 R54, RZ, RZ, R179 ;  /* 0x000000ffff367224 */ /* 0x000fe400078e00b3 */
[----:B------:R-:W-:-:S07]  /*b630*/  IMAD.MOV.U32 R55, RZ, RZ, R45 ;  /* 0x000000ffff377224 */ /* 0x000fce00078e002d */
.L_x_408:
[----:B------:R-:W-:Y:S05]  /*b640*/  BSYNC B3 ;  /* 0x0000000000037941 */ /* 0x000fea0003800000 */
.L_x_407:
        /* <DEDUP_REMOVED lines=12> */
.L_x_406:
[----:B------:R-:W-:Y:S05]  /*b710*/  BSYNC B2 ;  /* 0x0000000000027941 */ /* 0x000fea0003800000 */
.L_x_405:
[----:B------:R-:W-:-:S13]  /*b720*/  ISETP.NE.AND P4, PT, R36, RZ, PT ;  /* 0x000000ff2400720c */ /* 0x000fda0003f85270 */
[----:B------:R-:W-:Y:S05]  /*b730*/  @!P4 BRA `(.L_x_400) ;  /* 0x0000000c00d8c947 */ /* 0x000fea0003800000 */
[----:B-1-3--:R-:W3:Y:S01]  /*b740*/  LDL R40, [R1+0x10] ;  /* 0x0000100001287983 */ /* 0x00aee20000100800 */
[----:B------:R-:W-:Y:S01]  /*b750*/  ISETP.GE.AND P4, PT, R6, R133, PT ;  /* 0x000000850600720c */ /* 0x000fe20003f86270 */
[----:B------:R-:W-:Y:S01]  /*b760*/  BSSY B2, `(.L_x_409) ;  /* 0x00000e7000027945 */ /* 0x000fe20003800000 */
[----:B---3--:R-:W-:-:S04]  /*b770*/  LOP3.LUT P5, RZ, R40, 0x1, RZ, 0xc0, !PT ;  /* 0x0000000128ff7812 */ /* 0x008fc800078ac0ff */
[----:B------:R-:W-:-:S04]  /*b780*/  SEL R40, R99, R159, !P5 ;  /* 0x0000009f63287207 */ /* 0x000fc80006800000 */
[----:B------:R-:W-:-:S04]  /*b790*/  SHF.R.S32.HI R41, RZ, 0x1f, R40 ;  /* 0x0000001fff297819 */ /* 0x000fc80000011428 */
[----:B------:R-:W-:-:S04]  /*b7a0*/  LEA.HI R41, R41, R40, RZ, 0x5 ;  /* 0x0000002829297211 */ /* 0x000fc800078f28ff */
[----:B------:R-:W-:-:S04]  /*b7b0*/  LEA.HI.SX32 R41, R41, R28, 0x1b ;  /* 0x0000001c29297211 */ /* 0x000fc800078fdaff */
[----:B------:R-:W-:Y:S01]  /*b7c0*/  SHF.R.S32.HI R40, RZ, 0x1f, R41 ;  /* 0x0000001fff287819 */ /* 0x000fe20000011429 */
[----:B------:R-:W-:-:S03]  /*b7d0*/  IMAD.SHL.U32 R52, R41, 0x10, RZ ;  /* 0x0000001029347824 */ /* 0x000fc600078e00ff */
[----:B------:R-:W-:Y:S02]  /*b7e0*/  LEA.HI R40, R40, R41, RZ, 0x2 ;  /* 0x0000002928287211 */ /* 0x000fe400078f10ff */
[----:B------:R-:W-:Y:S02]  /*b7f0*/  LOP3.LUT R41, R175, 0x30, R52, 0xf8, !PT ;  /* 0x00000030af297812 */ /* 0x000fe400078ef834 */
[----:B------:R-:W-:Y:S02]  /*b800*/  SHF.R.S32.HI R40, RZ, 0x2, R40 ;  /* 0x00000002ff287819 */ /* 0x000fe40000011428 */
[----:B------:R-:W-:-:S03]  /*b810*/  LOP3.LUT R41, R41, R196, RZ, 0x3c, !PT ;  /* 0x000000c429297212 */ /* 0x000fc600078e3cff */
[----:B------:R-:W-:-:S04]  /*b820*/  IMAD R40, R40, 0x2800, R197 ;  /* 0x0000280028287824 */ /* 0x000fc800078e02c5 */
[----:B------:R-:W-:Y:S02]  /*b830*/  IMAD.IADD R40, R40, 0x1, R41 ;  /* 0x0000000128287824 */ /* 0x000fe400078e0229 */
[C---:B------:R-:W-:Y:S02]  /*b840*/  IMAD R41, R17.reuse, 0x7800, R134 ;  /* 0x0000780011297824 */ /* 0x040fe400078e0286 */
[----:B------:R-:W-:Y:S02]  /*b850*/  IMAD R43, R17, 0x7800, R40 ;  /* 0x00007800112b7824 */ /* 0x000fe400078e0228 */
[----:B------:R-:W-:-:S03]  /*b860*/  IMAD.IADD R41, R16, 0x1, R41 ;  /* 0x0000000110297824 */ /* 0x000fc600078e0229 */
[----:B------:R-:W-:-:S03]  /*b870*/  IADD3 R44, R16, R43, RZ ;  /* 0x0000002b102c7210 */ /* 0x000fc60007ffe0ff */
[----:B------:R-:W1:Y:S04]  /*b880*/  LDS.128 R40, [R41+0x1a400] ;  /* 0x01a4000029287984 */ /* 0x000e680000000c00 */
[----:B------:R-:W3:Y:S01]  /*b890*/  LDS.128 R44, [R44+0x1a400] ;  /* 0x01a400002c2c7984 */ /* 0x000ee20000000c00 */
[----:B------:R-:W-:Y:S05]  /*b8a0*/  @P4 BRA `(.L_x_410) ;  /* 0x0000000c00484947 */ /* 0x000fea0003800000 */
[----:B------:R-:W-:Y:S02]  /*b8b0*/  SHF.R.U32.HI R54, RZ, 0x8, R73 ;  /* 0x00000008ff367819 */ /* 0x000fe40000011649 */
[----:B------:R-:W-:Y:S02]  /*b8c0*/  SHF.R.U32.HI R58, RZ, 0x8, R49 ;  /* 0x00000008ff3a7819 */ /* 0x000fe40000011631 */
[----:B------:R-:W-:Y:S01]  /*b8d0*/  SHF.R.U32.HI R55, RZ, 0x8, R75 ;  /* 0x00000008ff377819 */ /* 0x000fe2000001164b */
[----:B------:R-:W-:Y:S01]  /*b8e0*/  IMAD.SHL.U32 R59, R54, 0x100, RZ ;  /* 0x00000100363b7824 */ /* 0x000fe200078e00ff */
[----:B------:R-:W-:Y:S01]  /*b8f0*/  SHF.R.U32.HI R50, RZ, 0x10, R73 ;  /* 0x00000010ff327819 */ /* 0x000fe20000011649 */
[----:B------:R-:W-:Y:S01]  /*b900*/  IMAD.SHL.U32 R58, R58, 0x100, RZ ;  /* 0x000001003a3a7824 */ /* 0x000fe200078e00ff */
[----:B------:R-:W-:Y:S01]  /*b910*/  SHF.R.U32.HI R57, RZ, 0x10, R49 ;  /* 0x00000010ff397819 */ /* 0x000fe20000011631 */
[----:B------:R-:W-:Y:S01]  /*b920*/  IMAD.SHL.U32 R55, R55, 0x100, RZ ;  /* 0x0000010037377824 */ /* 0x000fe200078e00ff */
[----:B------:R-:W-:Y:S01]  /*b930*/  LOP3.LUT R53, R73, 0xff0000ff, RZ, 0xc0, !PT ;  /* 0xff0000ff49357812 */ /* 0x000fe200078ec0ff */
[----:B------:R-:W-:Y:S01]  /*b940*/  IMAD.U32 R50, R50, 0x10000, RZ ;  /* 0x0001000032327824 */ /* 0x000fe200078e00ff */
[----:B------:R-:W-:-:S02]  /*b950*/  LOP3.LUT R49, R49, 0xff0000ff, RZ, 0xc0, !PT ;  /* 0xff0000ff31317812 */ /* 0x000fc400078ec0ff */
[----:B------:R-:W-:Y:S02]  /*b960*/  LOP3.LUT R72, R75, 0xff0000ff, RZ, 0xc0, !PT ;  /* 0xff0000ff4b487812 */ /* 0x000fe400078ec0ff */
[----:B------:R-:W-:Y:S02]  /*b970*/  LOP3.LUT R53, R53, 0xff00, R59, 0xf8, !PT ;  /* 0x0000ff0035357812 */ /* 0x000fe400078ef83b */
[----:B------:R-:W-:Y:S02]  /*b980*/  LOP3.LUT R49, R49, 0xff00, R58, 0xf8, !PT ;  /* 0x0000ff0031317812 */ /* 0x000fe400078ef83a */
[----:B------:R-:W-:Y:S02]  /*b990*/  SHF.L.U32 R58, R57, 0x10, RZ ;  /* 0x00000010393a7819 */ /* 0x000fe400000006ff */
[----:B------:R-:W-:Y:S02]  /*b9a0*/  LOP3.LUT R72, R72, 0xff00, R55, 0xf8, !PT ;  /* 0x0000ff0048487812 */ /* 0x000fe400078ef837 */
[----:B------:R-:W-:-:S02]  /*b9b0*/  LOP3.LUT R55, R53, 0xff0000, R50, 0xf8, !PT ;  /* 0x00ff000035377812 */ /* 0x000fc400078ef832 */
[----:B------:R-:W-:Y:S02]  /*b9c0*/  LOP3.LUT R53, R49, 0xff0000, R58, 0xf8, !PT ;  /* 0x00ff000031357812 */ /* 0x000fe400078ef83a */
[----:B---3--:R-:W-:Y:S02]  /*b9d0*/  F2FP.F16.E4M3.UNPACK_B R57, R45 ;  /* 0x0000002dff39723e */ /* 0x008fe400020006ff */
[----:B------:R-:W-:Y:S02]  /*b9e0*/  F2FP.F16.E4M3.UNPACK_B R59, R53 ;  /* 0x00000035ff3b723e */ /* 0x000fe400020006ff */
[----:B-1----:R-:W-:Y:S01]  /*b9f0*/  F2FP.F16.E4M3.UNPACK_B R49, R41 ;  /* 0x00000029ff31723e */ /* 0x002fe200020006ff */
[----:B------:R-:W-:Y:S01]  /*ba00*/  HADD2.F32 R50, -RZ, R57.H0_H0 ;  /* 0x20000039ff327230 */ /* 0x000fe20000004100 */
[----:B------:R-:W-:Y:S01]  /*ba10*/  SHF.R.U32.HI R48, RZ, 0x10, R75 ;  /* 0x00000010ff307819 */ /* 0x000fe2000001164b */
[----:B------:R-:W-:Y:S01]  /*ba20*/  HADD2.F32 R75, -RZ, R59.H0_H0 ;  /* 0x2000003bff4b7230 */ /* 0x000fe20000004100 */
[----:B------:R-:W-:Y:S01]  /*ba30*/  F2FP.F16.E4M3.UNPACK_B R73, R55 ;  /* 0x00000037ff49723e */ /* 0x000fe200020006ff */
[----:B------:R-:W-:Y:S01]  /*ba40*/  HADD2.F32 R58, -RZ, R49.H0_H0 ;  /* 0x20000031ff3a7230 */ /* 0x000fe20000004100 */
[----:B------:R-:W-:Y:S01]  /*ba50*/  F2FP.F16.E4M3.UNPACK_B R45, R45.H1 ;  /* 0x0000002dff2d723e */ /* 0x000fe200030006ff */
[----:B------:R-:W-:-:S02]  /*ba60*/  HADD2.F32 R59, -RZ, R59.H1_H1 ;  /* 0x3000003bff3b7230 */ /* 0x000fc40000004100 */
[-C--:B0-----:R-:W-:Y:S01]  /*ba70*/  FMUL.FTZ R88, R50, R75.reuse ;  /* 0x0000004b32587220 */ /* 0x081fe20000410000 */
[----:B------:R-:W-:Y:S02]  /*ba80*/  HADD2.F32 R74, -RZ, R73.H0_H0 ;  /* 0x20000049ff4a7230 */ /* 0x000fe40000004100 */
[C---:B------:R-:W-:Y:S01]  /*ba90*/  FMUL.FTZ R75, R58.reuse, R75 ;  /* 0x0000004b3a4b7220 */ /* 0x040fe20000410000 */
[----:B------:R-:W-:Y:S01]  /*baa0*/  HADD2.F32 R49, -RZ, R49.H1_H1 ;  /* 0x30000031ff317230 */ /* 0x000fe20000004100 */
[----:B------:R-:W-:Y:S01]  /*bab0*/  F2FP.F16.E4M3.UNPACK_B R55, R55.H1 ;  /* 0x00000037ff37723e */ /* 0x000fe200030006ff */
[----:B------:R-:W-:Y:S02]  /*bac0*/  HADD2.F32 R73, -RZ, R73.H1_H1 ;  /* 0x30000049ff497230 */ /* 0x000fe40000004100 */
[-C--:B------:R-:W-:Y:S01]  /*bad0*/  FFMA.FTZ R58, R58, R74.reuse, -R88 ;  /* 0x0000004a3a3a7223 */ /* 0x080fe20000010858 */
[----:B------:R-:W-:Y:S01]  /*bae0*/  FFMA.FTZ R50, R50, R74, R75 ;  /* 0x0000004a32327223 */ /* 0x000fe2000001004b */
[----:B------:R-:W-:Y:S01]  /*baf0*/  HADD2.F32 R74, -RZ, R57.H1_H1 ;  /* 0x30000039ff4a7230 */ /* 0x000fe20000004100 */
[--C-:B------:R-:W-:Y:S01]  /*bb00*/  SHF.R.U32.HI R56, RZ, 0x8, R51.reuse ;  /* 0x00000008ff387819 */ /* 0x100fe20000011633 */
[----:B------:R-:W-:Y:S01]  /*bb10*/  IMAD.U32 R48, R48, 0x10000, RZ ;  /* 0x0001000030307824 */ /* 0x000fe200078e00ff */
[----:B------:R-:W-:-:S02]  /*bb20*/  SHF.R.U32.HI R54, RZ, 0x10, R51 ;  /* 0x00000010ff367819 */ /* 0x000fc40000011633 */
[CC--:B------:R-:W-:Y:S01]  /*bb30*/  FMUL.FTZ R57, R74.reuse, R59.reuse ;  /* 0x0000003b4a397220 */ /* 0x0c0fe20000410000 */
[----:B------:R-:W-:Y:S01]  /*bb40*/  FMUL.FTZ R59, R49, R59 ;  /* 0x0000003b313b7220 */ /* 0x000fe20000410000 */
[----:B------:R-:W-:Y:S02]  /*bb50*/  LOP3.LUT R51, R51, 0xff0000ff, RZ, 0xc0, !PT ;  /* 0xff0000ff33337812 */ /* 0x000fe400078ec0ff */
[-C--:B------:R-:W-:Y:S01]  /*bb60*/  FFMA.FTZ R57, R49, R73.reuse, -R57 ;  /* 0x0000004931397223 */ /* 0x080fe20000010839 */
[----:B------:R-:W-:Y:S01]  /*bb70*/  FFMA.FTZ R49, R74, R73, R59 ;  /* 0x000000494a317223 */ /* 0x000fe2000001003b */
[----:B------:R-:W-:Y:S01]  /*bb80*/  F2FP.F16.E4M3.UNPACK_B R59, R53.H1 ;  /* 0x00000035ff3b723e */ /* 0x000fe200030006ff */
[----:B------:R-:W-:Y:S01]  /*bb90*/  HADD2.F32 R74, -RZ, R55.H0_H0 ;  /* 0x20000037ff4a7230 */ /* 0x000fe20000004100 */
[----:B------:R-:W-:Y:S01]  /*bba0*/  F2FP.F16.E4M3.UNPACK_B R73, R41.H1 ;  /* 0x00000029ff49723e */ /* 0x000fe200030006ff */
[----:B------:R-:W-:Y:S02]  /*bbb0*/  HADD2.F32 R41, -RZ, R45.H0_H0 ;  /* 0x2000002dff297230 */ /* 0x000fe40000004100 */
[----:B------:R-:W-:-:S02]  /*bbc0*/  HADD2.F32 R75, -RZ, R59.H0_H0 ;  /* 0x2000003bff4b7230 */ /* 0x000fc40000004100 */
[----:B------:R-:W-:Y:S02]  /*bbd0*/  HADD2.F32 R53, -RZ, R73.H0_H0 ;  /* 0x20000049ff357230 */ /* 0x000fe40000004100 */
[----:B------:R-:W-:Y:S02]  /*bbe0*/  HADD2.F32 R45, -RZ, R45.H1_H1 ;  /* 0x3000002dff2d7230 */ /* 0x000fe40000004100 */
[-C--:B------:R-:W-:Y:S01]  /*bbf0*/  FMUL.FTZ R88, R41, R75.reuse ;  /* 0x0000004b29587220 */ /* 0x080fe20000410000 */
[----:B------:R-:W-:Y:S02]  /*bc00*/  HADD2.F32 R59, -RZ, R59.H1_H1 ;  /* 0x3000003bff3b7230 */ /* 0x000fe40000004100 */
[C---:B------:R-:W-:Y:S01]  /*bc10*/  FMUL.FTZ R75, R53.reuse, R75 ;  /* 0x0000004b354b7220 */ /* 0x040fe20000410000 */
[----:B------:R-:W-:Y:S02]  /*bc20*/  HADD2.F32 R73, -RZ, R73.H1_H1 ;  /* 0x30000049ff497230 */ /* 0x000fe40000004100 */
[----:B------:R-:W-:Y:S01]  /*bc30*/  FFMA.FTZ R53, R53, R74, -R88 ;  /* 0x0000004a35357223 */ /* 0x000fe20000010858 */
[----:B------:R-:W-:-:S02]  /*bc40*/  HADD2.F32 R55, -RZ, R55.H1_H1 ;  /* 0x30000037ff377230 */ /* 0x000fc40000004100 */
[----:B------:R-:W-:Y:S01]  /*bc50*/  FFMA.FTZ R41, R41, R74, R75 ;  /* 0x0000004a29297223 */ /* 0x000fe2000001004b */
[-C--:B------:R-:W-:Y:S01]  /*bc60*/  FMUL.FTZ R74, R45, R59.reuse ;  /* 0x0000003b2d4a7220 */ /* 0x080fe20000410000 */
[----:B------:R-:W-:-:S03]  /*bc70*/  FMUL.FTZ R75, R73, R59 ;  /* 0x0000003b494b7220 */ /* 0x000fc60000410000 */
[-C--:B------:R-:W-:Y:S01]  /*bc80*/  FFMA.FTZ R59, R73, R55.reuse, -R74 ;  /* 0x00000037493b7223 */ /* 0x080fe2000001084a */
[----:B------:R-:W-:Y:S01]  /*bc90*/  FFMA.FTZ R55, R45, R55, R75 ;  /* 0x000000372d377223 */ /* 0x000fe2000001004b */
[----:B------:R-:W-:Y:S02]  /*bca0*/  IMAD.SHL.U32 R45, R56, 0x100, RZ ;  /* 0x00000100382d7824 */ /* 0x000fe400078e00ff */
[----:B------:R-:W-:Y:S01]  /*bcb0*/  IMAD.MOV.U32 R56, RZ, RZ, R43 ;  /* 0x000000ffff387224 */ /* 0x000fe200078e002b */
[----:B------:R-:W-:Y:S02]  /*bcc0*/  F2FP.SATFINITE.E4M3.F32.PACK_AB_MERGE_C R53, R59, R53, RZ ;  /* 0x000000353b35723e */ /* 0x000fe400048070ff */
[----:B------:R-:W-:Y:S01]  /*bcd0*/  LOP3.LUT R45, R51, 0xff00, R45, 0xf8, !PT ;  /* 0x0000ff00332d7812 */ /* 0x000fe200078ef82d */
[----:B------:R-:W-:Y:S01]  /*bce0*/  IMAD.U32 R51, R54, 0x10000, RZ ;  /* 0x0001000036337824 */ /* 0x000fe200078e00ff */
[----:B------:R-:W-:Y:S02]  /*bcf0*/  LOP3.LUT R54, R72, 0xff0000, R48, 0xf8, !PT ;  /* 0x00ff000048367812 */ /* 0x000fe400078ef830 */
[----:B------:R-:W-:-:S02]  /*bd00*/  F2FP.F16.E4M3.UNPACK_B R48, R47 ;  /* 0x0000002fff30723e */ /* 0x000fc400020006ff */
[----:B------:R-:W-:Y:S02]  /*bd10*/  LOP3.LUT R45, R45, 0xff0000, R51, 0xf8, !PT ;  /* 0x00ff00002d2d7812 */ /* 0x000fe400078ef833 */
[----:B------:R-:W-:Y:S01]  /*bd20*/  F2FP.F16.E4M3.UNPACK_B R43, R56 ;  /* 0x00000038ff2b723e */ /* 0x000fe200020006ff */
[----:B------:R-:W-:Y:S01]  /*bd30*/  HADD2.F32 R74, -RZ, R48.H0_H0 ;  /* 0x20000030ff4a7230 */ /* 0x000fe20000004100 */
[----:B------:R-:W-:Y:S02]  /*bd40*/  F2FP.F16.E4M3.UNPACK_B R72, R45 ;  /* 0x0000002dff48723e */ /* 0x000fe400020006ff */
[-C--:B------:R-:W-:Y:S01]  /*bd50*/  F2FP.F16.E4M3.UNPACK_B R73, R54.reuse ;  /* 0x00000036ff49723e */ /* 0x080fe200020006ff */
[----:B------:R-:W-:Y:S01]  /*bd60*/  HADD2.F32 R88, -RZ, R43.H0_H0 ;  /* 0x2000002bff587230 */ /* 0x000fe20000004100 */
[----:B------:R-:W-:Y:S01]  /*bd70*/  F2FP.F16.E4M3.UNPACK_B R47, R47.H1 ;  /* 0x0000002fff2f723e */ /* 0x000fe200030006ff */
[--C-:B------:R-:W-:Y:S01]  /*bd80*/  HADD2.F32 R51, -RZ, R72.reuse.H0_H0 ;  /* 0x20000048ff337230 */ /* 0x100fe20000004100 */
[----:B------:R-:W-:Y:S01]  /*bd90*/  F2FP.F16.E4M3.UNPACK_B R45, R45.H1 ;  /* 0x0000002dff2d723e */ /* 0x000fe200030006ff */
[----:B------:R-:W-:Y:S01]  /*bda0*/  HADD2.F32 R75, -RZ, R73.H0_H0 ;  /* 0x20000049ff4b7230 */ /* 0x000fe20000004100 */
[----:B------:R-:W-:Y:S01]  /*bdb0*/  F2FP.F16.E4M3.UNPACK_B R54, R54.H1 ;  /* 0x00000036ff36723e */ /* 0x000fe200030006ff */
[----:B------:R-:W-:-:S02]  /*bdc0*/  HADD2.F32 R72, -RZ, R72.H1_H1 ;  /* 0x30000048ff487230 */ /* 0x000fc40000004100 */
[-C--:B------:R-:W-:Y:S01]  /*bdd0*/  FMUL.FTZ R89, R74, R51.reuse ;  /* 0x000000334a597220 */ /* 0x080fe20000410000 */
[----:B------:R-:W-:Y:S01]  /*bde0*/  FMUL.FTZ R51, R88, R51 ;  /* 0x0000003358337220 */ /* 0x000fe20000410000 */
[----:B------:R-:W-:Y:S01]  /*bdf0*/  HADD2.F32 R43, -RZ, R43.H1_H1 ;  /* 0x3000002bff2b7230 */ /* 0x000fe20000004100 */
[----:B------:R-:W-:Y:S01]  /*be00*/  F2FP.SATFINITE.E4M3.F32.PACK_AB_MERGE_C R57, R57, R58, R53 ;  /* 0x0000003a3939723e */ /* 0x000fe20004807035 */
[----:B------:R-:W-:Y:S02]  /*be10*/  HADD2.F32 R73, -RZ, R73.H1_H1 ;  /* 0x30000049ff497230 */ /* 0x000fe40000004100 */
[-C--:B------:R-:W-:Y:S01]  /*be20*/  FFMA.FTZ R74, R74, R75.reuse, R51 ;  /* 0x0000004b4a4a7223 */ /* 0x080fe20000010033 */
[----:B------:R-:W-:Y:S02]  /*be30*/  HADD2.F32 R51, -RZ, R48.H1_H1 ;  /* 0x30000030ff337230 */ /* 0x000fe40000004100 */
[----:B------:R-:W-:Y:S01]  /*be40*/  FFMA.FTZ R89, R88, R75, -R89 ;  /* 0x0000004b58597223 */ /* 0x000fe20000010859 */
[--C-:B------:R-:W-:Y:S01]  /*be50*/  HADD2.F32 R75, -RZ, R45.reuse.H0_H0 ;  /* 0x2000002dff4b7230 */ /* 0x100fe20000004100 */
[----:B------:R-:W-:Y:S01]  /*be60*/  F2FP.F16.E4M3.UNPACK_B R53, R44.H1 ;  /* 0x0000002cff35723e */ /* 0x000fe200030006ff */
[----:B------:R-:W-:-:S02]  /*be70*/  HADD2.F32 R45, -RZ, R45.H1_H1 ;  /* 0x3000002dff2d7230 */ /* 0x000fc40000004100 */
[----:B------:R-:W-:Y:S01]  /*be80*/  FMUL.FTZ R48, R51, R72 ;  /* 0x0000004833307220 */ /* 0x000fe20000410000 */
[----:B------:R-:W-:Y:S02]  /*be90*/  F2FP.SATFINITE.E4M3.F32.PACK_AB_MERGE_C R41, R55, R41, RZ ;  /* 0x000000293729723e */ /* 0x000fe400048070ff */
[----:B------:R-:W-:Y:S01]  /*bea0*/  F2FP.F16.E4M3.UNPACK_B R55, R166.H1 ;  /* 0x000000a6ff37723e */ /* 0x000fe200030006ff */
[CC--:B------:R-:W-:Y:S01]  /*beb0*/  FFMA.FTZ R48, R43.reuse, R73.reuse, -R48 ;  /* 0x000000492b307223 */ /* 0x0c0fe20000010830 */
[----:B------:R-:W-:Y:S01]  /*bec0*/  FMUL.FTZ R43, R43, R72 ;  /* 0x000000482b2b7220 */ /* 0x000fe20000410000 */
[--C-:B------:R-:W-:Y:S01]  /*bed0*/  HADD2.F32 R72, -RZ, R54.reuse.H0_H0 ;  /* 0x20000036ff487230 */ /* 0x100fe20000004100 */
[----:B------:R-:W-:Y:S01]  /*bee0*/  F2FP.F16.E4M3.UNPACK_B R44, R44 ;  /* 0x0000002cff2c723e */ /* 0x000fe200020006ff */
[----:B------:R-:W-:Y:S02]  /*bef0*/  HADD2.F32 R54, -RZ, R54.H1_H1 ;  /* 0x30000036ff367230 */ /* 0x000fe40000004100 */
[----:B------:R-:W-:Y:S01]  /*bf00*/  FFMA.FTZ R43, R51, R73, R43 ;  /* 0x00000049332b7223 */ /* 0x000fe2000001002b */
[----:B------:R-:W-:Y:S01]  /*bf10*/  F2FP.F16.E4M3.UNPACK_B R51, R56.H1 ;  /* 0x00000038ff33723e */ /* 0x000fe200030006ff */
[--C-:B------:R-:W-:Y:S01]  /*bf20*/  HADD2.F32 R56, -RZ, R47.reuse.H0_H0 ;  /* 0x2000002fff387230 */ /* 0x100fe20000004100 */
[----:B------:R-:W-:Y:S01]  /*bf30*/  F2FP.F16.E4M3.UNPACK_B R166, R166 ;  /* 0x000000a6ffa6723e */ /* 0x000fe200020006ff */
[----:B------:R-:W-:-:S02]  /*bf40*/  HADD2.F32 R47, -RZ, R47.H1_H1 ;  /* 0x3000002fff2f7230 */ /* 0x000fc40000004100 */
[--C-:B------:R-:W-:Y:S02]  /*bf50*/  HADD2.F32 R73, -RZ, R51.reuse.H0_H0 ;  /* 0x20000033ff497230 */ /* 0x100fe40000004100 */
[-C--:B------:R-:W-:Y:S01]  /*bf60*/  FMUL.FTZ R88, R56, R75.reuse ;  /* 0x0000004b38587220 */ /* 0x080fe20000410000 */
[----:B------:R-:W-:Y:S02]  /*bf70*/  HADD2.F32 R51, -RZ, R51.H1_H1 ;  /* 0x30000033ff337230 */ /* 0x000fe40000004100 */
[--C-:B------:R-:W-:Y:S02]  /*bf80*/  HADD2.F32 R59, -RZ, R55.reuse.H0_H0 ;  /* 0x20000037ff3b7230 */ /* 0x100fe40000004100 */
[C---:B------:R-:W-:Y:S01]  /*bf90*/  FFMA.FTZ R88, R73.reuse, R72, -R88 ;  /* 0x0000004849587223 */ /* 0x040fe20000010858 */
[----:B------:R-:W-:Y:S01]  /*bfa0*/  FMUL.FTZ R73, R73, R75 ;  /* 0x0000004b49497220 */ /* 0x000fe20000410000 */
[----:B------:R-:W-:-:S03]  /*bfb0*/  HADD2.F32 R55, -RZ, R55.H1_H1 ;  /* 0x30000037ff377230 */ /* 0x000fc60000004100 */
[----:B------:R-:W-:Y:S01]  /*bfc0*/  FFMA.FTZ R73, R56, R72, R73 ;  /* 0x0000004838497223 */ /* 0x000fe20000010049 */
[-C--:B------:R-:W-:Y:S01]  /*bfd0*/  FMUL.FTZ R56, R47, R45.reuse ;  /* 0x0000002d2f387220 */ /* 0x080fe20000410000 */
[----:B------:R-:W-:-:S03]  /*bfe0*/  FMUL.FTZ R45, R51, R45 ;  /* 0x0000002d332d7220 */ /* 0x000fc60000410000 */
[-C--:B------:R-:W-:Y:S01]  /*bff0*/  FFMA.FTZ R56, R51, R54.reuse, -R56 ;  /* 0x0000003633387223 */ /* 0x080fe20000010838 */
[----:B------:R-:W-:Y:S01]  /*c000*/  FFMA.FTZ R47, R47, R54, R45 ;  /* 0x000000362f2f7223 */ /* 0x000fe2000001002d */
[----:B------:R-:W-:Y:S01]  /*c010*/  F2FP.F16.E4M3.UNPACK_B R45, R164.H1 ;  /* 0x000000a4ff2d723e */ /* 0x000fe200030006ff */
[--C-:B------:R-:W-:Y:S01]  /*c020*/  HADD2.F32 R54, -RZ, R53.reuse.H0_H0 ;  /* 0x20000035ff367230 */ /* 0x100fe20000004100 */
[----:B------:R-:W-:Y:S01]  /*c030*/  F2FP.F16.E4M3.UNPACK_B R51, R40.H1 ;  /* 0x00000028ff33723e */ /* 0x000fe200030006ff */
[----:B------:R-:W-:Y:S01]  /*c040*/  HADD2.F32 R53, -RZ, R53.H1_H1 ;  /* 0x30000035ff357230 */ /* 0x000fe20000004100 */
[----:B------:R-:W-:Y:S01]  /*c050*/  F2FP.F16.E4M3.UNPACK_B R164, R164 ;  /* 0x000000a4ffa4723e */ /* 0x000fe200020006ff */
[----:B------:R-:W-:Y:S01]  /*c060*/  HADD2.F32 R75, -RZ, R45.H0_H0 ;  /* 0x2000002dff4b7230 */ /* 0x000fe20000004100 */
        /* <DEDUP_REMOVED lines=11> */
[-C--:B------:R-:W-:Y:S01]  /*c120*/  FMUL.FTZ R54, R53, R45.reuse ;  /* 0x0000002d35367220 */ /* 0x080fe20000410000 */
        /* <DEDUP_REMOVED lines=21> */
[-C--:B------:R-:W-:Y:S01]  /*c280*/  FFMA.FTZ R53, R40, R166.reuse, -R53 ;  /* 0x000000a628357223 */ /* 0x080fe20000010835 */
[----:B------:R-:W-:Y:S01]  /*c290*/  F2FP.SATFINITE.E4M3.F32.PACK_AB_MERGE_C R45, R45, R75, RZ ;  /* 0x0000004b2d2d723e */ /* 0x000fe200048070ff */
[----:B------:R-:W-:Y:S01]  /*c2a0*/  FFMA.FTZ R40, R44, R166, R164 ;  /* 0x000000a62c287223 */ /* 0x000fe200000100a4 */
[----:B------:R-:W-:Y:S01]  /*c2b0*/  MOV R44, R42 ;  /* 0x0000002a002c7202 */ /* 0x000fe20000000f00 */
[--C-:B------:R-:W-:Y:S01]  /*c2c0*/  HADD2.F32 R88, -RZ, R55.reuse.H0_H0 ;  /* 0x20000037ff587230 */ /* 0x100fe20000004100 */
[----:B------:R-:W-:Y:S01]  /*c2d0*/  F2FP.SATFINITE.E4M3.F32.PACK_AB_MERGE_C R58, R53, R58, R51 ;  /* 0x0000003a353a723e */ /* 0x000fe20004807033 */
[----:B------:R-:W-:Y:S01]  /*c2e0*/  HADD2.F32 R55, -RZ, R55.H1_H1 ;  /* 0x30000037ff377230 */ /* 0x000fe20000004100 */
[----:B------:R-:W-:Y:S01]  /*c2f0*/  F2FP.F16.E4M3.UNPACK_B R42, R165.H1 ;  /* 0x000000a5ff2a723e */ /* 0x000fe200030006ff */
[----:B------:R-:W-:Y:S01]  /*c300*/  IMAD.MOV.U32 R43, RZ, RZ, R48 ;  /* 0x000000ffff2b7224 */ /* 0x000fe200078e0030 */
[----:B------:R-:W-:-:S02]  /*c310*/  F2FP.F16.E4M3.UNPACK_B R53, R46.H1 ;  /* 0x0000002eff35723e */ /* 0x000fc400030006ff */
[----:B------:R-:W-:Y:S01]  /*c320*/  F2FP.F16.E4M3.UNPACK_B R51, R44.H1 ;  /* 0x0000002cff33723e */ /* 0x000fe200030006ff */
[--C-:B------:R-:W-:Y:S01]  /*c330*/  HADD2.F32 R91, -RZ, R42.reuse.H0_H0 ;  /* 0x2000002aff5b7230 */ /* 0x100fe20000004100 */
[----:B------:R-:W-:Y:S01]  /*c340*/  F2FP.F16.E4M3.UNPACK_B R165, R165 ;  /* 0x000000a5ffa5723e */ /* 0x000fe200020006ff */
[----:B------:R-:W-:Y:S01]  /*c350*/  HADD2.F32 R54, -RZ, R53.H0_H0 ;  /* 0x20000035ff367230 */ /* 0x000fe20000004100 */
[----:B------:R-:W-:Y:S01]  /*c360*/  F2FP.F16.E4M3.UNPACK_B R46, R46 ;  /* 0x0000002eff2e723e */ /* 0x000fe200020006ff */
[----:B------:R-:W-:Y:S01]  /*c370*/  HADD2.F32 R72, -RZ, R51.H0_H0 ;  /* 0x20000033ff487230 */ /* 0x000fe20000004100 */
[----:B------:R-:W-:Y:S01]  /*c380*/  F2FP.F16.E4M3.UNPACK_B R44, R44 ;  /* 0x0000002cff2c723e */ /* 0x000fe200020006ff */
[----:B------:R-:W-:Y:S02]  /*c390*/  HADD2.F32 R42, -RZ, R42.H1_H1 ;  /* 0x3000002aff2a7230 */ /* 0x000fe40000004100 */
[----:B------:R-:W-:Y:S01]  /*c3a0*/  FMUL.FTZ R90, R54, R91 ;  /* 0x0000005b365a7220 */ /* 0x000fe20000410000 */
[----:B------:R-:W-:-:S02]  /*c3b0*/  HADD2.F32 R53, -RZ, R53.H1_H1 ;  /* 0x30000035ff357230 */ /* 0x000fc40000004100 */
[C---:B------:R-:W-:Y:S01]  /*c3c0*/  FMUL.FTZ R91, R72.reuse, R91 ;  /* 0x0000005b485b7220 */ /* 0x040fe20000410000 */
[----:B------:R-:W-:Y:S02]  /*c3d0*/  HADD2.F32 R51, -RZ, R51.H1_H1 ;  /* 0x30000033ff337230 */ /* 0x000fe40000004100 */
[-C--:B------:R-:W-:Y:S01]  /*c3e0*/  FFMA.FTZ R90, R72, R88.reuse, -R90 ;  /* 0x00000058485a7223 */ /* 0x080fe2000001085a */
[----:B------:R-:W-:Y:S01]  /*c3f0*/  FFMA.FTZ R91, R54, R88, R91 ;  /* 0x00000058365b7223 */ /* 0x000fe2000001005b */
[-C--:B------:R-:W-:Y:S01]  /*c400*/  FMUL.FTZ R54, R53, R42.reuse ;  /* 0x0000002a35367220 */ /* 0x080fe20000410000 */
[C---:B------:R-:W-:Y:S01]  /*c410*/  FMUL.FTZ R42, R51.reuse, R42 ;  /* 0x0000002a332a7220 */ /* 0x040fe20000410000 */
[----:B------:R-:W-:Y:S02]  /*c420*/  HADD2.F32 R88, -RZ, R165.H0_H0 ;  /* 0x200000a5ff587230 */ /* 0x000fe40000004100 */
        /* <DEDUP_REMOVED lines=14> */
[----:B------:R-:W-:Y:S01]  /*c510*/  FMUL.FTZ R53, R46, R165 ;  /* 0x000000a52e357220 */ /* 0x000fe20000410000 */
[----:B------:R-:W-:Y:S01]  /*c520*/  F2FP.SATFINITE.E4M3.F32.PACK_AB_MERGE_C R42, R42, R91, RZ ;  /* 0x0000005b2a2a723e */ /* 0x000fe200048070ff */
[C---:B------:R-:W-:Y:S02]  /*c530*/  FMUL.FTZ R165, R44.reuse, R165 ;  /* 0x000000a52ca57220 */ /* 0x040fe40000410000 */
[----:B------:R-:W-:Y:S01]  /*c540*/  FFMA.FTZ R53, R44, R167, -R53 ;  /* 0x000000a72c357223 */ /* 0x000fe20000010835 */
[----:B------:R-:W-:Y:S01]  /*c550*/  F2FP.SATFINITE.E4M3.F32.PACK_AB_MERGE_C R44, R40, R59, R45 ;  /* 0x0000003b282c723e */ /* 0x000fe2000480702d */
[----:B------:R-:W-:Y:S01]  /*c560*/  FFMA.FTZ R165, R46, R167, R165 ;  /* 0x000000a72ea57223 */ /* 0x000fe200000100a5 */
[----:B------:R-:W-:Y:S01]  /*c570*/  F2FP.SATFINITE.E4M3.F32.PACK_AB_MERGE_C R45, R49, R50, R41 ;  /* 0x00000032312d723e */ /* 0x000fe20004807029 */
[----:B------:R-:W-:Y:S01]  /*c580*/  IMAD.MOV.U32 R40, RZ, RZ, R58 ;  /* 0x000000ffff287224 */ /* 0x000fe200078e003a */
[----:B------:R-:W-:Y:S01]  /*c590*/  F2FP.SATFINITE.E4M3.F32.PACK_AB_MERGE_C R51, R53, R72, R51 ;  /* 0x000000483533723e */ /* 0x000fe20004807033 */
[----:B------:R-:W-:Y:S01]  /*c5a0*/  IMAD.MOV.U32 R41, RZ, RZ, R57 ;  /* 0x000000ffff297224 */ /* 0x000fe200078e0039 */
[----:B------:R-:W-:-:S03]  /*c5b0*/  F2FP.SATFINITE.E4M3.F32.PACK_AB_MERGE_C R46, R165, R88, R42 ;  /* 0x00000058a52e723e */ /* 0x000fc6000480702a */
[----:B------:R-:W-:-:S07]  /*c5c0*/  IMAD.MOV.U32 R42, RZ, RZ, R51 ;  /* 0x000000ffff2a7224 */ /* 0x000fce00078e0033 */
.L_x_410:
[----:B------:R-:W-:Y:S05]  /*c5d0*/  BSYNC B2 ;  /* 0x0000000000027941 */ /* 0x000fea0003800000 */
.L_x_409:
        /* <DEDUP_REMOVED lines=11> */
[----:B---3--:R4:W-:Y:S03]  /*c690*/  @!P4 STG.E.128 desc[UR54][R50.64], R44 ;  /* 0x0000002c3200c986 */ /* 0x0089e6000c101d36 */
.L_x_400:
[----:B------:R-:W-:Y:S05]  /*c6a0*/  BSYNC B1 ;  /* 0x0000000000017941 */ /* 0x000fea0003800000 */
.L_x_399:
[-C--:B-1-34-:R-:W-:Y:S02]  /*c6b0*/  IMAD R40, R146, R138.reuse, RZ ;  /* 0x0000008a92287224 */ /* 0x09afe400078e02ff */
[----:B------:R-:W-:-:S04]  /*c6c0*/  IMAD.WIDE.U32 R136, R216, R138, R136 ;  /* 0x0000008ad8887225 */ /* 0x000fc800078e0088 */
[----:B------:R-:W-:Y:S01]  /*c6d0*/  IMAD R139, R216, R139, R40 ;  /* 0x0000008bd88b7224 */ /* 0x000fe200078e0228 */
[----:B------:R-:W-:Y:S06]  /*c6e0*/  @P3 BRA `(.L_x_369) ;  /* 0x0000003000883947 */ /* 0x000fec0003800000 */
[----:B------:R-:W-:Y:S01]  /*c6f0*/  ISETP.NE.AND P3, PT, R34, RZ, PT ;  /* 0x000000ff2200720c */ /* 0x000fe20003f65270 */
[----:B------:R-:W-:Y:S01]  /*c700*/  BSSY B1, `(.L_x_411) ;  /* 0x00000f5000017945 */ /* 0x000fe20003800000 */
[----:B------:R-:W-:-:S11]  /*c710*/  IMAD.IADD R52, R137, 0x1, R139 ;  /* 0x0000000189347824 */ /* 0x000fd600078e028b */
[----:B------:R-:W-:Y:S05]  /*c720*/  @!P3 BRA `(.L_x_412) ;  /* 0x0000000c00c8b947 */ /* 0x000fea0003800000 */
[----:B------:R-:W-:Y:S01]  /*c730*/  SEL R40, R99, R159, !P0 ;  /* 0x0000009f63287207 */ /* 0x000fe20004000000 */
[----:B------:R-:W-:Y:S01]  /*c740*/  BSSY B2, `(.L_x_413) ;  /* 0x00000e6000027945 */ /* 0x000fe20003800000 */
[----:B------:R-:W-:Y:S02]  /*c750*/  IADD3 R48, P3, P4, R116, R136, R25 ;  /* 0x0000008874307210 */ /* 0x000fe40007c7e019 */
[----:B------:R-:W-:Y:S02]  /*c760*/  SHF.R.S32.HI R41, RZ, 0x1f, R40 ;  /* 0x0000001fff297819 */ /* 0x000fe40000011428 */
[----:B------:R-:W-:Y:S02]  /*c770*/  IADD3.X R49, R4, R52, R30, P3, P4 ;  /* 0x0000003404317210 */ /* 0x000fe40001fe841e */
[----:B------:R-:W-:Y:S02]  /*c780*/  LEA.HI R40, R41, R40, RZ, 0x5 ;  /* 0x0000002829287211 */ /* 0x000fe400078f28ff */
[----:B------:R-:W-:-:S02]  /*c790*/  ISETP.GE.AND P3, PT, R18, R133, PT ;  /* 0x000000851200720c */ /* 0x000fc40003f66270 */
[----:B------:R-:W-:-:S04]  /*c7a0*/  LEA.HI.SX32 R40, R40, R21, 0x1b ;  /* 0x0000001528287211 */ /* 0x000fc800078fdaff */
[----:B------:R-:W-:Y:S01]  /*c7b0*/  SHF.R.S32.HI R41, RZ, 0x1f, R40 ;  /* 0x0000001fff297819 */ /* 0x000fe20000011428 */
[----:B------:R-:W-:-:S03]  /*c7c0*/  IMAD.SHL.U32 R50, R40, 0x10, RZ ;  /* 0x0000001028327824 */ /* 0x000fc600078e00ff */
[----:B------:R-:W-:-:S04]  /*c7d0*/  LEA.HI R41, R41, R40, RZ, 0x2 ;  /* 0x0000002829297211 */ /* 0x000fc800078f10ff */
[----:B------:R-:W-:Y:S02]  /*c7e0*/  SHF.R.S32.HI R43, RZ, 0x2, R41 ;  /* 0x00000002ff2b7819 */ /* 0x000fe40000011429 */
[----:B------:R-:W-:-:S03]  /*c7f0*/  LOP3.LUT R41, R199, 0x30, R50, 0xf8, !PT ;  /* 0x00000030c7297812 */ /* 0x000fc600078ef832 */
[----:B------:R-:W-:Y:S01]  /*c800*/  IMAD R40, R43, 0x2800, R200 ;  /* 0x000028002b287824 */ /* 0x000fe200078e02c8 */
[----:B------:R-:W-:-:S05]  /*c810*/  LOP3.LUT R41, R41, R8, RZ, 0x3c, !PT ;  /* 0x0000000829297212 */ /* 0x000fca00078e3cff */
[----:B------:R-:W-:Y:S02]  /*c820*/  IMAD.IADD R40, R40, 0x1, R41 ;  /* 0x0000000128287824 */ /* 0x000fe400078e0229 */
[C---:B------:R-:W-:Y:S02]  /*c830*/  IMAD R41, R17.reuse, 0x7800, R135 ;  /* 0x0000780011297824 */ /* 0x040fe400078e0287 */
[----:B------:R-:W-:-:S03]  /*c840*/  IMAD R43, R17, 0x7800, R40 ;  /* 0x00007800112b7824 */ /* 0x000fc600078e0228 */
[C---:B------:R-:W-:Y:S01]  /*c850*/  IADD3 R41, R16.reuse, R41, RZ ;  /* 0x0000002910297210 */ /* 0x040fe20007ffe0ff */
[----:B------:R-:W-:-:S05]  /*c860*/  IMAD.IADD R44, R16, 0x1, R43 ;  /* 0x00000001102c7824 */ /* 0x000fca00078e022b */
[----:B------:R-:W1:Y:S04]  /*c870*/  LDS.128 R40, [R41+0x1a400] ;  /* 0x01a4000029287984 */ /* 0x000e680000000c00 */
[----:B------:R-:W3:Y:S01]  /*c880*/  LDS.128 R44, [R44+0x1a400] ;  /* 0x01a400002c2c7984 */ /* 0x000ee20000000c00 */
[----:B------:R-:W-:Y:S05]  /*c890*/  @P3 BRA `(.L_x_414) ;  /* 0x0000000c00403947 */ /* 0x000fea0003800000 */
[----:B---3--:R-:W-:Y:S01]  /*c8a0*/  IMAD.MOV.U32 R55, RZ, RZ, R44 ;  /* 0x000000ffff377224 */ /* 0x008fe200078e002c */
[----:B------:R-:W-:Y:S01]  /*c8b0*/  F2FP.F16.E4M3.UNPACK_B R58, R160.H1 ;  /* 0x000000a0ff3a723e */ /* 0x000fe200030006ff */
[----:B-1----:R-:W-:Y:S01]  /*c8c0*/  IMAD.MOV.U32 R54, RZ, RZ, R40 ;  /* 0x000000ffff367224 */ /* 0x002fe200078e0028 */
[----:B------:R-:W-:Y:S01]  /*c8d0*/  F2FP.F16.E4M3.UNPACK_B R51, R162.H1 ;  /* 0x000000a2ff33723e */ /* 0x000fe200030006ff */
[----:B------:R-:W-:Y:S01]  /*c8e0*/  IMAD.MOV.U32 R78, RZ, RZ, R46 ;  /* 0x000000ffff4e7224 */ /* 0x000fe200078e002e */
[----:B------:R-:W-:Y:S01]  /*c8f0*/  F2FP.F16.E4M3.UNPACK_B R56, R55.H1 ;  /* 0x00000037ff38723e */ /* 0x000fe200030006ff */
[----:B------:R-:W-:Y:S01]  /*c900*/  HADD2.F32 R59, -RZ, R58.H0_H0 ;  /* 0x2000003aff3b7230 */ /* 0x000fe20000004100 */
[-C--:B------:R-:W-:Y:S01]  /*c910*/  F2FP.F16.E4M3.UNPACK_B R53, R54.reuse.H1 ;  /* 0x00000036ff35723e */ /* 0x080fe200030006ff */
[----:B------:R-:W-:Y:S01]  /*c920*/  HADD2.F32 R57, -RZ, R51.H0_H0 ;  /* 0x20000033ff397230 */ /* 0x000fe20000004100 */
[----:B------:R-:W-:Y:S01]  /*c930*/  F2FP.F16.E4M3.UNPACK_B R54, R54 ;  /* 0x00000036ff36723e */ /* 0x000fe200020006ff */
[----:B------:R-:W-:Y:S01]  /*c940*/  HADD2.F32 R40, -RZ, R56.H0_H0 ;  /* 0x20000038ff287230 */ /* 0x000fe20000004100 */
[----:B------:R-:W-:Y:S01]  /*c950*/  SHF.R.U32.HI R72, RZ, 0x10, R79 ;  /* 0x00000010ff487819 */ /* 0x000fe2000001164f */
[----:B------:R-:W-:Y:S01]  /*c960*/  HADD2.F32 R44, -RZ, R53.H0_H0 ;  /* 0x20000035ff2c7230 */ /* 0x000fe20000004100 */
[----:B------:R-:W-:Y:S01]  /*c970*/  F2FP.F16.E4M3.UNPACK_B R46, R161.H1 ;  /* 0x000000a1ff2e723e */ /* 0x000fe200030006ff */
[----:B------:R-:W-:-:S02]  /*c980*/  HADD2.F32 R58, -RZ, R58.H1_H1 ;  /* 0x3000003aff3a7230 */ /* 0x000fc40000004100 */
[-C--:B------:R-:W-:Y:S01]  /*c990*/  FMUL.FTZ R73, R40, R59.reuse ;  /* 0x0000003b28497220 */ /* 0x080fe20000410000 */
        /* <DEDUP_REMOVED lines=8> */
[----:B------:R-:W-:Y:S01]  /*ca20*/  F2FP.F16.E4M3.UNPACK_B R59, R162 ;  /* 0x000000a2ff3b723e */ /* 0x000fe200020006ff */
[----:B------:R-:W-:-:S02]  /*ca30*/  HADD2.F32 R58, -RZ, R54.H0_H0 ;  /* 0x20000036ff3a7230 */ /* 0x000fc40000004100 */
[-C--:B------:R-:W-:Y:S01]  /*ca40*/  FFMA.FTZ R53, R53, R51.reuse, -R60 ;  /* 0x0000003335357223 */ /* 0x080fe2000001083c */
[----:B------:R-:W-:Y:S01]  /*ca50*/  FFMA.FTZ R51, R56, R51, R57 ;  /* 0x0000003338337223 */ /* 0x000fe20000010039 */
[----:B------:R-:W-:Y:S01]  /*ca60*/  F2FP.F16.E4M3.UNPACK_B R57, R160 ;  /* 0x000000a0ff39723e */ /* 0x000fe200020006ff */
[----:B------:R-:W-:Y:S01]  /*ca70*/  HADD2.F32 R60, -RZ, R59.H0_H0 ;  /* 0x2000003bff3c7230 */ /* 0x000fe20000004100 */
[----:B------:R-:W-:Y:S01]  /*ca80*/  F2FP.F16.E4M3.UNPACK_B R56, R55 ;  /* 0x00000037ff38723e */ /* 0x000fe200020006ff */
[----:B------:R-:W-:Y:S01]  /*ca90*/  HADD2.F32 R94, -RZ, R46.H0_H0 ;  /* 0x2000002eff5e7230 */ /* 0x000fe20000004100 */
[-C--:B0-----:R-:W-:Y:S01]  /*caa0*/  F2FP.F16.E4M3.UNPACK_B R88, R78.reuse.H1 ;  /* 0x0000004eff58723e */ /* 0x081fe200030006ff */
[----:B------:R-:W-:Y:S01]  /*cab0*/  HADD2.F32 R62, -RZ, R57.H0_H0 ;  /* 0x20000039ff3e7230 */ /* 0x000fe20000004100 */
[----:B------:R-:W-:Y:S01]  /*cac0*/  F2FP.F16.E4M3.UNPACK_B R90, R163.H1 ;  /* 0x000000a3ff5a723e */ /* 0x000fe200030006ff */
[----:B------:R-:W-:Y:S01]  /*cad0*/  HADD2.F32 R55, -RZ, R56.H0_H0 ;  /* 0x20000038ff377230 */ /* 0x000fe20000004100 */
[----:B------:R-:W-:Y:S01]  /*cae0*/  F2FP.F16.E4M3.UNPACK_B R161, R161 ;  /* 0x000000a1ffa1723e */ /* 0x000fe200020006ff */
[----:B------:R-:W-:Y:S01]  /*caf0*/  HADD2.F32 R89, -RZ, R88.H0_H0 ;  /* 0x20000058ff597230 */ /* 0x000fe20000004100 */
[----:B------:R-:W-:Y:S01]  /*cb00*/  F2FP.F16.E4M3.UNPACK_B R78, R78 ;  /* 0x0000004eff4e723e */ /* 0x000fe200020006ff */
[----:B------:R-:W-:-:S02]  /*cb10*/  HADD2.F32 R92, -RZ, R90.H0_H0 ;  /* 0x2000005aff5c7230 */ /* 0x000fc40000004100 */
[-C--:B------:R-:W-:Y:S01]  /*cb20*/  FMUL.FTZ R73, R55, R62.reuse ;  /* 0x0000003e37497220 */ /* 0x080fe20000410000 */
[C---:B------:R-:W-:Y:S01]  /*cb30*/  FMUL.FTZ R62, R58.reuse, R62 ;  /* 0x0000003e3a3e7220 */ /* 0x040fe20000410000 */
[----:B------:R-:W-:Y:S01]  /*cb40*/  FMUL.FTZ R93, R89, R94 ;  /* 0x0000005e595d7220 */ /* 0x000fe20000410000 */
[----:B------:R-:W-:Y:S02]  /*cb50*/  HADD2.F32 R46, -RZ, R46.H1_H1 ;  /* 0x3000002eff2e7230 */ /* 0x000fe40000004100 */
[-C--:B------:R-:W-:Y:S01]  /*cb60*/  FFMA.FTZ R58, R58, R60.reuse, -R73 ;  /* 0x0000003c3a3a7223 */ /* 0x080fe20000010849 */
[----:B------:R-:W-:Y:S01]  /*cb70*/  FFMA.FTZ R55, R55, R60, R62 ;  /* 0x0000003c37377223 */ /* 0x000fe2000001003e */
[----:B------:R-:W-:Y:S01]  /*cb80*/  SHF.R.U32.HI R62, RZ, 0x8, R79 ;  /* 0x00000008ff3e7819 */ /* 0x000fe2000001164f */
[----:B------:R-:W-:Y:S01]  /*cb90*/  HADD2.F32 R88, -RZ, R88.H1_H1 ;  /* 0x30000058ff587230 */ /* 0x000fe20000004100 */
[----:B------:R-:W-:Y:S01]  /*cba0*/  LOP3.LUT R60, R79, 0xff0000ff, RZ, 0xc0, !PT ;  /* 0xff0000ff4f3c7812 */ /* 0x000fe200078ec0ff */
[----:B------:R-:W-:Y:S01]  /*cbb0*/  HADD2.F32 R90, -RZ, R90.H1_H1 ;  /* 0x3000005aff5a7230 */ /* 0x000fe20000004100 */
[-C--:B------:R-:W-:Y:S01]  /*cbc0*/  F2FP.F16.E4M3.UNPACK_B R79, R42.reuse.H1 ;  /* 0x0000002aff4f723e */ /* 0x080fe200030006ff */
[----:B------:R-:W-:Y:S01]  /*cbd0*/  HADD2.F32 R57, -RZ, R57.H1_H1 ;  /* 0x30000039ff397230 */ /* 0x000fe20000004100 */
[----:B------:R-:W-:Y:S01]  /*cbe0*/  F2FP.F16.E4M3.UNPACK_B R42, R42 ;  /* 0x0000002aff2a723e */ /* 0x000fe200020006ff */
[----:B------:R-:W-:Y:S01]  /*cbf0*/  HADD2.F32 R56, -RZ, R56.H1_H1 ;  /* 0x30000038ff387230 */ /* 0x000fe20000004100 */
[----:B------:R-:W-:Y:S01]  /*cc00*/  F2FP.F16.E4M3.UNPACK_B R163, R163 ;  /* 0x000000a3ffa3723e */ /* 0x000fe200020006ff */
[--C-:B------:R-:W-:Y:S01]  /*cc10*/  HADD2.F32 R91, -RZ, R79.reuse.H0_H0 ;  /* 0x2000004fff5b7230 */ /* 0x100fe20000004100 */
[----:B------:R-:W-:Y:S01]  /*cc20*/  LOP3.LUT R74, R61, 0xff0000ff, RZ, 0xc0, !PT ;  /* 0xff0000ff3d4a7812 */ /* 0x000fe200078ec0ff */
[----:B------:R-:W-:-:S02]  /*cc30*/  HADD2.F32 R79, -RZ, R79.H1_H1 ;  /* 0x3000004fff4f7230 */ /* 0x000fc40000004100 */
[----:B------:R-:W-:Y:S01]  /*cc40*/  FMUL.FTZ R73, R56, R57 ;  /* 0x0000003938497220 */ /* 0x000fe20000410000 */
[----:B------:R-:W-:Y:S02]  /*cc50*/  HADD2.F32 R54, -RZ, R54.H1_H1 ;  /* 0x30000036ff367230 */ /* 0x000fe40000004100 */
[C---:B------:R-:W-:Y:S01]  /*cc60*/  FMUL.FTZ R94, R91.reuse, R94 ;  /* 0x0000005e5b5e7220 */ /* 0x040fe20000410000 */
[-C--:B------:R-:W-:Y:S01]  /*cc70*/  FFMA.FTZ R93, R91, R92.reuse, -R93 ;  /* 0x0000005c5b5d7223 */ /* 0x080fe2000001085d */
[----:B------:R-:W-:Y:S01]  /*cc80*/  HADD2.F32 R59, -RZ, R59.H1_H1 ;  /* 0x3000003bff3b7230 */ /* 0x000fe20000004100 */
[----:B------:R-:W-:Y:S01]  /*cc90*/  SHF.R.U32.HI R76, RZ, 0x10, R77 ;  /* 0x00000010ff4c7819 */ /* 0x000fe2000001164d */
[----:B------:R-:W-:Y:S01]  /*cca0*/  FFMA.FTZ R94, R89, R92, R94 ;  /* 0x0000005c595e7223 */ /* 0x000fe2000001005e */
[-C--:B------:R-:W-:Y:S01]  /*ccb0*/  FMUL.FTZ R89, R88, R46.reuse ;  /* 0x0000002e58597220 */ /* 0x080fe20000410000 */
[----:B------:R-:W-:Y:S01]  /*ccc0*/  FMUL.FTZ R46, R79, R46 ;  /* 0x0000002e4f2e7220 */ /* 0x000fe20000410000 */
[----:B------:R-:W-:-:S02]  /*ccd0*/  HADD2.F32 R92, -RZ, R161.H0_H0 ;  /* 0x200000a1ff5c7230 */ /* 0x000fc40000004100 */
[----:B------:R-:W-:Y:S01]  /*cce0*/  FMUL.FTZ R75, R54, R57 ;  /* 0x00000039364b7220 */ /* 0x000fe20000410000 */
[-C--:B------:R-:W-:Y:S01]  /*ccf0*/  FFMA.FTZ R79, R79, R90.reuse, -R89 ;  /* 0x0000005a4f4f7223 */ /* 0x080fe20000010859 */
[----:B------:R-:W-:Y:S01]  /*cd00*/  FFMA.FTZ R46, R88, R90, R46 ;  /* 0x0000005a582e7223 */ /* 0x000fe2000001002e */
[----:B------:R-:W-:Y:S02]  /*cd10*/  HADD2.F32 R88, -RZ, R78.H0_H0 ;  /* 0x2000004eff587230 */ /* 0x000fe40000004100 */
[-C--:B------:R-:W-:Y:S01]  /*cd20*/  FFMA.FTZ R57, R54, R59.reuse, -R73 ;  /* 0x0000003b36397223 */ /* 0x080fe20000010849 */
[----:B------:R-:W-:Y:S02]  /*cd30*/  HADD2.F32 R90, -RZ, R42.H0_H0 ;  /* 0x2000002aff5a7230 */ /* 0x000fe40000004100 */
[----:B------:R-:W-:Y:S01]  /*cd40*/  FFMA.FTZ R54, R56, R59, R75 ;  /* 0x0000003b38367223 */ /* 0x000fe2000001004b */
        /* <DEDUP_REMOVED lines=8> */
[----:B------:R-:W-:Y:S02]  /*cdd0*/  HADD2.F32 R163, -RZ, R163.H1_H1 ;  /* 0x300000a3ffa37230 */ /* 0x000fe40000004100 */
[-C--:B------:R-:W-:Y:S01]  /*cde0*/  FMUL.FTZ R89, R78, R161.reuse ;  /* 0x000000a14e597220 */ /* 0x080fe20000410000 */
[----:B------:R-:W-:Y:S01]  /*cdf0*/  SHF.R.U32.HI R56, RZ, 0x8, R77 ;  /* 0x00000008ff387819 */ /* 0x000fe2000001164d */
[C---:B------:R-:W-:Y:S01]  /*ce00*/  FMUL.FTZ R161, R42.reuse, R161 ;  /* 0x000000a12aa17220 */ /* 0x040fe20000410000 */
[----:B------:R-:W-:Y:S01]  /*ce10*/  SHF.R.U32.HI R73, RZ, 0x8, R61 ;  /* 0x00000008ff497819 */ /* 0x000fe2000001163d */
[-C--:B------:R-:W-:Y:S01]  /*ce20*/  FFMA.FTZ R42, R42, R163.reuse, -R89 ;  /* 0x000000a32a2a7223 */ /* 0x080fe20000010859 */
[----:B------:R-:W-:Y:S01]  /*ce30*/  SHF.R.U32.HI R75, RZ, 0x8, R63 ;  /* 0x00000008ff4b7819 */ /* 0x000fe2000001163f */
[----:B------:R-:W-:Y:S01]  /*ce40*/  IMAD.SHL.U32 R89, R62, 0x100, RZ ;  /* 0x000001003e597824 */ /* 0x000fe200078e00ff */
[----:B------:R-:W-:Y:S01]  /*ce50*/  LOP3.LUT R59, R77, 0xff0000ff, RZ, 0xc0, !PT ;  /* 0xff0000ff4d3b7812 */ /* 0x000fe200078ec0ff */
[----:B------:R-:W-:Y:S01]  /*ce60*/  IMAD.SHL.U32 R73, R73, 0x100, RZ ;  /* 0x0000010049497824 */ /* 0x000fe200078e00ff */
[----:B------:R-:W-:Y:S01]  /*ce70*/  SHF.R.U32.HI R61, RZ, 0x10, R61 ;  /* 0x00000010ff3d7819 */ /* 0x000fe2000001163d */
[----:B------:R-:W-:Y:S01]  /*ce80*/  IMAD.SHL.U32 R62, R75, 0x100, RZ ;  /* 0x000001004b3e7824 */ /* 0x000fe200078e00ff */
[----:B------:R-:W-:Y:S01]  /*ce90*/  SHF.L.U32 R56, R56, 0x8, RZ ;  /* 0x0000000838387819 */ /* 0x000fe200000006ff */
[----:B------:R-:W-:Y:S01]  /*cea0*/  IMAD.U32 R76, R76, 0x10000, RZ ;  /* 0x000100004c4c7824 */ /* 0x000fe200078e00ff */
[----:B------:R-:W-:Y:S01]  /*ceb0*/  LOP3.LUT R77, R63, 0xff0000ff, RZ, 0xc0, !PT ;  /* 0xff0000ff3f4d7812 */ /* 0x000fe200078ec0ff */
[----:B------:R-:W-:Y:S01]  /*cec0*/  IMAD.U32 R61, R61, 0x10000, RZ ;  /* 0x000100003d3d7824 */ /* 0x000fe200078e00ff */
[----:B------:R-:W-:Y:S01]  /*ced0*/  SHF.R.U32.HI R63, RZ, 0x10, R63 ;  /* 0x00000010ff3f7819 */ /* 0x000fe2000001163f */
[----:B------:R-:W-:Y:S01]  /*cee0*/  FFMA.FTZ R161, R78, R163, R161 ;  /* 0x000000a34ea17223 */ /* 0x000fe200000100a1 */
[----:B------:R-:W-:-:S02]  /*cef0*/  LOP3.LUT R59, R59, 0xff00, R56, 0xf8, !PT ;  /* 0x0000ff003b3b7812 */ /* 0x000fc400078ef838 */
[----:B------:R-:W-:Y:S01]  /*cf00*/  LOP3.LUT R56, R60, 0xff00, R89, 0xf8, !PT ;  /* 0x0000ff003c387812 */ /* 0x000fe200078ef859 */
[----:B------:R-:W-:Y:S01]  /*cf10*/  IMAD.U32 R63, R63, 0x10000, RZ ;  /* 0x000100003f3f7824 */ /* 0x000fe200078e00ff */
[----:B------:R-:W-:Y:S02]  /*cf20*/  LOP3.LUT R60, R74, 0xff00, R73, 0xf8, !PT ;  /* 0x0000ff004a3c7812 */ /* 0x000fe400078ef849 */
[----:B------:R-:W-:Y:S02]  /*cf30*/  LOP3.LUT R62, R77, 0xff00, R62, 0xf8, !PT ;  /* 0x0000ff004d3e7812 */ /* 0x000fe400078ef83e */
[----:B------:R-:W-:Y:S02]  /*cf40*/  F2FP.SATFINITE.E4M3.F32.PACK_AB_MERGE_C R53, R53, R44, RZ ;  /* 0x0000002c3535723e */ /* 0x000fe400048070ff */
[----:B------:R-:W-:Y:S02]  /*cf50*/  LOP3.LUT R60, R60, 0xff0000, R61, 0xf8, !PT ;  /* 0x00ff00003c3c7812 */ /* 0x000fe400078ef83d */
[----:B------:R-:W-:-:S02]  /*cf60*/  F2FP.SATFINITE.E4M3.F32.PACK_AB_MERGE_C R51, R51, R40, RZ ;  /* 0x000000283333723e */ /* 0x000fc400048070ff */
[----:B------:R-:W-:Y:S02]  /*cf70*/  LOP3.LUT R44, R62, 0xff0000, R63, 0xf8, !PT ;  /* 0x00ff00003e2c7812 */ /* 0x000fe400078ef83f */
[----:B------:R-:W-:Y:S02]  /*cf80*/  F2FP.SATFINITE.E4M3.F32.PACK_AB_MERGE_C R40, R57, R58, R53 ;  /* 0x0000003a3928723e */ /* 0x000fe40004807035 */
[----:B------:R-:W-:Y:S02]  /*cf90*/  F2FP.F16.E4M3.UNPACK_B R57, R45 ;  /* 0x0000002dff39723e */ /* 0x000fe400020006ff */
[----:B------:R-:W-:Y:S02]  /*cfa0*/  F2FP.SATFINITE.E4M3.F32.PACK_AB_MERGE_C R54, R54, R55, R51 ;  /* 0x000000373636723e */ /* 0x000fe40004807033 */
[----:B------:R-:W-:Y:S01]  /*cfb0*/  F2FP.F16.E4M3.UNPACK_B R63, R60 ;  /* 0x0000003cff3f723e */ /* 0x000fe200020006ff */
[--C-:B------:R-:W-:Y:S01]  /*cfc0*/  HADD2.F32 R51, -RZ, R57.reuse.H0_H0 ;  /* 0x20000039ff337230 */ /* 0x100fe20000004100 */
[----:B------:R-:W-:Y:S01]  /*cfd0*/  LOP3.LUT R59, R59, 0xff0000, R76, 0xf8, !PT ;  /* 0x00ff00003b3b7812 */ /* 0x000fe200078ef84c */
[----:B------:R-:W-:Y:S01]  /*cfe0*/  HADD2.F32 R61, -RZ, R57.H1_H1 ;  /* 0x30000039ff3d7230 */ /* 0x000fe20000004100 */
[----:B------:R-:W-:-:S02]  /*cff0*/  F2FP.F16.E4M3.UNPACK_B R55, R41 ;  /* 0x00000029ff37723e */ /* 0x000fc400020006ff */
[----:B------:R-:W-:Y:S01]  /*d000*/  SHF.L.U32 R73, R72, 0x10, RZ ;  /* 0x0000001048497819 */ /* 0x000fe200000006ff */
[----:B------:R-:W-:Y:S01]  /*d010*/  HADD2.F32 R72, -RZ, R63.H0_H0 ;  /* 0x2000003fff487230 */ /* 0x000fe20000004100 */
[----:B------:R-:W-:Y:S01]  /*d020*/  F2FP.F16.E4M3.UNPACK_B R58, R59 ;  /* 0x0000003bff3a723e */ /* 0x000fe200020006ff */
[--C-:B------:R-:W-:Y:S01]  /*d030*/  HADD2.F32 R53, -RZ, R55.reuse.H0_H0 ;  /* 0x20000037ff357230 */ /* 0x100fe20000004100 */
[----:B------:R-:W-:Y:S01]  /*d040*/  LOP3.LUT R56, R56, 0xff0000, R73, 0xf8, !PT ;  /* 0x00ff000038387812 */ /* 0x000fe200078ef849 */
[----:B------:R-:W-:Y:S02]  /*d050*/  HADD2.F32 R55, -RZ, R55.H1_H1 ;  /* 0x30000037ff377230 */ /* 0x000fe40000004100 */
[-C--:B------:R-:W-:Y:S01]  /*d060*/  FMUL.FTZ R74, R51, R72.reuse ;  /* 0x00000048334a7220 */ /* 0x080fe20000410000 */
[----:B------:R-:W-:Y:S02]  /*d070*/  HADD2.F32 R62, -RZ, R58.H0_H0 ;  /* 0x2000003aff3e7230 */ /* 0x000fe40000004100 */
[----:B------:R-:W-:Y:S01]  /*d080*/  FMUL.FTZ R72, R53, R72 ;  /* 0x0000004835487220 */ /* 0x000fe20000410000 */
[----:B------:R-:W-:-:S02]  /*d090*/  F2FP.F16.E4M3.UNPACK_B R57, R45.H1 ;  /* 0x0000002dff39723e */ /* 0x000fc400030006ff */
[----:B------:R-:W-:Y:S01]  /*d0a0*/  F2FP.F16.E4M3.UNPACK_B R73, R60.H1 ;  /* 0x0000003cff49723e */ /* 0x000fe200030006ff */
[-C--:B------:R-:W-:Y:S01]  /*d0b0*/  FFMA.FTZ R51, R51, R62.reuse, R72 ;  /* 0x0000003e33337223 */ /* 0x080fe20000010048 */
[----:B------:R-:W-:Y:S02]  /*d0c0*/  HADD2.F32 R72, -RZ, R63.H1_H1 ;  /* 0x3000003fff487230 */ /* 0x000fe40000004100 */
[----:B------:R-:W-:Y:S01]  /*d0d0*/  FFMA.FTZ R53, R53, R62, -R74 ;  /* 0x0000003e35357223 */ /* 0x000fe2000001084a */
[----:B------:R-:W-:Y:S01]  /*d0e0*/  F2FP.F16.E4M3.UNPACK_B R45, R41.H1 ;  /* 0x00000029ff2d723e */ /* 0x000fe200030006ff */
[----:B------:R-:W-:Y:S01]  /*d0f0*/  HADD2.F32 R62, -RZ, R58.H1_H1 ;  /* 0x3000003aff3e7230 */ /* 0x000fe20000004100 */
[----:B------:R-:W-:Y:S01]  /*d100*/  F2FP.F16.E4M3.UNPACK_B R59, R59.H1 ;  /* 0x0000003bff3b723e */ /* 0x000fe200030006ff */
[----:B------:R-:W-:Y:S02]  /*d110*/  HADD2.F32 R63, -RZ, R57.H0_H0 ;  /* 0x20000039ff3f7230 */ /* 0x000fe40000004100 */
[-C--:B------:R-:W-:Y:S01]  /*d120*/  FMUL.FTZ R58, R61, R72.reuse ;  /* 0x000000483d3a7220 */ /* 0x080fe20000410000 */
[----:B------:R-:W-:Y:S01]  /*d130*/  FMUL.FTZ R60, R55, R72 ;  /* 0x00000048373c7220 */ /* 0x000fe20000410000 */
[----:B------:R-:W-:Y:S01]  /*d140*/  HADD2.F32 R76, -RZ, R73.H0_H0 ;  /* 0x20000049ff4c7230 */ /* 0x000fe20000004100 */
[----:B------:R-:W-:Y:S01]  /*d150*/  F2FP.SATFINITE.E4M3.F32.PACK_AB_MERGE_C R79, R79, R93, RZ ;  /* 0x0000005d4f4f723e */ /* 0x000fe200048070ff */
[----:B------:R-:W-:-:S02]  /*d160*/  HADD2.F32 R41, -RZ, R45.H0_H0 ;  /* 0x2000002dff297230 */ /* 0x000fc40000004100 */
[-C--:B------:R-:W-:Y:S01]  /*d170*/  FFMA.FTZ R58, R55, R62.reuse, -R58 ;  /* 0x0000003e373a7223 */ /* 0x080fe2000001083a */
[----:B------:R-:W-:Y:S01]  /*d180*/  FFMA.FTZ R60, R61, R62, R60 ;  /* 0x0000003e3d3c7223 */ /* 0x000fe2000001003c */
[----:B------:R-:W-:Y:S02]  /*d190*/  HADD2.F32 R74, -RZ, R59.H0_H0 ;  /* 0x2000003bff4a7230 */ /* 0x000fe40000004100 */
[-C--:B------:R-:W-:Y:S01]  /*d1a0*/  FMUL.FTZ R62, R63, R76.reuse ;  /* 0x0000004c3f3e7220 */ /* 0x080fe20000410000 */
[----:B------:R-:W-:Y:S02]  /*d1b0*/  HADD2.F32 R72, -RZ, R57.H1_H1 ;  /* 0x30000039ff487230 */ /* 0x000fe40000004100 */
[C---:B------:R-:W-:Y:S01]  /*d1c0*/  FMUL.FTZ R76, R41.reuse, R76 ;  /* 0x0000004c294c7220 */ /* 0x040fe20000410000 */
[----:B------:R-:W-:Y:S02]  /*d1d0*/  HADD2.F32 R73, -RZ, R73.H1_H1 ;  /* 0x30000049ff497230 */ /* 0x000fe40000004100 */
[----:B------:R-:W-:Y:S01]  /*d1e0*/  FFMA.FTZ R41, R41, R74, -R62 ;  /* 0x0000004a29297223 */ /* 0x000fe2000001083e */
[----:B------:R-:W-:Y:S01]  /*d1f0*/  HADD2.F32 R62, -RZ, R45.H1_H1 ;  /* 0x3000002dff3e7230 */ /* 0x000fe20000004100 */
[----:B------:R-:W-:Y:S01]  /*d200*/  F2FP.F16.E4M3.UNPACK_B R57, R47 ;  /* 0x0000002fff39723e */ /* 0x000fe200020006ff */
[----:B------:R-:W-:-:S02]  /*d210*/  HADD2.F32 R61, -RZ, R59.H1_H1 ;  /* 0x3000003bff3d7230 */ /* 0x000fc40000004100 */
[-C--:B------:R-:W-:Y:S01]  /*d220*/  FMUL.FTZ R55, R72, R73.reuse ;  /* 0x0000004948377220 */ /* 0x080fe20000410000 */
[----:B------:R-:W-:Y:S01]  /*d230*/  F2FP.F16.E4M3.UNPACK_B R59, R44 ;  /* 0x0000002cff3b723e */ /* 0x000fe200020006ff */
[C---:B------:R-:W-:Y:S01]  /*d240*/  FMUL.FTZ R73, R62.reuse, R73 ;  /* 0x000000493e497220 */ /* 0x040fe20000410000 */
[----:B------:R-:W-:Y:S01]  /*d250*/  FFMA.FTZ R45, R63, R74, R76 ;  /* 0x0000004a3f2d7223 */ /* 0x000fe2000001004c */
[----:B------:R-:W-:Y:S01]  /*d260*/  FFMA.FTZ R62, R62, R61, -R55 ;  /* 0x0000003d3e3e7223 */ /* 0x000fe20000010837 */
[----:B------:R-:W-:Y:S01]  /*d270*/  F2FP.F16.E4M3.UNPACK_B R55, R43 ;  /* 0x0000002bff37723e */ /* 0x000fe200020006ff */
[----:B------:R-:W-:Y:S01]  /*d280*/  FFMA.FTZ R72, R72, R61, R73 ;  /* 0x0000003d48487223 */ /* 0x000fe20000010049 */
[----:B------:R-:W-:Y:S01]  /*d290*/  HADD2.F32 R73, -RZ, R57.H0_H0 ;  /* 0x20000039ff497230 */ /* 0x000fe20000004100 */
[-C--:B------:R-:W-:Y:S01]  /*d2a0*/  F2FP.F16.E4M3.UNPACK_B R63, R56.reuse ;  /* 0x00000038ff3f723e */ /* 0x080fe200020006ff */
[----:B------:R-:W-:Y:S01]  /*d2b0*/  HADD2.F32 R76, -RZ, R59.H0_H0 ;  /* 0x2000003bff4c7230 */ /* 0x000fe20000004100 */
[----:B------:R-:W-:Y:S01]  /*d2c0*/  F2FP.F16.E4M3.UNPACK_B R56, R56.H1 ;  /* 0x00000038ff38723e */ /* 0x000fe200030006ff */
[----:B------:R-:W-:Y:S01]  /*d2d0*/  HADD2.F32 R61, -RZ, R55.H0_H0 ;  /* 0x20000037ff3d7230 */ /* 0x000fe20000004100 */
[----:B------:R-:W-:Y:S01]  /*d2e0*/  F2FP.SATFINITE.E4M3.F32.PACK_AB_MERGE_C R46, R46, R94, RZ ;  /* 0x0000005e2e2e723e */ /* 0x000fe200048070ff */
[----:B------:R-:W-:-:S02]  /*d2f0*/  HADD2.F32 R74, -RZ, R63.H0_H0 ;  /* 0x2000003fff4a7230 */ /* 0x000fc40000004100 */
[-C--:B------:R-:W-:Y:S01]  /*d300*/  FMUL.FTZ R78, R73, R76.reuse ;  /* 0x0000004c494e7220 */ /* 0x080fe20000410000 */
[--C-:B------:R-:W-:Y:S02]  /*d310*/  HADD2.F32 R75, -RZ, R56.reuse.H0_H0 ;  /* 0x20000038ff4b7230 */ /* 0x100fe40000004100 */
[C---:B------:R-:W-:Y:S01]  /*d320*/  FMUL.FTZ R76, R61.reuse, R76 ;  /* 0x0000004c3d4c7220 */ /* 0x040fe20000410000 */
[----:B------:R-:W-:Y:S02]  /*d330*/  HADD2.F32 R56, -RZ, R56.H1_H1 ;  /* 0x30000038ff387230 */ /* 0x000fe40000004100 */
[-C--:B------:R-:W-:Y:S01]  /*d340*/  FFMA.FTZ R61, R61, R74.reuse, -R78 ;  /* 0x0000004a3d3d7223 */ /* 0x080fe2000001084e */
[----:B------:R-:W-:Y:S02]  /*d350*/  HADD2.F32 R57, -RZ, R57.H1_H1 ;  /* 0x30000039ff397230 */ /* 0x000fe40000004100 */
[----:B------:R-:W-:Y:S01]  /*d360*/  FFMA.FTZ R73, R73, R74, R76 ;  /* 0x0000004a49497223 */ /* 0x000fe2000001004c */
[----:B------:R-:W-:Y:S01]  /*d370*/  F2FP.F16.E4M3.UNPACK_B R74, R47.H1 ;  /* 0x0000002fff4a723e */ /* 0x000fe200030006ff */
[----:B------:R-:W-:Y:S01]  /*d380*/  HADD2.F32 R55, -RZ, R55.H1_H1 ;  /* 0x30000037ff377230 */ /* 0x000fe20000004100 */
[----:B------:R-:W-:-:S02]  /*d390*/  F2FP.F16.E4M3.UNPACK_B R76, R44.H1 ;  /* 0x0000002cff4c723e */ /* 0x000fc400030006ff */
[----:B------:R-:W-:Y:S01]  /*d3a0*/  F2FP.F16.E4M3.UNPACK_B R47, R43.H1 ;  /* 0x0000002bff2f723e */ /* 0x000fe200030006ff */
[----:B------:R-:W-:Y:S01]  /*d3b0*/  HADD2.F32 R44, -RZ, R74.H0_H0 ;  /* 0x2000004aff2c7230 */ /* 0x000fe20000004100 */
[----:B------:R-:W-:Y:S01]  /*d3c0*/  F2FP.SATFINITE.E4M3.F32.PACK_AB_MERGE_C R41, R62, R41, RZ ;  /* 0x000000293e29723e */ /* 0x000fe200048070ff */
[--C-:B------:R-:W-:Y:S01]  /*d3d0*/  HADD2.F32 R77, -RZ, R76.reuse.H0_H0 ;  /* 0x2000004cff4d7230 */ /* 0x100fe20000004100 */
[----:B------:R-:W-:Y:S01]  /*d3e0*/  F2FP.SATFINITE.E4M3.F32.PACK_AB_MERGE_C R45, R72, R45, RZ ;  /* 0x0000002d482d723e */ /* 0x000fe200048070ff */
[--C-:B------:R-:W-:Y:S01]  /*d3f0*/  HADD2.F32 R43, -RZ, R47.reuse.H0_H0 ;  /* 0x2000002fff2b7230 */ /* 0x100fe20000004100 */
[----:B------:R-:W-:Y:S01]  /*d400*/  F2FP.SATFINITE.E4M3.F32.PACK_AB_MERGE_C R42, R42, R91, R79 ;  /* 0x0000005b2a2a723e */ /* 0x000fe2000480704f */
[----:B------:R-:W-:Y:S02]  /*d410*/  HADD2.F32 R76, -RZ, R76.H1_H1 ;  /* 0x3000004cff4c7230 */ /* 0x000fe40000004100 */
[----:B------:R-:W-:Y:S01]  /*d420*/  FMUL.FTZ R78, R44, R77 ;  /* 0x0000004d2c4e7220 */ /* 0x000fe20000410000 */
[----:B------:R-:W-:-:S02]  /*d430*/  HADD2.F32 R47, -RZ, R47.H1_H1 ;  /* 0x3000002fff2f7230 */ /* 0x000fc40000004100 */
[C---:B------:R-:W-:Y:S01]  /*d440*/  FMUL.FTZ R77, R43.reuse, R77 ;  /* 0x0000004d2b4d7220 */ /* 0x040fe20000410000 */
[----:B------:R-:W-:Y:S02]  /*d450*/  HADD2.F32 R74, -RZ, R74.H1_H1 ;  /* 0x3000004aff4a7230 */ /* 0x000fe40000004100 */
[-C--:B------:R-:W-:Y:S01]  /*d460*/  FFMA.FTZ R43, R43, R75.reuse, -R78 ;  /* 0x0000004b2b2b7223 */ /* 0x080fe2000001084e */
[----:B------:R-:W-:Y:S01]  /*d470*/  F2FP.SATFINITE.E4M3.F32.PACK_AB_MERGE_C R46, R161, R92, R46 ;  /* 0x0000005ca12e723e */ /* 0x000fe2000480702e */
[----:B------:R-:W-:Y:S01]  /*d480*/  FFMA.FTZ R44, R44, R75, R77 ;  /* 0x0000004b2c2c7223 */ /* 0x000fe2000001004d */
[-C--:B------:R-:W-:Y:S01]  /*d490*/  FMUL.FTZ R75, R47, R76.reuse ;  /* 0x0000004c2f4b7220 */ /* 0x080fe20000410000 */
[----:B------:R-:W-:Y:S01]  /*d4a0*/  FMUL.FTZ R78, R74, R76 ;  /* 0x0000004c4a4e7220 */ /* 0x000fe20000410000 */
[----:B------:R-:W-:Y:S02]  /*d4b0*/  F2FP.SATFINITE.E4M3.F32.PACK_AB_MERGE_C R41, R58, R53, R41 ;  /* 0x000000353a29723e */ /* 0x000fe40004807029 */
[----:B------:R-:W-:Y:S01]  /*d4c0*/  FFMA.FTZ R75, R74, R56, R75 ;  /* 0x000000384a4b7223 */ /* 0x000fe2000001004b */
[----:B------:R-:W-:-:S02]  /*d4d0*/  HADD2.F32 R74, -RZ, R59.H1_H1 ;  /* 0x3000003bff4a7230 */ /* 0x000fc40000004100 */
[----:B------:R-:W-:Y:S01]  /*d4e0*/  FFMA.FTZ R78, R47, R56, -R78 ;  /* 0x000000382f4e7223 */ /* 0x000fe2000001084e */
[----:B------:R-:W-:Y:S01]  /*d4f0*/  HADD2.F32 R56, -RZ, R63.H1_H1 ;  /* 0x3000003fff387230 */ /* 0x000fe20000004100 */
[----:B------:R-:W-:Y:S01]  /*d500*/  F2FP.SATFINITE.E4M3.F32.PACK_AB_MERGE_C R45, R60, R51, R45 ;  /* 0x000000333c2d723e */ /* 0x000fe2000480702d */
[-C--:B------:R-:W-:Y:S01]  /*d510*/  FMUL.FTZ R76, R57, R74.reuse ;  /* 0x0000004a394c7220 */ /* 0x080fe20000410000 */
[----:B------:R-:W-:Y:S01]  /*d520*/  FMUL.FTZ R74, R55, R74 ;  /* 0x0000004a374a7220 */ /* 0x000fe20000410000 */
[----:B------:R-:W-:Y:S02]  /*d530*/  F2FP.SATFINITE.E4M3.F32.PACK_AB_MERGE_C R44, R75, R44, RZ ;  /* 0x0000002c4b2c723e */ /* 0x000fe400048070ff */
[-C--:B------:R-:W-:Y:S01]  /*d540*/  FFMA.FTZ R76, R55, R56.reuse, -R76 ;  /* 0x00000038374c7223 */ /* 0x080fe2000001084c */
[----:B------:R-:W-:Y:S01]  /*d550*/  FFMA.FTZ R74, R57, R56, R74 ;  /* 0x00000038394a7223 */ /* 0x000fe2000001004a */
[----:B------:R-:W-:-:S04]  /*d560*/  F2FP.SATFINITE.E4M3.F32.PACK_AB_MERGE_C R43, R78, R43, RZ ;  /* 0x0000002b4e2b723e */ /* 0x000fc800048070ff */
[----:B------:R-:W-:Y:S01]  /*d570*/  F2FP.SATFINITE.E4M3.F32.PACK_AB_MERGE_C R47, R74, R73, R44 ;  /* 0x000000494a2f723e */ /* 0x000fe2000480702c */
[----:B------:R-:W-:Y:S01]  /*d580*/  IMAD.MOV.U32 R44, RZ, RZ, R54 ;  /* 0x000000ffff2c7224 */ /* 0x000fe200078e0036 */
[----:B------:R-:W-:-:S07]  /*d590*/  F2FP.SATFINITE.E4M3.F32.PACK_AB_MERGE_C R43, R76, R61, R43 ;  /* 0x0000003d4c2b723e */ /* 0x000fce000480702b */
.L_x_414:
[----:B------:R-:W-:Y:S05]  /*d5a0*/  BSYNC B2 ;  /* 0x0000000000027941 */ /* 0x000fea0003800000 */
.L_x_413:
[----:B------:R-:W-:-:S13]  /*d5b0*/  ISETP.GE.AND P3, PT, R50, R154, PT ;  /* 0x0000009a3200720c */ /* 0x000fda0003f66270 */
[--C-:B------:R-:W-:Y:S02]  /*d5c0*/  @!P3 SHF.R.S32.HI R53, RZ, 0x1f, R50.reuse ;  /* 0x0000001fff35b819 */ /* 0x100fe40000011432 */
[----:B------:R-:W-:-:S04]  /*d5d0*/  @!P3 IADD3 R51, P4, P5, R116, R136, R50 ;  /* 0x000000887433b210 */ /* 0x000fc80007d9e032 */
[----:B------:R-:W-:Y:S02]  /*d5e0*/  @!P3 IADD3.X R54, R4, R52, R53, P4, P5 ;  /* 0x000000340436b210 */ /* 0x000fe400027ea435 */
[----:B------:R-:W-:-:S05]  /*d5f0*/  IADD3 R48, P4, R48, R124, RZ ;  /* 0x0000007c30307210 */ /* 0x000fca0007f9e0ff */
[----:B------:R-:W-:Y:S01]  /*d600*/  IMAD.X R49, R49, 0x1, R125, P4 ;  /* 0x0000000131317824 */ /* 0x000fe200020e067d */
[----:B------:R-:W-:-:S04]  /*d610*/  @!P3 IADD3 R50, P4, R51, R124, RZ ;  /* 0x0000007c3332b210 */ /* 0x000fc80007f9e0ff */
[----:B------:R-:W-:Y:S01]  /*d620*/  @!P3 IADD3.X R51, R54, R125, RZ, P4, !PT ;  /* 0x0000007d3633b210 */ /* 0x000fe200027fe4ff */
[----:B-1----:R1:W-:Y:S04]  /*d630*/  STG.E.128 desc[UR54][R48.64], R40 ;  /* 0x0000002830007986 */ /* 0x0023e8000c101d36 */
[----:B---3--:R1:W-:Y:S04]  /*d640*/  @!P3 STG.E.128 desc[UR54][R50.64], R44 ;  /* 0x0000002c3200b986 */ /* 0x0083e8000c101d36 */
.L_x_412:
[----:B------:R-:W-:Y:S05]  /*d650*/  BSYNC B1 ;  /* 0x0000000000017941 */ /* 0x000fea0003800000 */
.L_x_411:
[----:B------:R-:W-:Y:S01]  /*d660*/  ISETP.NE.AND P3, PT, R35, RZ, PT ;  /* 0x000000ff2300720c */ /* 0x000fe20003f65270 */
[----:B------:R-:W-:-:S12]  /*d670*/  BSSY B1, `(.L_x_415) ;  /* 0x00000f8000017945 */ /* 0x000fd80003800000 */
[----:B------:R-:W-:Y:S05]  /*d680*/  @!P3 BRA `(.L_x_416) ;  /* 0x0000000c00d8b947 */ /* 0x000fea0003800000 */
[----:B-1----:R-:W-:Y:S01]  /*d690*/  SEL R40, R99, R159, !P1 ;  /* 0x0000009f63287207 */ /* 0x002fe20004800000 */
        /* <DEDUP_REMOVED lines=17> */
[C---:B------:R-:W-:Y:S02]  /*d7b0*/  IMAD.IADD R41, R16.reuse, 0x1, R41 ;  /* 0x0000000110297824 */ /* 0x040fe400078e0229 */
[----:B------:R-:W-:-:S04]  /*d7c0*/  IMAD.IADD R44, R16, 0x1, R43 ;  /* 0x00000001102c7824 */ /* 0x000fc800078e022b */
[----:B------:R-:W1:Y:S04]  /*d7d0*/  LDS.128 R40, [R41+0x1a400] ;  /* 0x01a4000029287984 */ /* 0x000e680000000c00 */
[----:B------:R-:W3:Y:S01]  /*d7e0*/  LDS.128 R44, [R44+0x1a400] ;  /* 0x01a400002c2c7984 */ /* 0x000ee20000000c00 */
[----:B------:R-:W-:Y:S05]  /*d7f0*/  @P3 BRA `(.L_x_418) ;  /* 0x0000000c00503947 */ /* 0x000fea0003800000 */
[----:B------:R-:W-:Y:S01]  /*d800*/  SHF.R.U32.HI R54, RZ, 0x8, R81 ;  /* 0x00000008ff367819 */ /* 0x000fe20000011651 */
[----:B---3--:R-:W-:Y:S01]  /*d810*/  IMAD.MOV.U32 R57, RZ, RZ, R44 ;  /* 0x000000ffff397224 */ /* 0x008fe200078e002c */
[----:B-1----:R-:W-:Y:S01]  /*d820*/  MOV R56, R40 ;  /* 0x0000002800387202 */ /* 0x002fe20000000f00 */
[----:B------:R-:W-:Y:S01]  /*d830*/  IMAD.MOV.U32 R55, RZ, RZ, R46 ;  /* 0x000000ffff377224 */ /* 0x000fe200078e002e */
[----:B------:R-:W-:Y:S01]  /*d840*/  LOP3.LUT R59, R81, 0xff0000ff, RZ, 0xc0, !PT ;  /* 0xff0000ff513b7812 */ /* 0x000fe200078ec0ff */
[----:B------:R-:W-:Y:S01]  /*d850*/  IMAD.SHL.U32 R40, R54, 0x100, RZ ;  /* 0x0000010036287824 */ /* 0x000fe200078e00ff */
[----:B------:R-:W-:Y:S01]  /*d860*/  SHF.R.U32.HI R60, RZ, 0x8, R65 ;  /* 0x00000008ff3c7819 */ /* 0x000fe20000011641 */
[----:B------:R-:W-:Y:S01]  /*d870*/  IMAD.MOV.U32 R54, RZ, RZ, R42 ;  /* 0x000000ffff367224 */ /* 0x000fe200078e002a */
[----:B------:R-:W-:Y:S02]  /*d880*/  SHF.R.U32.HI R62, RZ, 0x8, R83 ;  /* 0x00000008ff3e7819 */ /* 0x000fe40000011653 */
[----:B------:R-:W-:Y:S01]  /*d890*/  LOP3.LUT R59, R59, 0xff00, R40, 0xf8, !PT ;  /* 0x0000ff003b3b7812 */ /* 0x000fe200078ef828 */
[----:B------:R-:W-:Y:S01]  /*d8a0*/  IMAD.SHL.U32 R42, R60, 0x100, RZ ;  /* 0x000001003c2a7824 */ /* 0x000fe200078e00ff */
[----:B------:R-:W-:-:S02]  /*d8b0*/  SHF.R.U32.HI R66, RZ, 0x10, R81 ;  /* 0x00000010ff427819 */ /* 0x000fc40000011651 */
[----:B------:R-:W-:Y:S02]  /*d8c0*/  SHF.R.U32.HI R64, RZ, 0x10, R83 ;  /* 0x00000010ff407819 */ /* 0x000fe40000011653 */
[----:B------:R-:W-:Y:S01]  /*d8d0*/  LOP3.LUT R61, R83, 0xff0000ff, RZ, 0xc0, !PT ;  /* 0xff0000ff533d7812 */ /* 0x000fe200078ec0ff */
[----:B------:R-:W-:Y:S01]  /*d8e0*/  IMAD.U32 R44, R66, 0x10000, RZ ;  /* 0x00010000422c7824 */ /* 0x000fe200078e00ff */
[----:B------:R-:W-:Y:S02]  /*d8f0*/  SHF.R.U32.HI R58, RZ, 0x8, R67 ;  /* 0x00000008ff3a7819 */ /* 0x000fe40000011643 */
[----:B------:R-:W-:Y:S02]  /*d900*/  SHF.L.U32 R40, R62, 0x8, RZ ;  /* 0x000000083e287819 */ /* 0x000fe400000006ff */
[----:B------:R-:W-:Y:S01]  /*d910*/  LOP3.LUT R63, R65, 0xff0000ff, RZ, 0xc0, !PT ;  /* 0xff0000ff413f7812 */ /* 0x000fe200078ec0ff */
[----:B------:R-:W-:Y:S01]  /*d920*/  IMAD.SHL.U32 R46, R58, 0x100, RZ ;  /* 0x000001003a2e7824 */ /* 0x000fe200078e00ff */
[----:B------:R-:W-:-:S02]  /*d930*/  SHF.R.U32.HI R48, RZ, 0x10, R65 ;  /* 0x00000010ff307819 */ /* 0x000fc40000011641 */
[----:B------:R-:W-:Y:S01]  /*d940*/  LOP3.LUT R61, R61, 0xff00, R40, 0xf8, !PT ;  /* 0x0000ff003d3d7812 */ /* 0x000fe200078ef828 */
[----:B------:R-:W-:Y:S01]  /*d950*/  IMAD.U32 R40, R64, 0x10000, RZ ;  /* 0x0001000040287824 */ /* 0x000fe200078e00ff */
[----:B------:R-:W-:Y:S02]  /*d960*/  LOP3.LUT R65, R63, 0xff00, R42, 0xf8, !PT ;  /* 0x0000ff003f417812 */ /* 0x000fe400078ef82a */
[----:B------:R-:W-:Y:S02]  /*d970*/  F2FP.F16.E4M3.UNPACK_B R63, R158.H1 ;  /* 0x0000009eff3f723e */ /* 0x000fe400030006ff */
[----:B------:R-:W-:Y:S02]  /*d980*/  F2FP.F16.E4M3.UNPACK_B R60, R57.H1 ;  /* 0x00000039ff3c723e */ /* 0x000fe400030006ff */
[----:B------:R-:W-:Y:S01]  /*d990*/  F2FP.F16.E4M3.UNPACK_B R58, R56.H1 ;  /* 0x00000038ff3a723e */ /* 0x000fe200030006ff */
[----:B------:R-:W-:Y:S01]  /*d9a0*/  HADD2.F32 R42, -RZ, R63.H0_H0 ;  /* 0x2000003fff2a7230 */ /* 0x000fe20000004100 */
[----:B------:R-:W-:-:S02]  /*d9b0*/  SHF.R.U32.HI R53, RZ, 0x10, R67 ;  /* 0x00000010ff357819 */ /* 0x000fc40000011643 */
[----:B------:R-:W-:Y:S02]  /*d9c0*/  LOP3.LUT R67, R67, 0xff0000ff, RZ, 0xc0, !PT ;  /* 0xff0000ff43437812 */ /* 0x000fe400078ec0ff */
[----:B------:R-:W-:Y:S01]  /*d9d0*/  LOP3.LUT R44, R59, 0xff0000, R44, 0xf8, !PT ;  /* 0x00ff00003b2c7812 */ /* 0x000fe200078ef82c */
[----:B------:R-:W-:Y:S01]  /*d9e0*/  HADD2.F32 R59, -RZ, R58.H0_H0 ;  /* 0x2000003aff3b7230 */ /* 0x000fe20000004100 */
[----:B------:R-:W-:Y:S01]  /*d9f0*/  LOP3.LUT R40, R61, 0xff0000, R40, 0xf8, !PT ;  /* 0x00ff00003d287812 */ /* 0x000fe200078ef828 */
[----:B------:R-:W-:Y:S01]  /*da00*/  HADD2.F32 R61, -RZ, R60.H0_H0 ;  /* 0x2000003cff3d7230 */ /* 0x000fe20000004100 */
[----:B------:R-:W-:Y:S01]  /*da10*/  F2FP.F16.E4M3.UNPACK_B R62, R156.H1 ;  /* 0x0000009cff3e723e */ /* 0x000fe200030006ff */
[----:B------:R-:W-:Y:S01]  /*da20*/  IMAD.U32 R53, R53, 0x10000, RZ ;  /* 0x0001000035357824 */ /* 0x000fe200078e00ff */
[----:B------:R-:W-:Y:S01]  /*da30*/  LOP3.LUT R66, R67, 0xff00, R46, 0xf8, !PT ;  /* 0x0000ff0043427812 */ /* 0x000fe200078ef82e */
[----:B------:R-:W-:Y:S01]  /*da40*/  FMUL.FTZ R72, R59, R42 ;  /* 0x0000002a3b487220 */ /* 0x000fe20000410000 */
[----:B------:R-:W-:Y:S01]  /*da50*/  SHF.L.U32 R46, R48, 0x10, RZ ;  /* 0x00000010302e7819 */ /* 0x000fe200000006ff */
[----:B------:R-:W-:-:S02]  /*da60*/  HADD2.F32 R64, -RZ, R62.H0_H0 ;  /* 0x2000003eff407230 */ /* 0x000fc40000004100 */
[----:B------:R-:W-:Y:S01]  /*da70*/  FMUL.FTZ R48, R61, R42 ;  /* 0x0000002a3d307220 */ /* 0x000fe20000410000 */
[----:B------:R-:W-:Y:S02]  /*da80*/  LOP3.LUT R42, R66, 0xff0000, R53, 0xf8, !PT ;  /* 0x00ff0000422a7812 */ /* 0x000fe400078ef835 */
[----:B------:R-:W-:Y:S01]  /*da90*/  F2FP.F16.E4M3.UNPACK_B R158, R158 ;  /* 0x0000009eff9e723e */ /* 0x000fe200020006ff */
[-C--:B------:R-:W-:Y:S01]  /*daa0*/  FFMA.FTZ R48, R59, R64.reuse, -R48 ;  /* 0x000000403b307223 */ /* 0x080fe20000010830 */
[----:B------:R-:W-:Y:S01]  /*dab0*/  FFMA.FTZ R53, R61, R64, R72 ;  /* 0x000000403d357223 */ /* 0x000fe20000010048 */
[----:B------:R-:W-:Y:S01]  /*dac0*/  HADD2.F32 R64, -RZ, R62.H1_H1 ;  /* 0x3000003eff407230 */ /* 0x000fe20000004100 */
[----:B------:R-:W-:Y:S01]  /*dad0*/  F2FP.F16.E4M3.UNPACK_B R61, R57 ;  /* 0x00000039ff3d723e */ /* 0x000fe200020006ff */
[----:B------:R-:W-:Y:S01]  /*dae0*/  HADD2.F32 R62, -RZ, R63.H1_H1 ;  /* 0x3000003fff3e7230 */ /* 0x000fe20000004100 */
[----:B------:R-:W-:Y:S01]  /*daf0*/  LOP3.LUT R46, R65, 0xff0000, R46, 0xf8, !PT ;  /* 0x00ff0000412e7812 */ /* 0x000fe200078ef82e */
[----:B------:R-:W-:Y:S01]  /*db00*/  HADD2.F32 R59, -RZ, R58.H1_H1 ;  /* 0x3000003aff3b7230 */ /* 0x000fe20000004100 */
[----:B------:R-:W-:Y:S01]  /*db10*/  F2FP.F16.E4M3.UNPACK_B R156, R156 ;  /* 0x0000009cff9c723e */ /* 0x000fe200020006ff */
[----:B------:R-:W-:Y:S01]  /*db20*/  HADD2.F32 R63, -RZ, R60.H1_H1 ;  /* 0x3000003cff3f7230 */ /* 0x000fe20000004100 */
[----:B------:R-:W-:Y:S01]  /*db30*/  F2FP.F16.E4M3.UNPACK_B R60, R56 ;  /* 0x00000038ff3c723e */ /* 0x000fe200020006ff */
[----:B------:R-:W-:-:S02]  /*db40*/  HADD2.F32 R65, -RZ, R158.H0_H0 ;  /* 0x2000009eff417230 */ /* 0x000fc40000004100 */
[-C--:B------:R-:W-:Y:S01]  /*db50*/  FMUL.FTZ R66, R59, R62.reuse ;  /* 0x0000003e3b427220 */ /* 0x080fe20000410000 */
[----:B------:R-:W-:Y:S02]  /*db60*/  HADD2.F32 R158, -RZ, R158.H1_H1 ;  /* 0x3000009eff9e7230 */ /* 0x000fe40000004100 */
[----:B------:R-:W-:Y:S01]  /*db70*/  FMUL.FTZ R56, R63, R62 ;  /* 0x0000003e3f387220 */ /* 0x000fe20000410000 */
[--C-:B------:R-:W-:Y:S02]  /*db80*/  HADD2.F32 R62, -RZ, R61.reuse.H0_H0 ;  /* 0x2000003dff3e7230 */ /* 0x100fe40000004100 */
[----:B------:R-:W-:Y:S02]  /*db90*/  HADD2.F32 R58, -RZ, R60.H0_H0 ;  /* 0x2000003cff3a7230 */ /* 0x000fe40000004100 */
[-C--:B------:R-:W-:Y:S01]  /*dba0*/  FFMA.FTZ R57, R59, R64.reuse, -R56 ;  /* 0x000000403b397223 */ /* 0x080fe20000010838 */
[----:B------:R-:W-:Y:S02]  /*dbb0*/  HADD2.F32 R59, -RZ, R156.H0_H0 ;  /* 0x2000009cff3b7230 */ /* 0x000fe40000004100 */
[----:B------:R-:W-:Y:S01]  /*dbc0*/  FFMA.FTZ R56, R63, R64, R66 ;  /* 0x000000403f387223 */ /* 0x000fe20000010042 */
[-C--:B------:R-:W-:Y:S01]  /*dbd0*/  FMUL.FTZ R67, R62, R65.reuse ;  /* 0x000000413e437220 */ /* 0x080fe20000410000 */
[C---:B------:R-:W-:Y:S01]  /*dbe0*/  FMUL.FTZ R65, R58.reuse, R65 ;  /* 0x000000413a417220 */ /* 0x040fe20000410000 */
[----:B------:R-:W-:Y:S01]  /*dbf0*/  HADD2.F32 R63, -RZ, R61.H1_H1 ;  /* 0x3000003dff3f7230 */ /* 0x000fe20000004100 */
[----:B------:R-:W-:Y:S01]  /*dc00*/  F2FP.F16.E4M3.UNPACK_B R66, R157.H1 ;  /* 0x0000009dff42723e */ /* 0x000fe200030006ff */
[----:B------:R-:W-:Y:S01]  /*dc10*/  HADD2.F32 R60, -RZ, R60.H1_H1 ;  /* 0x3000003cff3c7230 */ /* 0x000fe20000004100 */
[----:B------:R-:W-:Y:S01]  /*dc20*/  F2FP.F16.E4M3.UNPACK_B R64, R55.H1 ;  /* 0x00000037ff40723e */ /* 0x000fe200030006ff */
[-C--:B------:R-:W-:Y:S01]  /*dc30*/  FFMA.FTZ R58, R58, R59.reuse, -R67 ;  /* 0x0000003b3a3a7223 */ /* 0x080fe20000010843 */
[----:B------:R-:W-:Y:S01]  /*dc40*/  FFMA.FTZ R59, R62, R59, R65 ;  /* 0x0000003b3e3b7223 */ /* 0x000fe20000010041 */
[----:B------:R-:W-:Y:S01]  /*dc50*/  HADD2.F32 R156, -RZ, R156.H1_H1 ;  /* 0x3000009cff9c7230 */ /* 0x000fe20000004100 */
[----:B------:R-:W-:Y:S01]  /*dc60*/  F2FP.F16.E4M3.UNPACK_B R67, R155.H1 ;  /* 0x0000009bff43723e */ /* 0x000fe200030006ff */
[----:B------:R-:W-:Y:S01]  /*dc70*/  FMUL.FTZ R61, R63, R158 ;  /* 0x0000009e3f3d7220 */ /* 0x000fe20000410000 */
[----:B------:R-:W-:Y:S01]  /*dc80*/  F2FP.F16.E4M3.UNPACK_B R62, R54.H1 ;  /* 0x00000036ff3e723e */ /* 0x000fe200030006ff */
[----:B------:R-:W-:-:S02]  /*dc90*/  HADD2.F32 R74, -RZ, R66.H0_H0 ;  /* 0x20000042ff4a7230 */ /* 0x000fc40000004100 */
[C---:B------:R-:W-:Y:S01]  /*dca0*/  FMUL.FTZ R158, R60.reuse, R158 ;  /* 0x0000009e3c9e7220 */ /* 0x040fe20000410000 */
[----:B------:R-:W-:Y:S02]  /*dcb0*/  HADD2.F32 R73, -RZ, R66.H1_H1 ;  /* 0x30000042ff497230 */ /* 0x000fe40000004100 */
[-C--:B------:R-:W-:Y:S01]  /*dcc0*/  FFMA.FTZ R61, R60, R156.reuse, -R61 ;  /* 0x0000009c3c3d7223 */ /* 0x080fe2000001083d */
[--C-:B------:R-:W-:Y:S02]  /*dcd0*/  HADD2.F32 R66, -RZ, R64.reuse.H1_H1 ;  /* 0x30000040ff427230 */ /* 0x100fe40000004100 */
[----:B------:R-:W-:Y:S01]  /*dce0*/  FFMA.FTZ R60, R63, R156, R158 ;  /* 0x0000009c3f3c7223 */ /* 0x000fe2000001009e */
[----:B------:R-:W-:Y:S01]  /*dcf0*/  HADD2.F32 R65, -RZ, R64.H0_H0 ;  /* 0x20000040ff417230 */ /* 0x000fe20000004100 */
[----:B------:R-:W-:Y:S01]  /*dd00*/  F2FP.F16.E4M3.UNPACK_B R157, R157 ;  /* 0x0000009dff9d723e */ /* 0x000fe200020006ff */
[----:B------:R-:W-:Y:S02]  /*dd10*/  HADD2.F32 R72, -RZ, R67.H0_H0 ;  /* 0x20000043ff487230 */ /* 0x000fe40000004100 */
[----:B------:R-:W-:Y:S01]  /*dd20*/  FMUL.FTZ R75, R66, R73 ;  /* 0x00000049424b7220 */ /* 0x000fe20000410000 */
[----:B------:R-:W-:-:S02]  /*dd30*/  HADD2.F32 R64, -RZ, R62.H1_H1 ;  /* 0x3000003eff407230 */ /* 0x000fc40000004100 */
[----:B------:R-:W-:Y:S01]  /*dd40*/  FMUL.FTZ R76, R65, R74 ;  /* 0x0000004a414c7220 */ /* 0x000fe20000410000 */
[----:B------:R-:W-:Y:S01]  /*dd50*/  HADD2.F32 R67, -RZ, R67.H1_H1 ;  /* 0x30000043ff437230 */ /* 0x000fe20000004100 */
[----:B------:R-:W-:Y:S01]  /*dd60*/  F2FP.F16.E4M3.UNPACK_B R54, R54 ;  /* 0x00000036ff36723e */ /* 0x000fe200020006ff */
[----:B------:R-:W-:Y:S02]  /*dd70*/  HADD2.F32 R63, -RZ, R62.H0_H0 ;  /* 0x2000003eff3f7230 */ /* 0x000fe40000004100 */
[C---:B------:R-:W-:Y:S01]  /*dd80*/  FMUL.FTZ R73, R64.reuse, R73 ;  /* 0x0000004940497220 */ /* 0x040fe20000410000 */
[----:B------:R-:W-:Y:S01]  /*dd90*/  F2FP.F16.E4M3.UNPACK_B R155, R155 ;  /* 0x0000009bff9b723e */ /* 0x000fe200020006ff */
[----:B------:R-:W-:Y:S01]  /*dda0*/  FFMA.FTZ R75, R64, R67, -R75 ;  /* 0x00000043404b7223 */ /* 0x000fe2000001084b */
[----:B------:R-:W-:Y:S01]  /*ddb0*/  F2FP.F16.E4M3.UNPACK_B R64, R55 ;  /* 0x00000037ff40723e */ /* 0x000fe200020006ff */
[C---:B------:R-:W-:Y:S01]  /*ddc0*/  FMUL.FTZ R74, R63.reuse, R74 ;  /* 0x0000004a3f4a7220 */ /* 0x040fe20000410000 */
[----:B------:R-:W-:Y:S01]  /*ddd0*/  FFMA.FTZ R62, R63, R72, -R76 ;  /* 0x000000483f3e7223 */ /* 0x000fe2000001084c */
[----:B------:R-:W-:Y:S01]  /*dde0*/  FFMA.FTZ R76, R66, R67, R73 ;  /* 0x00000043424c7223 */ /* 0x000fe20000010049 */
[----:B------:R-:W-:-:S02]  /*ddf0*/  HADD2.F32 R55, -RZ, R54.H0_H0 ;  /* 0x20000036ff377230 */ /* 0x000fc40000004100 */
[----:B------:R-:W-:Y:S01]  /*de00*/  FFMA.FTZ R63, R65, R72, R74 ;  /* 0x00000048413f7223 */ /* 0x000fe2000001004a */
[--C-:B------:R-:W-:Y:S01]  /*de10*/  HADD2.F32 R72, -RZ, R157.reuse.H0_H0 ;  /* 0x2000009dff487230 */ /* 0x100fe20000004100 */
[----:B------:R-:W-:Y:S01]  /*de20*/  F2FP.SATFINITE.E4M3.F32.PACK_AB_MERGE_C R48, R57, R48, RZ ;  /* 0x000000303930723e */ /* 0x000fe200048070ff */
[--C-:B------:R-:W-:Y:S01]  /*de30*/  HADD2.F32 R65, -RZ, R64.reuse.H0_H0 ;  /* 0x20000040ff417230 */ /* 0x100fe20000004100 */
[----:B------:R-:W-:Y:S01]  /*de40*/  F2FP.F16.E4M3.UNPACK_B R57, R41 ;  /* 0x00000029ff39723e */ /* 0x000fe200020006ff */
[----:B------:R-:W-:Y:S01]  /*de50*/  HADD2.F32 R157, -RZ, R157.H1_H1 ;  /* 0x3000009dff9d7230 */ /* 0x000fe20000004100 */
[----:B------:R-:W-:Y:S01]  /*de60*/  F2FP.SATFINITE.E4M3.F32.PACK_AB_MERGE_C R76, R76, R63, RZ ;  /* 0x0000003f4c4c723e */ /* 0x000fe200048070ff */
[----:B------:R-:W-:Y:S02]  /*de70*/  HADD2.F32 R64, -RZ, R64.H1_H1 ;  /* 0x30000040ff407230 */ /* 0x000fe40000004100 */
[----:B------:R-:W-:Y:S01]  /*de80*/  FMUL.FTZ R74, R65, R72 ;  /* 0x00000048414a7220 */ /* 0x000fe20000410000 */
[----:B------:R-:W-:Y:S01]  /*de90*/  HADD2.F32 R66, -RZ, R155.H0_H0 ;  /* 0x2000009bff427230 */ /* 0x000fe20000004100 */
[----:B------:R-:W-:Y:S01]  /*dea0*/  F2FP.F16.E4M3.UNPACK_B R63, R46 ;  /* 0x0000002eff3f723e */ /* 0x000fe200020006ff */
[----:B------:R-:W-:-:S02]  /*deb0*/  HADD2.F32 R54, -RZ, R54.H1_H1 ;  /* 0x30000036ff367230 */ /* 0x000fc40000004100 */
[-C--:B------:R-:W-:Y:S01]  /*dec0*/  FMUL.FTZ R67, R64, R157.reuse ;  /* 0x0000009d40437220 */ /* 0x080fe20000410000 */
[----:B------:R-:W-:Y:S02]  /*ded0*/  HADD2.F32 R155, -RZ, R155.H1_H1 ;  /* 0x3000009bff9b7230 */ /* 0x000fe40000004100 */
[C---:B------:R-:W-:Y:S01]  /*dee0*/  FMUL.FTZ R72, R55.reuse, R72 ;  /* 0x0000004837487220 */ /* 0x040fe20000410000 */
[----:B------:R-:W-:Y:S01]  /*def0*/  FFMA.FTZ R74, R55, R66, -R74 ;  /* 0x00000042374a7223 */ /* 0x000fe2000001084a */
[C---:B------:R-:W-:Y:S01]  /*df00*/  FMUL.FTZ R157, R54.reuse, R157 ;  /* 0x0000009d369d7220 */ /* 0x040fe20000410000 */
[----:B------:R-:W-:Y:S01]  /*df10*/  F2FP.SATFINITE.E4M3.F32.PACK_AB_MERGE_C R55, R61, R58, R48 ;  /* 0x0000003a3d37723e */ /* 0x000fe20004807030 */
[----:B------:R-:W-:Y:S01]  /*df20*/  FFMA.FTZ R67, R54, R155, -R67 ;  /* 0x0000009b36437223 */ /* 0x000fe20000010843 */
[----:B------:R-:W-:Y:S01]  /*df30*/  F2FP.SATFINITE.E4M3.F32.PACK_AB_MERGE_C R54, R56, R53, RZ ;  /* 0x000000353836723e */ /* 0x000fe200048070ff */
[----:B------:R-:W-:Y:S01]  /*df40*/  HADD2.F32 R56, -RZ, R57.H0_H0 ;  /* 0x20000039ff387230 */ /* 0x000fe20000004100 */
[----:B------:R-:W-:Y:S01]  /*df50*/  F2FP.SATFINITE.E4M3.F32.PACK_AB_MERGE_C R53, R75, R62, RZ ;  /* 0x0000003e4b35723e */ /* 0x000fe200048070ff */
[----:B------:R-:W-:Y:S01]  /*df60*/  FFMA.FTZ R72, R65, R66, R72 ;  /* 0x0000004241487223 */ /* 0x000fe20000010048 */
[----:B------:R-:W-:Y:S01]  /*df70*/  F2FP.F16.E4M3.UNPACK_B R62, R45 ;  /* 0x0000002dff3e723e */ /* 0x000fe200020006ff */
[----:B------:R-:W-:Y:S01]  /*df80*/  FFMA.FTZ R157, R64, R155, R157 ;  /* 0x0000009b409d7223 */ /* 0x000fe2000001009d */
[----:B------:R-:W-:Y:S01]  /*df90*/  F2FP.SATFINITE.E4M3.F32.PACK_AB_MERGE_C R54, R60, R59, R54 ;  /* 0x0000003b3c36723e */ /* 0x000fe20004807036 */
[----:B------:R-:W-:Y:S01]  /*dfa0*/  HADD2.F32 R59, -RZ, R63.H0_H0 ;  /* 0x2000003fff3b7230 */ /* 0x000fe20000004100 */
[----:B------:R-:W-:Y:S01]  /*dfb0*/  F2FP.F16.E4M3.UNPACK_B R60, R44 ;  /* 0x0000002cff3c723e */ /* 0x000fe200020006ff */
[--C-:B------:R-:W-:Y:S01]  /*dfc0*/  HADD2.F32 R58, -RZ, R62.reuse.H0_H0 ;  /* 0x2000003eff3a7230 */ /* 0x100fe20000004100 */
[----:B------:R-:W-:Y:S01]  /*dfd0*/  F2FP.SATFINITE.E4M3.F32.PACK_AB_MERGE_C R53, R67, R74, R53 ;  /* 0x0000004a4335723e */ /* 0x000fe20004807035 */
[----:B------:R-:W-:-:S02]  /*dfe0*/  HADD2.F32 R62, -RZ, R62.H1_H1 ;  /* 0x3000003eff3e7230 */ /* 0x000fc40000004100 */
[-C--:B------:R-:W-:Y:S01]  /*dff0*/  FMUL.FTZ R67, R56, R59.reuse ;  /* 0x0000003b38437220 */ /* 0x080fe20000410000 */
[--C-:B------:R-:W-:Y:S02]  /*e000*/  HADD2.F32 R61, -RZ, R60.reuse.H0_H0 ;  /* 0x2000003cff3d7230 */ /* 0x100fe40000004100 */
[----:B------:R-:W-:Y:S01]  /*e010*/  FMUL.FTZ R65, R58, R59 ;  /* 0x0000003b3a417220 */ /* 0x000fe20000410000 */
[----:B------:R-:W-:Y:S01]  /*e020*/  HADD2.F32 R63, -RZ, R63.H1_H1 ;  /* 0x3000003fff3f7230 */ /* 0x000fe20000004100 */
[----:B------:R-:W-:Y:S01]  /*e030*/  F2FP.F16.E4M3.UNPACK_B R44, R44.H1 ;  /* 0x0000002cff2c723e */ /* 0x000fe200030006ff */
[----:B------:R-:W-:Y:S02]  /*e040*/  HADD2.F32 R59, -RZ, R57.H1_H1 ;  /* 0x30000039ff3b7230 */ /* 0x000fe40000004100 */
[-C--:B------:R-:W-:Y:S01]  /*e050*/  FFMA.FTZ R56, R56, R61.reuse, -R65 ;  /* 0x0000003d38387223 */ /* 0x080fe20000010841 */
[----:B------:R-:W-:Y:S01]  /*e060*/  FFMA.FTZ R57, R58, R61, R67 ;  /* 0x0000003d3a397223 */ /* 0x000fe20000010043 */
[----:B------:R-:W-:-:S02]  /*e070*/  HADD2.F32 R61, -RZ, R60.H1_H1 ;  /* 0x3000003cff3d7230 */ /* 0x000fc40000004100 */
[CC--:B------:R-:W-:Y:S01]  /*e080*/  FMUL.FTZ R64, R62.reuse, R63.reuse ;  /* 0x0000003f3e407220 */ /* 0x0c0fe20000410000 */
[C---:B------:R-:W-:Y:S01]  /*e090*/  FMUL.FTZ R65, R59.reuse, R63 ;  /* 0x0000003f3b417220 */ /* 0x040fe20000410000 */
[----:B------:R-:W-:Y:S02]  /*e0a0*/  F2FP.F16.E4M3.UNPACK_B R60, R45.H1 ;  /* 0x0000002dff3c723e */ /* 0x000fe400030006ff */
[----:B------:R-:W-:Y:S01]  /*e0b0*/  F2FP.F16.E4M3.UNPACK_B R63, R46.H1 ;  /* 0x0000002eff3f723e */ /* 0x000fe200030006ff */
[----:B------:R-:W-:Y:S01]  /*e0c0*/  FFMA.FTZ R46, R62, R61, R65 ;  /* 0x0000003d3e2e7223 */ /* 0x000fe20000010041 */
[----:B------:R-:W-:Y:S01]  /*e0d0*/  F2FP.F16.E4M3.UNPACK_B R58, R41.H1 ;  /* 0x00000029ff3a723e */ /* 0x000fe200030006ff */
[----:B------:R-:W-:Y:S01]  /*e0e0*/  FFMA.FTZ R41, R59, R61, -R64 ;  /* 0x0000003d3b297223 */ /* 0x000fe20000010840 */
[----:B------:R-:W-:Y:S01]  /*e0f0*/  HADD2.F32 R59, -RZ, R60.H0_H0 ;  /* 0x2000003cff3b7230 */ /* 0x000fe20000004100 */
[----:B------:R-:W-:Y:S01]  /*e100*/  F2FP.F16.E4M3.UNPACK_B R73, R42 ;  /* 0x0000002aff49723e */ /* 0x000fe200020006ff */
[----:B------:R-:W-:Y:S01]  /*e110*/  HADD2.F32 R62, -RZ, R63.H0_H0 ;  /* 0x2000003fff3e7230 */ /* 0x000fe20000004100 */
[----:B------:R-:W-:Y:S01]  /*e120*/  F2FP.F16.E4M3.UNPACK_B R67, R40.H1 ;  /* 0x00000028ff43723e */ /* 0x000fe200030006ff */
[----:B------:R-:W-:Y:S01]  /*e130*/  HADD2.F32 R45, -RZ, R58.H0_H0 ;  /* 0x2000003aff2d7230 */ /* 0x000fe20000004100 */
[----:B------:R-:W-:Y:S01]  /*e140*/  F2FP.F16.E4M3.UNPACK_B R74, R42.H1 ;  /* 0x0000002aff4a723e */ /* 0x000fe200030006ff */
[----:B------:R-:W-:-:S02]  /*e150*/  HADD2.F32 R61, -RZ, R60.H1_H1 ;  /* 0x3000003cff3d7230 */ /* 0x000fc40000004100 */
[-C--:B------:R-:W-:Y:S01]  /*e160*/  FMUL.FTZ R66, R59, R62.reuse ;  /* 0x0000003e3b427220 */ /* 0x080fe20000410000 */
[----:B------:R-:W-:Y:S02]  /*e170*/  HADD2.F32 R60, -RZ, R44.H0_H0 ;  /* 0x2000002cff3c7230 */ /* 0x000fe40000004100 */
[----:B------:R-:W-:Y:S01]  /*e180*/  FMUL.FTZ R62, R45, R62 ;  /* 0x0000003e2d3e7220 */ /* 0x000fe20000410000 */
[----:B------:R-:W-:Y:S01]  /*e190*/  HADD2.F32 R64, -RZ, R63.H1_H1 ;  /* 0x3000003fff407230 */ /* 0x000fe20000004100 */
[----:B------:R-:W-:Y:S01]  /*e1a0*/  F2FP.SATFINITE.E4M3.F32.PACK_AB_MERGE_C R48, R157, R72, R76 ;  /* 0x000000489d30723e */ /* 0x000fe2000480704c */
[----:B------:R-:W-:Y:S02]  /*e1b0*/  HADD2.F32 R58, -RZ, R58.H1_H1 ;  /* 0x3000003aff3a7230 */ /* 0x000fe40000004100 */
[----:B------:R-:W-:Y:S02]  /*e1c0*/  HADD2.F32 R63, -RZ, R44.H1_H1 ;  /* 0x3000002cff3f7230 */ /* 0x000fe40000004100 */
[----:B------:R-:W-:Y:S01]  /*e1d0*/  FFMA.FTZ R44, R45, R60, -R66 ;  /* 0x0000003c2d2c7223 */ /* 0x000fe20000010842 */
[----:B------:R-:W-:Y:S01]  /*e1e0*/  FMUL.FTZ R65, R61, R64 ;  /* 0x000000403d417220 */ /* 0x000fe20000410000 */
[----:B------:R-:W-:Y:S01]  /*e1f0*/  FFMA.FTZ R45, R59, R60, R62 ;  /* 0x0000003c3b2d7223 */ /* 0x000fe2000001003e */
[C---:B------:R-:W-:Y:S01]  /*e200*/  FMUL.FTZ R64, R58.reuse, R64 ;  /* 0x000000403a407220 */ /* 0x040fe20000410000 */
[----:B------:R-:W-:Y:S01]  /*e210*/  F2FP.F16.E4M3.UNPACK_B R62, R47 ;  /* 0x0000002fff3e723e */ /* 0x000fe200020006ff */
[----:B------:R-:W-:Y:S01]  /*e220*/  FFMA.FTZ R59, R58, R63, -R65 ;  /* 0x0000003f3a3b7223 */ /* 0x000fe20000010841 */
[----:B------:R-:W-:Y:S01]  /*e230*/  F2FP.F16.E4M3.UNPACK_B R60, R43 ;  /* 0x0000002bff3c723e */ /* 0x000fe200020006ff */
[----:B------:R-:W-:Y:S01]  /*e240*/  FFMA.FTZ R58, R61, R63, R64 ;  /* 0x0000003f3d3a7223 */ /* 0x000fe20000010040 */
[----:B------:R-:W-:Y:S01]  /*e250*/  F2FP.F16.E4M3.UNPACK_B R66, R40 ;  /* 0x00000028ff42723e */ /* 0x000fe200020006ff */
[----:B------:R-:W-:Y:S01]  /*e260*/  HADD2.F32 R64, -RZ, R62.H0_H0 ;  /* 0x2000003eff407230 */ /* 0x000fe20000004100 */
[----:B------:R-:W-:Y:S01]  /*e270*/  F2FP.F16.E4M3.UNPACK_B R63, R47.H1 ;  /* 0x0000002fff3f723e */ /* 0x000fe200030006ff */
[----:B------:R-:W-:Y:S01]  /*e280*/  HADD2.F32 R40, -RZ, R73.H0_H0 ;  /* 0x20000049ff287230 */ /* 0x000fe20000004100 */
[----:B------:R-:W-:Y:S01]  /*e290*/  F2FP.F16.E4M3.UNPACK_B R43, R43.H1 ;  /* 0x0000002bff2b723e */ /* 0x000fe200030006ff */
[----:B------:R-:W-:Y:S01]  /*e2a0*/  HADD2.F32 R47, -RZ, R60.H0_H0 ;  /* 0x2000003cff2f7230 */ /* 0x000fe20000004100 */
[----:B------:R-:W-:Y:S01]  /*e2b0*/  F2FP.SATFINITE.E4M3.F32.PACK_AB_MERGE_C R44, R59, R44, RZ ;  /* 0x0000002c3b2c723e */ /* 0x000fe200048070ff */
[----:B------:R-:W-:-:S02]  /*e2c0*/  HADD2.F32 R42, -RZ, R66.H0_H0 ;  /* 0x20000042ff2a7230 */ /* 0x000fc40000004100 */
[CC--:B------:R-:W-:Y:S01]  /*e2d0*/  FMUL.FTZ R78, R64.reuse, R40.reuse ;  /* 0x00000028404e7220 */ /* 0x0c0fe20000410000 */
[----:B------:R-:W-:Y:S02]  /*e2e0*/  HADD2.F32 R65, -RZ, R63.H0_H0 ;  /* 0x2000003fff417230 */ /* 0x000fe40000004100 */
[C---:B------:R-:W-:Y:S01]  /*e2f0*/  FMUL.FTZ R75, R47.reuse, R40 ;  /* 0x000000282f4b7220 */ /* 0x040fe20000410000 */
[----:B------:R-:W-:Y:S02]  /*e300*/  HADD2.F32 R76, -RZ, R74.H0_H0 ;  /* 0x2000004aff4c7230 */ /* 0x000fe40000004100 */
[-C--:B------:R-:W-:Y:S01]  /*e310*/  FFMA.FTZ R40, R47, R42.reuse, -R78 ;  /* 0x0000002a2f287223 */ /* 0x080fe2000001084e */
[----:B------:R-:W-:Y:S02]  /*e320*/  HADD2.F32 R61, -RZ, R43.H0_H0 ;  /* 0x2000002bff3d7230 */ /* 0x000fe40000004100 */
[----:B------:R-:W-:Y:S01]  /*e330*/  FFMA.FTZ R42, R64, R42, R75 ;  /* 0x0000002a402a7223 */ /* 0x000fe2000001004b */
[----:B------:R-:W-:-:S02]  /*e340*/  HADD2.F32 R63, -RZ, R63.H1_H1 ;  /* 0x3000003fff3f7230 */ /* 0x000fc40000004100 */
[-C--:B------:R-:W-:Y:S01]  /*e350*/  FMUL.FTZ R80, R65, R76.reuse ;  /* 0x0000004c41507220 */ /* 0x080fe20000410000 */
[----:B------:R-:W-:Y:S02]  /*e360*/  HADD2.F32 R74, -RZ, R74.H1_H1 ;  /* 0x3000004aff4a7230 */ /* 0x000fe40000004100 */
[----:B------:R-:W-:Y:S01]  /*e370*/  FMUL.FTZ R76, R61, R76 ;  /* 0x0000004c3d4c7220 */ /* 0x000fe20000410000 */
[----:B------:R-:W-:Y:S01]  /*e380*/  HADD2.F32 R43, -RZ, R43.H1_H1 ;  /* 0x3000002bff2b7230 */ /* 0x000fe20000004100 */
[----:B------:R-:W-:Y:S01]  /*e390*/  F2FP.SATFINITE.E4M3.F32.PACK_AB_MERGE_C R45, R58, R45, RZ ;  /* 0x0000002d3a2d723e */ /* 0x000fe200048070ff */
[----:B------:R-:W-:Y:S01]  /*e3a0*/  HADD2.F32 R72, -RZ, R67.H0_H0 ;  /* 0x20000043ff487230 */ /* 0x000fe20000004100 */
[----:B------:R-:W-:Y:S01]  /*e3b0*/  F2FP.SATFINITE.E4M3.F32.PACK_AB_MERGE_C R41, R41, R56, R44 ;  /* 0x000000382929723e */ /* 0x000fe2000480702c */
[----:B------:R-:W-:Y:S01]  /*e3c0*/  HADD2.F32 R62, -RZ, R62.H1_H1 ;  /* 0x3000003eff3e7230 */ /* 0x000fe20000004100 */
[----:B------:R-:W-:Y:S01]  /*e3d0*/  F2FP.SATFINITE.E4M3.F32.PACK_AB_MERGE_C R45, R46, R57, R45 ;  /* 0x000000392e2d723e */ /* 0x000fe2000480702d */
[----:B------:R-:W-:-:S02]  /*e3e0*/  HADD2.F32 R73, -RZ, R73.H1_H1 ;  /* 0x30000049ff497230 */ /* 0x000fc40000004100 */
[----:B------:R-:W-:Y:S01]  /*e3f0*/  FFMA.FTZ R80, R61, R72, -R80 ;  /* 0x000000483d507223 */ /* 0x000fe20000010850 */
[----:B------:R-:W-:Y:S02]  /*e400*/  HADD2.F32 R47, -RZ, R66.H1_H1 ;  /* 0x30000042ff2f7230 */ /* 0x000fe40000004100 */
[-C--:B------:R-:W-:Y:S01]  /*e410*/  FMUL.FTZ R66, R63, R74.reuse ;  /* 0x0000004a3f427220 */ /* 0x080fe20000410000 */
[----:B------:R-:W-:Y:S02]  /*e420*/  HADD2.F32 R60, -RZ, R60.H1_H1 ;  /* 0x3000003cff3c7230 */ /* 0x000fe40000004100 */
[----:B------:R-:W-:Y:S01]  /*e430*/  FMUL.FTZ R74, R43, R74 ;  /* 0x0000004a2b4a7220 */ /* 0x000fe20000410000 */
[----:B------:R-:W-:Y:S02]  /*e440*/  HADD2.F32 R64, -RZ, R67.H1_H1 ;  /* 0x30000043ff407230 */ /* 0x000fe40000004100 */
[-C--:B------:R-:W-:Y:S01]  /*e450*/  FMUL.FTZ R61, R62, R73.reuse ;  /* 0x000000493e3d7220 */ /* 0x080fe20000410000 */
[----:B------:R-:W-:Y:S01]  /*e460*/  FFMA.FTZ R76, R65, R72, R76 ;  /* 0x00000048414c7223 */ /* 0x000fe2000001004c */
[----:B------:R-:W-:Y:S01]  /*e470*/  FMUL.FTZ R73, R60, R73 ;  /* 0x000000493c497220 */ /* 0x000fe20000410000 */
[----:B------:R-:W-:-:S02]  /*e480*/  IMAD.MOV.U32 R44, RZ, RZ, R54 ;  /* 0x000000ffff2c7224 */ /* 0x000fc400078e0036 */
[-C--:B------:R-:W-:Y:S01]  /*e490*/  FFMA.FTZ R43, R43, R64.reuse, -R66 ;  /* 0x000000402b2b7223 */ /* 0x080fe20000010842 */
[----:B------:R-:W-:Y:S01]  /*e4a0*/  FFMA.FTZ R63, R63, R64, R74 ;  /* 0x000000403f3f7223 */ /* 0x000fe2000001004a */
[-C--:B------:R-:W-:Y:S01]  /*e4b0*/  FFMA.FTZ R61, R60, R47.reuse, -R61 ;  /* 0x0000002f3c3d7223 */ /* 0x080fe2000001083d */
[----:B------:R-:W-:Y:S01]  /*e4c0*/  FFMA.FTZ R73, R62, R47, R73 ;  /* 0x0000002f3e497223 */ /* 0x000fe20000010049 */
[----:B------:R-:W-:Y:S02]  /*e4d0*/  MOV R46, R48 ;  /* 0x00000030002e7202 */ /* 0x000fe40000000f00 */
[----:B------:R-:W-:Y:S02]  /*e4e0*/  F2FP.SATFINITE.E4M3.F32.PACK_AB_MERGE_C R43, R43, R80, RZ ;  /* 0x000000502b2b723e */ /* 0x000fe400048070ff */
[----:B------:R-:W-:Y:S02]  /*e4f0*/  F2FP.SATFINITE.E4M3.F32.PACK_AB_MERGE_C R63, R63, R76, RZ ;  /* 0x0000004c3f3f723e */ /* 0x000fe400048070ff */
[----:B------:R-:W-:Y:S01]  /*e500*/  F2FP.SATFINITE.E4M3.F32.PACK_AB_MERGE_C R43, R61, R40, R43 ;  /* 0x000000283d2b723e */ /* 0x000fe2000480702b */
[----:B------:R-:W-:Y:S01]  /*e510*/  IMAD.MOV.U32 R40, RZ, RZ, R55 ;  /* 0x000000ffff287224 */ /* 0x000fe200078e0037 */
[----:B------:R-:W-:Y:S01]  /*e520*/  F2FP.SATFINITE.E4M3.F32.PACK_AB_MERGE_C R47, R73, R42, R63 ;  /* 0x0000002a492f723e */ /* 0x000fe2000480703f */
[----:B------:R-:W-:-:S07]  /*e530*/  IMAD.MOV.U32 R42, RZ, RZ, R53 ;  /* 0x000000ffff2a7224 */ /* 0x000fce00078e0035 */
.L_x_418:
[----:B------:R-:W-:Y:S05]  /*e540*/  BSYNC B2 ;  /* 0x0000000000027941 */ /* 0x000fea0003800000 */
.L_x_417:
[----:B------:R-:W-:-:S13]  /*e550*/  ISETP.GE.AND P3, PT, R51, R154, PT ;  /* 0x0000009a3300720c */ /* 0x000fda0003f66270 */
[--C-:B------:R-:W-:Y:S02]  /*e560*/  @!P3 SHF.R.S32.HI R53, RZ, 0x1f, R51.reuse ;  /* 0x0000001fff35b819 */ /* 0x100fe40000011433 */
[----:B------:R-:W-:-:S04]  /*e570*/  @!P3 IADD3 R51, P4, P5, R116, R136, R51 ;  /* 0x000000887433b210 */ /* 0x000fc80007d9e033 */
[----:B------:R-:W-:Y:S02]  /*e580*/  @!P3 IADD3.X R54, R4, R52, R53, P4, P5 ;  /* 0x000000340436b210 */ /* 0x000fe400027ea435 */
[----:B------:R-:W-:-:S05]  /*e590*/  IADD3 R48, P4, R49, R124, RZ ;  /* 0x0000007c31307210 */ /* 0x000fca0007f9e0ff */
[----:B------:R-:W-:Y:S01]  /*e5a0*/  IMAD.X R49, R50, 0x1, R125, P4 ;  /* 0x0000000132317824 */ /* 0x000fe200020e067d */
[----:B------:R-:W-:-:S04]  /*e5b0*/  @!P3 IADD3 R50, P4, R51, R124, RZ ;  /* 0x0000007c3332b210 */ /* 0x000fc80007f9e0ff */
[----:B-1----:R4:W-:Y:S01]  /*e5c0*/  STG.E.128 desc[UR54][R48.64], R40 ;  /* 0x0000002830007986 */ /* 0x0029e2000c101d36 */
[----:B------:R-:W-:-:S05]  /*e5d0*/  @!P3 IMAD.X R51, R54, 0x1, R125, P4 ;  /* 0x000000013633b824 */ /* 0x000fca00020e067d */
[----:B---3--:R4:W-:Y:S03]  /*e5e0*/  @!P3 STG.E.128 desc[UR54][R50.64], R44 ;  /* 0x0000002c3200b986 */ /* 0x0089e6000c101d36 */
.L_x_416:
[----:B------:R-:W-:Y:S05]  /*e5f0*/  BSYNC B1 ;  /* 0x0000000000017941 */ /* 0x000fea0003800000 */
.L_x_415:
[----:B------:R-:W-:-:S13]  /*e600*/  ISETP.NE.AND P3, PT, R36, RZ, PT ;  /* 0x000000ff2400720c */ /* 0x000fda0003f65270 */
[----:B------:R-:W-:Y:S05]  /*e610*/  @!P3 BRA `(.L_x_369) ;  /* 0x0000001000bcb947 */ /* 0x000fea0003800000 */
[----:B-1--4-:R-:W3:Y:S01]  /*e620*/  LDL R40, [R1+0x10] ;  /* 0x0000100001287983 */ /* 0x012ee20000100800 */
[----:B------:R-:W-:Y:S01]  /*e630*/  IADD3 R49, P3, P4, R116, R136, R29 ;  /* 0x0000008874317210 */ /* 0x000fe20007c7e01d */
[----:B------:R-:W-:Y:S01]  /*e640*/  BSSY B1, `(.L_x_419) ;  /* 0x00000ec000017945 */ /* 0x000fe20003800000 */
[----:B---3--:R-:W-:Y:S02]  /*e650*/  LOP3.LUT P5, RZ, R40, 0x1, RZ, 0xc0, !PT ;  /* 0x0000000128ff7812 */ /* 0x008fe400078ac0ff */
[----:B------:R-:W-:Y:S02]  /*e660*/  IADD3.X R40, R4, R52, R32, P3, P4 ;  /* 0x0000003404287210 */ /* 0x000fe40001fe8420 */
[----:B------:R-:W-:Y:S02]  /*e670*/  IADD3 R48, P3, R49, R124, RZ ;  /* 0x0000007c31307210 */ /* 0x000fe40007f7e0ff */
[----:B------:R-:W-:-:S03]  /*e680*/  SEL R159, R99, R159, !P5 ;  /* 0x0000009f639f7207 */ /* 0x000fc60006800000 */
[----:B------:R-:W-:Y:S01]  /*e690*/  IMAD.X R49, R40, 0x1, R125, P3 ;  /* 0x0000000128317824 */ /* 0x000fe200018e067d */
[----:B------:R-:W-:Y:S02]  /*e6a0*/  SHF.R.S32.HI R40, RZ, 0x1f, R159 ;  /* 0x0000001fff287819 */ /* 0x000fe4000001149f */
[----:B------:R-:W-:Y:S02]  /*e6b0*/  ISETP.GE.AND P3, PT, R6, R133, PT ;  /* 0x000000850600720c */ /* 0x000fe40003f66270 */
        /* <DEDUP_REMOVED lines=8> */
[----:B------:R-:W-:-:S05]  /*e740*/  IMAD R40, R43, 0x2800, R200 ;  /* 0x000028002b287824 */ /* 0x000fca00078e02c8 */
[----:B------:R-:W-:Y:S01]  /*e750*/  IADD3 R40, R40, R41, RZ ;  /* 0x0000002928287210 */ /* 0x000fe20007ffe0ff */
[----:B------:R-:W-:-:S04]  /*e760*/  IMAD R41, R17, 0x7800, R131 ;  /* 0x0000780011297824 */ /* 0x000fc800078e0283 */
[----:B------:R-:W-:Y:S02]  /*e770*/  IMAD R43, R17, 0x7800, R40 ;  /* 0x00007800112b7824 */ /* 0x000fe400078e0228 */
[C---:B------:R-:W-:Y:S02]  /*e780*/  IMAD.IADD R41, R16.reuse, 0x1, R41 ;  /* 0x0000000110297824 */ /* 0x040fe400078e0229 */
[----:B------:R-:W-:-:S04]  /*e790*/  IMAD.IADD R44, R16, 0x1, R43 ;  /* 0x00000001102c7824 */ /* 0x000fc800078e022b */
[----:B------:R-:W1:Y:S04]  /*e7a0*/  LDS.128 R40, [R41+0x1a400] ;  /* 0x01a4000029287984 */ /* 0x000e680000000c00 */
[----:B------:R-:W3:Y:S01]  /*e7b0*/  LDS.128 R44, [R44+0x1a400] ;  /* 0x01a400002c2c7984 */ /* 0x000ee20000000c00 */
[----:B------:R-:W-:Y:S05]  /*e7c0*/  @P3 BRA `(.L_x_420) ;  /* 0x0000000c004c3947 */ /* 0x000fea0003800000 */
[----:B------:R-:W-:Y:S01]  /*e7d0*/  SHF.R.U32.HI R53, RZ, 0x8, R85 ;  /* 0x00000008ff357819 */ /* 0x000fe20000011655 */
[----:B-1----:R-:W-:Y:S01]  /*e7e0*/  IMAD.MOV.U32 R50, RZ, RZ, R41 ;  /* 0x000000ffff327224 */ /* 0x002fe200078e0029 */
[----:B------:R-:W-:Y:S01]  /*e7f0*/  SHF.R.U32.HI R66, RZ, 0x10, R85 ;  /* 0x00000010ff427819 */ /* 0x000fe20000011655 */
[----:B------:R-:W-:Y:S01]  /*e800*/  IMAD.MOV.U32 R56, RZ, RZ, R40 ;  /* 0x000000ffff387224 */ /* 0x000fe200078e0028 */
[----:B------:R-:W-:Y:S01]  /*e810*/  SHF.R.U32.HI R61, RZ, 0x8, R69 ;  /* 0x00000008ff3d7819 */ /* 0x000fe20000011645 */
[----:B------:R-:W-:Y:S01]  /*e820*/  IMAD.SHL.U32 R41, R53, 0x100, RZ ;  /* 0x0000010035297824 */ /* 0x000fe200078e00ff */
[----:B------:R-:W-:Y:S01]  /*e830*/  LOP3.LUT R54, R85, 0xff0000ff, RZ, 0xc0, !PT ;  /* 0xff0000ff55367812 */ /* 0x000fe200078ec0ff */
[----:B------:R-:W-:Y:S01]  /*e840*/  IMAD.MOV.U32 R53, RZ, RZ, R42 ;  /* 0x000000ffff357224 */ /* 0x000fe200078e002a */
[----:B------:R-:W-:Y:S01]  /*e850*/  SHF.R.U32.HI R64, RZ, 0x8, R87 ;  /* 0x00000008ff407819 */ /* 0x000fe20000011657 */
[----:B------:R-:W-:Y:S01]  /*e860*/  IMAD.U32 R42, R66, 0x10000, RZ ;  /* 0x00010000422a7824 */ /* 0x000fe200078e00ff */
[----:B------:R-:W-:-:S02]  /*e870*/  SHF.R.U32.HI R60, RZ, 0x8, R71 ;  /* 0x00000008ff3c7819 */ /* 0x000fc40000011647 */
[----:B---3--:R-:W-:Y:S01]  /*e880*/  MOV R58, R44 ;  /* 0x0000002c003a7202 */ /* 0x008fe20000000f00 */
[----:B------:R-:W-:Y:S01]  /*e890*/  IMAD.SHL.U32 R44, R61, 0x100, RZ ;  /* 0x000001003d2c7824 */ /* 0x000fe200078e00ff */
[----:B------:R-:W-:Y:S01]  /*e8a0*/  SHF.R.U32.HI R62, RZ, 0x10, R87 ;  /* 0x00000010ff3e7819 */ /* 0x000fe20000011657 */
[----:B------:R-:W-:Y:S01]  /*e8b0*/  IMAD.SHL.U32 R40, R64, 0x100, RZ ;  /* 0x0000010040287824 */ /* 0x000fe200078e00ff */
[----:B------:R-:W-:Y:S02]  /*e8c0*/  LOP3.LUT R41, R54, 0xff00, R41, 0xf8, !PT ;  /* 0x0000ff0036297812 */ /* 0x000fe400078ef829 */
[----:B------:R-:W-:Y:S02]  /*e8d0*/  LOP3.LUT R57, R69, 0xff0000ff, RZ, 0xc0, !PT ;  /* 0xff0000ff45397812 */ /* 0x000fe400078ec0ff */
[----:B------:R-:W-:Y:S02]  /*e8e0*/  LOP3.LUT R59, R71, 0xff0000ff, RZ, 0xc0, !PT ;  /* 0xff0000ff473b7812 */ /* 0x000fe400078ec0ff */
[----:B------:R-:W-:-:S02]  /*e8f0*/  SHF.L.U32 R54, R60, 0x8, RZ ;  /* 0x000000083c367819 */ /* 0x000fc400000006ff */
[----:B------:R-:W-:Y:S02]  /*e900*/  LOP3.LUT R55, R87, 0xff0000ff, RZ, 0xc0, !PT ;  /* 0xff0000ff57377812 */ /* 0x000fe400078ec0ff */
[----:B------:R-:W-:Y:S01]  /*e910*/  LOP3.LUT R42, R41, 0xff0000, R42, 0xf8, !PT ;  /* 0x00ff0000292a7812 */ /* 0x000fe200078ef82a */
[----:B------:R-:W-:Y:S01]  /*e920*/  IMAD.U32 R41, R62, 0x10000, RZ ;  /* 0x000100003e297824 */ /* 0x000fe200078e00ff */
[----:B------:R-:W-:Y:S02]  /*e930*/  LOP3.LUT R44, R57, 0xff00, R44, 0xf8, !PT ;  /* 0x0000ff00392c7812 */ /* 0x000fe400078ef82c */
[----:B------:R-:W-:Y:S02]  /*e940*/  LOP3.LUT R64, R59, 0xff00, R54, 0xf8, !PT ;  /* 0x0000ff003b407812 */ /* 0x000fe400078ef836 */
[----:B------:R-:W-:Y:S02]  /*e950*/  LOP3.LUT R40, R55, 0xff00, R40, 0xf8, !PT ;  /* 0x0000ff0037287812 */ /* 0x000fe400078ef828 */
[----:B------:R-:W-:-:S02]  /*e960*/  F2FP.F16.E4M3.UNPACK_B R62, R150.H1 ;  /* 0x00000096ff3e723e */ /* 0x000fc400030006ff */
[----:B------:R-:W-:Y:S02]  /*e970*/  F2FP.F16.E4M3.UNPACK_B R59, R58.H1 ;  /* 0x0000003aff3b723e */ /* 0x000fe400030006ff */
[----:B------:R-:W-:Y:S02]  /*e980*/  F2FP.F16.E4M3.UNPACK_B R57, R56.H1 ;  /* 0x00000038ff39723e */ /* 0x000fe400030006ff */
[----:B------:R-:W-:Y:S01]  /*e990*/  LOP3.LUT R40, R40, 0xff0000, R41, 0xf8, !PT ;  /* 0x00ff000028287812 */ /* 0x000fe200078ef829 */
[----:B------:R-:W-:Y:S01]  /*e9a0*/  HADD2.F32 R41, -RZ, R62.H0_H0 ;  /* 0x2000003eff297230 */ /* 0x000fe20000004100 */
[----:B------:R-:W-:Y:S01]  /*e9b0*/  F2FP.F16.E4M3.UNPACK_B R60, R152.H1 ;  /* 0x00000098ff3c723e */ /* 0x000fe200030006ff */
[----:B------:R-:W-:Y:S01]  /*e9c0*/  HADD2.F32 R55, -RZ, R59.H0_H0 ;  /* 0x2000003bff377230 */ /* 0x000fe20000004100 */
[----:B------:R-:W-:Y:S01]  /*e9d0*/  SHF.R.U32.HI R63, RZ, 0x10, R69 ;  /* 0x00000010ff3f7819 */ /* 0x000fe20000011645 */
[----:B------:R-:W-:Y:S01]  /*e9e0*/  HADD2.F32 R54, -RZ, R57.H0_H0 ;  /* 0x20000039ff367230 */ /* 0x000fe20000004100 */
[----:B------:R-:W-:Y:S01]  /*e9f0*/  SHF.R.U32.HI R65, RZ, 0x10, R71 ;  /* 0x00000010ff417819 */ /* 0x000fe20000011647 */
[----:B------:R-:W-:-:S02]  /*ea00*/  HADD2.F32 R61, -RZ, R60.H0_H0 ;  /* 0x2000003cff3d7230 */ /* 0x000fc40000004100 */
[-C--:B------:R-:W-:Y:S01]  /*ea10*/  FMUL.FTZ R67, R55, R41.reuse ;  /* 0x0000002937437220 */ /* 0x080fe20000410000 */
[----:B------:R-:W-:Y:S02]  /*ea20*/  IMAD.U32 R63, R63, 0x10000, RZ ;  /* 0x000100003f3f7824 */ /* 0x000fe400078e00ff */
[C---:B------:R-:W-:Y:S01]  /*ea30*/  FMUL.FTZ R66, R54.reuse, R41 ;  /* 0x0000002936427220 */ /* 0x040fe20000410000 */
[----:B------:R-:W-:Y:S02]  /*ea40*/  IMAD.U32 R65, R65, 0x10000, RZ ;  /* 0x0001000041417824 */ /* 0x000fe400078e00ff */
[-C--:B------:R-:W-:Y:S01]  /*ea50*/  FFMA.FTZ R54, R54, R61.reuse, -R67 ;  /* 0x0000003d36367223 */ /* 0x080fe20000010843 */
[----:B------:R-:W-:Y:S02]  /*ea60*/  HADD2.F32 R57, -RZ, R57.H1_H1 ;  /* 0x30000039ff397230 */ /* 0x000fe40000004100 */
[----:B------:R-:W-:Y:S01]  /*ea70*/  FFMA.FTZ R55, R55, R61, R66 ;  /* 0x0000003d37377223 */ /* 0x000fe20000010042 */
[----:B------:R-:W-:Y:S01]  /*ea80*/  HADD2.F32 R61, -RZ, R62.H1_H1 ;  /* 0x3000003eff3d7230 */ /* 0x000fe20000004100 */
[----:B------:R-:W-:Y:S01]  /*ea90*/  LOP3.LUT R44, R44, 0xff0000, R63, 0xf8, !PT ;  /* 0x00ff00002c2c7812 */ /* 0x000fe200078ef83f */
[----:B------:R-:W-:Y:S01]  /*eaa0*/  HADD2.F32 R62, -RZ, R59.H1_H1 ;  /* 0x3000003bff3e7230 */ /* 0x000fe20000004100 */
[----:B------:R-:W-:Y:S01]  /*eab0*/  F2FP.F16.E4M3.UNPACK_B R150, R150 ;  /* 0x00000096ff96723e */ /* 0x000fe200020006ff */
[----:B------:R-:W-:Y:S01]  /*eac0*/  HADD2.F32 R63, -RZ, R60.H1_H1 ;  /* 0x3000003cff3f7230 */ /* 0x000fe20000004100 */
[----:B------:R-:W-:-:S02]  /*ead0*/  F2FP.F16.E4M3.UNPACK_B R59, R58 ;  /* 0x0000003aff3b723e */ /* 0x000fc400020006ff */
[----:B------:R-:W-:Y:S01]  /*eae0*/  F2FP.F16.E4M3.UNPACK_B R60, R56 ;  /* 0x00000038ff3c723e */ /* 0x000fe200020006ff */
[-C--:B------:R-:W-:Y:S01]  /*eaf0*/  FMUL.FTZ R56, R62, R61.reuse ;  /* 0x0000003d3e387220 */ /* 0x080fe20000410000 */
[----:B------:R-:W-:Y:S01]  /*eb00*/  LOP3.LUT R41, R64, 0xff0000, R65, 0xf8, !PT ;  /* 0x00ff000040297812 */ /* 0x000fe200078ef841 */
[C---:B------:R-:W-:Y:S01]  /*eb10*/  FMUL.FTZ R65, R57.reuse, R61 ;  /* 0x0000003d39417220 */ /* 0x040fe20000410000 */
[----:B------:R-:W-:Y:S01]  /*eb20*/  F2FP.F16.E4M3.UNPACK_B R152, R152 ;  /* 0x00000098ff98723e */ /* 0x000fe200020006ff */
[----:B------:R-:W-:Y:S02]  /*eb30*/  HADD2.F32 R64, -RZ, R150.H0_H0 ;  /* 0x20000096ff407230 */ /* 0x000fe40000004100 */
[-C--:B------:R-:W-:Y:S01]  /*eb40*/  FFMA.FTZ R57, R57, R63.reuse, -R56 ;  /* 0x0000003f39397223 */ /* 0x080fe20000010838 */
[----:B------:R-:W-:Y:S02]  /*eb50*/  HADD2.F32 R61, -RZ, R59.H0_H0 ;  /* 0x2000003bff3d7230 */ /* 0x000fe40000004100 */
[----:B------:R-:W-:Y:S01]  /*eb60*/  FFMA.FTZ R56, R62, R63, R65 ;  /* 0x0000003f3e387223 */ /* 0x000fe20000010041 */
[----:B------:R-:W-:Y:S01]  /*eb70*/  HADD2.F32 R58, -RZ, R60.H0_H0 ;  /* 0x2000003cff3a7230 */ /* 0x000fe20000004100 */
[----:B------:R-:W-:Y:S01]  /*eb80*/  F2FP.F16.E4M3.UNPACK_B R67, R151.H1 ;  /* 0x00000097ff43723e */ /* 0x000fe200030006ff */
[----:B------:R-:W-:-:S02]  /*eb90*/  HADD2.F32 R62, -RZ, R152.H0_H0 ;  /* 0x20000098ff3e7230 */ /* 0x000fc40000004100 */
[CC--:B------:R-:W-:Y:S01]  /*eba0*/  FMUL.FTZ R65, R61.reuse, R64.reuse ;  /* 0x000000403d417220 */ /* 0x0c0fe20000410000 */
[----:B------:R-:W-:Y:S02]  /*ebb0*/  HADD2.F32 R150, -RZ, R150.H1_H1 ;  /* 0x30000096ff967230 */ /* 0x000fe40000004100 */
[C---:B------:R-:W-:Y:S01]  /*ebc0*/  FMUL.FTZ R64, R58.reuse, R64 ;  /* 0x000000403a407220 */ /* 0x040fe20000410000 */
[----:B------:R-:W-:Y:S02]  /*ebd0*/  HADD2.F32 R63, -RZ, R59.H1_H1 ;  /* 0x3000003bff3f7230 */ /* 0x000fe40000004100 */
[-C--:B------:R-:W-:Y:S01]  /*ebe0*/  FFMA.FTZ R58, R58, R62.reuse, -R65 ;  /* 0x0000003e3a3a7223 */ /* 0x080fe20000010841 */
[----:B------:R-:W-:Y:S02]  /*ebf0*/  HADD2.F32 R60, -RZ, R60.H1_H1 ;  /* 0x3000003cff3c7230 */ /* 0x000fe40000004100 */
[----:B------:R-:W-:Y:S01]  /*ec00*/  FFMA.FTZ R59, R61, R62, R64 ;  /* 0x0000003e3d3b7223 */ /* 0x000fe20000010040 */
[----:B------:R-:W-:Y:S01]  /*ec10*/  F2FP.F16.E4M3.UNPACK_B R64, R46.H1 ;  /* 0x0000002eff40723e */ /* 0x000fe200030006ff */
[----:B------:R-:W-:-:S02]  /*ec20*/  HADD2.F32 R152, -RZ, R152.H1_H1 ;  /* 0x30000098ff987230 */ /* 0x000fc40000004100 */
[CC--:B------:R-:W-:Y:S01]  /*ec30*/  FMUL.FTZ R61, R63.reuse, R150.reuse ;  /* 0x000000963f3d7220 */ /* 0x0c0fe20000410000 */
[C---:B------:R-:W-:Y:S01]  /*ec40*/  FMUL.FTZ R150, R60.reuse, R150 ;  /* 0x000000963c967220 */ /* 0x040fe20000410000 */
[----:B------:R-:W-:Y:S01]  /*ec50*/  F2FP.F16.E4M3.UNPACK_B R66, R153.H1 ;  /* 0x00000099ff42723e */ /* 0x000fe200030006ff */
[----:B------:R-:W-:Y:S01]  /*ec60*/  HADD2.F32 R70, -RZ, R67.H0_H0 ;  /* 0x20000043ff467230 */ /* 0x000fe20000004100 */
[----:B------:R-:W-:Y:S01]  /*ec70*/  F2FP.F16.E4M3.UNPACK_B R62, R53.H1 ;  /* 0x00000035ff3e723e */ /* 0x000fe200030006ff */
[----:B------:R-:W-:Y:S02]  /*ec80*/  HADD2.F32 R65, -RZ, R64.H0_H0 ;  /* 0x20000040ff417230 */ /* 0x000fe40000004100 */
[-C--:B------:R-:W-:Y:S01]  /*ec90*/  FFMA.FTZ R61, R60, R152.reuse, -R61 ;  /* 0x000000983c3d7223 */ /* 0x080fe2000001083d */
[----:B------:R-:W-:Y:S01]  /*eca0*/  FFMA.FTZ R60, R63, R152, R150 ;  /* 0x000000983f3c7223 */ /* 0x000fe20000010096 */
[----:B------:R-:W-:Y:S01]  /*ecb0*/  HADD2.F32 R68, -RZ, R66.H0_H0 ;  /* 0x20000042ff447230 */ /* 0x000fe20000004100 */
[----:B------:R-:W-:Y:S01]  /*ecc0*/  F2FP.F16.E4M3.UNPACK_B R151, R151 ;  /* 0x00000097ff97723e */ /* 0x000fe200020006ff */
[----:B------:R-:W-:-:S02]  /*ecd0*/  HADD2.F32 R63, -RZ, R62.H0_H0 ;  /* 0x2000003eff3f7230 */ /* 0x000fc40000004100 */
[-C--:B------:R-:W-:Y:S01]  /*ece0*/  FMUL.FTZ R72, R65, R70.reuse ;  /* 0x0000004641487220 */ /* 0x080fe20000410000 */
[----:B------:R-:W-:Y:S01]  /*ecf0*/  HADD2.F32 R67, -RZ, R67.H1_H1 ;  /* 0x30000043ff437230 */ /* 0x000fe20000004100 */
[----:B------:R-:W-:Y:S01]  /*ed00*/  F2FP.F16.E4M3.UNPACK_B R53, R53 ;  /* 0x00000035ff35723e */ /* 0x000fe200020006ff */
[----:B------:R-:W-:Y:S02]  /*ed10*/  HADD2.F32 R64, -RZ, R64.H1_H1 ;  /* 0x30000040ff407230 */ /* 0x000fe40000004100 */
[C---:B------:R-:W-:Y:S01]  /*ed20*/  FMUL.FTZ R70, R63.reuse, R70 ;  /* 0x000000463f467220 */ /* 0x040fe20000410000 */
[-C--:B------:R-:W-:Y:S01]  /*ed30*/  FFMA.FTZ R72, R63, R68.reuse, -R72 ;  /* 0x000000443f487223 */ /* 0x080fe20000010848 */
[----:B------:R-:W-:Y:S01]  /*ed40*/  HADD2.F32 R62, -RZ, R62.H1_H1 ;  /* 0x3000003eff3e7230 */ /* 0x000fe20000004100 */
[----:B------:R-:W-:Y:S01]  /*ed50*/  F2FP.F16.E4M3.UNPACK_B R153, R153 ;  /* 0x00000099ff99723e */ /* 0x000fe200020006ff */
[----:B------:R-:W-:Y:S02]  /*ed60*/  HADD2.F32 R63, -RZ, R66.H1_H1 ;  /* 0x30000042ff3f7230 */ /* 0x000fe40000004100 */
[-C--:B------:R-:W-:Y:S01]  /*ed70*/  FMUL.FTZ R69, R64, R67.reuse ;  /* 0x0000004340457220 */ /* 0x080fe20000410000 */
[----:B------:R-:W-:Y:S01]  /*ed80*/  FFMA.FTZ R70, R65, R68, R70 ;  /* 0x0000004441467223 */ /* 0x000fe20000010046 */
[----:B------:R-:W-:Y:S01]  /*ed90*/  FMUL.FTZ R67, R62, R67 ;  /* 0x000000433e437220 */ /* 0x000fe20000410000 */
[----:B------:R-:W-:-:S02]  /*eda0*/  HADD2.F32 R65, -RZ, R151.H0_H0 ;  /* 0x20000097ff417230 */ /* 0x000fc40000004100 */
[-C--:B------:R-:W-:Y:S01]  /*edb0*/  FFMA.FTZ R69, R62, R63.reuse, -R69 ;  /* 0x0000003f3e457223 */ /* 0x080fe20000010845 */
[----:B------:R-:W-:Y:S01]  /*edc0*/  F2FP.F16.E4M3.UNPACK_B R62, R46 ;  /* 0x0000002eff3e723e */ /* 0x000fe200020006ff */
[----:B------:R-:W-:Y:S01]  /*edd0*/  FFMA.FTZ R71, R64, R63, R67 ;  /* 0x0000003f40477223 */ /* 0x000fe20000010043 */
[----:B------:R-:W-:Y:S01]  /*ede0*/  HADD2.F32 R151, -RZ, R151.H1_H1 ;  /* 0x30000097ff977230 */ /* 0x000fe20000004100 */
        /* <DEDUP_REMOVED lines=8> */
[----:B------:R-:W-:Y:S01]  /*ee70*/  FMUL.FTZ R67, R63, R65 ;  /* 0x000000413f437220 */ /* 0x000fe20000410000 */
[--C-:B------:R-:W-:Y:S02]  /*ee80*/  HADD2.F32 R64, -RZ, R153.reuse.H0_H0 ;  /* 0x20000099ff407230 */ /* 0x100fe40000004100 */
[-C--:B------:R-:W-:Y:S01]  /*ee90*/  FMUL.FTZ R68, R62, R151.reuse ;  /* 0x000000973e447220 */ /* 0x080fe20000410000 */
[----:B------:R-:W-:Y:S02]  /*eea0*/  HADD2.F32 R153, -RZ, R153.H1_H1 ;  /* 0x30000099ff997230 */ /* 0x000fe40000004100 */
[----:B------:R-:W-:Y:S01]  /*eeb0*/  FMUL.FTZ R151, R53, R151 ;  /* 0x0000009735977220 */ /* 0x000fe20000410000 */
[----:B------:R-:W-:Y:S01]  /*eec0*/  F2FP.F16.E4M3.UNPACK_B R58, R44 ;  /* 0x0000002cff3a723e */ /* 0x000fe200020006ff */
[----:B------:R-:W-:Y:S01]  /*eed0*/  FFMA.FTZ R67, R46, R64, -R67 ;  /* 0x000000402e437223 */ /* 0x000fe20000010843 */
[----:B------:R-:W-:Y:S01]  /*eee0*/  F2FP.F16.E4M3.UNPACK_B R57, R50 ;  /* 0x00000032ff39723e */ /* 0x000fe200020006ff */
[----:B------:R-:W-:Y:S01]  /*eef0*/  FFMA.FTZ R151, R62, R153, R151 ;  /* 0x000000993e977223 */ /* 0x000fe20000010097 */
[----:B------:R-:W-:Y:S01]  /*ef00*/  F2FP.F16.E4M3.UNPACK_B R62, R45 ;  /* 0x0000002dff3e723e */ /* 0x000fe200020006ff */
[----:B------:R-:W-:Y:S01]  /*ef10*/  FFMA.FTZ R46, R63, R64, R66 ;  /* 0x000000403f2e7223 */ /* 0x000fe20000010042 */
[----:B------:R-:W-:Y:S01]  /*ef20*/  F2FP.SATFINITE.E4M3.F32.PACK_AB_MERGE_C R54, R60, R59, R56 ;  /* 0x0000003b3c36723e */ /* 0x000fe20004807038 */
[----:B------:R-:W-:Y:S01]  /*ef30*/  HADD2.F32 R63, -RZ, R58.H0_H0 ;  /* 0x2000003aff3f7230 */ /* 0x000fe20000004100 */
[----:B------:R-:W-:Y:S01]  /*ef40*/  F2FP.F16.E4M3.UNPACK_B R60, R42 ;  /* 0x0000002aff3c723e */ /* 0x000fe200020006ff */
[----:B------:R-:W-:Y:S01]  /*ef50*/  HADD2.F32 R59, -RZ, R62.H0_H0 ;  /* 0x2000003eff3b7230 */ /* 0x000fe20000004100 */
[----:B------:R-:W-:Y:S01]  /*ef60*/  F2FP.F16.E4M3.UNPACK_B R50, R50.H1 ;  /* 0x00000032ff32723e */ /* 0x000fe200030006ff */
        /* <DEDUP_REMOVED lines=10> */
[----:B------:R-:W-:-:S02]  /*f010*/  HADD2.F32 R59, -RZ, R60.H1_H1 ;  /* 0x3000003cff3b7230 */ /* 0x000fc40000004100 */
[----:B------:R-:W-:Y:S01]  /*f020*/  FMUL.FTZ R61, R62, R63 ;  /* 0x0000003f3e3d7220 */ /* 0x000fe20000410000 */
[----:B------:R-:W-:Y:S01]  /*f030*/  F2FP.F16.E4M3.UNPACK_B R60, R45.H1 ;  /* 0x0000002dff3c723e */ /* 0x000fe200030006ff */
[C---:B------:R-:W-:Y:S01]  /*f040*/  FMUL.FTZ R65, R58.reuse, R63 ;  /* 0x0000003f3a417220 */ /* 0x040fe20000410000 */
[----:B------:R-:W-:Y:S01]  /*f050*/  F2FP.F16.E4M3.UNPACK_B R63, R44.H1 ;  /* 0x0000002cff3f723e */ /* 0x000fe200030006ff */
[-C--:B------:R-:W-:Y:S01]  /*f060*/  FFMA.FTZ R45, R58, R59.reuse, -R61 ;  /* 0x0000003b3a2d7223 */ /* 0x080fe2000001083d */
[----:B------:R-:W-:Y:S02]  /*f070*/  HADD2.F32 R58, -RZ, R50.H0_H0 ;  /* 0x20000032ff3a7230 */ /* 0x000fe40000004100 */
[----:B------:R-:W-:Y:S01]  /*f080*/  FFMA.FTZ R44, R62, R59, R65 ;  /* 0x0000003b3e2c7223 */ /* 0x000fe20000010041 */
[--C-:B------:R-:W-:Y:S02]  /*f090*/  HADD2.F32 R61, -RZ, R60.reuse.H0_H0 ;  /* 0x2000003cff3d7230 */ /* 0x100fe40000004100 */
[----:B------:R-:W-:Y:S01]  /*f0a0*/  FFMA.FTZ R68, R53, R153, -R68 ;  /* 0x0000009935447223 */ /* 0x000fe20000010844 */
[--C-:B------:R-:W-:Y:S01]  /*f0b0*/  HADD2.F32 R62, -RZ, R63.reuse.H0_H0 ;  /* 0x2000003fff3e7230 */ /* 0x100fe20000004100 */
[----:B------:R-:W-:Y:S01]  /*f0c0*/  F2FP.SATFINITE.E4M3.F32.PACK_AB_MERGE_C R53, R69, R72, RZ ;  /* 0x000000484535723e */ /* 0x000fe200048070ff */
[----:B------:R-:W-:Y:S01]  /*f0d0*/  HADD2.F32 R60, -RZ, R60.H1_H1 ;  /* 0x3000003cff3c7230 */ /* 0x000fe20000004100 */
[----:B------:R-:W-:Y:S01]  /*f0e0*/  F2FP.SATFINITE.E4M3.F32.PACK_AB_MERGE_C R70, R71, R70, RZ ;  /* 0x000000464746723e */ /* 0x000fe200048070ff */
[----:B------:R-:W-:-:S02]  /*f0f0*/  HADD2.F32 R63, -RZ, R63.H1_H1 ;  /* 0x3000003fff3f7230 */ /* 0x000fc40000004100 */
[-C--:B------:R-:W-:Y:S01]  /*f100*/  FMUL.FTZ R65, R61, R62.reuse ;  /* 0x0000003e3d417220 */ /* 0x080fe20000410000 */
[----:B------:R-:W-:Y:S02]  /*f110*/  HADD2.F32 R59, -RZ, R50.H1_H1 ;  /* 0x30000032ff3b7230 */ /* 0x000fe40000004100 */
[----:B------:R-:W-:Y:S01]  /*f120*/  FMUL.FTZ R64, R58, R62 ;  /* 0x0000003e3a407220 */ /* 0x000fe20000410000 */
[--C-:B------:R-:W-:Y:S02]  /*f130*/  HADD2.F32 R50, -RZ, R42.reuse.H0_H0 ;  /* 0x2000002aff327230 */ /* 0x100fe40000004100 */
[-C--:B------:R-:W-:Y:S01]  /*f140*/  FMUL.FTZ R66, R60, R63.reuse ;  /* 0x0000003f3c427220 */ /* 0x080fe20000410000 */
[----:B------:R-:W-:Y:S02]  /*f150*/  HADD2.F32 R62, -RZ, R42.H1_H1 ;  /* 0x3000002aff3e7230 */ /* 0x000fe40000004100 */
[----:B------:R-:W-:Y:S01]  /*f160*/  FMUL.FTZ R63, R59, R63 ;  /* 0x0000003f3b3f7220 */ /* 0x000fe20000410000 */
[----:B------:R-:W-:Y:S01]  /*f170*/  F2FP.SATFINITE.E4M3.F32.PACK_AB_MERGE_C R53, R68, R67, R53 ;  /* 0x000000434435723e */ /* 0x000fe20004807035 */
[-C--:B------:R-:W-:Y:S01]  /*f180*/  FFMA.FTZ R42, R58, R50.reuse, -R65 ;  /* 0x000000323a2a7223 */ /* 0x080fe20000010841 */
[----:B------:R-:W-:Y:S01]  /*f190*/  FFMA.FTZ R50, R61, R50, R64 ;  /* 0x000000323d327223 */ /* 0x000fe20000010040 */
[-C--:B------:R-:W-:Y:S01]  /*f1a0*/  FFMA.FTZ R71, R59, R62.reuse, -R66 ;  /* 0x0000003e3b477223 */ /* 0x080fe20000010842 */
[----:B------:R-:W-:Y:S01]  /*f1b0*/  F2FP.F16.E4M3.UNPACK_B R58, R43 ;  /* 0x0000002bff3a723e */ /* 0x000fe200020006ff */
[----:B------:R-:W-:Y:S01]  /*f1c0*/  FFMA.FTZ R73, R60, R62, R63 ;  /* 0x0000003e3c497223 */ /* 0x000fe2000001003f */
[----:B------:R-:W-:-:S02]  /*f1d0*/  F2FP.F16.E4M3.UNPACK_B R61, R47 ;  /* 0x0000002fff3d723e */ /* 0x000fc400020006ff */
[----:B------:R-:W-:Y:S02]  /*f1e0*/  F2FP.F16.E4M3.UNPACK_B R66, R41 ;  /* 0x00000029ff42723e */ /* 0x000fe400020006ff */
[----:B------:R-:W-:Y:S01]  /*f1f0*/  F2FP.F16.E4M3.UNPACK_B R60, R47.H1 ;  /* 0x0000002fff3c723e */ /* 0x000fe200030006ff */
[----:B------:R-:W-:Y:S01]  /*f200*/  HADD2.F32 R47, -RZ, R58.H0_H0 ;  /* 0x2000003aff2f7230 */ /* 0x000fe20000004100 */
[----:B------:R-:W-:Y:S01]  /*f210*/  F2FP.F16.E4M3.UNPACK_B R67, R41.H1 ;  /* 0x00000029ff43723e */ /* 0x000fe200030006ff */
[----:B------:R-:W-:Y:S01]  /*f220*/  HADD2.F32 R62, -RZ, R61.H0_H0 ;  /* 0x2000003dff3e7230 */ /* 0x000fe20000004100 */
[----:B------:R-:W-:Y:S01]  /*f230*/  F2FP.F16.E4M3.UNPACK_B R43, R43.H1 ;  /* 0x0000002bff2b723e */ /* 0x000fe200030006ff */
[----:B------:R-:W-:Y:S01]  /*f240*/  HADD2.F32 R68, -RZ, R66.H0_H0 ;  /* 0x20000042ff447230 */ /* 0x000fe20000004100 */
[-C--:B------:R-:W-:Y:S01]  /*f250*/  F2FP.F16.E4M3.UNPACK_B R41, R40.reuse ;  /* 0x00000028ff29723e */ /* 0x080fe200020006ff */
[----:B------:R-:W-:Y:S01]  /*f260*/  HADD2.F32 R69, -RZ, R67.H0_H0 ;  /* 0x20000043ff457230 */ /* 0x000fe20000004100 */
[----:B------:R-:W-:Y:S01]  /*f270*/  F2FP.F16.E4M3.UNPACK_B R63, R40.H1 ;  /* 0x00000028ff3f723e */ /* 0x000fe200030006ff */
[----:B------:R-:W-:Y:S01]  /*f280*/  HADD2.F32 R40, -RZ, R60.H0_H0 ;  /* 0x2000003cff287230 */ /* 0x000fe20000004100 */
[----:B------:R-:W-:Y:S01]  /*f290*/  F2FP.SATFINITE.E4M3.F32.PACK_AB_MERGE_C R46, R151, R46, R70 ;  /* 0x0000002e972e723e */ /* 0x000fe20004807046 */
[----:B------:R-:W-:-:S02]  /*f2a0*/  HADD2.F32 R59, -RZ, R43.H0_H0 ;  /* 0x2000002bff3b7230 */ /* 0x000fc40000004100 */
[-C--:B------:R-:W-:Y:S01]  /*f2b0*/  FMUL.FTZ R70, R62, R68.reuse ;  /* 0x000000443e467220 */ /* 0x080fe20000410000 */
[----:B------:R-:W-:Y:S01]  /*f2c0*/  FMUL.FTZ R75, R47, R68 ;  /* 0x000000442f4b7220 */ /* 0x000fe20000410000 */
[----:B------:R-:W-:Y:S02]  /*f2d0*/  HADD2.F32 R65, -RZ, R63.H0_H0 ;  /* 0x2000003fff417230 */ /* 0x000fe40000004100 */
[CC--:B------:R-:W-:Y:S01]  /*f2e0*/  FMUL.FTZ R68, R40.reuse, R69.reuse ;  /* 0x0000004528447220 */ /* 0x0c0fe20000410000 */
[----:B------:R-:W-:Y:S01]  /*f2f0*/  FMUL.FTZ R69, R59, R69 ;  /* 0x000000453b457220 */ /* 0x000fe20000410000 */
[----:B------:R-:W-:Y:S01]  /*f300*/  HADD2.F32 R60, -RZ, R60.H1_H1 ;  /* 0x3000003cff3c7230 */ /* 0x000fe20000004100 */
[----:B------:R-:W-:Y:S01]  /*f310*/  F2FP.SATFINITE.E4M3.F32.PACK_AB_MERGE_C R42, R71, R42, RZ ;  /* 0x0000002a472a723e */ /* 0x000fe200048070ff */
[----:B------:R-:W-:Y:S02]  /*f320*/  HADD2.F32 R67, -RZ, R67.H1_H1 ;  /* 0x30000043ff437230 */ /* 0x000fe40000004100 */
[----:B------:R-:W-:Y:S01]  /*f330*/  FFMA.FTZ R69, R40, R65, R69 ;  /* 0x0000004128457223 */ /* 0x000fe20000010045 */
[----:B------:R-:W-:-:S02]  /*f340*/  HADD2.F32 R43, -RZ, R43.H1_H1 ;  /* 0x3000002bff2b7230 */ /* 0x000fc40000004100 */
[----:B------:R-:W-:Y:S01]  /*f350*/  FFMA.FTZ R68, R59, R65, -R68 ;  /* 0x000000413b447223 */ /* 0x000fe20000010844 */
[----:B------:R-:W-:Y:S02]  /*f360*/  HADD2.F32 R64, -RZ, R41.H0_H0 ;  /* 0x20000029ff407230 */ /* 0x000fe40000004100 */
[-C--:B------:R-:W-:Y:S01]  /*f370*/  FMUL.FTZ R40, R60, R67.reuse ;  /* 0x000000433c287220 */ /* 0x080fe20000410000 */
[----:B------:R-:W-:Y:S02]  /*f380*/  HADD2.F32 R61, -RZ, R61.H1_H1 ;  /* 0x3000003dff3d7230 */ /* 0x000fe40000004100 */
[----:B------:R-:W-:Y:S01]  /*f390*/  FMUL.FTZ R67, R43, R67 ;  /* 0x000000432b437220 */ /* 0x000fe20000410000 */
[----:B------:R-:W-:Y:S02]  /*f3a0*/  HADD2.F32 R66, -RZ, R66.H1_H1 ;  /* 0x30000042ff427230 */ /* 0x000fe40000004100 */
[----:B------:R-:W-:Y:S01]  /*f3b0*/  FFMA.FTZ R70, R47, R64, -R70 ;  /* 0x000000402f467223 */ /* 0x000fe20000010846 */
[----:B------:R-:W-:-:S02]  /*f3c0*/  HADD2.F32 R63, -RZ, R63.H1_H1 ;  /* 0x3000003fff3f7230 */ /* 0x000fc40000004100 */
[----:B------:R-:W-:Y:S01]  /*f3d0*/  FFMA.FTZ R75, R62, R64, R75 ;  /* 0x000000403e4b7223 */ /* 0x000fe2000001004b */
[----:B------:R-:W-:Y:S02]  /*f3e0*/  HADD2.F32 R58, -RZ, R58.H1_H1 ;  /* 0x3000003aff3a7230 */ /* 0x000fe40000004100 */
[-C--:B------:R-:W-:Y:S01]  /*f3f0*/  FMUL.FTZ R47, R61, R66.reuse ;  /* 0x000000423d2f7220 */ /* 0x080fe20000410000 */
[----:B------:R-:W-:Y:S02]  /*f400*/  HADD2.F32 R41, -RZ, R41.H1_H1 ;  /* 0x30000029ff297230 */ /* 0x000fe40000004100 */
[-C--:B------:R-:W-:Y:S01]  /*f410*/  FFMA.FTZ R43, R43, R63.reuse, -R40 ;  /* 0x0000003f2b2b7223 */ /* 0x080fe20000010828 */
[----:B------:R-:W-:Y:S01]  /*f420*/  FFMA.FTZ R60, R60, R63, R67 ;  /* 0x0000003f3c3c7223 */ /* 0x000fe20000010043 */
[C---:B------:R-:W-:Y:S01]  /*f430*/  FMUL.FTZ R66, R58.reuse, R66 ;  /* 0x000000423a427220 */ /* 0x040fe20000410000 */
[----:B------:R-:W-:Y:S01]  /*f440*/  F2FP.SATFINITE.E4M3.F32.PACK_AB_MERGE_C R50, R73, R50, RZ ;  /* 0x000000324932723e */ /* 0x000fe200048070ff */
[-C--:B------:R-:W-:Y:S01]  /*f450*/  FFMA.FTZ R47, R58, R41.reuse, -R47 ;  /* 0x000000293a2f7223 */ /* 0x080fe2000001082f */
[----:B------:R-:W-:Y:S01]  /*f460*/  F2FP.SATFINITE.E4M3.F32.PACK_AB_MERGE_C R43, R43, R68, RZ ;  /* 0x000000442b2b723e */ /* 0x000fe200048070ff */
[----:B------:R-:W-:Y:S01]  /*f470*/  FFMA.FTZ R66, R61, R41, R66 ;  /* 0x000000293d427223 */ /* 0x000fe20000010042 */
[----:B------:R-:W-:-:S02]  /*f480*/  F2FP.SATFINITE.E4M3.F32.PACK_AB_MERGE_C R60, R60, R69, RZ ;  /* 0x000000453c3c723e */ /* 0x000fc400048070ff */
[----:B------:R-:W-:Y:S01]  /*f490*/  F2FP.SATFINITE.E4M3.F32.PACK_AB_MERGE_C R41, R45, R56, R42 ;  /* 0x000000382d29723e */ /* 0x000fe2000480702a */
[----:B------:R-:W-:Y:S01]  /*f4a0*/  IMAD.MOV.U32 R42, RZ, RZ, R53 ;  /* 0x000000ffff2a7224 */ /* 0x000fe200078e0035 */
[----:B------:R-:W-:Y:S02]  /*f4b0*/  F2FP.SATFINITE.E4M3.F32.PACK_AB_MERGE_C R43, R47, R70, R43 ;  /* 0x000000462f2b723e */ /* 0x000fe4000480702b */
[----:B------:R-:W-:Y:S01]  /*f4c0*/  F2FP.SATFINITE.E4M3.F32.PACK_AB_MERGE_C R45, R44, R57, R50 ;  /* 0x000000392c2d723e */ /* 0x000fe20004807032 */
[----:B------:R-:W-:Y:S01]  /*f4d0*/  IMAD.MOV.U32 R44, RZ, RZ, R54 ;  /* 0x000000ffff2c7224 */ /* 0x000fe200078e0036 */
[----:B------:R-:W-:Y:S02]  /*f4e0*/  F2FP.SATFINITE.E4M3.F32.PACK_AB_MERGE_C R47, R66, R75, R60 ;  /* 0x0000004b422f723e */ /* 0x000fe4000480703c */
[----:B------:R-:W-:-:S07]  /*f4f0*/  MOV R40, R55 ;  /* 0x0000003700287202 */ /* 0x000fce0000000f00 */
.L_x_420:
[----:B------:R-:W-:Y:S05]  /*f500*/  BSYNC B1 ;  /* 0x0000000000017941 */ /* 0x000fea0003800000 */
.L_x_419:
[----:B-1----:R1:W-:Y:S01]  /*f510*/  STG.E.128 desc[UR54][R48.64], R40 ;  /* 0x0000002830007986 */ /* 0x0023e2000c101d36 */
[----:B------:R-:W-:-:S13]  /*f520*/  ISETP.GE.AND P3, PT, R51, R154, PT ;  /* 0x0000009a3300720c */ /* 0x000fda0003f66270 */
[----:B------:R-:W-:Y:S05]  /*f530*/  @P3 BRA `(.L_x_369) ;  /* 0x0000000000f43947 */ /* 0x000fea0003800000 */
[--C-:B-1----:R-:W-:Y:S02]  /*f540*/  SHF.R.S32.HI R41, RZ, 0x1f, R51.reuse ;  /* 0x0000001fff297819 */ /* 0x102fe40000011433 */
[----:B------:R-:W-:-:S04]  /*f550*/  IADD3 R51, P3, P4, R116, R136, R51 ;  /* 0x0000008874337210 */ /* 0x000fc80007c7e033 */
[----:B------:R-:W-:Y:S02]  /*f560*/  IADD3.X R52, R4, R52, R41, P3, P4 ;  /* 0x0000003404347210 */ /* 0x000fe40001fe8429 */
[----:B------:R-:W-:-:S05]  /*f570*/  IADD3 R124, P3, R51, R124, RZ ;  /* 0x0000007c337c7210 */ /* 0x000fca0007f7e0ff */
[----:B------:R-:W-:-:S05]  /*f580*/  IMAD.X R125, R52, 0x1, R125, P3 ;  /* 0x00000001347d7824 */ /* 0x000fca00018e067d */
[----:B---3--:R1:W-:Y:S01]  /*f590*/  STG.E.128 desc[UR54][R124.64], R44 ;  /* 0x0000002c7c007986 */ /* 0x0083e2000c101d36 */
[----:B------:R-:W-:Y:S05]  /*f5a0*/  BRA `(.L_x_369) ;  /* 0x0000000000d87947 */ /* 0x000fea0003800000 */
.L_x_336:
[----:B------:R-:W-:-:S06]  /*f5b0*/  UISETP.NE.AND UP0, UPT, UR53, 0x3, UPT ;  /* 0x000000033500788c */ /* 0x000fcc000bf05270 */
[----:B------:R-:W-:-:S13]  /*f5c0*/  PLOP3.LUT P2, PT, PT, PT, UP0, 0x80, 0x0 ;  /* 0x000000000000781c */ /* 0x000fda0003f4f008 */
[----:B------:R-:W-:Y:S05]  /*f5d0*/  @!P2 BRA `(.L_x_421) ;  /* 0x000000000004a947 */ /* 0x000fea0003800000 */
[----:B------:R-:W-:Y:S01]  /*f5e0*/  BPT.TRAP 0x1 ;  /* 0x000000040000795c */ /* 0x000fe20000300000 */
.L_x_421:
[----:B------:R-:W-:Y:S01]  /*f5f0*/  IMAD R97, R17, 0x8, R16 ;  /* 0x0000000811617824 */ /* 0x000fe200078e0210 */
[----:B------:R-:W-:Y:S01]  /*f600*/  SHF.L.U32 R98, R169, 0x1f, RZ ;  /* 0x0000001fa9627819 */ /* 0x000fe200000006ff */
[----:B------:R-:W-:Y:S01]  /*f610*/  IMAD R96, R24, -0xa0, R2 ;  /* 0xffffff6018607824 */ /* 0x000fe200078e0202 */
[----:B------:R-:W-:Y:S02]  /*f620*/  BSSY B1, `(.L_x_422) ;  /* 0x0000004000017945 */ /* 0x000fe40003800000 */
[----:B------:R-:W1:Y:S02]  /*f630*/  SYNCS.PHASECHK.TRANS64.TRYWAIT P3, [R97+URZ+0x29890], R98 ;  /* 0x02989062610075a7 */ /* 0x000e64000806017f */
[----:B------:R-:W-:Y:S01]  /*f640*/  VIMNMX R96, R96, 0xa0, PT ;  /* 0x000000a060607848 */ /* 0x000fe20003fe0100 */
[----:B-1----:R-:W-:Y:S06]  /*f650*/  @!P3 BRA `(.L_x_423) ;  /* 0x000001b800d0b947 */ /* 0x002fec0003800000 */
.L_x_665:
[----:B------:R-:W-:Y:S05]  /*f660*/  BSYNC B1 ;  /* 0x0000000000017941 */ /* 0x000fea0003800000 */
.L_x_422:
[----:B------:R-:W-:Y:S01]  /*f670*/  ISETP.GE.AND P3, PT, R168, R96, PT ;  /* 0x00000060a800720c */ /* 0x000fe20003f66270 */
[----:B------:R-:W-:-:S12]  /*f680*/  BSSY B1, `(.L_x_424) ;  /* 0x0000014000017945 */ /* 0x000fd80003800000 */
[----:B------:R-:W-:Y:S05]  /*f690*/  @P3 BRA `(.L_x_425) ;  /* 0x0000000000483947 */ /* 0x000fea0003800000 */
[----:B------:R-:W-:-:S13]  /*f6a0*/  ISETP.NE.AND P3, PT, R34, RZ, PT ;  /* 0x000000ff2200720c */ /* 0x000fda0003f65270 */
[----:B0-----:R-:W0:Y:S04]  /*f6b0*/  @P3 LDS.128 R40, [R47+0x1a400] ;  /* 0x01a400002f283984 */ /* 0x001e280000000c00 */
[----:B0-----:R-:W-:Y:S01]  /*f6c0*/  @P3 STG.E.128 desc[UR54][R48.64], R40 ;  /* 0x0000002830003986 */ /* 0x001fe2000c101d36 */
[----:B------:R-:W-:-:S13]  /*f6d0*/  ISETP.NE.AND P3, PT, R35, RZ, PT ;  /* 0x000000ff2300720c */ /* 0x000fda0003f65270 */
[----:B------:R-:W0:Y:S04]  /*f6e0*/  @P3 LDS.128 R40, [R46+0x1a400] ;  /* 0x01a400002e283984 */ /* 0x000e280000000c00 */
        /* <DEDUP_REMOVED lines=12> */
[----:B0-----:R2:W-:Y:S02]  /*f7b0*/  @P3 STG.E.128 desc[UR54][R48.64+0xa0], R40 ;  /* 0x0000a02830003986 */ /* 0x0015e4000c101d36 */
.L_x_425:
[----:B------:R-:W-:Y:S05]  /*f7c0*/  BSYNC B1 ;  /* 0x0000000000017941 */ /* 0x000fea0003800000 */
.L_x_424:
[----:B------:R-:W-:-:S13]  /*f7d0*/  ISETP.GE.AND P3, PT, R216, R96, PT ;  /* 0x00000060d800720c */ /* 0x000fda0003f66270 */
[----:B------:R-:W-:Y:S05]  /*f7e0*/  @P3 BRA `(.L_x_369) ;  /* 0x0000000000483947 */ /* 0x000fea0003800000 */
[----:B------:R-:W-:-:S13]  /*f7f0*/  ISETP.NE.AND P3, PT, R34, RZ, PT ;  /* 0x000000ff2200720c */ /* 0x000fda0003f65270 */
[----:B0-2---:R-:W0:Y:S04]  /*f800*/  @P3 LDS.128 R40, [R47+0x1c400] ;  /* 0x01c400002f283984 */ /* 0x005e280000000c00 */
        /* <DEDUP_REMOVED lines=16> */
.L_x_369:
[----:B------:R-:W-:Y:S05]  /*f910*/  BSYNC B0 ;  /* 0x0000000000007941 */ /* 0x000fea0003800000 */
.L_x_335:
[----:B012-4-:R-:W0:Y:S01]  /*f920*/  S2R R40, SR_TID.X ;  /* 0x0000000000287919 */ /* 0x017e220000002100 */
[----:B------:R-:W-:Y:S01]  /*f930*/  @!PT LDS RZ, [RZ] ;  /* 0x00000000fffff984 */ /* 0x000fe20000000800 */
[----:B------:R-:W-:Y:S01]  /*f940*/  @!PT LDS RZ, [RZ] ;  /* 0x00000000fffff984 */ /* 0x000fe20000000800 */
[----:B------:R-:W-:Y:S01]  /*f950*/  @!PT LDS RZ, [RZ] ;  /* 0x00000000fffff984 */ /* 0x000fe20000000800 */
[----:B------:R-:W-:Y:S01]  /*f960*/  @!PT LDS RZ, [RZ] ;  /* 0x00000000fffff984 */ /* 0x000fe20000000800 */
[----:B------:R1:W-:Y:S06]  /*f970*/  MEMBAR.ALL.CTA ;  /* 0x0000000000007992 */ /* 0x0003ec0000008000 */
[----:B-1----:R-:W1:Y:S01]  /*f980*/  FENCE.VIEW.ASYNC.S ;  /* 0x00000000000073c6 */ /* 0x002e620000000000 */
[----:B------:R-:W-:Y:S05]  /*f990*/  WARPSYNC.ALL ;  /* 0x0000000000007948 */ /* 0x000fea0003800000 */
[----:B------:R-:W-:Y:S01]  /*f9a0*/  BSSY B0, `(.L_x_426) ;  /* 0x0000009000007945 */ /* 0x000fe20003800000 */
[----:B0-----:R-:W-:Y:S01]  /*f9b0*/  LOP3.LUT R40, R40, 0x7f, RZ, 0xc0, !PT ;  /* 0x0000007f28287812 */ /* 0x001fe200078ec0ff */
[----:B-1----:R0:W-:Y:S03]  /*f9c0*/  BAR.SYNC.DEFER_BLOCKING R177, 0x80 ;  /* 0x000200b10000751d */ /* 0x0021e60000010000 */
[----:B------:R-:W-:-:S13]  /*f9d0*/  ISETP.NE.AND P3, PT, R40, RZ, PT ;  /* 0x000000ff2800720c */ /* 0x000fda0003f65270 */
[----:B------:R-:W-:-:S04]  /*f9e0*/  @!P3 IADD3 R40, R97, 0x298a0, RZ ;  /* 0x000298a06128b810 */ /* 0x000fc80007ffe0ff */
[----:B------:R-:W-:-:S04]  /*f9f0*/  @!P3 PRMT R40, RZ, 0x654, R40 ;  /* 0x00000654ff28b816 */ /* 0x000fc80000000028 */
[----:B------:R0:W-:Y:S01]  /*fa00*/  @!P3 SYNCS.ARRIVE.TRANS64.RED.A1T0 RZ, [R40+URZ], RZ ;  /* 0x000000ff28ffb9a7 */ /* 0x0001e2000810043f */
[----:B------:R-:W-:Y:S05]  /*fa10*/  @!P2 BRA `(.L_x_427) ;  /* 0x000000000004a947 */ /* 0x000fea0003800000 */
[----:B------:R-:W-:Y:S01]  /*fa20*/  BPT.TRAP 0x1 ;  /* 0x000000040000795c */ /* 0x000fe20000300000 */
.L_x_427:
[----:B------:R-:W-:Y:S05]  /*fa30*/  BSYNC B0 ;  /* 0x0000000000007941 */ /* 0x000fea0003800000 */
.L_x_426:
[----:B------:R-:W1:Y:S01]  /*fa40*/  SYNCS.PHASECHK.TRANS64.TRYWAIT P2, [R97+URZ+0x298b0], R98 ;  /* 0x0298b062610075a7 */ /* 0x000e62000804017f */
[----:B------:R-:W-:Y:S01]  /*fa50*/  IMAD R41, R17, 0x5000, R208 ;  /* 0x0000500011297824 */ /* 0x000fe200078e02d0 */
[----:B------:R-:W-:Y:S01]  /*fa60*/  ULDC UR42, c[0x0][0x320] ;  /* 0x0000c800002a7ab9 */ /* 0x000fe20000000800 */
[----:B------:R-:W-:Y:S01]  /*fa70*/  ULDC.64 UR40, c[0x0][0x328] ;  /* 0x0000ca0000287ab9 */ /* 0x000fe20000000a00 */
[----:B------:R-:W-:Y:S01]  /*fa80*/  ULDC.64 UR38, c[0x0][0x318] ;  /* 0x0000c60000267ab9 */ /* 0x000fe20000000a00 */
[----:B------:R-:W-:Y:S01]  /*fa90*/  BSSY B0, `(.L_x_428) ;  /* 0x0000003000007945 */ /* 0x000fe20003800000 */
[----:B------:R-:W-:-:S03]  /*faa0*/  IMAD.IADD R48, R16, 0x1, R41 ;  /* 0x0000000110307824 */ /* 0x000fc600078e0229 */
[----:B-1----:R-:W-:Y:S05]  /*fab0*/  @!P2 BRA `(.L_x_429) ;  /* 0x000001b400cca947 */ /* 0x002fea0003800000 */
.L_x_666:
[----:B------:R-:W-:Y:S05]  /*fac0*/  BSYNC B0 ;  /* 0x0000000000007941 */ /* 0x000fea0003800000 */
.L_x_428:
[----:B------:R-:W-:Y:S01]  /*fad0*/  ISETP.GE.AND P2, PT, R168, R96, PT ;  /* 0x00000060a800720c */ /* 0x000fe20003f46270 */
[----:B------:R-:W-:Y:S01]  /*fae0*/  BSSY B0, `(.L_x_430) ;  /* 0x0000019000007945 */ /* 0x000fe20003800000 */
[-C--:B------:R-:W-:Y:S01]  /*faf0*/  IADD3 R49, R16, R41.reuse, R122 ;  /* 0x0000002910317210 */ /* 0x080fe20007ffe07a */
[----:B---3--:R-:W-:Y:S01]  /*fb00*/  IMAD.WIDE R44, R24, 0xa0, R118 ;  /* 0x000000a0182c7825 */ /* 0x008fe200078e0276 */
[CC--:B------:R-:W-:Y:S02]  /*fb10*/  IADD3 R50, R16.reuse, R41.reuse, R120 ;  /* 0x0000002910327210 */ /* 0x0c0fe40007ffe078 */
[----:B------:R-:W-:-:S07]  /*fb20*/  IADD3 R51, R16, R41, R130 ;  /* 0x0000002910337210 */ /* 0x000fce0007ffe082 */
[----:B------:R-:W-:Y:S05]  /*fb30*/  @P2 BRA `(.L_x_431) ;  /* 0x00000000004c2947 */ /* 0x000fea0003800000 */
[----:B0-----:R-:W-:Y:S02]  /*fb40*/  IMAD.MOV.U32 R40, RZ, RZ, R114 ;  /* 0x000000ffff287224 */ /* 0x001fe400078e0072 */
[----:B------:R-:W-:Y:S02]  /*fb50*/  IMAD.MOV.U32 R41, RZ, RZ, R33 ;  /* 0x000000ffff297224 */ /* 0x000fe400078e0021 */
[----:B------:R-:W-:Y:S02]  /*fb60*/  IMAD R43, R45, UR40, RZ ;  /* 0x000000282d2b7c24 */ /* 0x000fe4000f8e02ff */
[----:B------:R-:W-:-:S04]  /*fb70*/  IMAD.WIDE.U32 R40, R44, UR40, R40 ;  /* 0x000000282c287c25 */ /* 0x000fc8000f8e0028 */
[----:B------:R-:W-:Y:S01]  /*fb80*/  IMAD R43, R44, UR41, R43 ;  /* 0x000000292c2b7c24 */ /* 0x000fe2000f8e022b */
[----:B------:R-:W-:-:S04]  /*fb90*/  IADD3 R46, P2, R40, UR38, RZ ;  /* 0x00000026282e7c10 */ /* 0x000fc8000ff5e0ff */
[----:B------:R-:W-:Y:S02]  /*fba0*/  IADD3.X R47, R41, UR39, R43, P2, !PT ;  /* 0x00000027292f7c10 */ /* 0x000fe400097fe42b */
[----:B------:R-:W-:-:S13]  /*fbb0*/  ISETP.GE.AND P2, PT, R18, UR42, PT ;  /* 0x0000002a12007c0c */ /* 0x000fda000bf46270 */
[----:B------:R-:W0:Y:S04]  /*fbc0*/  @!P2 LDS.128 R40, [R48+0xa400] ;  /* 0x00a400003028a984 */ /* 0x000e280000000c00 */
[----:B0-----:R-:W-:Y:S01]  /*fbd0*/  @!P2 STG.E.128 desc[UR54][R46.64], R40 ;  /* 0x000000282e00a986 */ /* 0x001fe2000c101d36 */
        /* <DEDUP_REMOVED lines=8> */
[----:B0-----:R2:W-:Y:S02]  /*fc60*/  @!P2 STG.E.128 desc[UR54][R46.64+0x60], R40 ;  /* 0x000060282e00a986 */ /* 0x0015e4000c101d36 */
.L_x_431:
[----:B------:R-:W-:Y:S05]  /*fc70*/  BSYNC B0 ;  /* 0x0000000000007941 */ /* 0x000fea0003800000 */
.L_x_430:
[----:B------:R-:W-:Y:S01]  /*fc80*/  ISETP.GE.AND P2, PT, R216, R96, PT ;  /* 0x00000060d800720c */ /* 0x000fe20003f46270 */
[----:B------:R-:W-:-:S12]  /*fc90*/  BSSY B0, `(.L_x_432) ;  /* 0x0000017000007945 */ /* 0x000fd80003800000 */
[----:B------:R-:W-:Y:S05]  /*fca0*/  @P2 BRA `(.L_x_433) ;  /* 0x0000000000542947 */ /* 0x000fea0003800000 */
[----:B--2---:R-:W-:Y:S01]  /*fcb0*/  IADD3 R43, P2, R44, 0x80, RZ ;  /* 0x000000802c2b7810 */ /* 0x004fe20007f5e0ff */
[----:B------:R-:W-:Y:S01]  /*fcc0*/  IMAD.MOV.U32 R41, RZ, RZ, R33 ;  /* 0x000000ffff297224 */ /* 0x000fe200078e0021 */
[----:B0-----:R-:W-:-:S03]  /*fcd0*/  MOV R40, R114 ;  /* 0x0000007200287202 */ /* 0x001fc60000000f00 */
[----:B------:R-:W-:Y:S02]  /*fce0*/  IMAD.X R44, RZ, RZ, R45, P2 ;  /* 0x000000ffff2c7224 */ /* 0x000fe400010e062d */
[----:B------:R-:W-:-:S04]  /*fcf0*/  IMAD.WIDE.U32 R40, R43, UR40, R40 ;  /* 0x000000282b287c25 */ /* 0x000fc8000f8e0028 */
[----:B------:R-:W-:-:S04]  /*fd00*/  IMAD R44, R44, UR40, RZ ;  /* 0x000000282c2c7c24 */ /* 0x000fc8000f8e02ff */
        /* <DEDUP_REMOVED lines=15> */
.L_x_433:
[----:B------:R-:W-:Y:S05]  /*fe00*/  BSYNC B0 ;  /* 0x0000000000007941 */ /* 0x000fea0003800000 */
.L_x_432:
[----:B0-23--:R-:W2:Y:S01]  /*fe10*/  LDL R40, [R1+0x10] ;  /* 0x0000100001287983 */ /* 0x00dea20000100800 */
[----:B------:R-:W-:Y:S02]  /*fe20*/  VIADD R17, R17, 0x1 ;  /* 0x0000000111117836 */ /* 0x000fe40000000000 */
[----:B-1----:R-:W-:Y:S01]  /*fe30*/  @!P3 VIADD R97, R97, 0x298c0 ;  /* 0x000298c06161b836 */ /* 0x002fe20000000000 */
[----:B------:R-:W-:Y:S01]  /*fe40*/  @!PT LDS RZ, [RZ] ;  /* 0x00000000fffff984 */ /* 0x000fe20000000800 */
[----:B------:R-:W-:Y:S01]  /*fe50*/  @!PT LDS RZ, [RZ] ;  /* 0x00000000fffff984 */ /* 0x000fe20000000800 */
[----:B------:R-:W-:Y:S01]  /*fe60*/  @!PT LDS RZ, [RZ] ;  /* 0x00000000fffff984 */ /* 0x000fe20000000800 */
[----:B------:R-:W-:Y:S01]  /*fe70*/  @!PT LDS RZ, [RZ] ;  /* 0x00000000fffff984 */ /* 0x000fe20000000800 */
[----:B------:R0:W-:Y:S06]  /*fe80*/  MEMBAR.ALL.CTA ;  /* 0x0000000000007992 */ /* 0x0001ec0000008000 */
[----:B0-----:R-:W0:Y:S02]  /*fe90*/  FENCE.VIEW.ASYNC.S ;  /* 0x00000000000073c6 */ /* 0x001e240000000000 */
[----:B0-----:R0:W-:Y:S01]  /*fea0*/  BAR.SYNC.DEFER_BLOCKING R177, 0x80 ;  /* 0x000200b10000751d */ /* 0x0011e20000010000 */
[----:B------:R-:W-:-:S02]  /*feb0*/  ISETP.NE.AND P2, PT, R17, 0x2, PT ;  /* 0x000000021100780c */ /* 0x000fc40003f45270 */
[----:B------:R-:W-:Y:S02]  /*fec0*/  @!P3 PRMT R97, RZ, 0x654, R97 ;  /* 0x00000654ff61b816 */ /* 0x000fe40000000061 */
[----:B------:R-:W-:Y:S02]  /*fed0*/  SEL R17, R17, RZ, P2 ;  /* 0x000000ff11117207 */ /* 0x000fe40001000000 */
[----:B------:R0:W-:Y:S01]  /*fee0*/  @!P3 SYNCS.ARRIVE.TRANS64.RED.A1T0 RZ, [R97+URZ], RZ ;  /* 0x000000ff61ffb9a7 */ /* 0x0001e2000810043f */
[----:B--2---:R-:W-:Y:S02]  /*fef0*/  LOP3.LUT P4, RZ, R40, 0x2, RZ, 0xc0, !PT ;  /* 0x0000000228ff7812 */ /* 0x004fe4000788c0ff */
[----:B------:R-:W-:-:S04]  /*ff00*/  SEL R40, RZ, 0x1, P2 ;  /* 0x00000001ff287807 */ /* 0x000fc80001000000 */
[----:B------:R-:W-:-:S07]  /*ff10*/  LOP3.LUT R169, R169, R40, RZ, 0x3c, !PT ;  /* 0x00000028a9a97212 */ /* 0x000fce00078e3cff */
[----:B0-----:R-:W-:Y:S05]  /*ff20*/  @P4 BRA `(.L_x_434) ;  /* 0xffffff2c00b44947 */ /* 0x001fea000383ffff */
[----:B------:R-:W0:Y:S01]  /*ff30*/  S2R R41, SR_TID.X ;  /* 0x0000000000297919 */ /* 0x000e220000002100 */
[----:B------:R-:W-:Y:S02]  /*ff40*/  PLOP3.LUT P0, PT, PT, PT, PT, 0x8, 0x0 ;  /* 0x000000000000781c */ /* 0x000fe40003f0e170 */
[----:B0-----:R-:W-:-:S04]  /*ff50*/  SHF.R.U32.HI R41, RZ, 0x7, R41 ;  /* 0x00000007ff297819 */ /* 0x001fc80000011629 */
[----:B------:R-:W-:-:S13]  /*ff60*/  ISETP.NE.AND P4, PT, R41, 0x1, PT ;  /* 0x000000012900780c */ /* 0x000fda0003f85270 */
[----:B------:R-:W-:Y:S06]  /*ff70*/  @!P4 BAR.ARV 0x9, 0x100 ;  /* 0x024400000000cb1d */ /* 0x000fec0000002000 */
.L_x_330:
[----:B------:R-:W-:Y:S01]  /*ff80*/  IMAD.MOV.U32 R0, RZ, RZ, RZ ;  /* 0x000000ffff007224 */ /* 0x000fe200078e00ff */
[----:B------:R-:W-:Y:S06]  /*ff90*/  @P0 BRA `(.L_x_435) ;  /* 0x00000000000c0947 */ /* 0x000fec0003800000 */
[----:B------:R-:W1:Y:S01]  /*ffa0*/  FENCE.VIEW.ASYNC.G ;  /* 0x00000000000073c6 */ /* 0x000e620000000100 */
[----:B------:R-:W-:Y:S05]  /*ffb0*/  WARPSYNC.ALL ;  /* 0x0000000000007948 */ /* 0x000fea0003800000 */
[----:B-1----:R-:W-:Y:S06]  /*ffc0*/  BAR.ARV 0xc, 0x180 ;  /* 0x0306000000007b1d */ /* 0x002fec0000002000 */
.L_x_435:
[----:B------:R-:W2:Y:S01]  /*ffd0*/  LDL R2, [R1+0x10] ;  /* 0x0000100001027983 */ /* 0x000ea20000100800 */
[----:B------:R-:W-:Y:S01]  /*ffe0*/  BSSY B0, `(.L_x_436) ;  /* 0x0000021000007945 */ /* 0x000fe20003800000 */
[----:B--2---:R-:W-:-:S13]  /*fff0*/  LOP3.LUT P0, RZ, R2, 0x8, RZ, 0xc0, !PT ;  /* 0x0000000802ff7812 */ /* 0x004fda000780c0ff */
[----:B------:R-:W-:Y:S05]  /*10000*/  @!P0 BRA `(.L_x_437) ;  /* 0x0000000000788947 */ /* 0x000fea0003800000 */
[----:B------:R-:W-:Y:S01]  /*10010*/  ISETP.NE.AND P0, PT, R211, RZ, PT ;  /* 0x000000ffd300720c */ /* 0x000fe20003f05270 */
[----:B------:R-:W-:-:S03]  /*10020*/  ULDC UR4, c[0x0][0x9f0] ;  /* 0x00027c0000047ab9 */ /* 0x000fc60000000800 */
[----:B0-----:R-:W-:-:S04]  /*10030*/  SEL R6, R211, UR4, P0 ;  /* 0x00000004d3067c07 */ /* 0x001fc80008000000 */
[-C--:B------:R-:W-:Y:S02]  /*10040*/  IABS R5, R6.reuse ;  /* 0x0000000600057213 */ /* 0x080fe40000000000 */
[----:B------:R-:W-:Y:S02]  /*10050*/  IADD3 R0, R147, -0x1, R6 ;  /* 0xffffffff93007810 */ /* 0x000fe40007ffe006 */
[----:B------:R-:W0:Y:S01]  /*10060*/  I2F.RP R4, R5 ;  /* 0x0000000500047306 */ /* 0x000e220000209400 */
[----:B------:R-:W-:-:S05]  /*10070*/  IABS R9, R6 ;  /* 0x0000000600097213 */ /* 0x000fca0000000000 */
[----:B------:R-:W-:Y:S02]  /*10080*/  IMAD.MOV R9, RZ, RZ, -R9 ;  /* 0x000000ffff097224 */ /* 0x000fe400078e0a09 */
[----:B0-----:R-:W0:Y:S02]  /*10090*/  MUFU.RCP R4, R4 ;  /* 0x0000000400047308 */ /* 0x001e240000001000 */
[----:B0-----:R-:W-:Y:S02]  /*100a0*/  IADD3 R2, R4, 0xffffffe, RZ ;  /* 0x0ffffffe04027810 */ /* 0x001fe40007ffe0ff */
[----:B------:R-:W-:-:S04]  /*100b0*/  IABS R4, R0 ;  /* 0x0000000000047213 */ /* 0x000fc80000000000 */
[----:B------:R0:W1:Y:S01]  /*100c0*/  F2I.FTZ.U32.TRUNC.NTZ R3, R2 ;  /* 0x0000000200037305 */ /* 0x000062000021f000 */
[----:B------:R-:W-:-:S04]  /*100d0*/  LOP3.LUT R0, R0, R6, RZ, 0x3c, !PT ;  /* 0x0000000600007212 */ /* 0x000fc800078e3cff */
        /* <DEDUP_REMOVED lines=9> */
[-C--:B------:R-:W-:Y:S01]  /*10170*/  @!P1 IADD3 R2, R2, -R5.reuse, RZ ;  /* 0x8000000502029210 */ /* 0x080fe20007ffe0ff */
[----:B------:R-:W-:Y:S01]  /*10180*/  @!P1 VIADD R3, R3, 0x1 ;  /* 0x0000000103039836 */ /* 0x000fe20000000000 */
[----:B------:R-:W-:Y:S02]  /*10190*/  ISETP.NE.AND P1, PT, R6, RZ, PT ;  /* 0x000000ff0600720c */ /* 0x000fe40003f25270 */
[----:B------:R-:W-:-:S13]  /*101a0*/  ISETP.GE.U32.AND P0, PT, R2, R5, PT ;  /* 0x000000050200720c */ /* 0x000fda0003f06070 */
[----:B------:R-:W-:-:S04]  /*101b0*/  @P0 VIADD R3, R3, 0x1 ;  /* 0x0000000103030836 */ /* 0x000fc80000000000 */
[----:B------:R-:W-:-:S04]  /*101c0*/  IMAD.MOV.U32 R0, RZ, RZ, R3 ;  /* 0x000000ffff007224 */ /* 0x000fc800078e0003 */
[----:B------:R-:W-:Y:S01]  /*101d0*/  @!P2 IMAD.MOV R0, RZ, RZ, -R0 ;  /* 0x000000ffff00a224 */ /* 0x000fe200078e0a00 */
[----:B------:R-:W-:-:S07]  /*101e0*/  @!P1 LOP3.LUT R0, RZ, R6, RZ, 0x33, !PT ;  /* 0x00000006ff009212 */ /* 0x000fce00078e33ff */
.L_x_437:
[----:B------:R-:W-:Y:S05]  /*101f0*/  BSYNC B0 ;  /* 0x0000000000007941 */ /* 0x000fea0003800000 */
.L_x_436:
[-C--:B------:R-:W-:Y:S01]  /*10200*/  IMAD R201, R217, R0.reuse, RZ ;  /* 0x00000000d9c97224 */ /* 0x080fe200078e02ff */
[----:B------:R-:W-:Y:S02]  /*10210*/  PLOP3.LUT P0, PT, PT, PT, PT, 0x80, 0x0 ;  /* 0x000000000000781c */ /* 0x000fe40003f0f070 */
[----:B------:R-:W-:Y:S02]  /*10220*/  CS2R R8, SRZ ;  /* 0x0000000000087805 */ /* 0x000fe4000001ff00 */
[----:B------:R-:W-:Y:S02]  /*10230*/  CS2R R88, SRZ ;  /* 0x0000000000587805 */ /* 0x000fe4000001ff00 */
[----:B------:R-:W-:Y:S02]  /*10240*/  CS2R R4, SRZ ;  /* 0x0000000000047805 */ /* 0x000fe4000001ff00 */
[----:B------:R-:W-:Y:S02]  /*10250*/  VIADDMNMX R147, R201, R0, R147, PT ;  /* 0x00000000c9937246 */ /* 0x000fe40003800193 */
[----:B------:R-:W-:-:S02]  /*10260*/  CS2R R52, SRZ ;  /* 0x0000000000347805 */ /* 0x000fc4000001ff00 */
[----:B------:R-:W-:Y:S02]  /*10270*/  MOV R104, RZ ;  /* 0x000000ff00687202 */ /* 0x000fe40000000f00 */
[----:B------:R-:W-:Y:S02]  /*10280*/  CS2R R48, SRZ ;  /* 0x0000000000307805 */ /* 0x000fe4000001ff00 */
[----:B------:R-:W-:Y:S01]  /*10290*/  ISETP.GT.AND P1, PT, R147, R201, PT ;  /* 0x000000c99300720c */ /* 0x000fe20003f24270 */
[----:B------:R-:W-:Y:S01]  /*102a0*/  IMAD.MOV.U32 R42, RZ, RZ, RZ ;  /* 0x000000ffff2a7224 */ /* 0x000fe200078e00ff */
[----:B------:R-:W-:Y:S02]  /*102b0*/  CS2R R108, SRZ ;  /* 0x00000000006c7805 */ /* 0x000fe4000001ff00 */
[----:B------:R-:W-:Y:S01]  /*102c0*/  CS2R R92, SRZ ;  /* 0x00000000005c7805 */ /* 0x000fe2000001ff00 */
[----:B------:R-:W-:Y:S01]  /*102d0*/  IMAD.MOV.U32 R50, RZ, RZ, RZ ;  /* 0x000000ffff327224 */ /* 0x000fe200078e00ff */
[----:B------:R-:W-:Y:S01]  /*102e0*/  CS2R R36, SRZ ;  /* 0x0000000000247805 */ /* 0x000fe2000001ff00 */
[----:B------:R-:W-:Y:S01]  /*102f0*/  IMAD.MOV.U32 R45, RZ, RZ, RZ ;  /* 0x000000ffff2d7224 */ /* 0x000fe200078e00ff */
[----:B------:R-:W-:Y:S01]  /*10300*/  CS2R R98, SRZ ;  /* 0x0000000000627805 */ /* 0x000fe2000001ff00 */
[----:B------:R-:W-:Y:S01]  /*10310*/  IMAD.MOV.U32 R71, RZ, RZ, RZ ;  /* 0x000000ffff477224 */ /* 0x000fe200078e00ff */
        /* <DEDUP_REMOVED lines=11> */
[----:B------:R-:W-:Y:S01]  /*103d0*/  CS2R R64, SRZ ;  /* 0x0000000000407805 */ /* 0x000fe2000001ff00 */
[----:B------:R-:W-:Y:S01]  /*103e0*/  IMAD.MOV.U32 R77, RZ, RZ, RZ ;  /* 0x000000ffff4d7224 */ /* 0x000fe200078e00ff */
[----:B------:R-:W-:Y:S01]  /*103f0*/  MOV R112, RZ ;  /* 0x000000ff00707202 */ /* 0x000fe20000000f00 */
[----:B------:R-:W-:Y:S01]  /*10400*/  IMAD.MOV.U32 R74, RZ, RZ, RZ ;  /* 0x000000ffff4a7224 */ /* 0x000fe200078e00ff */
[----:B------:R-:W-:Y:S01]  /*10410*/  CS2R R32, SRZ ;  /* 0x0000000000207805 */ /* 0x000fe2000001ff00 */
[----:B------:R-:W-:Y:S01]  /*10420*/  IMAD.MOV.U32 R118, RZ, RZ, RZ ;  /* 0x000000ffff767224 */ /* 0x000fe200078e00ff */
[----:B------:R-:W-:Y:S01]  /*10430*/  CS2R R84, SRZ ;  /* 0x0000000000547805 */ /* 0x000fe2000001ff00 */
[----:B------:R-:W-:Y:S01]  /*10440*/  IMAD.MOV.U32 R97, RZ, RZ, RZ ;  /* 0x000000ffff617224 */ /* 0x000fe200078e00ff */
[----:B------:R-:W-:Y:S01]  /*10450*/  MOV R69, RZ ;  /* 0x000000ff00457202 */ /* 0x000fe20000000f00 */
[----:B------:R-:W-:Y:S01]  /*10460*/  IMAD.MOV.U32 R63, RZ, RZ, RZ ;  /* 0x000000ffff3f7224 */ /* 0x000fe200078e00ff */
[----:B------:R-:W-:Y:S01]  /*10470*/  CS2R R24, SRZ ;  /* 0x0000000000187805 */ /* 0x000fe2000001ff00 */
[----:B------:R-:W-:Y:S01]  /*10480*/  IMAD.MOV.U32 R34, RZ, RZ, RZ ;  /* 0x000000ffff227224 */ /* 0x000fe200078e00ff */
[----:B------:R-:W-:Y:S01]  /*10490*/  MOV R61, RZ ;  /* 0x000000ff003d7202 */ /* 0x000fe20000000f00 */
[----:B------:R-:W-:Y:S01]  /*104a0*/  IMAD.MOV.U32 R67, RZ, RZ, RZ ;  /* 0x000000ffff437224 */ /* 0x000fe200078e00ff */
[----:B------:R-:W-:Y:S01]  /*104b0*/  MOV R83, RZ ;  /* 0x000000ff00537202 */ /* 0x000fe20000000f00 */
[----:B------:R-:W-:-:S02]  /*104c0*/  IMAD.MOV.U32 R12, RZ, RZ, RZ ;  /* 0x000000ffff0c7224 */ /* 0x000fc400078e00ff */
[----:B------:R-:W-:Y:S02]  /*104d0*/  IMAD.MOV.U32 R79, RZ, RZ, RZ ;  /* 0x000000ffff4f7224 */ /* 0x000fe400078e00ff */
[----:B------:R-:W-:Y:S02]  /*104e0*/  IMAD.MOV.U32 R150, RZ, RZ, RZ ;  /* 0x000000ffff967224 */ /* 0x000fe400078e00ff */
[----:B0-----:R-:W-:Y:S02]  /*104f0*/  IMAD.MOV.U32 R6, RZ, RZ, RZ ;  /* 0x000000ffff067224 */ /* 0x001fe400078e00ff */
[----:B------:R-:W-:Y:S02]  /*10500*/  IMAD.MOV.U32 R0, RZ, RZ, RZ ;  /* 0x000000ffff007224 */ /* 0x000fe400078e00ff */
[----:B------:R-:W-:Y:S01]  /*10510*/  IMAD.MOV.U32 R87, RZ, RZ, RZ ;  /* 0x000000ffff577224 */ /* 0x000fe200078e00ff */
[----:B------:R-:W-:Y:S06]  /*10520*/  @!P1 BRA `(.L_x_438) ;  /* 0x000000f800649947 */ /* 0x000fec0003800000 */
[----:B------:R-:W-:-:S03]  /*10530*/  UMOV UR4, 0xffffffff ;  /* 0xffffffff00047882 */ /* 0x000fc60000000000 */
[----:B------:R-:W-:Y:S05]  /*10540*/  BRA.DIV UR4, `(.L_x_439) ;  /* 0x000001ae043c7947 */ /* 0x000fea000b800000 */
[----:B------:R-:W0:Y:S02]  /*10550*/  S2R R0, SR_TID.X ;  /* 0x0000000000007919 */ /* 0x000e240000002100 */
[----:B0-----:R-:W-:-:S05]  /*10560*/  VIADD R2, R0, 0xffffff80 ;  /* 0xffffff8000027836 */ /* 0x001fca0000000000 */
[----:B------:R-:W-:-:S04]  /*10570*/  SHF.R.S32.HI R0, RZ, 0x1f, R2 ;  /* 0x0000001fff007819 */ /* 0x000fc80000011402 */
[----:B------:R-:W-:-:S04]  /*10580*/  LEA.HI R0, R0, R2, RZ, 0x7 ;  /* 0x0000000200007211 */ /* 0x000fc800078f38ff */
[----:B------:R-:W-:-:S05]  /*10590*/  SHF.R.S32.HI R0, RZ, 0x7, R0 ;  /* 0x00000007ff007819 */ /* 0x000fca0000011400 */
[----:B------:R0:W1:Y:S02]  /*105a0*/  SHFL.IDX PT, R202, R0, RZ, 0x1f ;  /* 0x00001fff00ca7589 */ /* 0x00006400000e0000 */
.L_x_669:
[----:B01----:R-:W-:Y:S01]  /*105b0*/  LEA.HI R0, R202, R202, RZ, 0x1 ;  /* 0x000000caca007211 */ /* 0x003fe200078f08ff */
[----:B------:R-:W-:-:S03]  /*105c0*/  ULOP3.LUT UP0, URZ, UR52, 0x9f, URZ, 0xc0, !UPT ;  /* 0x0000009f343f7892 */ /* 0x000fc6000f80c03f */
[----:B------:R-:W-:-:S03]  /*105d0*/  LOP3.LUT R3, R0, 0x3e, RZ, 0xc0, !PT ;  /* 0x0000003e00037812 */ /* 0x000fc600078ec0ff */
[----:B------:R-:W-:Y:S02]  /*105e0*/  PLOP3.LUT P0, PT, PT, PT, UP0, 0x80, 0x0 ;  /* 0x000000000000781c */ /* 0x000fe40003f0f008 */
[----:B------:R-:W-:-:S05]  /*105f0*/  IMAD.IADD R3, R202, 0x1, -R3 ;  /* 0x00000001ca037824 */ /* 0x000fca00078e0a03 */
[----:B------:R-:W-:-:S04]  /*10600*/  LEA R3, R3, UR52, 0xc ;  /* 0x0000003403037c11 */ /* 0x000fc8000f8e60ff */
[----:B------:R-:W-:-:S04]  /*10610*/  SHF.R.U32.HI R3, RZ, 0x4, R3 ;  /* 0x00000004ff037819 */ /* 0x000fc80000011603 */
[----:B------:R-:W-:Y:S01]  /*10620*/  LOP3.LUT R44, R3, 0x3fff, RZ, 0xc0, !PT ;  /* 0x00003fff032c7812 */ /* 0x000fe200078ec0ff */
[----:B------:R-:W-:Y:S06]  /*10630*/  @!P0 BRA `(.L_x_440) ;  /* 0x0000000000408947 */ /* 0x000fec0003800000 */
[----:B------:R-:W-:Y:S01]  /*10640*/  MOV R0, 0x0 ;  /* 0x0000000000007802 */ /* 0x000fe20000000f00 */
[----:B------:R-:W-:Y:S01]  /*10650*/  ULDC.64 UR4, c[0x4][0xc8] ;  /* 0x0100320000047ab9 */ /* 0x000fe20000000a00 */
[----:B------:R-:W-:Y:S01]  /*10660*/  ULDC.64 UR6, c[0x4][0xd0] ;  /* 0x0100340000067ab9 */ /* 0x000fe20000000a00 */
[----:B------:R-:W-:Y:S01]  /*10670*/  IMAD.U32 R4, RZ, RZ, UR4 ;  /* 0x00000004ff047e24 */ /* 0x000fe2000f8e00ff */
[----:B------:R0:W1:Y:S01]  /*10680*/  LDC.64 R2, c[0x4][R0] ;  /* 0x0100000000027b82 */ /* 0x0000620000000a00 */
[----:B------:R-:W-:Y:S01]  /*10690*/  IMAD.U32 R5, RZ, RZ, UR5 ;  /* 0x00000005ff057e24 */ /* 0x000fe2000f8e00ff */
[----:B------:R-:W-:Y:S01]  /*106a0*/  ULDC.64 UR4, c[0x4][0x38] ;  /* 0x01000e0000047ab9 */ /* 0x000fe20000000a00 */
[----:B------:R-:W-:Y:S01]  /*106b0*/  MOV R6, UR6 ;  /* 0x0000000600067c02 */ /* 0x000fe20008000f00 */
[----:B------:R-:W-:Y:S01]  /*106c0*/  IMAD.U32 R7, RZ, RZ, UR7 ;  /* 0x00000007ff077e24 */ /* 0x000fe2000f8e00ff */
[----:B------:R-:W-:Y:S01]  /*106d0*/  MOV R12, 0x1 ;  /* 0x00000001000c7802 */ /* 0x000fe20000000f00 */
[----:B------:R-:W-:-:S02]  /*106e0*/  IMAD.U32 R10, RZ, RZ, UR4 ;  /* 0x00000004ff0a7e24 */ /* 0x000fc4000f8e00ff */
[----:B------:R-:W-:Y:S02]  /*106f0*/  IMAD.U32 R11, RZ, RZ, UR5 ;  /* 0x00000005ff0b7e24 */ /* 0x000fe4000f8e00ff */
[----:B------:R-:W-:Y:S02]  /*10700*/  IMAD.MOV.U32 R8, RZ, RZ, 0x70 ;  /* 0x00000070ff087424 */ /* 0x000fe400078e00ff */
[----:B0-----:R-:W-:-:S07]  /*10710*/  IMAD.MOV.U32 R13, RZ, RZ, RZ ;  /* 0x000000ffff0d7224 */ /* 0x001fce00078e00ff */
[----:B------:R-:W-:-:S07]  /*10720*/  LEPC R20, `(.L_x_440) ;  /* 0x000000001014794e */ /* 0x000fce0000000000 */
[----:B-1---5:R-:W-:Y:S05]  /*10730*/  CALL.ABS.NOINC R2 ;  /* 0x0000000002007343 */ /* 0x022fea0003c00000 */
.L_x_440:
        /* <DEDUP_REMOVED lines=10> */
[----:B0-----:R-:W-:-:S02]  /*107e0*/  @P1 IMAD R2, R214, R8, RZ ;  /* 0x00000008d6021224 */ /* 0x001fc400078e02ff */
[----:B------:R-:W-:-:S04]  /*107f0*/  @P1 IMAD.WIDE.U32 R4, R206, R8, RZ ;  /* 0x00000008ce041225 */ /* 0x000fc800078e00ff */
[----:B------:R-:W-:Y:S02]  /*10800*/  @P1 IMAD R9, R206, R9, R2 ;  /* 0x00000009ce091224 */ /* 0x000fe400078e0202 */
[-C--:B-1----:R-:W-:Y:S02]  /*10810*/  @P0 IMAD R0, R214, R6.reuse, RZ ;  /* 0x00000006d6000224 */ /* 0x082fe400078e02ff */
[----:B------:R-:W-:-:S04]  /*10820*/  @P0 IMAD.WIDE.U32 R2, R206, R6, RZ ;  /* 0x00000006ce020225 */ /* 0x000fc800078e00ff */
[----:B------:R-:W-:Y:S01]  /*10830*/  @P0 IMAD R7, R206, R7, R0 ;  /* 0x00000007ce070224 */ /* 0x000fe200078e0200 */
[----:B------:R-:W-:Y:S01]  /*10840*/  MOV R0, 0x3f800000 ;  /* 0x3f80000000007802 */ /* 0x000fe20000000f00 */
[----:B------:R-:W-:Y:S02]  /*10850*/  @P1 IMAD.IADD R5, R5, 0x1, R9 ;  /* 0x0000000105051824 */ /* 0x000fe400078e0209 */
[----:B------:R-:W-:Y:S02]  /*10860*/  @P0 IMAD.IADD R3, R3, 0x1, R7 ;  /* 0x0000000103030824 */ /* 0x000fe400078e0207 */
[----:B--2---:R-:W-:-:S04]  /*10870*/  @P0 IMAD.WIDE.U32 R2, R204, R10, R2 ;  /* 0x0000000acc020225 */ /* 0x004fc800078e0002 */
[----:B---3--:R-:W-:Y:S01]  /*10880*/  @P1 IMAD.WIDE.U32 R6, R204, R12, R4 ;  /* 0x0000000ccc061225 */ /* 0x008fe200078e0004 */
[----:B------:R-:W-:Y:S01]  /*10890*/  @P0 LEA R4, P2, R2, UR4, 0x2 ;  /* 0x0000000402040c11 */ /* 0x000fe2000f8410ff */
[----:B------:R-:W-:Y:S02]  /*108a0*/  ULDC UR4, c[0x0][0x3f4] ;  /* 0x0000fd0000047ab9 */ /* 0x000fe40000000800 */
[----:B------:R-:W-:Y:S01]  /*108b0*/  @P0 IMAD R5, R204, R11, R3 ;  /* 0x0000000bcc050224 */ /* 0x000fe200078e0203 */
[----:B------:R-:W-:Y:S01]  /*108c0*/  @P1 LEA R8, P3, R6, UR6, 0x2 ;  /* 0x0000000606081c11 */ /* 0x000fe2000f8610ff */
[----:B------:R-:W-:-:S03]  /*108d0*/  @P1 IMAD R3, R204, R13, R7 ;  /* 0x0000000dcc031224 */ /* 0x000fc600078e0207 */
[----:B------:R-:W-:Y:S02]  /*108e0*/  @P0 LEA.HI.X R5, R2, UR5, R5, 0x2, P2 ;  /* 0x0000000502050c11 */ /* 0x000fe400090f1405 */
[----:B------:R-:W-:Y:S01]  /*108f0*/  @P1 LEA.HI.X R9, R6, UR7, R3, 0x2, P3 ;  /* 0x0000000706091c11 */ /* 0x000fe200098f1403 */
[----:B------:R-:W-:-:S04]  /*10900*/  IMAD.MOV.U32 R3, RZ, RZ, 0x3f800000 ;  /* 0x3f800000ff037424 */ /* 0x000fc800078e00ff */
[----:B------:R-:W2:Y:S04]  /*10910*/  @P1 LDG.E R0, desc[UR54][R8.64] ;  /* 0x0000003608001981 */ /* 0x000ea8000c1e1900 */
[----:B------:R-:W2:Y:S01]  /*10920*/  @P0 LDG.E R3, desc[UR54][R4.64] ;  /* 0x0000003604030981 */ /* 0x000ea2000c1e1900 */
[----:B------:R-:W-:Y:S01]  /*10930*/  ISETP.LT.AND P0, PT, RZ, UR4, PT ;  /* 0x00000004ff007c0c */ /* 0x000fe2000bf01270 */
[----:B------:R-:W-:Y:S01]  /*10940*/  ULDC UR4, c[0x0][0x9d8] ;  /* 0x0002760000047ab9 */ /* 0x000fe20000000800 */
[----:B--2---:R-:W-:-:S04]  /*10950*/  FMUL.FTZ R0, R3, R0 ;  /* 0x0000000003007220 */ /* 0x004fc80000410000 */
[----:B------:R-:W-:-:S07]  /*10960*/  FMUL.FTZ R2, R0, UR4 ;  /* 0x0000000400027c20 */ /* 0x000fce0008410000 */
[----:B------:R-:W-:Y:S05]  /*10970*/  @P0 BRA `(.L_x_441) ;  /* 0x0000000000400947 */ /* 0x000fea0003800000 */
[----:B------:R-:W-:-:S04]  /*10980*/  ULEA.HI UR4, UR43, UR43, URZ, 0x1 ;  /* 0x0000002b2b047291 */ /* 0x000fc8000f8f083f */
[----:B------:R-:W-:-:S04]  /*10990*/  ULOP3.LUT UR4, UR4, 0xfffffffe, URZ, 0xc0, !UPT ;  /* 0xfffffffe04047892 */ /* 0x000fc8000f8ec03f */
[----:B------:R-:W-:-:S06]  /*109a0*/  UIADD3 UR4, UR43, -UR4, URZ ;  /* 0x800000042b047290 */ /* 0x000fcc000fffe03f */
[----:B------:R-:W-:-:S05]  /*109b0*/  IMAD.U32 R3, RZ, RZ, UR4 ;  /* 0x00000004ff037e24 */ /* 0x000fca000f8e00ff */
[----:B------:R-:W-:-:S04]  /*109c0*/  SHF.L.U32 R3, R3, 0x1f, RZ ;  /* 0x0000001f03037819 */ /* 0x000fc800000006ff */
[----:B------:R0:W1:Y:S03]  /*109d0*/  SYNCS.PHASECHK.TRANS64.TRYWAIT P0, [R16+URZ+0x29800], R3 ;  /* 0x02980003100075a7 */ /* 0x000066000800017f */
[----:B-1----:R-:W-:Y:S05]  /*109e0*/  @!P0 NANOSLEEP.SYNCS 0x989680 ;  /* 0x009896800000895d */ /* 0x002fea0003900000 */
[----:B------:R-:W1:Y:S01]  /*109f0*/  @!P0 SYNCS.PHASECHK.TRANS64 P0, [R16+URZ+0x29800], R3 ;  /* 0x02980003100085a7 */ /* 0x000e62000800007f */
[----:B------:R-:W-:Y:S04]  /*10a00*/  BSSY B0, `(.L_x_442) ;  /* 0x0000006000007945 */ /* 0x000fe80003800000 */
[----:B-1----:R-:W-:Y:S05]  /*10a10*/  @P0 BRA `(.L_x_443) ;  /* 0x0000000000100947 */ /* 0x002fea0003800000 */
.L_x_444:
[----:B-1----:R1:W2:Y:S02]  /*10a20*/  SYNCS.PHASECHK.TRANS64.TRYWAIT P0, [R16+URZ+0x29800], R3 ;  /* 0x02980003100075a7 */ /* 0x0022a4000800017f */
[----:B--2---:R-:W-:Y:S05]  /*10a30*/  @!P0 NANOSLEEP.SYNCS 0x989680 ;  /* 0x009896800000895d */ /* 0x004fea0003900000 */
[----:B------:R-:W2:Y:S02]  /*10a40*/  @!P0 SYNCS.PHASECHK.TRANS64 P0, [R16+URZ+0x29800], R3 ;  /* 0x02980003100085a7 */ /* 0x000ea4000800007f */
[----:B--2---:R-:W-:Y:S05]  /*10a50*/  @!P0 BRA `(.L_x_444) ;  /* 0xfffffffc00f08947 */ /* 0x004fea000383ffff */
.L_x_443:
[----:B------:R-:W-:Y:S05]  /*10a60*/  BSYNC B0 ;  /* 0x0000000000007941 */ /* 0x000fea0003800000 */
.L_x_442:
[----:B------:R-:W-:Y:S05]  /*10a70*/  BRA `(.L_x_445) ;  /* 0x0000006c00207947 */ /* 0x000fea0003800000 */
.L_x_441:
[----:B------:R-:W0:Y:S01]  /*10a80*/  LDC.64 R26, c[0x0][0x3e8] ;  /* 0x0000fa00ff1a7b82 */ /* 0x000e220000000a00 */
[----:B------:R-:W-:Y:S01]  /*10a90*/  ULOP3.LUT UP0, URZ, UR52, 0x1bf, URZ, 0xc0, !UPT ;  /* 0x000001bf343f7892 */ /* 0x000fe2000f80c03f */
[----:B-----5:R-:W-:Y:S01]  /*10aa0*/  SHF.R.S32.HI R0, RZ, 0x1f, R144 ;  /* 0x0000001fff007819 */ /* 0x020fe20000011490 */
[----:B------:R-:W-:Y:S01]  /*10ab0*/  ULDC.64 UR4, c[0x0][0x3f8] ;  /* 0x0000fe0000047ab9 */ /* 0x000fe20000000a00 */
[----:B------:R-:W-:-:S03]  /*10ac0*/  ULDC.64 UR6, c[0x0][0x408] ;  /* 0x0001020000067ab9 */ /* 0x000fc60000000a00 */
[----:B------:R-:W-:Y:S01]  /*10ad0*/  PLOP3.LUT P0, PT, PT, PT, UP0, 0x80, 0x0 ;  /* 0x000000000000781c */ /* 0x000fe20003f0f008 */
[----:B------:R-:W1:Y:S01]  /*10ae0*/  LDC.64 R24, c[0x0][0x400] ;  /* 0x00010000ff187b82 */ /* 0x000e620000000a00 */
[C---:B------:R-:W-:Y:S02]  /*10af0*/  IMAD R3, R0.reuse, UR4, RZ ;  /* 0x0000000400037c24 */ /* 0x040fe4000f8e02ff */
[----:B------:R-:W-:Y:S02]  /*10b00*/  IMAD R5, R0, UR6, RZ ;  /* 0x0000000600057c24 */ /* 0x000fe4000f8e02ff */
[C---:B------:R-:W-:Y:S02]  /*10b10*/  IMAD R3, R144.reuse, UR5, R3 ;  /* 0x0000000590037c24 */ /* 0x040fe4000f8e0203 */
[C---:B------:R-:W-:Y:S02]  /*10b20*/  IMAD R5, R144.reuse, UR7, R5 ;  /* 0x0000000790057c24 */ /* 0x040fe4000f8e0205 */
[----:B0-----:R-:W-:-:S04]  /*10b30*/  IMAD.WIDE.U32 R26, R144, UR4, R26 ;  /* 0x00000004901a7c25 */ /* 0x001fc8000f8e001a */
[----:B------:R-:W-:Y:S02]  /*10b40*/  IMAD.IADD R28, R3, 0x1, R27 ;  /* 0x00000001031c7824 */ /* 0x000fe400078e021b */
[----:B-1----:R-:W-:-:S04]  /*10b50*/  IMAD.WIDE.U32 R24, R144, UR6, R24 ;  /* 0x0000000690187c25 */ /* 0x002fc8000f8e0018 */
[----:B------:R-:W-:Y:S01]  /*10b60*/  IMAD.IADD R29, R5, 0x1, R25 ;  /* 0x00000001051d7824 */ /* 0x000fe200078e0219 */
[----:B------:R-:W-:Y:S06]  /*10b70*/  @!P0 BRA `(.L_x_446) ;  /* 0x0000000000408947 */ /* 0x000fec0003800000 */
[----:B------:R-:W-:Y:S01]  /*10b80*/  MOV R0, 0x0 ;  /* 0x0000000000007802 */ /* 0x000fe20000000f00 */
[----:B------:R-:W-:Y:S01]  /*10b90*/  ULDC.64 UR4, c[0x4][0xc8] ;  /* 0x0100320000047ab9 */ /* 0x000fe20000000a00 */
[----:B------:R-:W-:Y:S01]  /*10ba0*/  ULDC.64 UR6, c[0x4][0xd0] ;  /* 0x0100340000067ab9 */ /* 0x000fe20000000a00 */
[----:B------:R-:W-:Y:S01]  /*10bb0*/  IMAD.U32 R4, RZ, RZ, UR4 ;  /* 0x00000004ff047e24 */ /* 0x000fe2000f8e00ff */
[----:B------:R0:W1:Y:S01]  /*10bc0*/  LDC.64 R14, c[0x4][R0] ;  /* 0x01000000000e7b82 */ /* 0x0000620000000a00 */
[----:B------:R-:W-:Y:S01]  /*10bd0*/  MOV R5, UR5 ;  /* 0x0000000500057c02 */ /* 0x000fe20008000f00 */
        /* <DEDUP_REMOVED lines=10> */
.L_x_446:
[----:B------:R-:W-:Y:S01]  /*10c80*/  ULDC.U8 UR4, c[0x0][0x410] ;  /* 0x0001040000047ab9 */ /* 0x000fe20000000000 */
[----:B------:R-:W-:Y:S01]  /*10c90*/  BSSY B0, `(.L_x_447) ;  /* 0x000069e000007945 */ /* 0x000fe20003800000 */
[----:B------:R-:W-:Y:S01]  /*10ca0*/  ISETP.NE.AND P0, PT, RZ, UR4, PT ;  /* 0x00000004ff007c0c */ /* 0x000fe2000bf05270 */
[----:B------:R-:W-:-:S12]  /*10cb0*/  IMAD R4, R145, 0x80, R168 ;  /* 0x0000008091047824 */ /* 0x000fd800078e02a8 */
[----:B------:R-:W-:Y:S05]  /*10cc0*/  @!P0 BRA `(.L_x_448) ;  /* 0x00000034002c8947 */ /* 0x000fea0003800000 */
[----:B------:R-:W-:-:S03]  /*10cd0*/  UMOV UR4, 0xffffffff ;  /* 0xffffffff00047882 */ /* 0x000fc60000000000 */
[----:B------:R-:W-:Y:S05]  /*10ce0*/  BRA.DIV UR4, `(.L_x_449) ;  /* 0x000001a604947947 */ /* 0x000fea000b800000 */
[----:B------:R0:W1:Y:S04]  /*10cf0*/  SHFL.IDX PT, R27, R26, RZ, 0x1e1f ;  /* 0x001e1fff1a1b7589 */ /* 0x00006800000e0000 */
[----:B------:R0:W2:Y:S04]  /*10d00*/  SHFL.IDX PT, R14, R24, RZ, 0x1e1f ;  /* 0x001e1fff180e7589 */ /* 0x0000a800000e0000 */
[----:B------:R0:W3:Y:S04]  /*10d10*/  SHFL.IDX PT, R0, R28, RZ, 0x1e1f ;  /* 0x001e1fff1c007589 */ /* 0x0000e800000e0000 */
[----:B------:R0:W4:Y:S02]  /*10d20*/  SHFL.IDX PT, R3, R29, RZ, 0x1e1f ;  /* 0x001e1fff1d037589 */ /* 0x00012400000e0000 */
.L_x_675:
[----:B------:R-:W-:Y:S01]  /*10d30*/  ULDC UR4, c[0x0][0x448] ;  /* 0x0001120000047ab9 */ /* 0x000fe20000000800 */
[----:B------:R-:W-:Y:S01]  /*10d40*/  BSSY B1, `(.L_x_450) ;  /* 0x000004d000017945 */ /* 0x000fe20003800000 */
[----:B------:R-:W-:Y:S01]  /*10d50*/  IMAD R149, R149, UR4, RZ ;  /* 0x0000000495957c24 */ /* 0x000fe2000f8e02ff */
[----:B------:R-:W-:Y:S02]  /*10d60*/  CS2R R40, SRZ ;  /* 0x0000000000287805 */ /* 0x000fe4000001ff00 */
[----:B------:R-:W-:Y:S02]  /*10d70*/  CS2R R36, SRZ ;  /* 0x0000000000247805 */ /* 0x000fe4000001ff00 */
[----:B------:R-:W-:Y:S02]  /*10d80*/  CS2R R32, SRZ ;  /* 0x0000000000207805 */ /* 0x000fe4000001ff00 */
[----:B0-----:R-:W-:Y:S02]  /*10d90*/  CS2R R24, SRZ ;  /* 0x0000000000187805 */ /* 0x001fe4000001ff00 */
[----:B------:R-:W-:-:S02]  /*10da0*/  ISETP.GE.AND P0, PT, R4, R149, PT ;  /* 0x000000950400720c */ /* 0x000fc40003f06270 */
        /* <DEDUP_REMOVED lines=8> */
[----:B------:R-:W-:Y:S06]  /*10e30*/  @P0 BRA `(.L_x_451) ;  /* 0x0000000000f40947 */ /* 0x000fec0003800000 */
[----:B------:R-:W4:Y:S01]  /*10e40*/  LDL R45, [R1+0x44] ;  /* 0x00004400012d7983 */ /* 0x000f220000100800 */
[----:B------:R-:W-:Y:S01]  /*10e50*/  ULDC UR4, c[0x0][0x3f4] ;  /* 0x0000fd0000047ab9 */ /* 0x000fe20000000800 */
[----:B------:R-:W-:Y:S02]  /*10e60*/  SHF.R.S32.HI R7, RZ, 0x1f, R172 ;  /* 0x0000001fff077819 */ /* 0x000fe400000114ac */
[----:B------:R-:W-:Y:S02]  /*10e70*/  CS2R R34, SRZ ;  /* 0x0000000000227805 */ /* 0x000fe4000001ff00 */
[----:B------:R-:W-:Y:S02]  /*10e80*/  ISETP.GE.AND P5, PT, R172, UR4, PT ;  /* 0x00000004ac007c0c */ /* 0x000fe4000bfa6270 */
[----:B------:R-:W-:Y:S02]  /*10e90*/  CS2R R36, SRZ ;  /* 0x0000000000247805 */ /* 0x000fe4000001ff00 */
[----:B------:R-:W-:-:S02]  /*10ea0*/  ISETP.GE.AND P2, PT, R170, UR4, PT ;  /* 0x00000004aa007c0c */ /* 0x000fc4000bf46270 */
[----:B------:R-:W-:Y:S02]  /*10eb0*/  CS2R R30, SRZ ;  /* 0x00000000001e7805 */ /* 0x000fe4000001ff00 */
[----:B------:R-:W-:Y:S02]  /*10ec0*/  ISETP.GE.AND P3, PT, R171, UR4, PT ;  /* 0x00000004ab007c0c */ /* 0x000fe4000bf66270 */
[----:B------:R-:W-:-:S03]  /*10ed0*/  SHF.R.S32.HI R11, RZ, 0x1f, R170 ;  /* 0x0000001fff0b7819 */ /* 0x000fc600000114aa */
[CC--:B-1----:R-:W-:Y:S02]  /*10ee0*/  @!P5 IADD3 R4, P0, R172.reuse, R27.reuse, RZ ;  /* 0x0000001bac04d210 */ /* 0x0c2fe40007f1e0ff */
[-C--:B--2---:R-:W-:Y:S02]  /*10ef0*/  @!P5 IADD3 R6, P1, R172, R14.reuse, RZ ;  /* 0x0000000eac06d210 */ /* 0x084fe40007f3e0ff */
[----:B------:R-:W-:Y:S01]  /*10f00*/  @!P2 IADD3 R8, P4, R170, R27, RZ ;  /* 0x0000001baa08a210 */ /* 0x000fe20007f9e0ff */
[----:B---3--:R-:W-:Y:S01]  /*10f10*/  @!P5 IMAD.X R5, R0, 0x1, R7, P0 ;  /* 0x000000010005d824 */ /* 0x008fe200000e0607 */
[----:B----4-:R-:W-:Y:S02]  /*10f20*/  @!P5 IADD3.X R7, R3, R7, RZ, P1, !PT ;  /* 0x000000070307d210 */ /* 0x010fe40000ffe4ff */
[----:B------:R-:W-:Y:S01]  /*10f30*/  @!P2 IADD3 R10, P0, R170, R14, RZ ;  /* 0x0000000eaa0aa210 */ /* 0x000fe20007f1e0ff */
[----:B------:R-:W-:Y:S01]  /*10f40*/  @!P2 IMAD.X R9, R0, 0x1, R11, P4 ;  /* 0x000000010009a824 */ /* 0x000fe200020e060b */
[----:B------:R-:W-:-:S02]  /*10f50*/  ISETP.GE.AND P1, PT, R173, UR4, PT ;  /* 0x00000004ad007c0c */ /* 0x000fc4000bf26270 */
[----:B------:R-:W-:Y:S01]  /*10f60*/  CS2R R32, SRZ ;  /* 0x0000000000207805 */ /* 0x000fe2000001ff00 */
[----:B------:R0:W5:Y:S01]  /*10f70*/  @!P5 LD.E.64 R34, desc[UR54][R4.64] ;  /* 0x000000360422d980 */ /* 0x000162000c101b00 */
[----:B------:R-:W-:Y:S01]  /*10f80*/  @!P2 IMAD.X R11, R3, 0x1, R11, P0 ;  /* 0x00000001030ba824 */ /* 0x000fe200000e060b */
[----:B------:R-:W-:Y:S02]  /*10f90*/  ISETP.GE.AND P0, PT, R22, UR4, PT ;  /* 0x0000000416007c0c */ /* 0x000fe4000bf06270 */
[----:B------:R1:W5:Y:S01]  /*10fa0*/  @!P5 LD.E.64 R36, desc[UR54][R6.64] ;  /* 0x000000360624d980 */ /* 0x000362000c101b00 */
[----:B------:R-:W-:Y:S02]  /*10fb0*/  SHF.R.S32.HI R12, RZ, 0x1f, R171 ;  /* 0x0000001fff0c7819 */ /* 0x000fe400000114ab */
[C---:B------:R-:W-:Y:S01]  /*10fc0*/  @!P3 IADD3 R38, P5, R171.reuse, R27, RZ ;  /* 0x0000001bab26b210 */ /* 0x040fe20007fbe0ff */
[----:B------:R-:W5:Y:S01]  /*10fd0*/  @!P2 LD.E.64 R30, desc[UR54][R8.64] ;  /* 0x00000036081ea980 */ /* 0x000f62000c101b00 */
[----:B------:R-:W-:-:S02]  /*10fe0*/  @!P3 IADD3 R40, P4, R171, R14, RZ ;  /* 0x0000000eab28b210 */ /* 0x000fc40007f9e0ff */
[----:B------:R-:W-:Y:S02]  /*10ff0*/  CS2R R28, SRZ ;  /* 0x00000000001c7805 */ /* 0x000fe4000001ff00 */
[----:B------:R-:W-:Y:S01]  /*11000*/  CS2R R24, SRZ ;  /* 0x0000000000187805 */ /* 0x000fe2000001ff00 */
[----:B------:R-:W5:Y:S01]  /*11010*/  @!P2 LD.E.64 R32, desc[UR54][R10.64] ;  /* 0x000000360a20a980 */ /* 0x000f62000c101b00 */
[----:B------:R-:W-:Y:S01]  /*11020*/  ISETP.GE.AND P2, PT, R174, UR4, PT ;  /* 0x00000004ae007c0c */ /* 0x000fe2000bf46270 */
[--C-:B------:R-:W-:Y:S01]  /*11030*/  @!P3 IMAD.X R39, R0, 0x1, R12.reuse, P5 ;  /* 0x000000010027b824 */ /* 0x100fe200028e060c */
[----:B0-----:R-:W-:Y:S01]  /*11040*/  SHF.R.S32.HI R5, RZ, 0x1f, R173 ;  /* 0x0000001fff057819 */ /* 0x001fe200000114ad */
[----:B------:R-:W-:Y:S01]  /*11050*/  @!P3 IMAD.X R41, R3, 0x1, R12, P4 ;  /* 0x000000010329b824 */ /* 0x000fe200020e060c */
[C---:B------:R-:W-:Y:S02]  /*11060*/  @!P1 IADD3 R46, P5, R173.reuse, R14, RZ ;  /* 0x0000000ead2e9210 */ /* 0x040fe40007fbe0ff */
[----:B------:R-:W-:Y:S01]  /*11070*/  @!P1 IADD3 R42, P4, R173, R27, RZ ;  /* 0x0000001bad2a9210 */ /* 0x000fe20007f9e0ff */
[----:B------:R0:W5:Y:S01]  /*11080*/  @!P3 LD.E.64 R28, desc[UR54][R38.64] ;  /* 0x00000036261cb980 */ /* 0x000162000c101b00 */
[----:B------:R-:W-:-:S02]  /*11090*/  CS2R R20, SRZ ;  /* 0x0000000000147805 */ /* 0x000fc4000001ff00 */
[----:B------:R-:W-:Y:S02]  /*110a0*/  CS2R R12, SRZ ;  /* 0x00000000000c7805 */ /* 0x000fe4000001ff00 */
[----:B-1----:R-:W-:Y:S01]  /*110b0*/  @!P0 SHF.R.S32.HI R7, RZ, 0x1f, R22 ;  /* 0x0000001fff078819 */ /* 0x002fe20000011416 */
[----:B------:R1:W5:Y:S01]  /*110c0*/  @!P3 LD.E.64 R24, desc[UR54][R40.64] ;  /* 0x000000362818b980 */ /* 0x000362000c101b00 */
[----:B------:R-:W-:Y:S01]  /*110d0*/  @!P0 IADD3 R4, P3, R22, R27, RZ ;  /* 0x0000001b16048210 */ /* 0x000fe20007f7e0ff */
[----:B------:R-:W-:Y:S01]  /*110e0*/  @!P1 IMAD.X R47, R3, 0x1, R5, P5 ;  /* 0x00000001032f9824 */ /* 0x000fe200028e0605 */
[----:B------:R-:W-:-:S03]  /*110f0*/  @!P1 IADD3.X R43, R0, R5, RZ, P4, !PT ;  /* 0x00000005002b9210 */ /* 0x000fc600027fe4ff */
[----:B------:R-:W-:Y:S01]  /*11100*/  @!P0 IMAD.X R5, R0, 0x1, R7, P3 ;  /* 0x0000000100058824 */ /* 0x000fe200018e0607 */
[----:B------:R2:W5:Y:S01]  /*11110*/  @!P1 LD.E.64 R12, desc[UR54][R46.64] ;  /* 0x000000362e0c9980 */ /* 0x000562000c101b00 */
[----:B------:R-:W-:-:S03]  /*11120*/  @!P2 IADD3 R26, P3, R174, R27, RZ ;  /* 0x0000001bae1aa210 */ /* 0x000fc60007f7e0ff */
[----:B------:R2:W5:Y:S01]  /*11130*/  @!P1 LD.E.64 R20, desc[UR54][R42.64] ;  /* 0x000000362a149980 */ /* 0x000562000c101b00 */
[-C--:B------:R-:W-:Y:S02]  /*11140*/  @!P0 IADD3 R6, P1, R22, R14.reuse, RZ ;  /* 0x0000000e16068210 */ /* 0x080fe40007f3e0ff */
[----:B------:R-:W-:Y:S02]  /*11150*/  @!P2 IADD3 R14, P4, R174, R14, RZ ;  /* 0x0000000eae0ea210 */ /* 0x000fe40007f9e0ff */
[----:B0-----:R-:W-:Y:S02]  /*11160*/  CS2R R38, SRZ ;  /* 0x0000000000267805 */ /* 0x001fe4000001ff00 */
[----:B-1----:R-:W-:Y:S02]  /*11170*/  CS2R R40, SRZ ;  /* 0x0000000000287805 */ /* 0x002fe4000001ff00 */
[----:B------:R-:W-:Y:S02]  /*11180*/  CS2R R10, SRZ ;  /* 0x00000000000a7805 */ /* 0x000fe4000001ff00 */
[----:B------:R-:W-:Y:S01]  /*11190*/  CS2R R8, SRZ ;  /* 0x0000000000087805 */ /* 0x000fe2000001ff00 */
[C---:B------:R-:W-:Y:S01]  /*111a0*/  @!P0 IMAD.X R7, R3.reuse, 0x1, R7, P1 ;  /* 0x0000000103078824 */ /* 0x040fe200008e0607 */
[----:B------:R2:W5:Y:S04]  /*111b0*/  @!P0 LD.E.64 R38, desc[UR54][R4.64] ;  /* 0x0000003604268980 */ /* 0x000568000c101b00 */
[----:B------:R2:W5:Y:S01]  /*111c0*/  @!P0 LD.E.64 R40, desc[UR54][R6.64] ;  /* 0x0000003606288980 */ /* 0x000562000c101b00 */
[----:B------:R-:W-:Y:S01]  /*111d0*/  @!P2 IMAD.X R27, R0, 0x1, R45, P3 ;  /* 0x00000001001ba824 */ /* 0x000fe200018e062d */
[----:B------:R-:W-:-:S04]  /*111e0*/  @!P2 IADD3.X R15, R3, R45, RZ, P4, !PT ;  /* 0x0000002d030fa210 */ /* 0x000fc800027fe4ff */
[----:B------:R2:W5:Y:S04]  /*111f0*/  @!P2 LD.E.64 R10, desc[UR54][R26.64] ;  /* 0x000000361a0aa980 */ /* 0x000568000c101b00 */
[----:B------:R2:W5:Y:S02]  /*11200*/  @!P2 LD.E.64 R8, desc[UR54][R14.64] ;  /* 0x000000360e08a980 */ /* 0x000564000c101b00 */
.L_x_451:
[----:B------:R-:W-:Y:S05]  /*11210*/  BSYNC B1 ;  /* 0x0000000000017941 */ /* 0x000fea0003800000 */
.L_x_450:
[----:B------:R-:W-:Y:S01]  /*11220*/  ULEA.HI UR4, UR43, UR43, URZ, 0x1 ;  /* 0x0000002b2b047291 */ /* 0x000fe2000f8f083f */
[----:B---3--:R-:W-:Y:S01]  /*11230*/  IMAD R0, R145, -0x80, R149 ;  /* 0xffffff8091007824 */ /* 0x008fe200078e0295 */
[----:B------:R-:W-:Y:S02]  /*11240*/  BSSY B1, `(.L_x_452) ;  /* 0x0000009000017945 */ /* 0x000fe40003800000 */
[----:B------:R-:W-:Y:S02]  /*11250*/  ULOP3.LUT UR4, UR4, 0xfffffffe, URZ, 0xc0, !UPT ;  /* 0xfffffffe04047892 */ /* 0x000fe4000f8ec03f */
[----:B----4-:R-:W-:Y:S02]  /*11260*/  VIMNMX R3, R0, 0x80, PT ;  /* 0x0000008000037848 */ /* 0x010fe40003fe0100 */
[----:B------:R-:W-:Y:S02]  /*11270*/  UIADD3 UR4, UR43, -UR4, URZ ;  /* 0x800000042b047290 */ /* 0x000fe4000fffe03f */
[----:B------:R-:W-:-:S04]  /*11280*/  ISETP.GE.AND P1, PT, R168, R3, PT ;  /* 0x00000003a800720c */ /* 0x000fc80003f26270 */
[----:B--2---:R-:W-:-:S05]  /*11290*/  IMAD.U32 R5, RZ, RZ, UR4 ;  /* 0x00000004ff057e24 */ /* 0x004fca000f8e00ff */
[----:B------:R-:W-:-:S04]  /*112a0*/  SHF.L.U32 R5, R5, 0x1f, RZ ;  /* 0x0000001f05057819 */ /* 0x000fc800000006ff */
[----:B------:R-:W0:Y:S02]  /*112b0*/  SYNCS.PHASECHK.TRANS64.TRYWAIT P0, [R16+URZ+0x29800], R5 ;  /* 0x02980005100075a7 */ /* 0x000e24000800017f */
[----:B0-----:R-:W-:Y:S05]  /*112c0*/  @!P0 BRA `(.L_x_453) ;  /* 0x000001a0008c8947 */ /* 0x001fea0003800000 */
.L_x_676:
[----:B------:R-:W-:Y:S05]  /*112d0*/  BSYNC B1 ;  /* 0x0000000000017941 */ /* 0x000fea0003800000 */
.L_x_452:
[----:B------:R-:W-:Y:S05]  /*112e0*/  @P1 BRA `(.L_x_454) ;  /* 0x0000006000e01947 */ /* 0x000fea0003800000 */
[----:B------:R-:W2:Y:S01]  /*112f0*/  LDC R3, c[0x0][0x3f4] ;  /* 0x0000fd00ff037b82 */ /* 0x000ea20000000800 */
[----:B------:R-:W-:Y:S01]  /*11300*/  BSSY B1, `(.L_x_455) ;  /* 0x000007f000017945 */ /* 0x000fe20003800000 */
[----:B------:R-:W-:Y:S01]  /*11310*/  IMAD.IADD R0, R16, 0x1, R205 ;  /* 0x0000000110007824 */ /* 0x000fe200078e02cd */
[-C--:B--2---:R-:W-:Y:S02]  /*11320*/  ISETP.GE.AND P0, PT, R22, R3.reuse, PT ;  /* 0x000000031600720c */ /* 0x084fe40003f06270 */
[-C--:B------:R-:W-:Y:S02]  /*11330*/  ISETP.GE.AND P1, PT, R172, R3.reuse, PT ;  /* 0x00000003ac00720c */ /* 0x080fe40003f26270 */
[-C--:B------:R-:W-:Y:S02]  /*11340*/  ISETP.GE.AND P2, PT, R170, R3.reuse, PT ;  /* 0x00000003aa00720c */ /* 0x080fe40003f46270 */
[-C--:B------:R-:W-:Y:S02]  /*11350*/  ISETP.GE.AND P3, PT, R171, R3.reuse, PT ;  /* 0x00000003ab00720c */ /* 0x080fe40003f66270 */
[----:B------:R-:W-:-:S02]  /*11360*/  ISETP.GE.AND P4, PT, R173, R3, PT ;  /* 0x00000003ad00720c */ /* 0x000fc40003f86270 */
[----:B------:R-:W-:-:S03]  /*11370*/  ISETP.GE.AND P5, PT, R174, R3, PT ;  /* 0x00000003ae00720c */ /* 0x000fc60003fa6270 */
[----:B------:R-:W-:Y:S10]  /*11380*/  @P0 BRA `(.L_x_456) ;  /* 0x0000000400d80947 */ /* 0x000ff40003800000 */
[----:B0-----:R-:W0:Y:S01]  /*11390*/  LDS.128 R4, [R0+0x14400] ;  /* 0x0144000000047984 */ /* 0x001e220000000c00 */
[----:B-----5:R-:W-:Y:S02]  /*113a0*/  SHF.R.U32.HI R14, RZ, 0x8, R38 ;  /* 0x00000008ff0e7819 */ /* 0x020fe40000011626 */
[----:B------:R-:W-:Y:S02]  /*113b0*/  LOP3.LUT R3, R38, 0xff, RZ, 0xc0, !PT ;  /* 0x000000ff26037812 */ /* 0x000fe400078ec0ff */
[----:B------:R-:W-:Y:S02]  /*113c0*/  LOP3.LUT R14, R14, 0xff, RZ, 0xc0, !PT ;  /* 0x000000ff0e0e7812 */ /* 0x000fe400078ec0ff */
[----:B------:R-:W-:Y:S02]  /*113d0*/  SHF.R.U32.HI R26, RZ, 0x8, R39 ;  /* 0x00000008ff1a7819 */ /* 0x000fe40000011627 */
[----:B------:R-:W-:Y:S02]  /*113e0*/  SHF.R.U32.HI R43, RZ, 0x8, R41 ;  /* 0x00000008ff2b7819 */ /* 0x000fe40000011629 */
[----:B------:R-:W-:-:S02]  /*113f0*/  PRMT R3, R14, 0x7604, R3 ;  /* 0x000076040e037816 */ /* 0x000fc40000000003 */
[----:B------:R-:W-:Y:S02]  /*11400*/  LOP3.LUT R15, R39, 0xff, RZ, 0xc0, !PT ;  /* 0x000000ff270f7812 */ /* 0x000fe400078ec0ff */
[----:B------:R-:W-:Y:S02]  /*11410*/  LOP3.LUT R26, R26, 0xff, RZ, 0xc0, !PT ;  /* 0x000000ff1a1a7812 */ /* 0x000fe400078ec0ff */
[----:B------:R-:W-:Y:S02]  /*11420*/  SHF.R.U32.HI R46, RZ, 0x10, R39 ;  /* 0x00000010ff2e7819 */ /* 0x000fe40000011627 */
[----:B------:R-:W-:Y:S02]  /*11430*/  SHF.R.U32.HI R14, RZ, 0x8, R40 ;  /* 0x00000008ff0e7819 */ /* 0x000fe40000011628 */
[----:B------:R-:W-:Y:S02]  /*11440*/  SHF.R.U32.HI R45, RZ, 0x10, R41 ;  /* 0x00000010ff2d7819 */ /* 0x000fe40000011629 */
[----:B------:R-:W-:-:S02]  /*11450*/  LOP3.LUT R42, R41, 0xff, RZ, 0xc0, !PT ;  /* 0x000000ff292a7812 */ /* 0x000fc400078ec0ff */
[----:B------:R-:W-:Y:S01]  /*11460*/  LOP3.LUT R43, R43, 0xff, RZ, 0xc0, !PT ;  /* 0x000000ff2b2b7812 */ /* 0x000fe200078ec0ff */
[----:B------:R-:W-:Y:S01]  /*11470*/  IMAD.U32 R45, R45, 0x10000, RZ ;  /* 0x000100002d2d7824 */ /* 0x000fe200078e00ff */
[----:B------:R-:W-:Y:S02]  /*11480*/  PRMT R15, R26, 0x7604, R15 ;  /* 0x000076041a0f7816 */ /* 0x000fe4000000000f */
[----:B-1----:R-:W-:Y:S01]  /*11490*/  LOP3.LUT R27, R14, 0xff, RZ, 0xc0, !PT ;  /* 0x000000ff0e1b7812 */ /* 0x002fe200078ec0ff */
[----:B------:R-:W-:Y:S01]  /*114a0*/  IMAD.U32 R14, R46, 0x10000, RZ ;  /* 0x000100002e0e7824 */ /* 0x000fe200078e00ff */
[----:B------:R-:W-:Y:S02]  /*114b0*/  LOP3.LUT R26, R40, 0xff, RZ, 0xc0, !PT ;  /* 0x000000ff281a7812 */ /* 0x000fe400078ec0ff */
[----:B------:R-:W-:Y:S02]  /*114c0*/  PRMT R42, R43, 0x7604, R42 ;  /* 0x000076042b2a7816 */ /* 0x000fe4000000002a */
[----:B------:R-:W-:-:S02]  /*114d0*/  PRMT R43, R27, 0x7604, R26 ;  /* 0x000076041b2b7816 */ /* 0x000fc4000000001a */
[----:B------:R-:W-:Y:S02]  /*114e0*/  LOP3.LUT R27, R15, 0xff0000, R14, 0xf8, !PT ;  /* 0x00ff00000f1b7812 */ /* 0x000fe400078ef80e */
[----:B------:R-:W-:Y:S02]  /*114f0*/  LOP3.LUT R45, R42, 0xff0000, R45, 0xf8, !PT ;  /* 0x00ff00002a2d7812 */ /* 0x000fe400078ef82d */
[----:B------:R-:W-:Y:S02]  /*11500*/  LOP3.LUT R43, R43, 0xff0000, R40, 0xf8, !PT ;  /* 0x00ff00002b2b7812 */ /* 0x000fe400078ef828 */
[----:B------:R-:W-:Y:S02]  /*11510*/  LOP3.LUT R45, R45, 0xff000000, R41, 0xf8, !PT ;  /* 0xff0000002d2d7812 */ /* 0x000fe400078ef829 */
[----:B------:R-:W-:Y:S02]  /*11520*/  LOP3.LUT R39, R27, 0xff000000, R39, 0xf8, !PT ;  /* 0xff0000001b277812 */ /* 0x000fe400078ef827 */
[----:B------:R-:W-:-:S02]  /*11530*/  LOP3.LUT R15, R3, 0xff0000, R38, 0xf8, !PT ;  /* 0x00ff0000030f7812 */ /* 0x000fc400078ef826 */
[----:B------:R-:W-:Y:S02]  /*11540*/  LOP3.LUT R43, R43, 0xff000000, R40, 0xf8, !PT ;  /* 0xff0000002b2b7812 */ /* 0x000fe400078ef828 */
[-C--:B0-----:R-:W-:Y:S02]  /*11550*/  F2FP.F16.E4M3.UNPACK_B R3, R6.reuse.H1 ;  /* 0x00000006ff03723e */ /* 0x081fe400030006ff */
[----:B------:R-:W-:Y:S02]  /*11560*/  F2FP.F16.E4M3.UNPACK_B R42, R45 ;  /* 0x0000002dff2a723e */ /* 0x000fe400020006ff */
[----:B------:R-:W-:Y:S01]  /*11570*/  F2FP.F16.E4M3.UNPACK_B R40, R39 ;  /* 0x00000027ff28723e */ /* 0x000fe200020006ff */
[--C-:B------:R-:W-:Y:S01]  /*11580*/  HADD2.F32 R14, -RZ, R3.reuse.H1_H1 ;  /* 0x30000003ff0e7230 */ /* 0x100fe20000004100 */
[----:B------:R-:W-:Y:S01]  /*11590*/  F2FP.F16.E4M3.UNPACK_B R6, R6 ;  /* 0x00000006ff06723e */ /* 0x000fe200020006ff */
[----:B------:R-:W-:Y:S01]  /*115a0*/  HADD2.F32 R46, -RZ, R42.H1_H1 ;  /* 0x3000002aff2e7230 */ /* 0x000fe20000004100 */
[----:B------:R-:W-:Y:S01]  /*115b0*/  LOP3.LUT R38, R15, 0xff000000, R38, 0xf8, !PT ;  /* 0xff0000000f267812 */ /* 0x000fe200078ef826 */
[----:B------:R-:W-:Y:S01]  /*115c0*/  HADD2.F32 R41, -RZ, R40.H1_H1 ;  /* 0x30000028ff297230 */ /* 0x000fe20000004100 */
[-C--:B------:R-:W-:Y:S01]  /*115d0*/  F2FP.F16.E4M3.UNPACK_B R26, R7.reuse ;  /* 0x00000007ff1a723e */ /* 0x080fe200020006ff */
[----:B------:R-:W-:Y:S01]  /*115e0*/  HADD2.F32 R15, -RZ, R3.H0_H0 ;  /* 0x20000003ff0f7230 */ /* 0x000fe20000004100 */
[----:B------:R-:W-:Y:S01]  /*115f0*/  F2FP.F16.E4M3.UNPACK_B R27, R7.H1 ;  /* 0x00000007ff1b723e */ /* 0x000fe200030006ff */
[C---:B------:R-:W-:Y:S01]  /*11600*/  FMUL.FTZ R48, R14.reuse, R46 ;  /* 0x0000002e0e307220 */ /* 0x040fe20000410000 */
[----:B------:R-:W-:Y:S01]  /*11610*/  FMUL.FTZ R47, R14, R41 ;  /* 0x000000290e2f7220 */ /* 0x000fe20000410000 */
[-C--:B------:R-:W-:Y:S01]  /*11620*/  F2FP.F16.E4M3.UNPACK_B R7, R5.reuse ;  /* 0x00000005ff07723e */ /* 0x080fe200020006ff */
[----:B------:R-:W-:Y:S01]  /*11630*/  HADD2.F32 R42, -RZ, R42.H0_H0 ;  /* 0x2000002aff2a7230 */ /* 0x000fe20000004100 */
[----:B------:R-:W-:Y:S01]  /*11640*/  F2FP.F16.E4M3.UNPACK_B R14, R5.H1 ;  /* 0x00000005ff0e723e */ /* 0x000fe200030006ff */
[----:B------:R-:W-:-:S02]  /*11650*/  HADD2.F32 R5, -RZ, R6.H1_H1 ;  /* 0x30000006ff057230 */ /* 0x000fc40000004100 */
[C---:B------:R-:W-:Y:S01]  /*11660*/  FFMA.FTZ R48, R15.reuse, R41, -R48 ;  /* 0x000000290f307223 */ /* 0x040fe20000010830 */
[----:B------:R-:W-:Y:S02]  /*11670*/  HADD2.F32 R40, -RZ, R40.H0_H0 ;  /* 0x20000028ff287230 */ /* 0x000fe40000004100 */
[----:B------:R-:W-:Y:S01]  /*11680*/  FFMA.FTZ R49, R15, R46, R47 ;  /* 0x0000002e0f317223 */ /* 0x000fe2000001002f */
[----:B------:R-:W-:Y:S01]  /*11690*/  HADD2.F32 R6, -RZ, R6.H0_H0 ;  /* 0x20000006ff067230 */ /* 0x000fe20000004100 */
[----:B------:R-:W-:Y:S01]  /*116a0*/  F2FP.F16.E4M3.UNPACK_B R45, R45.H1 ;  /* 0x0000002dff2d723e */ /* 0x000fe200030006ff */
[C---:B------:R-:W-:Y:S01]  /*116b0*/  FMUL.FTZ R15, R5.reuse, R42 ;  /* 0x0000002a050f7220 */ /* 0x040fe20000410000 */
[----:B------:R-:W-:Y:S01]  /*116c0*/  F2FP.F16.E4M3.UNPACK_B R39, R39.H1 ;  /* 0x00000027ff27723e */ /* 0x000fe200030006ff */
[-C--:B------:R-:W-:Y:S01]  /*116d0*/  FMUL.FTZ R47, R5, R40.reuse ;  /* 0x00000028052f7220 */ /* 0x080fe20000410000 */
[----:B------:R-:W-:Y:S02]  /*116e0*/  HADD2.F32 R5, -RZ, R26.H1_H1 ;  /* 0x3000001aff057230 */ /* 0x000fe40000004100 */
[----:B------:R-:W-:Y:S01]  /*116f0*/  FFMA.FTZ R46, R6, R40, -R15 ;  /* 0x00000028062e7223 */ /* 0x000fe2000001080f */
[----:B------:R-:W-:-:S02]  /*11700*/  HADD2.F32 R41, -RZ, R45.H0_H0 ;  /* 0x2000002dff297230 */ /* 0x000fc40000004100 */
[----:B------:R-:W-:Y:S01]  /*11710*/  FFMA.FTZ R47, R6, R42, R47 ;  /* 0x0000002a062f7223 */ /* 0x000fe2000001002f */
[----:B------:R-:W-:Y:S01]  /*11720*/  HADD2.F32 R15, -RZ, R39.H0_H0 ;  /* 0x20000027ff0f7230 */ /* 0x000fe20000004100 */
[----:B------:R-:W-:Y:S01]  /*11730*/  F2FP.F16.E4M3.UNPACK_B R3, R4 ;  /* 0x00000004ff03723e */ /* 0x000fe200020006ff */
[----:B------:R-:W-:Y:S02]  /*11740*/  HADD2.F32 R26, -RZ, R26.H0_H0 ;  /* 0x2000001aff1a7230 */ /* 0x000fe40000004100 */
[C---:B------:R-:W-:Y:S01]  /*11750*/  FMUL.FTZ R51, R5.reuse, R41 ;  /* 0x0000002905337220 */ /* 0x040fe20000410000 */
[----:B------:R-:W-:Y:S02]  /*11760*/  HADD2.F32 R45, -RZ, R45.H1_H1 ;  /* 0x3000002dff2d7230 */ /* 0x000fe40000004100 */
[-C--:B------:R-:W-:Y:S01]  /*11770*/  FMUL.FTZ R5, R5, R15.reuse ;  /* 0x0000000f05057220 */ /* 0x080fe20000410000 */
[----:B------:R-:W-:Y:S02]  /*11780*/  HADD2.F32 R6, -RZ, R27.H1_H1 ;  /* 0x3000001bff067230 */ /* 0x000fe40000004100 */
[----:B------:R-:W-:Y:S01]  /*11790*/  FFMA.FTZ R51, R26, R15, -R51 ;  /* 0x0000000f1a337223 */ /* 0x000fe20000010833 */
[----:B------:R-:W-:-:S02]  /*117a0*/  HADD2.F32 R39, -RZ, R39.H1_H1 ;  /* 0x30000027ff277230 */ /* 0x000fc40000004100 */
[----:B------:R-:W-:Y:S01]  /*117b0*/  FFMA.FTZ R50, R26, R41, R5 ;  /* 0x000000291a327223 */ /* 0x000fe20000010005 */
[----:B------:R-:W-:Y:S02]  /*117c0*/  HADD2.F32 R27, -RZ, R27.H0_H0 ;  /* 0x2000001bff1b7230 */ /* 0x000fe40000004100 */
[C---:B------:R-:W-:Y:S01]  /*117d0*/  FMUL.FTZ R40, R6.reuse, R45 ;  /* 0x0000002d06287220 */ /* 0x040fe20000410000 */
[----:B------:R-:W-:Y:S01]  /*117e0*/  F2FP.F16.E4M3.UNPACK_B R5, R43 ;  /* 0x0000002bff05723e */ /* 0x000fe200020006ff */
[-C--:B------:R-:W-:Y:S01]  /*117f0*/  FMUL.FTZ R26, R6, R39.reuse ;  /* 0x00000027061a7220 */ /* 0x080fe20000410000 */
[----:B------:R-:W-:Y:S01]  /*11800*/  F2FP.F16.E4M3.UNPACK_B R4, R4.H1 ;  /* 0x00000004ff04723e */ /* 0x000fe200030006ff */
[C---:B------:R-:W-:Y:S01]  /*11810*/  FFMA.FTZ R52, R27.reuse, R39, -R40 ;  /* 0x000000271b347223 */ /* 0x040fe20000010828 */
[-C--:B------:R-:W-:Y:S01]  /*11820*/  F2FP.F16.E4M3.UNPACK_B R15, R38.reuse ;  /* 0x00000026ff0f723e */ /* 0x080fe200020006ff */
[----:B------:R-:W-:Y:S01]  /*11830*/  FFMA.FTZ R45, R27, R45, R26 ;  /* 0x0000002d1b2d7223 */ /* 0x000fe2000001001a */
[--C-:B------:R-:W-:Y:S01]  /*11840*/  HADD2.F32 R39, -RZ, R5.reuse.H1_H1 ;  /* 0x30000005ff277230 */ /* 0x100fe20000004100 */
[----:B------:R-:W-:Y:S01]  /*11850*/  F2FP.F16.E4M3.UNPACK_B R38, R38.H1 ;  /* 0x00000026ff26723e */ /* 0x000fe200030006ff */
[----:B------:R-:W-:Y:S01]  /*11860*/  HADD2.F32 R27, -RZ, R5.H0_H0 ;  /* 0x20000005ff1b7230 */ /* 0x000fe20000004100 */
[----:B------:R-:W-:Y:S01]  /*11870*/  F2FP.F16.E4M3.UNPACK_B R43, R43.H1 ;  /* 0x0000002bff2b723e */ /* 0x000fe200030006ff */
[----:B------:R-:W-:-:S02]  /*11880*/  HADD2.F32 R6, -RZ, R4.H1_H1 ;  /* 0x30000004ff067230 */ /* 0x000fc40000004100 */
[----:B------:R-:W-:Y:S02]  /*11890*/  HADD2.F32 R26, -RZ, R15.H1_H1 ;  /* 0x3000000fff1a7230 */ /* 0x000fe40000004100 */
[----:B------:R-:W-:Y:S02]  /*118a0*/  HADD2.F32 R5, -RZ, R4.H0_H0 ;  /* 0x20000004ff057230 */ /* 0x000fe40000004100 */
[C---:B------:R-:W-:Y:S01]  /*118b0*/  FMUL.FTZ R40, R6.reuse, R39 ;  /* 0x0000002706287220 */ /* 0x040fe20000410000 */
[----:B------:R-:W-:Y:S02]  /*118c0*/  HADD2.F32 R4, -RZ, R3.H1_H1 ;  /* 0x30000003ff047230 */ /* 0x000fe40000004100 */
[-C--:B------:R-:W-:Y:S01]  /*118d0*/  FMUL.FTZ R42, R6, R26.reuse ;  /* 0x0000001a062a7220 */ /* 0x080fe20000410000 */
[----:B------:R-:W-:Y:S02]  /*118e0*/  HADD2.F32 R15, -RZ, R15.H0_H0 ;  /* 0x2000000fff0f7230 */ /* 0x000fe40000004100 */
[----:B------:R-:W-:Y:S01]  /*118f0*/  FFMA.FTZ R40, R5, R26, -R40 ;  /* 0x0000001a05287223 */ /* 0x000fe20000010828 */
[----:B------:R-:W-:-:S02]  /*11900*/  HADD2.F32 R3, -RZ, R3.H0_H0 ;  /* 0x20000003ff037230 */ /* 0x000fc40000004100 */
[C---:B------:R-:W-:Y:S01]  /*11910*/  FMUL.FTZ R6, R4.reuse, R27 ;  /* 0x0000001b04067220 */ /* 0x040fe20000410000 */
[----:B------:R-:W-:Y:S01]  /*11920*/  FFMA.FTZ R39, R5, R39, R42 ;  /* 0x0000002705277223 */ /* 0x000fe2000001002a */
[-C--:B------:R-:W-:Y:S01]  /*11930*/  FMUL.FTZ R4, R4, R15.reuse ;  /* 0x0000000f04047220 */ /* 0x080fe20000410000 */
[----:B------:R-:W-:Y:S02]  /*11940*/  HADD2.F32 R5, -RZ, R38.H1_H1 ;  /* 0x30000026ff057230 */ /* 0x000fe40000004100 */
[C---:B------:R-:W-:Y:S01]  /*11950*/  FFMA.FTZ R26, R3.reuse, R15, -R6 ;  /* 0x0000000f031a7223 */ /* 0x040fe20000010806 */
[--C-:B------:R-:W-:Y:S02]  /*11960*/  HADD2.F32 R15, -RZ, R43.reuse.H1_H1 ;  /* 0x3000002bff0f7230 */ /* 0x100fe40000004100 */
[----:B------:R-:W-:Y:S01]  /*11970*/  FFMA.FTZ R27, R3, R27, R4 ;  /* 0x0000001b031b7223 */ /* 0x000fe20000010004 */
[----:B------:R-:W-:Y:S02]  /*11980*/  HADD2.F32 R4, -RZ, R14.H1_H1 ;  /* 0x3000000eff047230 */ /* 0x000fe40000004100 */
[----:B------:R-:W-:-:S02]  /*11990*/  HADD2.F32 R6, -RZ, R43.H0_H0 ;  /* 0x2000002bff067230 */ /* 0x000fc40000004100 */
[--C-:B------:R-:W-:Y:S02]  /*119a0*/  HADD2.F32 R3, -RZ, R7.reuse.H1_H1 ;  /* 0x30000007ff037230 */ /* 0x100fe40000004100 */
[C---:B------:R-:W-:Y:S01]  /*119b0*/  FMUL.FTZ R41, R4.reuse, R15 ;  /* 0x0000000f04297220 */ /* 0x040fe20000410000 */
[----:B------:R-:W-:Y:S02]  /*119c0*/  HADD2.F32 R38, -RZ, R38.H0_H0 ;  /* 0x20000026ff267230 */ /* 0x000fe40000004100 */
[-C--:B------:R-:W-:Y:S01]  /*119d0*/  FMUL.FTZ R42, R4, R5.reuse ;  /* 0x00000005042a7220 */ /* 0x080fe20000410000 */
[----:B------:R-:W-:Y:S02]  /*119e0*/  HADD2.F32 R14, -RZ, R14.H0_H0 ;  /* 0x2000000eff0e7230 */ /* 0x000fe40000004100 */
[C---:B------:R-:W-:Y:S01]  /*119f0*/  FMUL.FTZ R4, R3.reuse, R6 ;  /* 0x0000000603047220 */ /* 0x040fe20000410000 */
[----:B------:R-:W-:Y:S02]  /*11a00*/  HADD2.F32 R7, -RZ, R7.H0_H0 ;  /* 0x20000007ff077230 */ /* 0x000fe40000004100 */
[-C--:B------:R-:W-:Y:S01]  /*11a10*/  FMUL.FTZ R3, R3, R38.reuse ;  /* 0x0000002603037220 */ /* 0x080fe20000410000 */
[C---:B------:R-:W-:Y:S01]  /*11a20*/  FFMA.FTZ R41, R14.reuse, R5, -R41 ;  /* 0x000000050e297223 */ /* 0x040fe20000010829 */
[----:B------:R-:W-:Y:S01]  /*11a30*/  FFMA.FTZ R42, R14, R15, R42 ;  /* 0x0000000f0e2a7223 */ /* 0x000fe2000001002a */
[C---:B------:R-:W-:Y:S01]  /*11a40*/  FFMA.FTZ R5, R7.reuse, R38, -R4 ;  /* 0x0000002607057223 */ /* 0x040fe20000010804 */
[----:B------:R-:W-:Y:S01]  /*11a50*/  FFMA.FTZ R14, R7, R6, R3 ;  /* 0x00000006070e7223 */ /* 0x000fe20000010003 */
[----:B------:R-:W-:-:S02]  /*11a60*/  F2FP.SATFINITE.E4M3.F32.PACK_AB_MERGE_C R6, R49, R48, RZ ;  /* 0x000000303106723e */ /* 0x000fc400048070ff */
[----:B------:R-:W-:Y:S02]  /*11a70*/  F2FP.SATFINITE.E4M3.F32.PACK_AB_MERGE_C R7, R45, R52, RZ ;  /* 0x000000342d07723e */ /* 0x000fe400048070ff */
[----:B------:R-:W-:Y:S02]  /*11a80*/  F2FP.SATFINITE.E4M3.F32.PACK_AB_MERGE_C R4, R39, R40, RZ ;  /* 0x000000282704723e */ /* 0x000fe400048070ff */
[----:B------:R-:W-:Y:S02]  /*11a90*/  F2FP.SATFINITE.E4M3.F32.PACK_AB_MERGE_C R41, R42, R41, RZ ;  /* 0x000000292a29723e */ /* 0x000fe400048070ff */
[----:B------:R-:W-:Y:S02]  /*11aa0*/  F2FP.SATFINITE.E4M3.F32.PACK_AB_MERGE_C R6, R47, R46, R6 ;  /* 0x0000002e2f06723e */ /* 0x000fe40004807006 */
[----:B------:R-:W-:Y:S02]  /*11ab0*/  F2FP.SATFINITE.E4M3.F32.PACK_AB_MERGE_C R7, R50, R51, R7 ;  /* 0x000000333207723e */ /* 0x000fe40004807007 */
[----:B------:R-:W-:-:S02]  /*11ac0*/  F2FP.SATFINITE.E4M3.F32.PACK_AB_MERGE_C R4, R27, R26, R4 ;  /* 0x0000001a1b04723e */ /* 0x000fc40004807004 */
[----:B------:R-:W-:-:S05]  /*11ad0*/  F2FP.SATFINITE.E4M3.F32.PACK_AB_MERGE_C R5, R14, R5, R41 ;  /* 0x000000050e05723e */ /* 0x000fca0004807029 */
[----:B------:R2:W-:Y:S02]  /*11ae0*/  STS.128 [R0+0x14400], R4 ;  /* 0x0144000400007388 */ /* 0x0005e40000000c00 */
.L_x_456:
[----:B------:R-:W-:Y:S05]  /*11af0*/  BSYNC B1 ;  /* 0x0000000000017941 */ /* 0x000fea0003800000 */
.L_x_455:
[----:B------:R-:W-:Y:S04]  /*11b00*/  BSSY B1, `(.L_x_457) ;  /* 0x000007c000017945 */ /* 0x000fe80003800000 */
[----:B------:R-:W-:Y:S05]  /*11b10*/  @P1 BRA `(.L_x_458) ;  /* 0x0000000400e81947 */ /* 0x000fea0003800000 */
[----:B0-2---:R-:W0:Y:S01]  /*11b20*/  LDS.128 R4, [R234] ;  /* 0x00000000ea047984 */ /* 0x005e220000000c00 */
[----:B-----5:R-:W-:Y:S02]  /*11b30*/  SHF.R.U32.HI R15, RZ, 0x8, R35 ;  /* 0x00000008ff0f7819 */ /* 0x020fe40000011623 */
[----:B------:R-:W-:Y:S02]  /*11b40*/  SHF.R.U32.HI R40, RZ, 0x8, R37 ;  /* 0x00000008ff287819 */ /* 0x000fe40000011625 */
[----:B-1----:R-:W-:Y:S02]  /*11b50*/  SHF.R.U32.HI R27, RZ, 0x8, R36 ;  /* 0x00000008ff1b7819 */ /* 0x002fe40000011624 */
[----:B------:R-:W-:Y:S02]  /*11b60*/  LOP3.LUT R26, R35, 0xff, RZ, 0xc0, !PT ;  /* 0x000000ff231a7812 */ /* 0x000fe400078ec0ff */
[----:B------:R-:W-:Y:S02]  /*11b70*/  LOP3.LUT R41, R37, 0xff, RZ, 0xc0, !PT ;  /* 0x000000ff25297812 */ /* 0x000fe400078ec0ff */
[----:B------:R-:W-:-:S02]  /*11b80*/  LOP3.LUT R15, R15, 0xff, RZ, 0xc0, !PT ;  /* 0x000000ff0f0f7812 */ /* 0x000fc400078ec0ff */
[----:B------:R-:W-:Y:S02]  /*11b90*/  LOP3.LUT R40, R40, 0xff, RZ, 0xc0, !PT ;  /* 0x000000ff28287812 */ /* 0x000fe400078ec0ff */
[----:B------:R-:W-:Y:S02]  /*11ba0*/  SHF.R.U32.HI R3, RZ, 0x8, R34 ;  /* 0x00000008ff037819 */ /* 0x000fe40000011622 */
[----:B------:R-:W-:Y:S02]  /*11bb0*/  LOP3.LUT R38, R27, 0xff, RZ, 0xc0, !PT ;  /* 0x000000ff1b267812 */ /* 0x000fe400078ec0ff */
[----:B------:R-:W-:Y:S02]  /*11bc0*/  PRMT R27, R15, 0x7604, R26 ;  /* 0x000076040f1b7816 */ /* 0x000fe4000000001a */
[----:B------:R-:W-:Y:S02]  /*11bd0*/  PRMT R41, R40, 0x7604, R41 ;  /* 0x0000760428297816 */ /* 0x000fe40000000029 */
[----:B------:R-:W-:-:S02]  /*11be0*/  SHF.R.U32.HI R26, RZ, 0x10, R35 ;  /* 0x00000010ff1a7819 */ /* 0x000fc40000011623 */
[----:B------:R-:W-:Y:S02]  /*11bf0*/  SHF.R.U32.HI R40, RZ, 0x10, R37 ;  /* 0x00000010ff287819 */ /* 0x000fe40000011625 */
[----:B------:R-:W-:Y:S02]  /*11c00*/  LOP3.LUT R14, R34, 0xff, RZ, 0xc0, !PT ;  /* 0x000000ff220e7812 */ /* 0x000fe400078ec0ff */
[----:B------:R-:W-:Y:S02]  /*11c10*/  LOP3.LUT R39, R36, 0xff, RZ, 0xc0, !PT ;  /* 0x000000ff24277812 */ /* 0x000fe400078ec0ff */
[----:B------:R-:W-:Y:S02]  /*11c20*/  LOP3.LUT R3, R3, 0xff, RZ, 0xc0, !PT ;  /* 0x000000ff03037812 */ /* 0x000fe400078ec0ff */
[----:B------:R-:W-:Y:S02]  /*11c30*/  SHF.R.U32.HI R15, RZ, 0x10, R36 ;  /* 0x00000010ff0f7819 */ /* 0x000fe40000011624 */
[----:B------:R-:W-:-:S02]  /*11c40*/  LOP3.LUT R26, R26, 0xff, RZ, 0xc0, !PT ;  /* 0x000000ff1a1a7812 */ /* 0x000fc400078ec0ff */
[----:B------:R-:W-:Y:S02]  /*11c50*/  LOP3.LUT R40, R40, 0xff, RZ, 0xc0, !PT ;  /* 0x000000ff28287812 */ /* 0x000fe400078ec0ff */
[----:B------:R-:W-:Y:S02]  /*11c60*/  PRMT R14, R3, 0x7604, R14 ;  /* 0x00007604030e7816 */ /* 0x000fe4000000000e */
[----:B------:R-:W-:Y:S02]  /*11c70*/  PRMT R39, R38, 0x7604, R39 ;  /* 0x0000760426277816 */ /* 0x000fe40000000027 */
[----:B------:R-:W-:Y:S02]  /*11c80*/  SHF.R.U32.HI R3, RZ, 0x10, R34 ;  /* 0x00000010ff037819 */ /* 0x000fe40000011622 */
[----:B------:R-:W-:Y:S02]  /*11c90*/  LOP3.LUT R38, R15, 0xff, RZ, 0xc0, !PT ;  /* 0x000000ff0f267812 */ /* 0x000fe400078ec0ff */
[----:B------:R-:W-:-:S02]  /*11ca0*/  PRMT R27, R26, 0x7054, R27 ;  /* 0x000070541a1b7816 */ /* 0x000fc4000000001b */
[----:B------:R-:W-:Y:S02]  /*11cb0*/  PRMT R41, R40, 0x7054, R41 ;  /* 0x0000705428297816 */ /* 0x000fe40000000029 */
[----:B------:R-:W-:Y:S02]  /*11cc0*/  LOP3.LUT R3, R3, 0xff, RZ, 0xc0, !PT ;  /* 0x000000ff03037812 */ /* 0x000fe400078ec0ff */
[----:B------:R-:W-:Y:S02]  /*11cd0*/  PRMT R39, R38, 0x7054, R39 ;  /* 0x0000705426277816 */ /* 0x000fe40000000027 */
[----:B------:R-:W-:Y:S02]  /*11ce0*/  LOP3.LUT R41, R41, 0xff000000, R37, 0xf8, !PT ;  /* 0xff00000029297812 */ /* 0x000fe400078ef825 */
[----:B------:R-:W-:Y:S02]  /*11cf0*/  LOP3.LUT R35, R27, 0xff000000, R35, 0xf8, !PT ;  /* 0xff0000001b237812 */ /* 0x000fe400078ef823 */
[----:B------:R-:W-:-:S02]  /*11d00*/  PRMT R15, R3, 0x7054, R14 ;  /* 0x00007054030f7816 */ /* 0x000fc4000000000e */
        /* <DEDUP_REMOVED lines=90> */
[----:B------:R3:W-:Y:S02]  /*122b0*/  STS.128 [R234], R4 ;  /* 0x00000004ea007388 */ /* 0x0007e40000000c00 */
.L_x_458:
[----:B------:R-:W-:Y:S05]  /*122c0*/  BSYNC B1 ;  /* 0x0000000000017941 */ /* 0x000fea0003800000 */
.L_x_457:
[----:B------:R-:W-:Y:S04]  /*122d0*/  BSSY B1, `(.L_x_459) ;  /* 0x0000078000017945 */ /* 0x000fe80003800000 */
[----:B------:R-:W-:Y:S05]  /*122e0*/  @P2 BRA `(.L_x_460) ;  /* 0x0000000400d82947 */ /* 0x000fea0003800000 */
[----:B0-23--:R-:W0:Y:S01]  /*122f0*/  LDS.128 R4, [R0+0x16400] ;  /* 0x0164000000047984 */ /* 0x00de220000000c00 */
[----:B-----5:R-:W-:Y:S02]  /*12300*/  SHF.R.U32.HI R14, RZ, 0x8, R30 ;  /* 0x00000008ff0e7819 */ /* 0x020fe4000001161e */
[----:B------:R-:W-:Y:S02]  /*12310*/  SHF.R.U32.HI R26, RZ, 0x8, R31 ;  /* 0x00000008ff1a7819 */ /* 0x000fe4000001161f */
[----:B------:R-:W-:Y:S02]  /*12320*/  LOP3.LUT R3, R30, 0xff, RZ, 0xc0, !PT ;  /* 0x000000ff1e037812 */ /* 0x000fe400078ec0ff */
[----:B------:R-:W-:Y:S02]  /*12330*/  LOP3.LUT R14, R14, 0xff, RZ, 0xc0, !PT ;  /* 0x000000ff0e0e7812 */ /* 0x000fe400078ec0ff */
[----:B------:R-:W-:Y:S02]  /*12340*/  SHF.R.U32.HI R35, RZ, 0x8, R33 ;  /* 0x00000008ff237819 */ /* 0x000fe40000011621 */
[----:B------:R-:W-:-:S02]  /*12350*/  LOP3.LUT R15, R31, 0xff, RZ, 0xc0, !PT ;  /* 0x000000ff1f0f7812 */ /* 0x000fc400078ec0ff */
[----:B------:R-:W-:Y:S02]  /*12360*/  LOP3.LUT R26, R26, 0xff, RZ, 0xc0, !PT ;  /* 0x000000ff1a1a7812 */ /* 0x000fe400078ec0ff */
[----:B------:R-:W-:Y:S02]  /*12370*/  PRMT R3, R14, 0x7604, R3 ;  /* 0x000076040e037816 */ /* 0x000fe40000000003 */
[----:B------:R-:W-:Y:S02]  /*12380*/  SHF.R.U32.HI R37, RZ, 0x10, R33 ;  /* 0x00000010ff257819 */ /* 0x000fe40000011621 */
[----:B------:R-:W-:Y:S02]  /*12390*/  SHF.R.U32.HI R14, RZ, 0x8, R32 ;  /* 0x00000008ff0e7819 */ /* 0x000fe40000011620 */
[----:B------:R-:W-:Y:S01]  /*123a0*/  SHF.R.U32.HI R36, RZ, 0x10, R31 ;  /* 0x00000010ff247819 */ /* 0x000fe2000001161f */
[----:B------:R-:W-:Y:S01]  /*123b0*/  IMAD.U32 R37, R37, 0x10000, RZ ;  /* 0x0001000025257824 */ /* 0x000fe200078e00ff */
[----:B------:R-:W-:-:S02]  /*123c0*/  LOP3.LUT R34, R33, 0xff, RZ, 0xc0, !PT ;  /* 0x000000ff21227812 */ /* 0x000fc400078ec0ff */
[----:B------:R-:W-:Y:S02]  /*123d0*/  LOP3.LUT R35, R35, 0xff, RZ, 0xc0, !PT ;  /* 0x000000ff23237812 */ /* 0x000fe400078ec0ff */
[----:B------:R-:W-:Y:S02]  /*123e0*/  PRMT R15, R26, 0x7604, R15 ;  /* 0x000076041a0f7816 */ /* 0x000fe4000000000f */
[----:B------:R-:W-:Y:S02]  /*123f0*/  LOP3.LUT R26, R32, 0xff, RZ, 0xc0, !PT ;  /* 0x000000ff201a7812 */ /* 0x000fe400078ec0ff */
[----:B-1----:R-:W-:Y:S02]  /*12400*/  LOP3.LUT R27, R14, 0xff, RZ, 0xc0, !PT ;  /* 0x000000ff0e1b7812 */ /* 0x002fe400078ec0ff */
[----:B------:R-:W-:Y:S02]  /*12410*/  SHF.L.U32 R14, R36, 0x10, RZ ;  /* 0x00000010240e7819 */ /* 0x000fe400000006ff */
[----:B------:R-:W-:-:S02]  /*12420*/  PRMT R34, R35, 0x7604, R34 ;  /* 0x0000760423227816 */ /* 0x000fc40000000022 */
[----:B------:R-:W-:Y:S02]  /*12430*/  PRMT R35, R27, 0x7604, R26 ;  /* 0x000076041b237816 */ /* 0x000fe4000000001a */
[----:B------:R-:W-:Y:S02]  /*12440*/  LOP3.LUT R27, R15, 0xff0000, R14, 0xf8, !PT ;  /* 0x00ff00000f1b7812 */ /* 0x000fe400078ef80e */
[----:B------:R-:W-:Y:S02]  /*12450*/  LOP3.LUT R37, R34, 0xff0000, R37, 0xf8, !PT ;  /* 0x00ff000022257812 */ /* 0x000fe400078ef825 */
[----:B------:R-:W-:Y:S02]  /*12460*/  LOP3.LUT R35, R35, 0xff0000, R32, 0xf8, !PT ;  /* 0x00ff000023237812 */ /* 0x000fe400078ef820 */
[----:B------:R-:W-:Y:S02]  /*12470*/  LOP3.LUT R37, R37, 0xff000000, R33, 0xf8, !PT ;  /* 0xff00000025257812 */ /* 0x000fe400078ef821 */
[----:B------:R-:W-:-:S02]  /*12480*/  LOP3.LUT R31, R27, 0xff000000, R31, 0xf8, !PT ;  /* 0xff0000001b1f7812 */ /* 0x000fc400078ef81f */
[----:B------:R-:W-:Y:S02]  /*12490*/  LOP3.LUT R15, R3, 0xff0000, R30, 0xf8, !PT ;  /* 0x00ff0000030f7812 */ /* 0x000fe400078ef81e */
        /* <DEDUP_REMOVED lines=91> */
.L_x_460:
[----:B------:R-:W-:Y:S05]  /*12a50*/  BSYNC B1 ;  /* 0x0000000000017941 */ /* 0x000fea0003800000 */
.L_x_459:
[----:B------:R-:W-:Y:S04]  /*12a60*/  BSSY B1, `(.L_x_461) ;  /* 0x000007c000017945 */ /* 0x000fe80003800000 */
[----:B------:R-:W-:Y:S05]  /*12a70*/  @P3 BRA `(.L_x_462) ;  /* 0x0000000400e83947 */ /* 0x000fea0003800000 */
[----:B0-234-:R-:W0:Y:S01]  /*12a80*/  LDS.128 R4, [R234+0x2000] ;  /* 0x00200000ea047984 */ /* 0x01de220000000c00 */
[----:B-----5:R-:W-:Y:S02]  /*12a90*/  SHF.R.U32.HI R15, RZ, 0x8, R29 ;  /* 0x00000008ff0f7819 */ /* 0x020fe4000001161d */
[----:B------:R-:W-:Y:S02]  /*12aa0*/  SHF.R.U32.HI R32, RZ, 0x8, R25 ;  /* 0x00000008ff207819 */ /* 0x000fe40000011619 */
[----:B------:R-:W-:Y:S02]  /*12ab0*/  SHF.R.U32.HI R3, RZ, 0x8, R28 ;  /* 0x00000008ff037819 */ /* 0x000fe4000001161c */
[----:B-1----:R-:W-:Y:S02]  /*12ac0*/  SHF.R.U32.HI R27, RZ, 0x8, R24 ;  /* 0x00000008ff1b7819 */ /* 0x002fe40000011618 */
[----:B------:R-:W-:Y:S02]  /*12ad0*/  LOP3.LUT R26, R29, 0xff, RZ, 0xc0, !PT ;  /* 0x000000ff1d1a7812 */ /* 0x000fe400078ec0ff */
[----:B------:R-:W-:-:S02]  /*12ae0*/  LOP3.LUT R33, R25, 0xff, RZ, 0xc0, !PT ;  /* 0x000000ff19217812 */ /* 0x000fc400078ec0ff */
[----:B------:R-:W-:Y:S02]  /*12af0*/  LOP3.LUT R15, R15, 0xff, RZ, 0xc0, !PT ;  /* 0x000000ff0f0f7812 */ /* 0x000fe400078ec0ff */
[----:B------:R-:W-:Y:S02]  /*12b00*/  LOP3.LUT R32, R32, 0xff, RZ, 0xc0, !PT ;  /* 0x000000ff20207812 */ /* 0x000fe400078ec0ff */
[----:B------:R-:W-:Y:S02]  /*12b10*/  LOP3.LUT R14, R28, 0xff, RZ, 0xc0, !PT ;  /* 0x000000ff1c0e7812 */ /* 0x000fe400078ec0ff */
[----:B------:R-:W-:Y:S02]  /*12b20*/  LOP3.LUT R3, R3, 0xff, RZ, 0xc0, !PT ;  /* 0x000000ff03037812 */ /* 0x000fe400078ec0ff */
[----:B------:R-:W-:Y:S02]  /*12b30*/  LOP3.LUT R30, R27, 0xff, RZ, 0xc0, !PT ;  /* 0x000000ff1b1e7812 */ /* 0x000fe400078ec0ff */
[----:B------:R-:W-:-:S02]  /*12b40*/  PRMT R27, R15, 0x7604, R26 ;  /* 0x000076040f1b7816 */ /* 0x000fc4000000001a */
[----:B------:R-:W-:Y:S02]  /*12b50*/  PRMT R33, R32, 0x7604, R33 ;  /* 0x0000760420217816 */ /* 0x000fe40000000021 */
[----:B------:R-:W-:Y:S02]  /*12b60*/  SHF.R.U32.HI R26, RZ, 0x10, R29 ;  /* 0x00000010ff1a7819 */ /* 0x000fe4000001161d */
[----:B------:R-:W-:Y:S02]  /*12b70*/  SHF.R.U32.HI R32, RZ, 0x10, R25 ;  /* 0x00000010ff207819 */ /* 0x000fe40000011619 */
[----:B------:R-:W-:Y:S02]  /*12b80*/  PRMT R14, R3, 0x7604, R14 ;  /* 0x00007604030e7816 */ /* 0x000fe4000000000e */
[----:B------:R-:W-:Y:S02]  /*12b90*/  SHF.R.U32.HI R3, RZ, 0x10, R28 ;  /* 0x00000010ff037819 */ /* 0x000fe4000001161c */
[----:B------:R-:W-:-:S02]  /*12ba0*/  LOP3.LUT R26, R26, 0xff, RZ, 0xc0, !PT ;  /* 0x000000ff1a1a7812 */ /* 0x000fc400078ec0ff */
[----:B------:R-:W-:Y:S02]  /*12bb0*/  LOP3.LUT R32, R32, 0xff, RZ, 0xc0, !PT ;  /* 0x000000ff20207812 */ /* 0x000fe400078ec0ff */
[----:B------:R-:W-:Y:S02]  /*12bc0*/  LOP3.LUT R31, R24, 0xff, RZ, 0xc0, !PT ;  /* 0x000000ff181f7812 */ /* 0x000fe400078ec0ff */
[----:B------:R-:W-:Y:S02]  /*12bd0*/  SHF.R.U32.HI R15, RZ, 0x10, R24 ;  /* 0x00000010ff0f7819 */ /* 0x000fe40000011618 */
[----:B------:R-:W-:Y:S02]  /*12be0*/  LOP3.LUT R3, R3, 0xff, RZ, 0xc0, !PT ;  /* 0x000000ff03037812 */ /* 0x000fe400078ec0ff */
[----:B------:R-:W-:Y:S02]  /*12bf0*/  PRMT R27, R26, 0x7054, R27 ;  /* 0x000070541a1b7816 */ /* 0x000fe4000000001b */
        /* <DEDUP_REMOVED lines=98> */
.L_x_462:
[----:B------:R-:W-:Y:S05]  /*13220*/  BSYNC B1 ;  /* 0x0000000000017941 */ /* 0x000fea0003800000 */
.L_x_461:
[----:B------:R-:W-:Y:S04]  /*13230*/  BSSY B1, `(.L_x_463) ;  /* 0x0000078000017945 */ /* 0x000fe80003800000 */
[----:B------:R-:W-:Y:S05]  /*13240*/  @P4 BRA `(.L_x_464) ;  /* 0x0000000400d84947 */ /* 0x000fea0003800000 */
[----:B0-234-:R-:W0:Y:S01]  /*13250*/  LDS.128 R4, [R0+0x18400] ;  /* 0x0184000000047984 */ /* 0x01de220000000c00 */
[----:B-----5:R-:W-:Y:S02]  /*13260*/  SHF.R.U32.HI R14, RZ, 0x8, R20 ;  /* 0x00000008ff0e7819 */ /* 0x020fe40000011614 */
[----:B------:R-:W-:Y:S02]  /*13270*/  LOP3.LUT R3, R20, 0xff, RZ, 0xc0, !PT ;  /* 0x000000ff14037812 */ /* 0x000fe400078ec0ff */
[----:B------:R-:W-:Y:S02]  /*13280*/  LOP3.LUT R14, R14, 0xff, RZ, 0xc0, !PT ;  /* 0x000000ff0e0e7812 */ /* 0x000fe400078ec0ff */
[----:B------:R-:W-:Y:S02]  /*13290*/  SHF.R.U32.HI R24, RZ, 0x8, R21 ;  /* 0x00000008ff187819 */ /* 0x000fe40000011615 */
[----:B-1----:R-:W-:Y:S02]  /*132a0*/  SHF.R.U32.HI R27, RZ, 0x8, R13 ;  /* 0x00000008ff1b7819 */ /* 0x002fe4000001160d */
        /* <DEDUP_REMOVED lines=10> */
[----:B------:R-:W-:Y:S01]  /*13350*/  LOP3.LUT R25, R14, 0xff, RZ, 0xc0, !PT ;  /* 0x000000ff0e197812 */ /* 0x000fe200078ec0ff */
        /* <DEDUP_REMOVED lines=9> */
[----:B0-----:R-:W-:-:S02]  /*133f0*/  F2FP.F16.E4M3.UNPACK_B R3, R6.H1 ;  /* 0x00000006ff03723e */ /* 0x001fc400030006ff */
[--C-:B------:R-:W-:Y:S02]  /*13400*/  LOP3.LUT R27, R27, 0xff0000, R12.reuse, 0xf8, !PT ;  /* 0x00ff00001b1b7812 */ /* 0x100fe400078ef80c */
[----:B------:R-:W-:Y:S01]  /*13410*/  F2FP.F16.E4M3.UNPACK_B R26, R29 ;  /* 0x0000001dff1a723e */ /* 0x000fe200020006ff */
[--C-:B------:R-:W-:Y:S01]  /*13420*/  HADD2.F32 R13, -RZ, R3.reuse.H0_H0 ;  /* 0x20000003ff0d7230 */ /* 0x100fe20000004100 */
[----:B------:R-:W-:Y:S02]  /*13430*/  F2FP.F16.E4M3.UNPACK_B R21, R25 ;  /* 0x00000019ff15723e */ /* 0x000fe400020006ff */
[----:B------:R-:W-:Y:S01]  /*13440*/  LOP3.LUT R27, R27, 0xff000000, R12, 0xf8, !PT ;  /* 0xff0000001b1b7812 */ /* 0x000fe200078ef80c */
[----:B------:R-:W-:Y:S01]  /*13450*/  HADD2.F32 R12, -RZ, R3.H1_H1 ;  /* 0x30000003ff0c7230 */ /* 0x000fe20000004100 */
[----:B------:R-:W-:Y:S01]  /*13460*/  F2FP.F16.E4M3.UNPACK_B R6, R6 ;  /* 0x00000006ff06723e */ /* 0x000fe200020006ff */
[--C-:B------:R-:W-:Y:S01]  /*13470*/  HADD2.F32 R28, -RZ, R26.reuse.H1_H1 ;  /* 0x3000001aff1c7230 */ /* 0x100fe20000004100 */
[----:B------:R-:W-:Y:S01]  /*13480*/  LOP3.LUT R20, R15, 0xff000000, R20, 0xf8, !PT ;  /* 0xff0000000f147812 */ /* 0x000fe200078ef814 */
[--C-:B------:R-:W-:Y:S01]  /*13490*/  HADD2.F32 R24, -RZ, R21.reuse.H1_H1 ;  /* 0x30000015ff187230 */ /* 0x100fe20000004100 */
        /* <DEDUP_REMOVED lines=81> */
.L_x_464:
[----:B------:R-:W-:Y:S05]  /*139b0*/  BSYNC B1 ;  /* 0x0000000000017941 */ /* 0x000fea0003800000 */
.L_x_463:
[----:B------:R-:W-:Y:S05]  /*139c0*/  @P5 BRA `(.L_x_454) ;  /* 0x0000003c00285947 */ /* 0x000fea0003800000 */
[----:B0-234-:R-:W0:Y:S01]  /*139d0*/  LDS.128 R4, [R234+0x4000] ;  /* 0x00400000ea047984 */ /* 0x01de220000000c00 */
[----:B-----5:R-:W-:Y:S02]  /*139e0*/  SHF.R.U32.HI R12, RZ, 0x8, R11 ;  /* 0x00000008ff0c7819 */ /* 0x020fe4000001160b */
[----:B------:R-:W-:Y:S02]  /*139f0*/  SHF.R.U32.HI R20, RZ, 0x8, R9 ;  /* 0x00000008ff147819 */ /* 0x000fe40000011609 */
[----:B------:R-:W-:Y:S02]  /*13a00*/  LOP3.LUT R13, R11, 0xff, RZ, 0xc0, !PT ;  /* 0x000000ff0b0d7812 */ /* 0x000fe400078ec0ff */
[----:B------:R-:W-:Y:S02]  /*13a10*/  LOP3.LUT R21, R9, 0xff, RZ, 0xc0, !PT ;  /* 0x000000ff09157812 */ /* 0x000fe400078ec0ff */
[----:B------:R-:W-:Y:S02]  /*13a20*/  LOP3.LUT R12, R12, 0xff, RZ, 0xc0, !PT ;  /* 0x000000ff0c0c7812 */ /* 0x000fe400078ec0ff */
[----:B------:R-:W-:-:S02]  /*13a30*/  LOP3.LUT R20, R20, 0xff, RZ, 0xc0, !PT ;  /* 0x000000ff14147812 */ /* 0x000fc400078ec0ff */
[----:B------:R-:W-:Y:S02]  /*13a40*/  SHF.R.U32.HI R0, RZ, 0x8, R10 ;  /* 0x00000008ff007819 */ /* 0x000fe4000001160a */
[----:B------:R-:W-:Y:S02]  /*13a50*/  SHF.R.U32.HI R14, RZ, 0x8, R8 ;  /* 0x00000008ff0e7819 */ /* 0x000fe40000011608 */
[----:B------:R-:W-:Y:S02]  /*13a60*/  PRMT R13, R12, 0x7604, R13 ;  /* 0x000076040c0d7816 */ /* 0x000fe4000000000d */
[----:B------:R-:W-:Y:S02]  /*13a70*/  PRMT R21, R20, 0x7604, R21 ;  /* 0x0000760414157816 */ /* 0x000fe40000000015 */
[----:B------:R-:W-:Y:S02]  /*13a80*/  SHF.R.U32.HI R12, RZ, 0x10, R11 ;  /* 0x00000010ff0c7819 */ /* 0x000fe4000001160b */
[----:B------:R-:W-:-:S02]  /*13a90*/  SHF.R.U32.HI R20, RZ, 0x10, R9 ;  /* 0x00000010ff147819 */ /* 0x000fc40000011609 */
[----:B------:R-:W-:Y:S02]  /*13aa0*/  LOP3.LUT R3, R10, 0xff, RZ, 0xc0, !PT ;  /* 0x000000ff0a037812 */ /* 0x000fe400078ec0ff */
[----:B------:R-:W-:Y:S02]  /*13ab0*/  LOP3.LUT R15, R8, 0xff, RZ, 0xc0, !PT ;  /* 0x000000ff080f7812 */ /* 0x000fe400078ec0ff */
[----:B------:R-:W-:Y:S02]  /*13ac0*/  LOP3.LUT R0, R0, 0xff, RZ, 0xc0, !PT ;  /* 0x000000ff00007812 */ /* 0x000fe400078ec0ff */
[----:B------:R-:W-:Y:S02]  /*13ad0*/  LOP3.LUT R14, R14, 0xff, RZ, 0xc0, !PT ;  /* 0x000000ff0e0e7812 */ /* 0x000fe400078ec0ff */
[----:B------:R-:W-:Y:S02]  /*13ae0*/  LOP3.LUT R12, R12, 0xff, RZ, 0xc0, !PT ;  /* 0x000000ff0c0c7812 */ /* 0x000fe400078ec0ff */
[----:B------:R-:W-:-:S02]  /*13af0*/  LOP3.LUT R20, R20, 0xff, RZ, 0xc0, !PT ;  /* 0x000000ff14147812 */ /* 0x000fc400078ec0ff */
[----:B------:R-:W-:Y:S02]  /*13b00*/  PRMT R3, R0, 0x7604, R3 ;  /* 0x0000760400037816 */ /* 0x000fe40000000003 */
[----:B------:R-:W-:Y:S02]  /*13b10*/  PRMT R15, R14, 0x7604, R15 ;  /* 0x000076040e0f7816 */ /* 0x000fe4000000000f */
[----:B------:R-:W-:Y:S02]  /*13b20*/  SHF.R.U32.HI R0, RZ, 0x10, R10 ;  /* 0x00000010ff007819 */ /* 0x000fe4000001160a */
[----:B------:R-:W-:Y:S02]  /*13b30*/  SHF.R.U32.HI R14, RZ, 0x10, R8 ;  /* 0x00000010ff0e7819 */ /* 0x000fe40000011608 */
[----:B------:R-:W-:Y:S02]  /*13b40*/  PRMT R13, R12, 0x7054, R13 ;  /* 0x000070540c0d7816 */ /* 0x000fe4000000000d */
[----:B------:R-:W-:-:S02]  /*13b50*/  PRMT R21, R20, 0x7054, R21 ;  /* 0x0000705414157816 */ /* 0x000fc40000000015 */
[----:B------:R-:W-:Y:S02]  /*13b60*/  LOP3.LUT R0, R0, 0xff, RZ, 0xc0, !PT ;  /* 0x000000ff00007812 */ /* 0x000fe400078ec0ff */
[----:B------:R-:W-:Y:S02]  /*13b70*/  LOP3.LUT R14, R14, 0xff, RZ, 0xc0, !PT ;  /* 0x000000ff0e0e7812 */ /* 0x000fe400078ec0ff */
[----:B------:R-:W-:Y:S02]  /*13b80*/  LOP3.LUT R21, R21, 0xff000000, R9, 0xf8, !PT ;  /* 0xff00000015157812 */ /* 0x000fe400078ef809 */
[----:B------:R-:W-:Y:S02]  /*13b90*/  LOP3.LUT R13, R13, 0xff000000, R11, 0xf8, !PT ;  /* 0xff0000000d0d7812 */ /* 0x000fe400078ef80b */
[----:B------:R-:W-:Y:S02]  /*13ba0*/  PRMT R3, R0, 0x7054, R3 ;  /* 0x0000705400037816 */ /* 0x000fe40000000003 */
[----:B------:R-:W-:-:S02]  /*13bb0*/  PRMT R15, R14, 0x7054, R15 ;  /* 0x000070540e0f7816 */ /* 0x000fc4000000000f */
[-C--:B0-----:R-:W-:Y:S02]  /*13bc0*/  F2FP.F16.E4M3.UNPACK_B R0, R6.reuse.H1 ;  /* 0x00000006ff00723e */ /* 0x081fe400030006ff */
[----:B------:R-:W-:Y:S02]  /*13bd0*/  F2FP.F16.E4M3.UNPACK_B R24, R21 ;  /* 0x00000015ff18723e */ /* 0x000fe400020006ff */
[----:B------:R-:W-:Y:S01]  /*13be0*/  F2FP.F16.E4M3.UNPACK_B R14, R13 ;  /* 0x0000000dff0e723e */ /* 0x000fe200020006ff */
[----:B------:R-:W-:Y:S01]  /*13bf0*/  HADD2.F32 R9, -RZ, R0.H1_H1 ;  /* 0x30000000ff097230 */ /* 0x000fe20000004100 */
[----:B------:R-:W-:Y:S01]  /*13c00*/  LOP3.LUT R12, R3, 0xff000000, R10, 0xf8, !PT ;  /* 0xff000000030c7812 */ /* 0x000fe200078ef80a */
[----:B------:R-:W-:Y:S01]  /*13c10*/  HADD2.F32 R25, -RZ, R24.H1_H1 ;  /* 0x30000018ff197230 */ /* 0x000fe20000004100 */
[----:B------:R-:W-:Y:S01]  /*13c20*/  LOP3.LUT R20, R15, 0xff000000, R8, 0xf8, !PT ;  /* 0xff0000000f147812 */ /* 0x000fe200078ef808 */
[----:B------:R-:W-:Y:S01]  /*13c30*/  HADD2.F32 R15, -RZ, R14.H1_H1 ;  /* 0x3000000eff0f7230 */ /* 0x000fe20000004100 */
[----:B------:R-:W-:Y:S01]  /*13c40*/  F2FP.F16.E4M3.UNPACK_B R3, R6 ;  /* 0x00000006ff03723e */ /* 0x000fe200020006ff */
[----:B------:R-:W-:Y:S01]  /*13c50*/  HADD2.F32 R8, -RZ, R0.H0_H0 ;  /* 0x20000000ff087230 */ /* 0x000fe20000004100 */
[----:B------:R-:W-:Y:S01]  /*13c60*/  F2FP.F16.E4M3.UNPACK_B R10, R7 ;  /* 0x00000007ff0a723e */ /* 0x000fe200020006ff */
[C---:B-1----:R-:W-:Y:S01]  /*13c70*/  FMUL.FTZ R27, R9.reuse, R25 ;  /* 0x00000019091b7220 */ /* 0x042fe20000410000 */
[----:B------:R-:W-:Y:S01]  /*13c80*/  F2FP.F16.E4M3.UNPACK_B R11, R7.H1 ;  /* 0x00000007ff0b723e */ /* 0x000fe200030006ff */
[----:B------:R-:W-:Y:S01]  /*13c90*/  FMUL.FTZ R26, R9, R15 ;  /* 0x0000000f091a7220 */ /* 0x000fe20000410000 */
[-C--:B------:R-:W-:Y:S01]  /*13ca0*/  F2FP.F16.E4M3.UNPACK_B R6, R5.reuse ;  /* 0x00000005ff06723e */ /* 0x080fe200020006ff */
[----:B------:R-:W-:Y:S01]  /*13cb0*/  HADD2.F32 R24, -RZ, R24.H0_H0 ;  /* 0x20000018ff187230 */ /* 0x000fe20000004100 */
[----:B------:R-:W-:Y:S01]  /*13cc0*/  F2FP.F16.E4M3.UNPACK_B R7, R5.H1 ;  /* 0x00000005ff07723e */ /* 0x000fe200030006ff */
[----:B------:R-:W-:Y:S01]  /*13cd0*/  HADD2.F32 R5, -RZ, R3.H1_H1 ;  /* 0x30000003ff057230 */ /* 0x000fe20000004100 */
[----:B------:R-:W-:Y:S01]  /*13ce0*/  F2FP.F16.E4M3.UNPACK_B R21, R21.H1 ;  /* 0x00000015ff15723e */ /* 0x000fe200030006ff */
[----:B------:R-:W-:-:S02]  /*13cf0*/  HADD2.F32 R14, -RZ, R14.H0_H0 ;  /* 0x2000000eff0e7230 */ /* 0x000fc40000004100 */
[C---:B------:R-:W-:Y:S01]  /*13d00*/  FFMA.FTZ R27, R8.reuse, R15, -R27 ;  /* 0x0000000f081b7223 */ /* 0x040fe2000001081b */
[----:B------:R-:W-:Y:S01]  /*13d10*/  FFMA.FTZ R26, R8, R25, R26 ;  /* 0x00000019081a7223 */ /* 0x000fe2000001001a */
[----:B------:R-:W-:Y:S01]  /*13d20*/  HADD2.F32 R3, -RZ, R3.H0_H0 ;  /* 0x20000003ff037230 */ /* 0x000fe20000004100 */
[----:B------:R-:W-:Y:S01]  /*13d30*/  F2FP.F16.E4M3.UNPACK_B R13, R13.H1 ;  /* 0x0000000dff0d723e */ /* 0x000fe200030006ff */
[C---:B------:R-:W-:Y:S01]  /*13d40*/  FMUL.FTZ R8, R5.reuse, R24 ;  /* 0x0000001805087220 */ /* 0x040fe20000410000 */
[----:B------:R-:W-:Y:S01]  /*13d50*/  FMUL.FTZ R15, R5, R14 ;  /* 0x0000000e050f7220 */ /* 0x000fe20000410000 */
[--C-:B------:R-:W-:Y:S01]  /*13d60*/  HADD2.F32 R5, -RZ, R10.reuse.H1_H1 ;  /* 0x3000000aff057230 */ /* 0x100fe20000004100 */
[----:B------:R-:W-:Y:S01]  /*13d70*/  F2FP.F16.E4M3.UNPACK_B R0, R4 ;  /* 0x00000004ff00723e */ /* 0x000fe200020006ff */
[----:B------:R-:W-:Y:S02]  /*13d80*/  HADD2.F32 R9, -RZ, R21.H0_H0 ;  /* 0x20000015ff097230 */ /* 0x000fe40000004100 */
[C---:B------:R-:W-:Y:S01]  /*13d90*/  FFMA.FTZ R25, R3.reuse, R14, -R8 ;  /* 0x0000000e03197223 */ /* 0x040fe20000010808 */
[----:B------:R-:W-:Y:S01]  /*13da0*/  FFMA.FTZ R24, R3, R24, R15 ;  /* 0x0000001803187223 */ /* 0x000fe2000001000f */
[----:B------:R-:W-:Y:S01]  /*13db0*/  HADD2.F32 R8, -RZ, R13.H0_H0 ;  /* 0x2000000dff087230 */ /* 0x000fe20000004100 */
[----:B------:R-:W-:Y:S01]  /*13dc0*/  F2FP.F16.E4M3.UNPACK_B R4, R4.H1 ;  /* 0x00000004ff04723e */ /* 0x000fe200030006ff */
[----:B------:R-:W-:-:S02]  /*13dd0*/  HADD2.F32 R10, -RZ, R10.H0_H0 ;  /* 0x2000000aff0a7230 */ /* 0x000fc40000004100 */
[CC--:B------:R-:W-:Y:S01]  /*13de0*/  FMUL.FTZ R15, R5.reuse, R9.reuse ;  /* 0x00000009050f7220 */ /* 0x0c0fe20000410000 */
[----:B------:R-:W-:Y:S02]  /*13df0*/  HADD2.F32 R14, -RZ, R21.H1_H1 ;  /* 0x30000015ff0e7230 */ /* 0x000fe40000004100 */
[-C--:B------:R-:W-:Y:S01]  /*13e00*/  FMUL.FTZ R5, R5, R8.reuse ;  /* 0x0000000805057220 */ /* 0x080fe20000410000 */
[----:B------:R-:W-:Y:S02]  /*13e10*/  HADD2.F32 R3, -RZ, R11.H1_H1 ;  /* 0x3000000bff037230 */ /* 0x000fe40000004100 */
[C---:B------:R-:W-:Y:S01]  /*13e20*/  FFMA.FTZ R21, R10.reuse, R8, -R15 ;  /* 0x000000080a157223 */ /* 0x040fe2000001080f */
[----:B------:R-:W-:Y:S02]  /*13e30*/  HADD2.F32 R8, -RZ, R13.H1_H1 ;  /* 0x3000000dff087230 */ /* 0x000fe40000004100 */
[----:B------:R-:W-:Y:S01]  /*13e40*/  FFMA.FTZ R28, R10, R9, R5 ;  /* 0x000000090a1c7223 */ /* 0x000fe20000010005 */
[----:B------:R-:W-:-:S02]  /*13e50*/  HADD2.F32 R11, -RZ, R11.H0_H0 ;  /* 0x2000000bff0b7230 */ /* 0x000fc40000004100 */
[C---:B------:R-:W-:Y:S01]  /*13e60*/  FMUL.FTZ R30, R3.reuse, R14 ;  /* 0x0000000e031e7220 */ /* 0x040fe20000410000 */
[----:B------:R-:W-:Y:S01]  /*13e70*/  F2FP.F16.E4M3.UNPACK_B R9, R20 ;  /* 0x00000014ff09723e */ /* 0x000fe200020006ff */
[-C--:B------:R-:W-:Y:S01]  /*13e80*/  FMUL.FTZ R10, R3, R8.reuse ;  /* 0x00000008030a7220 */ /* 0x080fe20000410000 */
[----:B------:R-:W-:Y:S02]  /*13e90*/  HADD2.F32 R5, -RZ, R4.H1_H1 ;  /* 0x30000004ff057230 */ /* 0x000fe40000004100 */
[C---:B------:R-:W-:Y:S01]  /*13ea0*/  FFMA.FTZ R30, R11.reuse, R8, -R30 ;  /* 0x000000080b1e7223 */ /* 0x040fe2000001081e */
[----:B------:R-:W-:Y:S01]  /*13eb0*/  F2FP.F16.E4M3.UNPACK_B R8, R12 ;  /* 0x0000000cff08723e */ /* 0x000fe200020006ff */
[----:B------:R-:W-:Y:S01]  /*13ec0*/  FFMA.FTZ R29, R11, R14, R10 ;  /* 0x0000000e0b1d7223 */ /* 0x000fe2000001000a */
[--C-:B------:R-:W-:Y:S01]  /*13ed0*/  HADD2.F32 R13, -RZ, R9.reuse.H1_H1 ;  /* 0x30000009ff0d7230 */ /* 0x100fe20000004100 */
[----:B------:R-:W-:Y:S01]  /*13ee0*/  F2FP.F16.E4M3.UNPACK_B R12, R12.H1 ;  /* 0x0000000cff0c723e */ /* 0x000fe200030006ff */
[----:B------:R-:W-:Y:S01]  /*13ef0*/  HADD2.F32 R10, -RZ, R9.H0_H0 ;  /* 0x20000009ff0a7230 */ /* 0x000fe20000004100 */
[----:B------:R-:W-:Y:S01]  /*13f00*/  F2FP.F16.E4M3.UNPACK_B R20, R20.H1 ;  /* 0x00000014ff14723e */ /* 0x000fe200030006ff */
[----:B------:R-:W-:-:S02]  /*13f10*/  HADD2.F32 R9, -RZ, R8.H1_H1 ;  /* 0x30000008ff097230 */ /* 0x000fc40000004100 */
[C---:B------:R-:W-:Y:S01]  /*13f20*/  FMUL.FTZ R11, R5.reuse, R13 ;  /* 0x0000000d050b7220 */ /* 0x040fe20000410000 */
[----:B------:R-:W-:Y:S02]  /*13f30*/  HADD2.F32 R3, -RZ, R0.H1_H1 ;  /* 0x30000000ff037230 */ /* 0x000fe40000004100 */
        /* <DEDUP_REMOVED lines=10> */
[----:B------:R-:W-:-:S02]  /*13fe0*/  HADD2.F32 R4, -RZ, R12.H1_H1 ;  /* 0x3000000cff047230 */ /* 0x000fc40000004100 */
[--C-:B------:R-:W-:Y:S02]  /*13ff0*/  HADD2.F32 R3, -RZ, R7.reuse.H1_H1 ;  /* 0x30000007ff037230 */ /* 0x100fe40000004100 */
[--C-:B------:R-:W-:Y:S02]  /*14000*/  HADD2.F32 R8, -RZ, R20.reuse.H1_H1 ;  /* 0x30000014ff087230 */ /* 0x100fe40000004100 */
[----:B------:R-:W-:Y:S02]  /*14010*/  HADD2.F32 R9, -RZ, R20.H0_H0 ;  /* 0x20000014ff097230 */ /* 0x000fe40000004100 */
[C---:B------:R-:W-:Y:S01]  /*14020*/  FMUL.FTZ R13, R3.reuse, R4 ;  /* 0x00000004030d7220 */ /* 0x040fe20000410000 */
[----:B------:R-:W-:Y:S02]  /*14030*/  HADD2.F32 R0, -RZ, R6.H1_H1 ;  /* 0x30000006ff007230 */ /* 0x000fe40000004100 */
[----:B------:R-:W-:Y:S02]  /*14040*/  HADD2.F32 R5, -RZ, R12.H0_H0 ;  /* 0x2000000cff057230 */ /* 0x000fe40000004100 */
[----:B------:R-:W-:Y:S01]  /*14050*/  FMUL.FTZ R12, R3, R8 ;  /* 0x00000008030c7220 */ /* 0x000fe20000410000 */
[----:B------:R-:W-:-:S02]  /*14060*/  HADD2.F32 R7, -RZ, R7.H0_H0 ;  /* 0x20000007ff077230 */ /* 0x000fc40000004100 */
[C---:B------:R-:W-:Y:S01]  /*14070*/  FMUL.FTZ R3, R0.reuse, R9 ;  /* 0x0000000900037220 */ /* 0x040fe20000410000 */
[----:B------:R-:W-:Y:S02]  /*14080*/  HADD2.F32 R6, -RZ, R6.H0_H0 ;  /* 0x20000006ff067230 */ /* 0x000fe40000004100 */
[-C--:B------:R-:W-:Y:S01]  /*14090*/  FMUL.FTZ R0, R0, R5.reuse ;  /* 0x0000000500007220 */ /* 0x080fe20000410000 */
[C---:B------:R-:W-:Y:S01]  /*140a0*/  FFMA.FTZ R12, R7.reuse, R4, -R12 ;  /* 0x00000004070c7223 */ /* 0x040fe2000001080c */
[----:B------:R-:W-:Y:S01]  /*140b0*/  FFMA.FTZ R13, R7, R8, R13 ;  /* 0x00000008070d7223 */ /* 0x000fe2000001000d */
[C---:B------:R-:W-:Y:S01]  /*140c0*/  FFMA.FTZ R5, R6.reuse, R5, -R3 ;  /* 0x0000000506057223 */ /* 0x040fe20000010803 */
[----:B------:R-:W-:Y:S01]  /*140d0*/  FFMA.FTZ R0, R6, R9, R0 ;  /* 0x0000000906007223 */ /* 0x000fe20000010000 */
[----:B------:R-:W-:Y:S02]  /*140e0*/  F2FP.SATFINITE.E4M3.F32.PACK_AB_MERGE_C R6, R26, R27, RZ ;  /* 0x0000001b1a06723e */ /* 0x000fe400048070ff */
[----:B------:R-:W-:-:S02]  /*140f0*/  F2FP.SATFINITE.E4M3.F32.PACK_AB_MERGE_C R7, R29, R30, RZ ;  /* 0x0000001e1d07723e */ /* 0x000fc400048070ff */
[----:B------:R-:W-:Y:S02]  /*14100*/  F2FP.SATFINITE.E4M3.F32.PACK_AB_MERGE_C R4, R15, R14, RZ ;  /* 0x0000000e0f04723e */ /* 0x000fe400048070ff */
[----:B------:R-:W-:Y:S02]  /*14110*/  F2FP.SATFINITE.E4M3.F32.PACK_AB_MERGE_C R12, R13, R12, RZ ;  /* 0x0000000c0d0c723e */ /* 0x000fe400048070ff */
[----:B------:R-:W-:Y:S02]  /*14120*/  F2FP.SATFINITE.E4M3.F32.PACK_AB_MERGE_C R6, R24, R25, R6 ;  /* 0x000000191806723e */ /* 0x000fe40004807006 */
[----:B------:R-:W-:Y:S02]  /*14130*/  F2FP.SATFINITE.E4M3.F32.PACK_AB_MERGE_C R7, R28, R21, R7 ;  /* 0x000000151c07723e */ /* 0x000fe40004807007 */
[----:B------:R-:W-:Y:S02]  /*14140*/  F2FP.SATFINITE.E4M3.F32.PACK_AB_MERGE_C R4, R10, R11, R4 ;  /* 0x0000000b0a04723e */ /* 0x000fe40004807004 */
[----:B------:R-:W-:-:S05]  /*14150*/  F2FP.SATFINITE.E4M3.F32.PACK_AB_MERGE_C R5, R0, R5, R12 ;  /* 0x000000050005723e */ /* 0x000fca000480700c */
[----:B------:R0:W-:Y:S01]  /*14160*/  STS.128 [R234+0x4000], R4 ;  /* 0x00400004ea007388 */ /* 0x0001e20000000c00 */
[----:B------:R-:W-:Y:S05]  /*14170*/  BRA `(.L_x_454) ;  /* 0x00000034003c7947 */ /* 0x000fea0003800000 */
.L_x_448:
[----:B------:R-:W-:-:S03]  /*14180*/  UMOV UR4, 0xffffffff ;  /* 0xffffffff00047882 */ /* 0x000fc60000000000 */
[----:B------:R-:W-:Y:S05]  /*14190*/  BRA.DIV UR4, `(.L_x_465) ;  /* 0x0000017204ec7947 */ /* 0x000fea000b800000 */
[----:B------:R0:W1:Y:S04]  /*141a0*/  SHFL.IDX PT, R3, R26, RZ, 0x1e1f ;  /* 0x001e1fff1a037589 */ /* 0x00006800000e0000 */
[----:B------:R0:W2:Y:S04]  /*141b0*/  SHFL.IDX PT, R21, R24, RZ, 0x1e1f ;  /* 0x001e1fff18157589 */ /* 0x0000a800000e0000 */
[----:B------:R0:W3:Y:S04]  /*141c0*/  SHFL.IDX PT, R0, R28, RZ, 0x1e1f ;  /* 0x001e1fff1c007589 */ /* 0x0000e800000e0000 */
[----:B------:R0:W4:Y:S02]  /*141d0*/  SHFL.IDX PT, R20, R29, RZ, 0x1e1f ;  /* 0x001e1fff1d147589 */ /* 0x00012400000e0000 */
.L_x_682:
[----:B------:R-:W-:Y:S01]  /*141e0*/  ULDC UR4, c[0x0][0x448] ;  /* 0x0001120000047ab9 */ /* 0x000fe20000000800 */
[----:B------:R-:W-:Y:S01]  /*141f0*/  BSSY B1, `(.L_x_466) ;  /* 0x000003a000017945 */ /* 0x000fe20003800000 */
[----:B------:R-:W-:Y:S01]  /*14200*/  IMAD R149, R149, UR4, RZ ;  /* 0x0000000495957c24 */ /* 0x000fe2000f8e02ff */
[----:B0-----:R-:W-:Y:S02]  /*14210*/  CS2R R28, SRZ ;  /* 0x00000000001c7805 */ /* 0x001fe4000001ff00 */
[----:B------:R-:W-:Y:S02]  /*14220*/  CS2R R30, SRZ ;  /* 0x00000000001e7805 */ /* 0x000fe4000001ff00 */
[----:B------:R-:W-:Y:S02]  /*14230*/  CS2R R6, SRZ ;  /* 0x0000000000067805 */ /* 0x000fe4000001ff00 */
[----:B------:R-:W-:Y:S02]  /*14240*/  CS2R R8, SRZ ;  /* 0x0000000000087805 */ /* 0x000fe4000001ff00 */
        /* <DEDUP_REMOVED lines=11> */
[C---:B------:R-:W-:Y:S01]  /*14300*/  VIADD R4, R18.reuse, 0x20 ;  /* 0x0000002012047836 */ /* 0x040fe20000000000 */
[----:B------:R-:W-:Y:S01]  /*14310*/  ULDC UR4, c[0x0][0x3f4] ;  /* 0x0000fd0000047ab9 */ /* 0x000fe20000000800 */
[C---:B------:R-:W-:Y:S02]  /*14320*/  IADD3 R5, R18.reuse, 0x40, RZ ;  /* 0x0000004012057810 */ /* 0x040fe40007ffe0ff */
[----:B------:R-:W-:Y:S02]  /*14330*/  CS2R R32, SRZ ;  /* 0x0000000000207805 */ /* 0x000fe4000001ff00 */
[----:B------:R-:W-:Y:S02]  /*14340*/  ISETP.GE.AND P2, PT, R18, UR4, PT ;  /* 0x0000000412007c0c */ /* 0x000fe4000bf46270 */
[----:B------:R-:W-:Y:S02]  /*14350*/  CS2R R34, SRZ ;  /* 0x0000000000227805 */ /* 0x000fe4000001ff00 */
[----:B------:R-:W-:-:S02]  /*14360*/  ISETP.GE.AND P1, PT, R4, UR4, PT ;  /* 0x0000000404007c0c */ /* 0x000fc4000bf26270 */
[----:B------:R-:W-:Y:S02]  /*14370*/  CS2R R28, SRZ ;  /* 0x00000000001c7805 */ /* 0x000fe4000001ff00 */
[----:B------:R-:W-:Y:S02]  /*14380*/  ISETP.GE.AND P0, PT, R5, UR4, PT ;  /* 0x0000000405007c0c */ /* 0x000fe4000bf06270 */
[----:B------:R-:W-:Y:S02]  /*14390*/  CS2R R30, SRZ ;  /* 0x00000000001e7805 */ /* 0x000fe4000001ff00 */
[----:B------:R-:W-:Y:S02]  /*143a0*/  CS2R R12, SRZ ;  /* 0x00000000000c7805 */ /* 0x000fe4000001ff00 */
[----:B------:R-:W-:Y:S02]  /*143b0*/  CS2R R14, SRZ ;  /* 0x00000000000e7805 */ /* 0x000fe4000001ff00 */
[----:B------:R-:W-:-:S02]  /*143c0*/  @!P2 SHF.R.S32.HI R5, RZ, 0x1f, R18 ;  /* 0x0000001fff05a819 */ /* 0x000fc40000011412 */
[C---:B-1----:R-:W-:Y:S01]  /*143d0*/  @!P2 IADD3 R36, P3, R18.reuse, R3, RZ ;  /* 0x000000031224a210 */ /* 0x042fe20007f7e0ff */
[----:B------:R-:W-:Y:S01]  /*143e0*/  @!P1 IMAD.SHL.U32 R42, R237, 0x10, RZ ;  /* 0x00000010ed2a9824 */ /* 0x000fe200078e00ff */
[----:B--2---:R-:W-:-:S03]  /*143f0*/  @!P2 IADD3 R38, P4, R18, R21, RZ ;  /* 0x000000151226a210 */ /* 0x004fc60007f9e0ff */
[--C-:B---3--:R-:W-:Y:S02]  /*14400*/  @!P2 IMAD.X R37, R0, 0x1, R5.reuse, P3 ;  /* 0x000000010025a824 */ /* 0x108fe400018e0605 */
[----:B----4-:R-:W-:Y:S01]  /*14410*/  @!P2 IMAD.X R39, R20, 0x1, R5, P4 ;  /* 0x000000011427a824 */ /* 0x010fe200020e0605 */
[----:B------:R-:W-:Y:S02]  /*14420*/  @!P1 SHF.R.S32.HI R5, RZ, 0x1f, R42 ;  /* 0x0000001fff059819 */ /* 0x000fe4000001142a */
[----:B------:R-:W-:Y:S02]  /*14430*/  CS2R R6, SRZ ;  /* 0x0000000000067805 */ /* 0x000fe4000001ff00 */
[----:B------:R-:W-:Y:S02]  /*14440*/  CS2R R24, SRZ ;  /* 0x0000000000187805 */ /* 0x000fe4000001ff00 */
[----:B------:R-:W-:Y:S02]  /*14450*/  CS2R R26, SRZ ;  /* 0x00000000001a7805 */ /* 0x000fe4000001ff00 */
[----:B------:R-:W-:-:S02]  /*14460*/  CS2R R8, SRZ ;  /* 0x0000000000087805 */ /* 0x000fc4000001ff00 */
[----:B------:R-:W-:Y:S01]  /*14470*/  CS2R R10, SRZ ;  /* 0x00000000000a7805 */ /* 0x000fe2000001ff00 */
[----:B------:R0:W5:Y:S04]  /*14480*/  @!P2 LD.E.128 R32, desc[UR54][R36.64] ;  /* 0x000000362420a980 */ /* 0x000168000c101d00 */
[----:B------:R0:W5:Y:S01]  /*14490*/  @!P2 LD.E.128 R28, desc[UR54][R38.64] ;  /* 0x00000036261ca980 */ /* 0x000162000c101d00 */
[----:B------:R-:W-:Y:S01]  /*144a0*/  @!P0 IMAD.SHL.U32 R48, R40, 0x10, RZ ;  /* 0x0000001028308824 */ /* 0x000fe200078e00ff */
[-C--:B------:R-:W-:Y:S02]  /*144b0*/  @!P1 IADD3 R40, P5, R3, R42.reuse, RZ ;  /* 0x0000002a03289210 */ /* 0x080fe40007fbe0ff */
[----:B------:R-:W-:Y:S02]  /*144c0*/  @!P1 IADD3 R42, P4, R21, R42, RZ ;  /* 0x0000002a152a9210 */ /* 0x000fe40007f9e0ff */
[----:B------:R-:W-:-:S02]  /*144d0*/  @!P0 IADD3 R46, P3, R3, R48, RZ ;  /* 0x00000030032e8210 */ /* 0x000fc40007f7e0ff */
[----:B------:R-:W-:Y:S01]  /*144e0*/  @!P0 SHF.R.S32.HI R3, RZ, 0x1f, R48 ;  /* 0x0000001fff038819 */ /* 0x000fe20000011430 */
[----:B------:R-:W-:Y:S01]  /*144f0*/  @!P1 IMAD.X R43, R20, 0x1, R5, P4 ;  /* 0x00000001142b9824 */ /* 0x000fe200020e0605 */
[C---:B------:R-:W-:Y:S02]  /*14500*/  @!P1 IADD3.X R41, R0.reuse, R5, RZ, P5, !PT ;  /* 0x0000000500299210 */ /* 0x040fe40002ffe4ff */
[----:B------:R-:W-:Y:S02]  /*14510*/  @!P0 IADD3 R48, P5, R21, R48, RZ ;  /* 0x0000003015308210 */ /* 0x000fe40007fbe0ff */
[----:B------:R-:W-:Y:S01]  /*14520*/  CS2R R4, SRZ ;  /* 0x0000000000047805 */ /* 0x000fe2000001ff00 */
[--C-:B------:R-:W-:Y:S01]  /*14530*/  @!P0 IMAD.X R47, R0, 0x1, R3.reuse, P3 ;  /* 0x00000001002f8824 */ /* 0x100fe200018e0603 */
[----:B------:R0:W5:Y:S01]  /*14540*/  @!P1 LD.E.128 R12, desc[UR54][R40.64] ;  /* 0x00000036280c9980 */ /* 0x000162000c101d00 */
[----:B------:R-:W-:-:S03]  /*14550*/  @!P0 IMAD.X R49, R20, 0x1, R3, P5 ;  /* 0x0000000114318824 */ /* 0x000fc600028e0603 */
[----:B------:R0:W5:Y:S04]  /*14560*/  @!P1 LD.E.128 R4, desc[UR54][R42.64] ;  /* 0x000000362a049980 */ /* 0x000168000c101d00 */
[----:B------:R0:W5:Y:S04]  /*14570*/  @!P0 LD.E.128 R24, desc[UR54][R46.64] ;  /* 0x000000362e188980 */ /* 0x000168000c101d00 */
[----:B------:R0:W5:Y:S02]  /*14580*/  @!P0 LD.E.128 R8, desc[UR54][R48.64] ;  /* 0x0000003630088980 */ /* 0x000164000c101d00 */
.L_x_467:
[----:B------:R-:W-:Y:S05]  /*14590*/  BSYNC B1 ;  /* 0x0000000000017941 */ /* 0x000fea0003800000 */
.L_x_466:
[----:B------:R-:W-:Y:S01]  /*145a0*/  ULEA.HI UR4, UR43, UR43, URZ, 0x1 ;  /* 0x0000002b2b047291 */ /* 0x000fe2000f8f083f */
[----:B---3--:R-:W-:Y:S01]  /*145b0*/  IMAD R0, R145, -0x80, R149 ;  /* 0xffffff8091007824 */ /* 0x008fe200078e0295 */
[----:B------:R-:W-:Y:S02]  /*145c0*/  BSSY B1, `(.L_x_468) ;  /* 0x0000009000017945 */ /* 0x000fe40003800000 */
[----:B------:R-:W-:Y:S02]  /*145d0*/  ULOP3.LUT UR4, UR4, 0xfffffffe, URZ, 0xc0, !UPT ;  /* 0xfffffffe04047892 */ /* 0x000fe4000f8ec03f */
[----:B-1----:R-:W-:Y:S02]  /*145e0*/  VIMNMX R3, R0, 0x80, PT ;  /* 0x0000008000037848 */ /* 0x002fe40003fe0100 */
[----:B------:R-:W-:Y:S02]  /*145f0*/  UIADD3 UR4, UR43, -UR4, URZ ;  /* 0x800000042b047290 */ /* 0x000fe4000fffe03f */
[----:B------:R-:W-:-:S04]  /*14600*/  ISETP.GE.AND P1, PT, R168, R3, PT ;  /* 0x00000003a800720c */ /* 0x000fc80003f26270 */
[----:B--2---:R-:W-:-:S05]  /*14610*/  IMAD.U32 R21, RZ, RZ, UR4 ;  /* 0x00000004ff157e24 */ /* 0x004fca000f8e00ff */
[----:B------:R-:W-:-:S04]  /*14620*/  SHF.L.U32 R21, R21, 0x1f, RZ ;  /* 0x0000001f15157819 */ /* 0x000fc800000006ff */
[----:B------:R-:W1:Y:S02]  /*14630*/  SYNCS.PHASECHK.TRANS64.TRYWAIT P0, [R16+URZ+0x29800], R21 ;  /* 0x02980015100075a7 */ /* 0x000e64000800017f */
[----:B-1----:R-:W-:Y:S05]  /*14640*/  @!P0 BRA `(.L_x_469) ;  /* 0x0000017000348947 */ /* 0x002fea0003800000 */
.L_x_683:
[----:B------:R-:W-:Y:S05]  /*14650*/  BSYNC B1 ;  /* 0x0000000000017941 */ /* 0x000fea0003800000 */
.L_x_468:
[----:B------:R-:W-:Y:S05]  /*14660*/  @P1 BRA `(.L_x_454) ;  /* 0x0000003000001947 */ /* 0x000fea0003800000 */
[----:B------:R-:W2:Y:S01]  /*14670*/  LDC R0, c[0x0][0x3f4] ;  /* 0x0000fd00ff007b82 */ /* 0x000ea20000000800 */
[C---:B-1----:R-:W-:Y:S01]  /*14680*/  VIADD R21, R18.reuse, 0x40 ;  /* 0x0000004012157836 */ /* 0x042fe20000000000 */
[C---:B------:R-:W-:Y:S01]  /*14690*/  IADD3 R3, R18.reuse, 0x20, RZ ;  /* 0x0000002012037810 */ /* 0x040fe20007ffe0ff */
[----:B------:R-:W-:Y:S01]  /*146a0*/  BSSY B1, `(.L_x_470) ;  /* 0x0000101000017945 */ /* 0x000fe20003800000 */
[-C--:B--2---:R-:W-:Y:S02]  /*146b0*/  ISETP.GE.AND P0, PT, R18, R0.reuse, PT ;  /* 0x000000001200720c */ /* 0x084fe40003f06270 */
[-C--:B------:R-:W-:Y:S02]  /*146c0*/  ISETP.GE.AND P1, PT, R3, R0.reuse, PT ;  /* 0x000000000300720c */ /* 0x080fe40003f26270 */
[----:B------:R-:W-:-:S09]  /*146d0*/  ISETP.GE.AND P2, PT, R21, R0, PT ;  /* 0x000000001500720c */ /* 0x000fd20003f46270 */
[----:B------:R-:W-:Y:S05]  /*146e0*/  @P0 BRA `(.L_x_471) ;  /* 0x0000000c00f00947 */ /* 0x000fea0003800000 */
[----:B------:R-:W2:Y:S01]  /*146f0*/  LDL R65, [R1+0x58] ;  /* 0x0000580001417983 */ /* 0x000ea20000100800 */
[----:B----4-:R-:W0:Y:S01]  /*14700*/  S2R R20, SR_TID.X ;  /* 0x0000000000147919 */ /* 0x010e220000002100 */
[----:B-----5:R-:W-:-:S04]  /*14710*/  SHF.R.U32.HI R3, RZ, 0x8, R32 ;  /* 0x00000008ff037819 */ /* 0x020fc80000011620 */
[----:B------:R-:W-:Y:S01]  /*14720*/  LOP3.LUT R21, R3, 0xff, RZ, 0xc0, !PT ;  /* 0x000000ff03157812 */ /* 0x000fe200078ec0ff */
[----:B0-----:R-:W-:-:S05]  /*14730*/  VIADD R38, R20, 0xffffff80 ;  /* 0xffffff8014267836 */ /* 0x001fca0000000000 */
[----:B------:R-:W-:-:S04]  /*14740*/  LEA.HI R40, R38, R38, RZ, 0x1 ;  /* 0x0000002626287211 */ /* 0x000fc800078f08ff */
[----:B------:R-:W-:-:S05]  /*14750*/  LOP3.LUT R40, R40, 0xfffffffe, RZ, 0xc0, !PT ;  /* 0xfffffffe28287812 */ /* 0x000fca00078ec0ff */
[----:B------:R-:W-:Y:S01]  /*14760*/  IMAD.IADD R40, R38, 0x1, -R40 ;  /* 0x0000000126287824 */ /* 0x000fe200078e0a28 */
[----:B------:R-:W-:-:S04]  /*14770*/  LOP3.LUT R20, R32, 0xff, RZ, 0xc0, !PT ;  /* 0x000000ff20147812 */ /* 0x000fc800078ec0ff */
[----:B------:R-:W-:Y:S02]  /*14780*/  LEA.HI R3, R0, R40, RZ, 0x1c ;  /* 0x0000002800037211 */ /* 0x000fe400078fe0ff */
[----:B------:R-:W-:Y:S02]  /*14790*/  PRMT R45, R21, 0x7604, R20 ;  /* 0x00007604152d7816 */ /* 0x000fe40000000014 */
[----:B------:R-:W-:-:S04]  /*147a0*/  SHF.R.S32.HI R20, RZ, 0x1f, R3 ;  /* 0x0000001fff147819 */ /* 0x000fc80000011403 */
[----:B------:R-:W-:Y:S01]  /*147b0*/  LEA.HI R21, R20, R3, RZ, 0x2 ;  /* 0x0000000314157211 */ /* 0x000fe200078f10ff */
[----:B------:R-:W-:-:S03]  /*147c0*/  IMAD.SHL.U32 R20, R3, 0x10, RZ ;  /* 0x0000001003147824 */ /* 0x000fc600078e00ff */
[----:B------:R-:W-:Y:S02]  /*147d0*/  SHF.L.U32 R21, R21, 0xb, RZ ;  /* 0x0000000b15157819 */ /* 0x000fe400000006ff */
[----:B------:R-:W-:Y:S02]  /*147e0*/  LOP3.LUT R3, R175, 0x30, R20, 0xf8, !PT ;  /* 0x00000030af037812 */ /* 0x000fe400078ef814 */
[----:B------:R-:W-:Y:S02]  /*147f0*/  SHF.R.U32.HI R37, RZ, 0x8, R33 ;  /* 0x00000008ff257819 */ /* 0x000fe40000011621 */
[----:B------:R-:W-:Y:S02]  /*14800*/  SHF.R.U32.HI R39, RZ, 0x8, R34 ;  /* 0x00000008ff277819 */ /* 0x000fe40000011622 */
[----:B------:R-:W-:Y:S02]  /*14810*/  LOP3.LUT R3, R3, R196, RZ, 0x3c, !PT ;  /* 0x000000c403037212 */ /* 0x000fe400078e3cff */
[----:B------:R-:W-:-:S02]  /*14820*/  LOP3.LUT R20, R21, 0xffffe000, RZ, 0xc0, !PT ;  /* 0xffffe00015147812 */ /* 0x000fc400078ec0ff */
[----:B------:R-:W-:Y:S02]  /*14830*/  LOP3.LUT R36, R33, 0xff, RZ, 0xc0, !PT ;  /* 0x000000ff21247812 */ /* 0x000fe400078ec0ff */
[----:B------:R-:W-:Y:S02]  /*14840*/  LOP3.LUT R38, R34, 0xff, RZ, 0xc0, !PT ;  /* 0x000000ff22267812 */ /* 0x000fe400078ec0ff */
[----:B------:R-:W-:Y:S02]  /*14850*/  LOP3.LUT R37, R37, 0xff, RZ, 0xc0, !PT ;  /* 0x000000ff25257812 */ /* 0x000fe400078ec0ff */
[----:B------:R-:W-:Y:S02]  /*14860*/  LOP3.LUT R39, R39, 0xff, RZ, 0xc0, !PT ;  /* 0x000000ff27277812 */ /* 0x000fe400078ec0ff */
[----:B------:R-:W-:Y:S02]  /*14870*/  IADD3 R3, R3, R197, R20 ;  /* 0x000000c503037210 */ /* 0x000fe40007ffe014 */
[----:B------:R-:W-:-:S02]  /*14880*/  PRMT R46, R37, 0x7604, R36 ;  /* 0x00007604252e7816 */ /* 0x000fc40000000024 */
[----:B------:R-:W-:Y:S01]  /*14890*/  PRMT R47, R39, 0x7604, R38 ;  /* 0x00007604272f7816 */ /* 0x000fe20000000026 */
[----:B------:R-:W-:Y:S01]  /*148a0*/  IMAD.IADD R3, R16, 0x1, R3 ;  /* 0x0000000110037824 */ /* 0x000fe200078e0203 */
[----:B------:R-:W-:Y:S02]  /*148b0*/  SHF.R.U32.HI R37, RZ, 0x8, R35 ;  /* 0x00000008ff257819 */ /* 0x000fe40000011623 */
[----:B------:R-:W-:Y:S02]  /*148c0*/  SHF.R.U32.HI R39, RZ, 0x8, R28 ;  /* 0x00000008ff277819 */ /* 0x000fe4000001161c */
[----:B------:R-:W-:Y:S01]  /*148d0*/  LOP3.LUT R36, R35, 0xff, RZ, 0xc0, !PT ;  /* 0x000000ff23247812 */ /* 0x000fe200078ec0ff */
[----:B------:R-:W0:Y:S01]  /*148e0*/  LDS.128 R40, [R3+0x14400] ;  /* 0x0144000003287984 */ /* 0x000e220000000c00 */
[----:B------:R-:W-:Y:S02]  /*148f0*/  LOP3.LUT R38, R28, 0xff, RZ, 0xc0, !PT ;  /* 0x000000ff1c267812 */ /* 0x000fe400078ec0ff */
[----:B------:R-:W-:-:S02]  /*14900*/  LOP3.LUT R37, R37, 0xff, RZ, 0xc0, !PT ;  /* 0x000000ff25257812 */ /* 0x000fc400078ec0ff */
[----:B------:R-:W-:Y:S02]  /*14910*/  LOP3.LUT R39, R39, 0xff, RZ, 0xc0, !PT ;  /* 0x000000ff27277812 */ /* 0x000fe400078ec0ff */
[----:B------:R-:W-:Y:S02]  /*14920*/  PRMT R48, R37, 0x7604, R36 ;  /* 0x0000760425307816 */ /* 0x000fe40000000024 */
[----:B------:R-:W-:Y:S02]  /*14930*/  PRMT R51, R39, 0x7604, R38 ;  /* 0x0000760427337816 */ /* 0x000fe40000000026 */
[----:B------:R-:W-:Y:S02]  /*14940*/  SHF.R.U32.HI R53, RZ, 0x8, R31 ;  /* 0x00000008ff357819 */ /* 0x000fe4000001161f */
        /* <DEDUP_REMOVED lines=13> */
[----:B------:R-:W-:Y:S01]  /*14a20*/  SHF.R.U32.HI R49, RZ, 0x10, R35 ;  /* 0x00000010ff317819 */ /* 0x000fe20000011623 */
[----:B------:R-:W-:-:S02]  /*14a30*/  IMAD.U32 R53, R53, 0x10000, RZ ;  /* 0x0001000035357824 */ /* 0x000fc400078e00ff */
[----:B------:R-:W-:Y:S01]  /*14a40*/  IMAD.U32 R21, R21, 0x10000, RZ ;  /* 0x0001000015157824 */ /* 0x000fe200078e00ff */
[----:B------:R-:W-:Y:S01]  /*14a50*/  SHF.R.U32.HI R59, RZ, 0x10, R31 ;  /* 0x00000010ff3b7819 */ /* 0x000fe2000001161f */
[----:B------:R-:W-:Y:S01]  /*14a60*/  IMAD.U32 R49, R49, 0x10000, RZ ;  /* 0x0001000031317824 */ /* 0x000fe200078e00ff */
[----:B------:R-:W-:Y:S02]  /*14a70*/  LOP3.LUT R55, R20, 0xff0000, R53, 0xf8, !PT ;  /* 0x00ff000014377812 */ /* 0x000fe400078ef835 */
[----:B------:R-:W-:Y:S02]  /*14a80*/  LOP3.LUT R21, R46, 0xff0000, R21, 0xf8, !PT ;  /* 0x00ff00002e157812 */ /* 0x000fe400078ef815 */
[----:B------:R-:W-:Y:S02]  /*14a90*/  SHF.L.U32 R59, R59, 0x10, RZ ;  /* 0x000000103b3b7819 */ /* 0x000fe400000006ff */
[----:B------:R-:W-:Y:S02]  /*14aa0*/  LOP3.LUT R49, R48, 0xff0000, R49, 0xf8, !PT ;  /* 0x00ff000030317812 */ /* 0x000fe400078ef831 */
[----:B------:R-:W-:-:S02]  /*14ab0*/  LOP3.LUT R45, R45, 0xff0000, R32, 0xf8, !PT ;  /* 0x00ff00002d2d7812 */ /* 0x000fc400078ef820 */
[----:B------:R-:W-:Y:S02]  /*14ac0*/  LOP3.LUT R47, R47, 0xff0000, R34, 0xf8, !PT ;  /* 0x00ff00002f2f7812 */ /* 0x000fe400078ef822 */
[----:B------:R-:W-:Y:S02]  /*14ad0*/  LOP3.LUT R55, R55, 0xff000000, R29, 0xf8, !PT ;  /* 0xff00000037377812 */ /* 0x000fe400078ef81d */
[----:B------:R-:W-:Y:S02]  /*14ae0*/  LOP3.LUT R53, R21, 0xff000000, R33, 0xf8, !PT ;  /* 0xff00000015357812 */ /* 0x000fe400078ef821 */
[----:B------:R-:W-:Y:S02]  /*14af0*/  LOP3.LUT R59, R52, 0xff0000, R59, 0xf8, !PT ;  /* 0x00ff0000343b7812 */ /* 0x000fe400078ef83b */
[----:B------:R-:W-:Y:S02]  /*14b00*/  LOP3.LUT R45, R45, 0xff000000, R32, 0xf8, !PT ;  /* 0xff0000002d2d7812 */ /* 0x000fe400078ef820 */
[----:B------:R-:W-:-:S02]  /*14b10*/  LOP3.LUT R54, R49, 0xff000000, R35, 0xf8, !PT ;  /* 0xff00000031367812 */ /* 0x000fc400078ef823 */
[----:B------:R-:W-:Y:S02]  /*14b20*/  LOP3.LUT R20, R47, 0xff000000, R34, 0xf8, !PT ;  /* 0xff0000002f147812 */ /* 0x000fe400078ef822 */
[----:B------:R-:W-:Y:S02]  /*14b30*/  F2FP.F16.E4M3.UNPACK_B R35, R55 ;  /* 0x00000037ff23723e */ /* 0x000fe400020006ff */
[----:B0-----:R-:W-:Y:S02]  /*14b40*/  F2FP.F16.E4M3.UNPACK_B R32, R41 ;  /* 0x00000029ff20723e */ /* 0x001fe400020006ff */
[----:B------:R-:W-:Y:S02]  /*14b50*/  F2FP.F16.E4M3.UNPACK_B R34, R53 ;  /* 0x00000035ff22723e */ /* 0x000fe400020006ff */
[----:B------:R-:W-:Y:S01]  /*14b60*/  LOP3.LUT R59, R59, 0xff000000, R31, 0xf8, !PT ;  /* 0xff0000003b3b7812 */ /* 0x000fe200078ef81f */
[----:B------:R-:W-:Y:S01]  /*14b70*/  HADD2.F32 R56, -RZ, R35.H0_H0 ;  /* 0x20000023ff387230 */ /* 0x000fe20000004100 */
[----:B------:R-:W-:Y:S01]  /*14b80*/  LOP3.LUT R51, R51, 0xff0000, R28, 0xf8, !PT ;  /* 0x00ff000033337812 */ /* 0x000fe200078ef81c */
[----:B------:R-:W-:Y:S01]  /*14b90*/  HADD2.F32 R29, -RZ, R32.H0_H0 ;  /* 0x20000020ff1d7230 */ /* 0x000fe20000004100 */
[----:B------:R-:W-:-:S02]  /*14ba0*/  LOP3.LUT R21, R57, 0xff0000, R30, 0xf8, !PT ;  /* 0x00ff000039157812 */ /* 0x000fc400078ef81e */
[----:B------:R-:W-:Y:S02]  /*14bb0*/  LOP3.LUT R57, R51, 0xff000000, R28, 0xf8, !PT ;  /* 0xff00000033397812 */ /* 0x000fe400078ef81c */
[-C--:B------:R-:W-:Y:S02]  /*14bc0*/  F2FP.F16.E4M3.UNPACK_B R50, R40.reuse ;  /* 0x00000028ff32723e */ /* 0x080fe400020006ff */
[----:B------:R-:W-:Y:S01]  /*14bd0*/  F2FP.F16.E4M3.UNPACK_B R51, R40.H1 ;  /* 0x00000028ff33723e */ /* 0x000fe200030006ff */
[----:B------:R-:W-:Y:S01]  /*14be0*/  FMUL.FTZ R40, R29, R56 ;  /* 0x000000381d287220 */ /* 0x000fe20000410000 */
[-C--:B------:R-:W-:Y:S02]  /*14bf0*/  F2FP.F16.E4M3.UNPACK_B R49, R43.reuse ;  /* 0x0000002bff31723e */ /* 0x080fe400020006ff */
[----:B------:R-:W-:Y:S02]  /*14c00*/  F2FP.F16.E4M3.UNPACK_B R52, R43.H1 ;  /* 0x0000002bff34723e */ /* 0x000fe400030006ff */
[----:B------:R-:W-:-:S02]  /*14c10*/  F2FP.F16.E4M3.UNPACK_B R41, R41.H1 ;  /* 0x00000029ff29723e */ /* 0x000fc400030006ff */
[----:B------:R-:W-:Y:S01]  /*14c20*/  F2FP.F16.E4M3.UNPACK_B R55, R55.H1 ;  /* 0x00000037ff37723e */ /* 0x000fe200030006ff */
[----:B------:R-:W-:Y:S01]  /*14c30*/  HADD2.F32 R32, -RZ, R32.H1_H1 ;  /* 0x30000020ff207230 */ /* 0x000fe20000004100 */
[----:B------:R-:W-:Y:S01]  /*14c40*/  F2FP.F16.E4M3.UNPACK_B R53, R53.H1 ;  /* 0x00000035ff35723e */ /* 0x000fe200030006ff */
[----:B--2---:R-:W0:Y:S02]  /*14c50*/  LDS.128 R36, [R65+0x14400] ;  /* 0x0144000041247984 */ /* 0x004e240000000c00 */
[----:B0-----:R-:W-:Y:S02]  /*14c60*/  F2FP.F16.E4M3.UNPACK_B R31, R37 ;  /* 0x00000025ff1f723e */ /* 0x001fe400020006ff */
[-C--:B------:R-:W-:Y:S02]  /*14c70*/  F2FP.F16.E4M3.UNPACK_B R46, R39.reuse ;  /* 0x00000027ff2e723e */ /* 0x080fe400020006ff */
[----:B------:R-:W-:Y:S02]  /*14c80*/  F2FP.F16.E4M3.UNPACK_B R48, R39.H1 ;  /* 0x00000027ff30723e */ /* 0x000fe400030006ff */
[----:B------:R-:W-:-:S02]  /*14c90*/  F2FP.F16.E4M3.UNPACK_B R39, R36 ;  /* 0x00000024ff27723e */ /* 0x000fc400020006ff */
[----:B------:R-:W-:Y:S01]  /*14ca0*/  F2FP.F16.E4M3.UNPACK_B R47, R36.H1 ;  /* 0x00000024ff2f723e */ /* 0x000fe200030006ff */
[----:B------:R-:W-:Y:S02]  /*14cb0*/  HADD2.F32 R36, -RZ, R34.H0_H0 ;  /* 0x20000022ff247230 */ /* 0x000fe40000004100 */
[----:B------:R-:W-:-:S03]  /*14cc0*/  HADD2.F32 R33, -RZ, R31.H0_H0 ;  /* 0x2000001fff217230 */ /* 0x000fc60000004100 */
[-C--:B------:R-:W-:Y:S02]  /*14cd0*/  FMUL.FTZ R43, R29, R36.reuse ;  /* 0x000000241d2b7220 */ /* 0x080fe40000410000 */
[C---:B------:R-:W-:Y:S02]  /*14ce0*/  FFMA.FTZ R29, R33.reuse, R36, -R40 ;  /* 0x00000024211d7223 */ /* 0x040fe40000010828 */
[----:B------:R-:W-:Y:S01]  /*14cf0*/  FFMA.FTZ R33, R33, R56, R43 ;  /* 0x0000003821217223 */ /* 0x000fe2000001002b */
[----:B------:R-:W-:Y:S01]  /*14d00*/  HADD2.F32 R43, -RZ, R35.H1_H1 ;  /* 0x30000023ff2b7230 */ /* 0x000fe20000004100 */
[----:B------:R-:W-:Y:S01]  /*14d10*/  F2FP.F16.E4M3.UNPACK_B R37, R37.H1 ;  /* 0x00000025ff25723e */ /* 0x000fe200030006ff */
[----:B------:R-:W-:Y:S02]  /*14d20*/  HADD2.F32 R36, -RZ, R34.H1_H1 ;  /* 0x30000022ff247230 */ /* 0x000fe40000004100 */
[----:B------:R-:W-:Y:S02]  /*14d30*/  HADD2.F32 R56, -RZ, R55.H0_H0 ;  /* 0x20000037ff387230 */ /* 0x000fe40000004100 */
[----:B------:R-:W-:-:S02]  /*14d40*/  HADD2.F32 R34, -RZ, R41.H0_H0 ;  /* 0x20000029ff227230 */ /* 0x000fc40000004100 */
[C---:B------:R-:W-:Y:S01]  /*14d50*/  FMUL.FTZ R58, R32.reuse, R43 ;  /* 0x0000002b203a7220 */ /* 0x040fe20000410000 */
[----:B------:R-:W-:Y:S02]  /*14d60*/  HADD2.F32 R31, -RZ, R31.H1_H1 ;  /* 0x3000001fff1f7230 */ /* 0x000fe40000004100 */
[----:B------:R-:W-:Y:S02]  /*14d70*/  HADD2.F32 R40, -RZ, R53.H0_H0 ;  /* 0x20000035ff287230 */ /* 0x000fe40000004100 */
[----:B------:R-:W-:Y:S01]  /*14d80*/  FMUL.FTZ R60, R32, R36 ;  /* 0x00000024203c7220 */ /* 0x000fe20000410000 */
[----:B------:R-:W-:Y:S02]  /*14d90*/  HADD2.F32 R35, -RZ, R37.H0_H0 ;  /* 0x20000025ff237230 */ /* 0x000fe40000004100 */
[C---:B------:R-:W-:Y:S01]  /*14da0*/  FMUL.FTZ R62, R34.reuse, R56 ;  /* 0x00000038223e7220 */ /* 0x040fe20000410000 */
[C---:B------:R-:W-:Y:S01]  /*14db0*/  FFMA.FTZ R32, R31.reuse, R36, -R58 ;  /* 0x000000241f207223 */ /* 0x040fe2000001083a */
[-C--:B------:R-:W-:Y:S01]  /*14dc0*/  FMUL.FTZ R61, R34, R40.reuse ;  /* 0x00000028223d7220 */ /* 0x080fe20000410000 */
[----:B------:R-:W-:Y:S01]  /*14dd0*/  F2FP.F16.E4M3.UNPACK_B R58, R59 ;  /* 0x0000003bff3a723e */ /* 0x000fe200020006ff */
[----:B------:R-:W-:Y:S01]  /*14de0*/  FFMA.FTZ R34, R31, R43, R60 ;  /* 0x0000002b1f227223 */ /* 0x000fe2000001003c */
[C---:B------:R-:W-:Y:S01]  /*14df0*/  FFMA.FTZ R31, R35.reuse, R40, -R62 ;  /* 0x00000028231f7223 */ /* 0x040fe2000001083e */
[----:B------:R-:W-:Y:S01]  /*14e00*/  F2FP.F16.E4M3.UNPACK_B R43, R54 ;  /* 0x00000036ff2b723e */ /* 0x000fe200020006ff */
[----:B------:R-:W-:Y:S01]  /*14e10*/  FFMA.FTZ R35, R35, R56, R61 ;  /* 0x0000003823237223 */ /* 0x000fe2000001003d */
[----:B------:R-:W-:-:S02]  /*14e20*/  HADD2.F32 R53, -RZ, R53.H1_H1 ;  /* 0x30000035ff357230 */ /* 0x000fc40000004100 */
[----:B------:R-:W-:Y:S02]  /*14e30*/  HADD2.F32 R56, -RZ, R55.H1_H1 ;  /* 0x30000037ff387230 */ /* 0x000fe40000004100 */
[----:B------:R-:W-:Y:S02]  /*14e40*/  HADD2.F32 R36, -RZ, R41.H1_H1 ;  /* 0x30000029ff247230 */ /* 0x000fe40000004100 */
[----:B------:R-:W-:Y:S02]  /*14e50*/  HADD2.F32 R60, -RZ, R58.H0_H0 ;  /* 0x2000003aff3c7230 */ /* 0x000fe40000004100 */
[----:B------:R-:W-:Y:S02]  /*14e60*/  HADD2.F32 R40, -RZ, R49.H0_H0 ;  /* 0x20000031ff287230 */ /* 0x000fe40000004100 */
[----:B------:R-:W-:Y:S02]  /*14e70*/  HADD2.F32 R55, -RZ, R43.H0_H0 ;  /* 0x2000002bff377230 */ /* 0x000fe40000004100 */
[----:B------:R-:W-:Y:S01]  /*14e80*/  FMUL.FTZ R62, R36, R56 ;  /* 0x00000038243e7220 */ /* 0x000fe20000410000 */
[----:B------:R-:W-:-:S02]  /*14e90*/  HADD2.F32 R37, -RZ, R37.H1_H1 ;  /* 0x30000025ff257230 */ /* 0x000fc40000004100 */
[----:B------:R-:W-:Y:S01]  /*14ea0*/  FMUL.FTZ R61, R36, R53 ;  /* 0x00000035243d7220 */ /* 0x000fe20000410000 */
[----:B------:R-:W-:Y:S02]  /*14eb0*/  HADD2.F32 R41, -RZ, R46.H0_H0 ;  /* 0x2000002eff297230 */ /* 0x000fe40000004100 */
[C---:B------:R-:W-:Y:S01]  /*14ec0*/  FMUL.FTZ R64, R40.reuse, R60 ;  /* 0x0000003c28407220 */ /* 0x040fe20000410000 */
[----:B------:R-:W-:Y:S01]  /*14ed0*/  FMUL.FTZ R63, R40, R55 ;  /* 0x00000037283f7220 */ /* 0x000fe20000410000 */
[----:B------:R-:W-:Y:S01]  /*14ee0*/  F2FP.F16.E4M3.UNPACK_B R59, R59.H1 ;  /* 0x0000003bff3b723e */ /* 0x000fe200030006ff */
[C---:B------:R-:W-:Y:S01]  /*14ef0*/  FFMA.FTZ R36, R37.reuse, R53, -R62 ;  /* 0x0000003525247223 */ /* 0x040fe2000001083e */
[----:B------:R-:W-:Y:S01]  /*14f00*/  FFMA.FTZ R40, R37, R56, R61 ;  /* 0x0000003825287223 */ /* 0x000fe2000001003d */
[----:B------:R-:W-:Y:S01]  /*14f10*/  F2FP.F16.E4M3.UNPACK_B R54, R54.H1 ;  /* 0x00000036ff36723e */ /* 0x000fe200030006ff */
[----:B------:R-:W-:Y:S01]  /*14f20*/  FFMA.FTZ R37, R41, R55, -R64 ;  /* 0x0000003729257223 */ /* 0x000fe20000010840 */
[----:B------:R-:W-:-:S02]  /*14f30*/  HADD2.F32 R55, -RZ, R43.H1_H1 ;  /* 0x3000002bff377230 */ /* 0x000fc40000004100 */
[----:B------:R-:W-:Y:S01]  /*14f40*/  FFMA.FTZ R41, R41, R60, R63 ;  /* 0x0000003c29297223 */ /* 0x000fe2000001003f */
[----:B------:R-:W-:Y:S02]  /*14f50*/  HADD2.F32 R43, -RZ, R46.H1_H1 ;  /* 0x3000002eff2b7230 */ /* 0x000fe40000004100 */
[----:B------:R-:W-:Y:S02]  /*14f60*/  HADD2.F32 R46, -RZ, R49.H1_H1 ;  /* 0x30000031ff2e7230 */ /* 0x000fe40000004100 */
[----:B------:R-:W-:Y:S02]  /*14f70*/  HADD2.F32 R60, -RZ, R59.H0_H0 ;  /* 0x2000003bff3c7230 */ /* 0x000fe40000004100 */
[----:B------:R-:W-:Y:S02]  /*14f80*/  HADD2.F32 R53, -RZ, R52.H0_H0 ;  /* 0x20000034ff357230 */ /* 0x000fe40000004100 */
[----:B------:R-:W-:Y:S02]  /*14f90*/  HADD2.F32 R56, -RZ, R54.H0_H0 ;  /* 0x20000036ff387230 */ /* 0x000fe40000004100 */
[----:B------:R-:W-:Y:S01]  /*14fa0*/  FMUL.FTZ R61, R46, R55 ;  /* 0x000000372e3d7220 */ /* 0x000fe20000410000 */
[----:B------:R-:W-:-:S02]  /*14fb0*/  HADD2.F32 R58, -RZ, R58.H1_H1 ;  /* 0x3000003aff3a7230 */ /* 0x000fc40000004100 */
[C---:B------:R-:W-:Y:S01]  /*14fc0*/  FMUL.FTZ R66, R53.reuse, R60 ;  /* 0x0000003c35427220 */ /* 0x040fe20000410000 */
[----:B------:R-:W-:Y:S02]  /*14fd0*/  HADD2.F32 R49, -RZ, R48.H0_H0 ;  /* 0x20000030ff317230 */ /* 0x000fe40000004100 */
[----:B------:R-:W-:Y:S01]  /*14fe0*/  FMUL.FTZ R53, R53, R56 ;  /* 0x0000003835357220 */ /* 0x000fe20000410000 */
[-C--:B------:R-:W-:Y:S01]  /*14ff0*/  FMUL.FTZ R62, R46, R58.reuse ;  /* 0x0000003a2e3e7220 */ /* 0x080fe20000410000 */
[----:B------:R-:W-:Y:S01]  /*15000*/  FFMA.FTZ R64, R43, R58, R61 ;  /* 0x0000003a2b407223 */ /* 0x000fe2000001003d */
[C---:B------:R-:W-:Y:S01]  /*15010*/  FFMA.FTZ R66, R49.reuse, R56, -R66 ;  /* 0x0000003831427223 */ /* 0x040fe20000010842 */
[----:B------:R-:W-:Y:S01]  /*15020*/  FFMA.FTZ R61, R49, R60, R53 ;  /* 0x0000003c313d7223 */ /* 0x000fe20000010035 */
[----:B------:R-:W-:Y:S02]  /*15030*/  F2FP.F16.E4M3.UNPACK_B R56, R57.H1 ;  /* 0x00000039ff38723e */ /* 0x000fe400030006ff */
[----:B------:R-:W-:Y:S01]  /*15040*/  F2FP.F16.E4M3.UNPACK_B R53, R45.H1 ;  /* 0x0000002dff35723e */ /* 0x000fe200030006ff */
[----:B------:R-:W-:Y:S01]  /*15050*/  FFMA.FTZ R46, R43, R55, -R62 ;  /* 0x000000372b2e7223 */ /* 0x000fe2000001083e */
        /* <DEDUP_REMOVED lines=8> */
[-C--:B------:R-:W-:Y:S01]  /*150e0*/  FMUL.FTZ R60, R52, R55.reuse ;  /* 0x00000037343c7220 */ /* 0x080fe20000410000 */
[----:B------:R-:W-:Y:S02]  /*150f0*/  HADD2.F32 R43, -RZ, R47.H0_H0 ;  /* 0x2000002fff2b7230 */ /* 0x000fe40000004100 */
[C---:B------:R-:W-:Y:S01]  /*15100*/  FMUL.FTZ R52, R49.reuse, R58 ;  /* 0x0000003a31347220 */ /* 0x040fe20000410000 */
[-C--:B------:R-:W-:Y:S01]  /*15110*/  FMUL.FTZ R49, R49, R54.reuse ;  /* 0x0000003631317220 */ /* 0x080fe20000410000 */
[----:B------:R-:W-:Y:S02]  /*15120*/  HADD2.F32 R56, -RZ, R56.H1_H1 ;  /* 0x30000038ff387230 */ /* 0x000fe40000004100 */
[----:B------:R-:W-:Y:S02]  /*15130*/  HADD2.F32 R51, -RZ, R51.H1_H1 ;  /* 0x30000033ff337230 */ /* 0x000fe40000004100 */
[C---:B------:R-:W-:Y:S01]  /*15140*/  FFMA.FTZ R63, R48.reuse, R55, -R63 ;  /* 0x00000037303f7223 */ /* 0x040fe2000001083f */
[----:B------:R-:W-:Y:S01]  /*15150*/  FFMA.FTZ R68, R48, R59, R60 ;  /* 0x0000003b30447223 */ /* 0x000fe2000001003c */
[C---:B------:R-:W-:Y:S01]  /*15160*/  FFMA.FTZ R55, R43.reuse, R54, -R52 ;  /* 0x000000362b377223 */ /* 0x040fe20000010834 */
[----:B------:R-:W-:Y:S01]  /*15170*/  FFMA.FTZ R59, R43, R58, R49 ;  /* 0x0000003a2b3b7223 */ /* 0x000fe20000010031 */
[----:B------:R-:W-:Y:S01]  /*15180*/  HADD2.F32 R52, -RZ, R53.H1_H1 ;  /* 0x30000035ff347230 */ /* 0x000fe20000004100 */
[----:B------:R-:W-:Y:S01]  /*15190*/  F2FP.F16.E4M3.UNPACK_B R57, R57 ;  /* 0x00000039ff39723e */ /* 0x000fe200020006ff */
[----:B------:R-:W-:Y:S01]  /*151a0*/  HADD2.F32 R47, -RZ, R47.H1_H1 ;  /* 0x3000002fff2f7230 */ /* 0x000fe20000004100 */
[----:B------:R-:W-:Y:S01]  /*151b0*/  F2FP.F16.E4M3.UNPACK_B R48, R45 ;  /* 0x0000002dff30723e */ /* 0x000fe200020006ff */
[C---:B------:R-:W-:Y:S01]  /*151c0*/  FMUL.FTZ R58, R51.reuse, R56 ;  /* 0x00000038333a7220 */ /* 0x040fe20000410000 */
[----:B------:R-:W-:Y:S01]  /*151d0*/  FMUL.FTZ R51, R51, R52 ;  /* 0x0000003433337220 */ /* 0x000fe20000410000 */
[----:B------:R-:W-:-:S02]  /*151e0*/  HADD2.F32 R54, -RZ, R57.H0_H0 ;  /* 0x20000039ff367230 */ /* 0x000fc40000004100 */
[----:B------:R-:W-:Y:S01]  /*151f0*/  FFMA.FTZ R60, R47, R52, -R58 ;  /* 0x000000342f3c7223 */ /* 0x000fe2000001083a */
[----:B------:R-:W-:Y:S02]  /*15200*/  HADD2.F32 R45, -RZ, R50.H0_H0 ;  /* 0x20000032ff2d7230 */ /* 0x000fe40000004100 */
[----:B------:R-:W-:Y:S01]  /*15210*/  HADD2.F32 R52, -RZ, R48.H0_H0 ;  /* 0x20000030ff347230 */ /* 0x000fe20000004100 */
[----:B------:R-:W-:Y:S01]  /*15220*/  LOP3.LUT R28, R21, 0xff000000, R30, 0xf8, !PT ;  /* 0xff000000151c7812 */ /* 0x000fe200078ef81e */
[----:B------:R-:W-:Y:S01]  /*15230*/  FFMA.FTZ R62, R47, R56, R51 ;  /* 0x000000382f3e7223 */ /* 0x000fe20000010033 */
[----:B------:R-:W-:Y:S01]  /*15240*/  HADD2.F32 R43, -RZ, R39.H0_H0 ;  /* 0x20000027ff2b7230 */ /* 0x000fe20000004100 */
[----:B------:R-:W-:Y:S01]  /*15250*/  F2FP.F16.E4M3.UNPACK_B R30, R42 ;  /* 0x0000002aff1e723e */ /* 0x000fe200020006ff */
[C---:B------:R-:W-:Y:S01]  /*15260*/  FMUL.FTZ R56, R45.reuse, R54 ;  /* 0x000000362d387220 */ /* 0x040fe20000410000 */
[----:B------:R-:W-:Y:S02]  /*15270*/  HADD2.F32 R57, -RZ, R57.H1_H1 ;  /* 0x30000039ff397230 */ /* 0x000fe40000004100 */
[----:B------:R-:W-:Y:S01]  /*15280*/  FMUL.FTZ R58, R45, R52 ;  /* 0x000000342d3a7220 */ /* 0x000fe20000410000 */
[----:B------:R-:W-:Y:S01]  /*15290*/  HADD2.F32 R50, -RZ, R50.H1_H1 ;  /* 0x30000032ff327230 */ /* 0x000fe20000004100 */
[----:B------:R-:W-:Y:S01]  /*152a0*/  F2FP.F16.E4M3.UNPACK_B R42, R42.H1 ;  /* 0x0000002aff2a723e */ /* 0x000fe200030006ff */
[----:B------:R-:W-:Y:S01]  /*152b0*/  HADD2.F32 R48, -RZ, R48.H1_H1 ;  /* 0x30000030ff307230 */ /* 0x000fe20000004100 */
[----:B------:R-:W-:Y:S01]  /*152c0*/  F2FP.F16.E4M3.UNPACK_B R47, R28.H1 ;  /* 0x0000001cff2f723e */ /* 0x000fe200030006ff */
[----:B------:R-:W-:Y:S01]  /*152d0*/  FFMA.FTZ R56, R43, R52, -R56 ;  /* 0x000000342b387223 */ /* 0x000fe20000010838 */
[----:B------:R-:W-:Y:S01]  /*152e0*/  F2FP.F16.E4M3.UNPACK_B R21, R38 ;  /* 0x00000026ff15723e */ /* 0x000fe200020006ff */
[----:B------:R-:W-:-:S02]  /*152f0*/  HADD2.F32 R39, -RZ, R39.H1_H1 ;  /* 0x30000027ff277230 */ /* 0x000fc40000004100 */
[----:B------:R-:W-:Y:S01]  /*15300*/  FFMA.FTZ R58, R43, R54, R58 ;  /* 0x000000362b3a7223 */ /* 0x000fe2000001003a */
[----:B------:R-:W-:Y:S01]  /*15310*/  F2FP.F16.E4M3.UNPACK_B R38, R38.H1 ;  /* 0x00000026ff26723e */ /* 0x000fe200030006ff */
[CC--:B------:R-:W-:Y:S01]  /*15320*/  FMUL.FTZ R52, R50.reuse, R57.reuse ;  /* 0x0000003932347220 */ /* 0x0c0fe20000410000 */
[----:B------:R-:W-:Y:S01]  /*15330*/  F2FP.F16.E4M3.UNPACK_B R45, R20.H1 ;  /* 0x00000014ff2d723e */ /* 0x000fe200030006ff */
[-C--:B------:R-:W-:Y:S01]  /*15340*/  FMUL.FTZ R54, R50, R48.reuse ;  /* 0x0000003032367220 */ /* 0x080fe20000410000 */
[----:B------:R-:W-:Y:S02]  /*15350*/  HADD2.F32 R50, -RZ, R47.H0_H0 ;  /* 0x2000002fff327230 */ /* 0x000fe40000004100 */
[----:B------:R-:W-:Y:S02]  /*15360*/  HADD2.F32 R43, -RZ, R42.H0_H0 ;  /* 0x2000002aff2b7230 */ /* 0x000fe40000004100 */
[C---:B------:R-:W-:Y:S01]  /*15370*/  FFMA.FTZ R49, R39.reuse, R48, -R52 ;  /* 0x0000003027317223 */ /* 0x040fe20000010834 */
[----:B------:R-:W-:Y:S01]  /*15380*/  FFMA.FTZ R57, R39, R57, R54 ;  /* 0x0000003927397223 */ /* 0x000fe20000010036 */
[----:B------:R-:W-:-:S02]  /*15390*/  HADD2.F32 R48, -RZ, R45.H0_H0 ;  /* 0x2000002dff307230 */ /* 0x000fc40000004100 */
[----:B------:R-:W-:Y:S02]  /*153a0*/  HADD2.F32 R39, -RZ, R38.H0_H0 ;  /* 0x20000026ff277230 */ /* 0x000fe40000004100 */
[C---:B------:R-:W-:Y:S01]  /*153b0*/  FMUL.FTZ R52, R43.reuse, R50 ;  /* 0x000000322b347220 */ /* 0x040fe20000410000 */
[----:B------:R-:W-:Y:S02]  /*153c0*/  HADD2.F32 R45, -RZ, R45.H1_H1 ;  /* 0x3000002dff2d7230 */ /* 0x000fe40000004100 */
[----:B------:R-:W-:Y:S02]  /*153d0*/  HADD2.F32 R47, -RZ, R47.H1_H1 ;  /* 0x3000002fff2f7230 */ /* 0x000fe40000004100 */
[----:B------:R-:W-:Y:S02]  /*153e0*/  HADD2.F32 R42, -RZ, R42.H1_H1 ;  /* 0x3000002aff2a7230 */ /* 0x000fe40000004100 */
[-C--:B------:R-:W-:Y:S01]  /*153f0*/  FMUL.FTZ R54, R43, R48.reuse ;  /* 0x000000302b367220 */ /* 0x080fe20000410000 */
[----:B------:R-:W-:Y:S01]  /*15400*/  FFMA.FTZ R52, R39, R48, -R52 ;  /* 0x0000003027347223 */ /* 0x000fe20000010834 */
[----:B------:R-:W-:-:S02]  /*15410*/  HADD2.F32 R38, -RZ, R38.H1_H1 ;  /* 0x30000026ff267230 */ /* 0x000fc40000004100 */
[C---:B------:R-:W-:Y:S01]  /*15420*/  FMUL.FTZ R43, R42.reuse, R47 ;  /* 0x0000002f2a2b7220 */ /* 0x040fe20000410000 */
[-C--:B------:R-:W-:Y:S01]  /*15430*/  FMUL.FTZ R48, R42, R45.reuse ;  /* 0x0000002d2a307220 */ /* 0x080fe20000410000 */
[----:B------:R-:W-:Y:S02]  /*15440*/  F2FP.F16.E4M3.UNPACK_B R42, R28 ;  /* 0x0000001cff2a723e */ /* 0x000fe400020006ff */
[----:B------:R-:W-:Y:S01]  /*15450*/  F2FP.F16.E4M3.UNPACK_B R20, R20 ;  /* 0x00000014ff14723e */ /* 0x000fe200020006ff */
[C---:B------:R-:W-:Y:S01]  /*15460*/  FFMA.FTZ R51, R38.reuse, R45, -R43 ;  /* 0x0000002d26337223 */ /* 0x040fe2000001082b */
[----:B------:R-:W-:Y:S01]  /*15470*/  FFMA.FTZ R54, R39, R50, R54 ;  /* 0x0000003227367223 */ /* 0x000fe20000010036 */
[----:B------:R-:W-:Y:S02]  /*15480*/  HADD2.F32 R43, -RZ, R42.H0_H0 ;  /* 0x2000002aff2b7230 */ /* 0x000fe40000004100 */
[----:B------:R-:W-:Y:S01]  /*15490*/  FFMA.FTZ R53, R38, R47, R48 ;  /* 0x0000002f26357223 */ /* 0x000fe20000010030 */
[----:B------:R-:W-:-:S02]  /*154a0*/  HADD2.F32 R28, -RZ, R30.H0_H0 ;  /* 0x2000001eff1c7230 */ /* 0x000fc40000004100 */
[----:B------:R-:W-:Y:S02]  /*154b0*/  HADD2.F32 R39, -RZ, R20.H0_H0 ;  /* 0x20000014ff277230 */ /* 0x000fe40000004100 */
[----:B------:R-:W-:Y:S02]  /*154c0*/  HADD2.F32 R42, -RZ, R42.H1_H1 ;  /* 0x3000002aff2a7230 */ /* 0x000fe40000004100 */
[----:B------:R-:W-:Y:S02]  /*154d0*/  HADD2.F32 R30, -RZ, R30.H1_H1 ;  /* 0x3000001eff1e7230 */ /* 0x000fe40000004100 */
[----:B------:R-:W-:Y:S02]  /*154e0*/  HADD2.F32 R38, -RZ, R20.H1_H1 ;  /* 0x30000014ff267230 */ /* 0x000fe40000004100 */
[C---:B------:R-:W-:Y:S01]  /*154f0*/  FMUL.FTZ R45, R28.reuse, R43 ;  /* 0x0000002b1c2d7220 */ /* 0x040fe20000410000 */
[--C-:B------:R-:W-:Y:S02]  /*15500*/  HADD2.F32 R20, -RZ, R21.reuse.H0_H0 ;  /* 0x20000015ff147230 */ /* 0x100fe40000004100 */
[----:B------:R-:W-:Y:S01]  /*15510*/  FMUL.FTZ R28, R28, R39 ;  /* 0x000000271c1c7220 */ /* 0x000fe20000410000 */
[----:B------:R-:W-:-:S02]  /*15520*/  HADD2.F32 R21, -RZ, R21.H1_H1 ;  /* 0x30000015ff157230 */ /* 0x000fc40000004100 */
[C---:B------:R-:W-:Y:S01]  /*15530*/  FMUL.FTZ R48, R30.reuse, R42 ;  /* 0x0000002a1e307220 */ /* 0x040fe20000410000 */
[-C--:B------:R-:W-:Y:S01]  /*15540*/  FMUL.FTZ R47, R30, R38.reuse ;  /* 0x000000261e2f7220 */ /* 0x080fe20000410000 */
[C---:B------:R-:W-:Y:S01]  /*15550*/  FFMA.FTZ R30, R20.reuse, R39, -R45 ;  /* 0x00000027141e7223 */ /* 0x040fe2000001082d */
[----:B------:R-:W-:Y:S01]  /*15560*/  FFMA.FTZ R20, R20, R43, R28 ;  /* 0x0000002b14147223 */ /* 0x000fe2000001001c */
[C---:B------:R-:W-:Y:S01]  /*15570*/  FFMA.FTZ R39, R21.reuse, R38, -R48 ;  /* 0x0000002615277223 */ /* 0x040fe20000010830 */
[----:B------:R-:W-:Y:S01]  /*15580*/  F2FP.SATFINITE.E4M3.F32.PACK_AB_MERGE_C R31, R36, R31, RZ ;  /* 0x0000001f241f723e */ /* 0x000fe200048070ff */
[----:B------:R-:W-:Y:S01]  /*15590*/  FFMA.FTZ R47, R21, R42, R47 ;  /* 0x0000002a152f7223 */ /* 0x000fe2000001002f */
[----:B------:R-:W-:Y:S02]  /*155a0*/  F2FP.SATFINITE.E4M3.F32.PACK_AB_MERGE_C R63, R63, R66, RZ ;  /* 0x000000423f3f723e */ /* 0x000fe400048070ff */
[----:B------:R-:W-:Y:S02]  /*155b0*/  F2FP.SATFINITE.E4M3.F32.PACK_AB_MERGE_C R35, R40, R35, RZ ;  /* 0x000000232823723e */ /* 0x000fe400048070ff */
[----:B------:R-:W-:-:S02]  /*155c0*/  F2FP.SATFINITE.E4M3.F32.PACK_AB_MERGE_C R28, R60, R55, RZ ;  /* 0x000000373c1c723e */ /* 0x000fc400048070ff */
[----:B------:R-:W-:Y:S02]  /*155d0*/  F2FP.SATFINITE.E4M3.F32.PACK_AB_MERGE_C R51, R51, R52, RZ ;  /* 0x000000343333723e */ /* 0x000fe400048070ff */
[----:B------:R-:W-:Y:S02]  /*155e0*/  F2FP.SATFINITE.E4M3.F32.PACK_AB_MERGE_C R61, R68, R61, RZ ;  /* 0x0000003d443d723e */ /* 0x000fe400048070ff */
[----:B------:R-:W-:Y:S02]  /*155f0*/  F2FP.SATFINITE.E4M3.F32.PACK_AB_MERGE_C R59, R62, R59, RZ ;  /* 0x0000003b3e3b723e */ /* 0x000fe400048070ff */
[----:B------:R-:W-:Y:S02]  /*15600*/  F2FP.SATFINITE.E4M3.F32.PACK_AB_MERGE_C R53, R53, R54, RZ ;  /* 0x000000363535723e */ /* 0x000fe400048070ff */
[----:B------:R-:W-:Y:S02]  /*15610*/  F2FP.SATFINITE.E4M3.F32.PACK_AB_MERGE_C R29, R32, R29, R31 ;  /* 0x0000001d201d723e */ /* 0x000fe4000480701f */
[----:B------:R-:W-:-:S02]  /*15620*/  F2FP.SATFINITE.E4M3.F32.PACK_AB_MERGE_C R31, R46, R37, R63 ;  /* 0x000000252e1f723e */ /* 0x000fc4000480703f */
[----:B------:R-:W-:Y:S02]  /*15630*/  F2FP.SATFINITE.E4M3.F32.PACK_AB_MERGE_C R33, R34, R33, R35 ;  /* 0x000000212221723e */ /* 0x000fe40004807023 */
[----:B------:R-:W-:Y:S02]  /*15640*/  F2FP.SATFINITE.E4M3.F32.PACK_AB_MERGE_C R28, R49, R56, R28 ;  /* 0x00000038311c723e */ /* 0x000fe4000480701c */
[----:B------:R-:W-:Y:S02]  /*15650*/  F2FP.SATFINITE.E4M3.F32.PACK_AB_MERGE_C R30, R39, R30, R51 ;  /* 0x0000001e271e723e */ /* 0x000fe40004807033 */
[----:B------:R-:W-:Y:S02]  /*15660*/  F2FP.SATFINITE.E4M3.F32.PACK_AB_MERGE_C R35, R64, R41, R61 ;  /* 0x000000294023723e */ /* 0x000fe4000480703d */
[----:B------:R-:W-:Y:S02]  /*15670*/  F2FP.SATFINITE.E4M3.F32.PACK_AB_MERGE_C R32, R57, R58, R59 ;  /* 0x0000003a3920723e */ /* 0x000fe4000480703b */
[----:B------:R-:W-:Y:S01]  /*15680*/  F2FP.SATFINITE.E4M3.F32.PACK_AB_MERGE_C R34, R47, R20, R53 ;  /* 0x000000142f22723e */ /* 0x000fe20004807035 */
[----:B------:R1:W-:Y:S04]  /*15690*/  STS.128 [R65+0x14400], R28 ;  /* 0x0144001c41007388 */ /* 0x0003e80000000c00 */
[----:B------:R1:W-:Y:S02]  /*156a0*/  STS.128 [R3+0x14400], R32 ;  /* 0x0144002003007388 */ /* 0x0003e40000000c00 */
.L_x_471:
[----:B------:R-:W-:Y:S05]  /*156b0*/  BSYNC B1 ;  /* 0x0000000000017941 */ /* 0x000fea0003800000 */
.L_x_470:
[----:B------:R-:W-:Y:S04]  /*156c0*/  BSSY B1, `(.L_x_472) ;  /* 0x0000101000017945 */ /* 0x000fe80003800000 */
[----:B------:R-:W-:Y:S05]  /*156d0*/  @P1 BRA `(.L_x_473) ;  /* 0x0000000c00fc1947 */ /* 0x000fea0003800000 */
[----:B------:R-:W2:Y:S01]  /*156e0*/  LDL R60, [R1+0x54] ;  /* 0x00005400013c7983 */ /* 0x000ea20000100800 */
[----:B-1---5:R-:W-:Y:S02]  /*156f0*/  SHF.R.U32.HI R3, RZ, 0x8, R12 ;  /* 0x00000008ff037819 */ /* 0x022fe4000001160c */
[----:B------:R-:W-:Y:S02]  /*15700*/  LOP3.LUT R21, R12, 0xff, RZ, 0xc0, !PT ;  /* 0x000000ff0c157812 */ /* 0x000fe400078ec0ff */
[----:B----4-:R-:W-:Y:S02]  /*15710*/  LOP3.LUT R20, R3, 0xff, RZ, 0xc0, !PT ;  /* 0x000000ff03147812 */ /* 0x010fe400078ec0ff */
[----:B------:R-:W-:Y:S02]  /*15720*/  LEA.HI R3, R0, R237, RZ, 0x1c ;  /* 0x000000ed00037211 */ /* 0x000fe400078fe0ff */
[----:B0-----:R-:W-:Y:S02]  /*15730*/  PRMT R37, R20, 0x7604, R21 ;  /* 0x0000760414257816 */ /* 0x001fe40000000015 */
[----:B------:R-:W-:-:S02]  /*15740*/  SHF.R.S32.HI R20, RZ, 0x1f, R3 ;  /* 0x0000001fff147819 */ /* 0x000fc40000011403 */
[----:B------:R-:W-:Y:S02]  /*15750*/  SHF.R.U32.HI R32, RZ, 0x8, R4 ;  /* 0x00000008ff207819 */ /* 0x000fe40000011604 */
[----:B------:R-:W-:Y:S01]  /*15760*/  LEA.HI R21, R20, R3, RZ, 0x2 ;  /* 0x0000000314157211 */ /* 0x000fe200078f10ff */
[----:B------:R-:W-:Y:S01]  /*15770*/  IMAD.SHL.U32 R20, R3, 0x10, RZ ;  /* 0x0000001003147824 */ /* 0x000fe200078e00ff */
[----:B------:R-:W-:Y:S02]  /*15780*/  SHF.R.U32.HI R28, RZ, 0x8, R13 ;  /* 0x00000008ff1c7819 */ /* 0x000fe4000001160d */
[----:B------:R-:W-:Y:S01]  /*15790*/  LOP3.LUT R33, R4, 0xff, RZ, 0xc0, !PT ;  /* 0x000000ff04217812 */ /* 0x000fe200078ec0ff */
[----:B------:R-:W-:Y:S01]  /*157a0*/  IMAD.SHL.U32 R21, R21, 0x800, RZ ;  /* 0x0000080015157824 */ /* 0x000fe200078e00ff */
[----:B------:R-:W-:Y:S02]  /*157b0*/  LOP3.LUT R3, R175, 0x30, R20, 0xf8, !PT ;  /* 0x00000030af037812 */ /* 0x000fe400078ef814 */
[----:B------:R-:W-:-:S02]  /*157c0*/  LOP3.LUT R32, R32, 0xff, RZ, 0xc0, !PT ;  /* 0x000000ff20207812 */ /* 0x000fc400078ec0ff */
[----:B------:R-:W-:Y:S02]  /*157d0*/  LOP3.LUT R3, R3, R196, RZ, 0x3c, !PT ;  /* 0x000000c403037212 */ /* 0x000fe400078e3cff */
[----:B------:R-:W-:Y:S02]  /*157e0*/  LOP3.LUT R20, R21, 0xffffe000, RZ, 0xc0, !PT ;  /* 0xffffe00015147812 */ /* 0x000fe400078ec0ff */
[----:B------:R-:W-:Y:S02]  /*157f0*/  LOP3.LUT R29, R13, 0xff, RZ, 0xc0, !PT ;  /* 0x000000ff0d1d7812 */ /* 0x000fe400078ec0ff */
[----:B------:R-:W-:Y:S02]  /*15800*/  LOP3.LUT R28, R28, 0xff, RZ, 0xc0, !PT ;  /* 0x000000ff1c1c7812 */ /* 0x000fe400078ec0ff */
[----:B------:R-:W-:Y:S02]  /*15810*/  PRMT R43, R32, 0x7604, R33 ;  /* 0x00007604202b7816 */ /* 0x000fe40000000021 */
[----:B------:R-:W-:-:S02]  /*15820*/  IADD3 R3, R3, R197, R20 ;  /* 0x000000c503037210 */ /* 0x000fc40007ffe014 */
[----:B------:R-:W-:Y:S02]  /*15830*/  SHF.R.U32.HI R32, RZ, 0x8, R6 ;  /* 0x00000008ff207819 */ /* 0x000fe40000011606 */
[----:B------:R-:W-:Y:S01]  /*15840*/  SHF.R.U32.HI R34, RZ, 0x8, R7 ;  /* 0x00000008ff227819 */ /* 0x000fe20000011607 */
[----:B------:R-:W-:Y:S01]  /*15850*/  IMAD.IADD R3, R16, 0x1, R3 ;  /* 0x0000000110037824 */ /* 0x000fe200078e0203 */
[----:B------:R-:W-:Y:S02]  /*15860*/  PRMT R36, R28, 0x7604, R29 ;  /* 0x000076041c247816 */ /* 0x000fe4000000001d */
[----:B------:R-:W-:Y:S02]  /*15870*/  SHF.R.U32.HI R28, RZ, 0x8, R14 ;  /* 0x00000008ff1c7819 */ /* 0x000fe4000001160e */
[----:B------:R-:W-:Y:S02]  /*15880*/  SHF.R.U32.HI R30, RZ, 0x8, R15 ;  /* 0x00000008ff1e7819 */ /* 0x000fe4000001160f */
[----:B------:R-:W-:-:S02]  /*15890*/  LOP3.LUT R33, R6, 0xff, RZ, 0xc0, !PT ;  /* 0x000000ff06217812 */ /* 0x000fc400078ec0ff */
[----:B------:R-:W-:Y:S02]  /*158a0*/  LOP3.LUT R32, R32, 0xff, RZ, 0xc0, !PT ;  /* 0x000000ff20207812 */ /* 0x000fe400078ec0ff */
[----:B------:R-:W-:Y:S02]  /*158b0*/  LOP3.LUT R35, R7, 0xff, RZ, 0xc0, !PT ;  /* 0x000000ff07237812 */ /* 0x000fe400078ec0ff */
[----:B------:R-:W-:Y:S02]  /*158c0*/  LOP3.LUT R34, R34, 0xff, RZ, 0xc0, !PT ;  /* 0x000000ff22227812 */ /* 0x000fe400078ec0ff */
[----:B------:R-:W-:Y:S02]  /*158d0*/  LOP3.LUT R29, R14, 0xff, RZ, 0xc0, !PT ;  /* 0x000000ff0e1d7812 */ /* 0x000fe400078ec0ff */
[----:B------:R-:W-:Y:S02]  /*158e0*/  LOP3.LUT R31, R15, 0xff, RZ, 0xc0, !PT ;  /* 0x000000ff0f1f7812 */ /* 0x000fe400078ec0ff */
[----:B------:R-:W-:-:S02]  /*158f0*/  LOP3.LUT R28, R28, 0xff, RZ, 0xc0, !PT ;  /* 0x000000ff1c1c7812 */ /* 0x000fc400078ec0ff */
[----:B------:R-:W-:Y:S02]  /*15900*/  LOP3.LUT R30, R30, 0xff, RZ, 0xc0, !PT ;  /* 0x000000ff1e1e7812 */ /* 0x000fe400078ec0ff */
[----:B------:R-:W-:Y:S02]  /*15910*/  PRMT R49, R32, 0x7604, R33 ;  /* 0x0000760420317816 */ /* 0x000fe40000000021 */
[----:B------:R-:W-:Y:S02]  /*15920*/  PRMT R53, R34, 0x7604, R35 ;  /* 0x0000760422357816 */ /* 0x000fe40000000023 */
[----:B------:R-:W0:Y:S01]  /*15930*/  LDS.128 R32, [R3+0x14400] ;  /* 0x0144000003207984 */ /* 0x000e220000000c00 */
[----:B------:R-:W-:Y:S02]  /*15940*/  PRMT R39, R28, 0x7604, R29 ;  /* 0x000076041c277816 */ /* 0x000fe4000000001d */
[----:B------:R-:W-:Y:S02]  /*15950*/  PRMT R41, R30, 0x7604, R31 ;  /* 0x000076041e297816 */ /* 0x000fe4000000001f */
[----:B------:R-:W-:-:S02]  /*15960*/  SHF.R.U32.HI R20, RZ, 0x8, R5 ;  /* 0x00000008ff147819 */ /* 0x000fc40000011605 */
[----:B------:R-:W-:Y:S02]  /*15970*/  LOP3.LUT R21, R5, 0xff, RZ, 0xc0, !PT ;  /* 0x000000ff05157812 */ /* 0x000fe400078ec0ff */
[----:B------:R-:W-:Y:S02]  /*15980*/  LOP3.LUT R20, R20, 0xff, RZ, 0xc0, !PT ;  /* 0x000000ff14147812 */ /* 0x000fe400078ec0ff */
[----:B------:R-:W-:Y:S02]  /*15990*/  SHF.R.U32.HI R38, RZ, 0x10, R14 ;  /* 0x00000010ff267819 */ /* 0x000fe4000001160e */
[----:B------:R-:W-:Y:S02]  /*159a0*/  PRMT R45, R20, 0x7604, R21 ;  /* 0x00007604142d7816 */ /* 0x000fe40000000015 */
[----:B------:R-:W-:Y:S02]  /*159b0*/  SHF.R.U32.HI R21, RZ, 0x10, R13 ;  /* 0x00000010ff157819 */ /* 0x000fe4000001160d */
[----:B------:R-:W-:-:S02]  /*159c0*/  SHF.R.U32.HI R20, RZ, 0x10, R12 ;  /* 0x00000010ff147819 */ /* 0x000fc4000001160c */
[----:B------:R-:W-:Y:S02]  /*159d0*/  LOP3.LUT R21, R21, 0xff, RZ, 0xc0, !PT ;  /* 0x000000ff15157812 */ /* 0x000fe400078ec0ff */
[----:B------:R-:W-:Y:S02]  /*159e0*/  LOP3.LUT R20, R20, 0xff, RZ, 0xc0, !PT ;  /* 0x000000ff14147812 */ /* 0x000fe400078ec0ff */
[----:B------:R-:W-:Y:S02]  /*159f0*/  PRMT R21, R21, 0x7054, R36 ;  /* 0x0000705415157816 */ /* 0x000fe40000000024 */
[----:B------:R-:W-:Y:S02]  /*15a00*/  SHF.R.U32.HI R36, RZ, 0x10, R5 ;  /* 0x00000010ff247819 */ /* 0x000fe40000011605 */
[----:B------:R-:W-:Y:S02]  /*15a10*/  LOP3.LUT R38, R38, 0xff, RZ, 0xc0, !PT ;  /* 0x000000ff26267812 */ /* 0x000fe400078ec0ff */
[----:B------:R-:W-:-:S02]  /*15a20*/  PRMT R37, R20, 0x7054, R37 ;  /* 0x0000705414257816 */ /* 0x000fc40000000025 */
[----:B------:R-:W-:Y:S02]  /*15a30*/  SHF.R.U32.HI R40, RZ, 0x10, R15 ;  /* 0x00000010ff287819 */ /* 0x000fe4000001160f */
[----:B------:R-:W-:Y:S02]  /*15a40*/  SHF.R.U32.HI R20, RZ, 0x10, R4 ;  /* 0x00000010ff147819 */ /* 0x000fe40000011604 */
[----:B------:R-:W-:Y:S02]  /*15a50*/  LOP3.LUT R36, R36, 0xff, RZ, 0xc0, !PT ;  /* 0x000000ff24247812 */ /* 0x000fe400078ec0ff */
[----:B------:R-:W-:Y:S02]  /*15a60*/  PRMT R39, R38, 0x7054, R39 ;  /* 0x0000705426277816 */ /* 0x000fe40000000027 */
[----:B------:R-:W-:Y:S02]  /*15a70*/  SHF.R.U32.HI R38, RZ, 0x10, R6 ;  /* 0x00000010ff267819 */ /* 0x000fe40000011606 */
[----:B------:R-:W-:-:S02]  /*15a80*/  LOP3.LUT R40, R40, 0xff, RZ, 0xc0, !PT ;  /* 0x000000ff28287812 */ /* 0x000fc400078ec0ff */
[----:B------:R-:W-:Y:S02]  /*15a90*/  LOP3.LUT R20, R20, 0xff, RZ, 0xc0, !PT ;  /* 0x000000ff14147812 */ /* 0x000fe400078ec0ff */
[----:B------:R-:W-:Y:S02]  /*15aa0*/  PRMT R47, R36, 0x7054, R45 ;  /* 0x00007054242f7816 */ /* 0x000fe4000000002d */
[----:B------:R-:W-:Y:S02]  /*15ab0*/  LOP3.LUT R38, R38, 0xff, RZ, 0xc0, !PT ;  /* 0x000000ff26267812 */ /* 0x000fe400078ec0ff */
[----:B------:R-:W-:Y:S02]  /*15ac0*/  PRMT R41, R40, 0x7054, R41 ;  /* 0x0000705428297816 */ /* 0x000fe40000000029 */
[----:B------:R-:W-:Y:S02]  /*15ad0*/  PRMT R43, R20, 0x7054, R43 ;  /* 0x00007054142b7816 */ /* 0x000fe4000000002b */
[----:B------:R-:W-:-:S02]  /*15ae0*/  LOP3.LUT R47, R47, 0xff000000, R5, 0xf8, !PT ;  /* 0xff0000002f2f7812 */ /* 0x000fc400078ef805 */
[----:B------:R-:W-:Y:S02]  /*15af0*/  LOP3.LUT R21, R21, 0xff000000, R13, 0xf8, !PT ;  /* 0xff00000015157812 */ /* 0x000fe400078ef80d */
[----:B------:R-:W-:Y:S02]  /*15b00*/  PRMT R51, R38, 0x7054, R49 ;  /* 0x0000705426337816 */ /* 0x000fe40000000031 */
[----:B------:R-:W-:Y:S02]  /*15b10*/  LOP3.LUT R46, R41, 0xff000000, R15, 0xf8, !PT ;  /* 0xff000000292e7812 */ /* 0x000fe400078ef80f */
[----:B------:R-:W-:Y:S02]  /*15b20*/  LOP3.LUT R49, R43, 0xff000000, R4, 0xf8, !PT ;  /* 0xff0000002b317812 */ /* 0x000fe400078ef804 */
[----:B------:R-:W-:Y:S02]  /*15b30*/  SHF.R.U32.HI R40, RZ, 0x10, R7 ;  /* 0x00000010ff287819 */ /* 0x000fe40000011607 */
[----:B------:R-:W-:-:S02]  /*15b40*/  F2FP.F16.E4M3.UNPACK_B R43, R47 ;  /* 0x0000002fff2b723e */ /* 0x000fc400020006ff */
[----:B0-----:R-:W-:Y:S02]  /*15b50*/  F2FP.F16.E4M3.UNPACK_B R15, R33 ;  /* 0x00000021ff0f723e */ /* 0x001fe400020006ff */
[----:B------:R-:W-:Y:S02]  /*15b60*/  F2FP.F16.E4M3.UNPACK_B R20, R21 ;  /* 0x00000015ff14723e */ /* 0x000fe400020006ff */
[----:B------:R-:W-:Y:S02]  /*15b70*/  LOP3.LUT R45, R37, 0xff000000, R12, 0xf8, !PT ;  /* 0xff000000252d7812 */ /* 0x000fe400078ef80c */
[----:B------:R-:W-:Y:S02]  /*15b80*/  LOP3.LUT R12, R39, 0xff000000, R14, 0xf8, !PT ;  /* 0xff000000270c7812 */ /* 0x000fe400078ef80e */
[----:B------:R-:W-:Y:S02]  /*15b90*/  LOP3.LUT R40, R40, 0xff, RZ, 0xc0, !PT ;  /* 0x000000ff28287812 */ /* 0x000fe400078ec0ff */
[----:B------:R-:W-:Y:S01]  /*15ba0*/  LOP3.LUT R5, R51, 0xff000000, R6, 0xf8, !PT ;  /* 0xff00000033057812 */ /* 0x000fe200078ef806 */
[--C-:B------:R-:W-:Y:S01]  /*15bb0*/  HADD2.F32 R6, -RZ, R15.reuse.H0_H0 ;  /* 0x2000000fff067230 */ /* 0x100fe20000004100 */
[----:B------:R-:W-:Y:S01]  /*15bc0*/  PRMT R53, R40, 0x7054, R53 ;  /* 0x0000705428357816 */ /* 0x000fe20000000035 */
[----:B------:R-:W-:Y:S01]  /*15bd0*/  HADD2.F32 R15, -RZ, R15.H1_H1 ;  /* 0x3000000fff0f7230 */ /* 0x000fe20000004100 */
[----:B------:R-:W-:-:S02]  /*15be0*/  F2FP.F16.E4M3.UNPACK_B R41, R35 ;  /* 0x00000023ff29723e */ /* 0x000fc400020006ff */
[----:B------:R-:W-:Y:S02]  /*15bf0*/  F2FP.F16.E4M3.UNPACK_B R42, R35.H1 ;  /* 0x00000023ff2a723e */ /* 0x000fe400030006ff */
[-C--:B------:R-:W-:Y:S02]  /*15c00*/  F2FP.F16.E4M3.UNPACK_B R35, R32.reuse ;  /* 0x00000020ff23723e */ /* 0x080fe400020006ff */
[----:B------:R-:W-:Y:S02]  /*15c10*/  F2FP.F16.E4M3.UNPACK_B R40, R32.H1 ;  /* 0x00000020ff28723e */ /* 0x000fe400030006ff */
[----:B------:R-:W-:Y:S02]  /*15c20*/  F2FP.F16.E4M3.UNPACK_B R33, R33.H1 ;  /* 0x00000021ff21723e */ /* 0x000fe400030006ff */
[----:B------:R-:W-:Y:S02]  /*15c30*/  F2FP.F16.E4M3.UNPACK_B R47, R47.H1 ;  /* 0x0000002fff2f723e */ /* 0x000fe400030006ff */
[----:B------:R-:W-:-:S02]  /*15c40*/  LOP3.LUT R53, R53, 0xff000000, R7, 0xf8, !PT ;  /* 0xff00000035357812 */ /* 0x000fc400078ef807 */
[-C--:B------:R-:W-:Y:S02]  /*15c50*/  F2FP.F16.E4M3.UNPACK_B R7, R34.reuse ;  /* 0x00000022ff07723e */ /* 0x080fe400020006ff */
[----:B------:R-:W-:Y:S01]  /*15c60*/  F2FP.F16.E4M3.UNPACK_B R34, R34.H1 ;  /* 0x00000022ff22723e */ /* 0x000fe200030006ff */
[----:B--2---:R-:W0:Y:S02]  /*15c70*/  LDS.128 R28, [R60+0x14400] ;  /* 0x014400003c1c7984 */ /* 0x004e240000000c00 */
[----:B0-----:R-:W-:Y:S02]  /*15c80*/  F2FP.F16.E4M3.UNPACK_B R14, R29 ;  /* 0x0000001dff0e723e */ /* 0x001fe400020006ff */
[-C--:B------:R-:W-:Y:S02]  /*15c90*/  F2FP.F16.E4M3.UNPACK_B R38, R31.reuse ;  /* 0x0000001fff26723e */ /* 0x080fe400020006ff */
[----:B------:R-:W-:Y:S01]  /*15ca0*/  F2FP.F16.E4M3.UNPACK_B R39, R31.H1 ;  /* 0x0000001fff27723e */ /* 0x000fe200030006ff */
[----:B------:R-:W-:Y:S01]  /*15cb0*/  HADD2.F32 R31, -RZ, R43.H0_H0 ;  /* 0x2000002bff1f7230 */ /* 0x000fe20000004100 */
[-C--:B------:R-:W-:Y:S01]  /*15cc0*/  F2FP.F16.E4M3.UNPACK_B R36, R28.reuse ;  /* 0x0000001cff24723e */ /* 0x080fe200020006ff */
[----:B------:R-:W-:Y:S01]  /*15cd0*/  HADD2.F32 R13, -RZ, R14.H0_H0 ;  /* 0x2000000eff0d7230 */ /* 0x000fe20000004100 */
[----:B------:R-:W-:Y:S01]  /*15ce0*/  F2FP.F16.E4M3.UNPACK_B R37, R28.H1 ;  /* 0x0000001cff25723e */ /* 0x000fe200030006ff */
[----:B------:R-:W-:-:S02]  /*15cf0*/  HADD2.F32 R28, -RZ, R20.H0_H0 ;  /* 0x20000014ff1c7230 */ /* 0x000fc40000004100 */
[C---:B------:R-:W-:Y:S01]  /*15d00*/  FMUL.FTZ R32, R6.reuse, R31 ;  /* 0x0000001f06207220 */ /* 0x040fe20000410000 */
[----:B------:R-:W-:Y:S01]  /*15d10*/  HADD2.F32 R43, -RZ, R43.H1_H1 ;  /* 0x3000002bff2b7230 */ /* 0x000fe20000004100 */
[----:B------:R-:W-:Y:S01]  /*15d20*/  F2FP.F16.E4M3.UNPACK_B R29, R29.H1 ;  /* 0x0000001dff1d723e */ /* 0x000fe200030006ff */
[----:B------:R-:W-:Y:S02]  /*15d30*/  HADD2.F32 R14, -RZ, R14.H1_H1 ;  /* 0x3000000eff0e7230 */ /* 0x000fe40000004100 */
[-C--:B------:R-:W-:Y:S01]  /*15d40*/  FMUL.FTZ R48, R6, R28.reuse ;  /* 0x0000001c06307220 */ /* 0x080fe20000410000 */
[----:B------:R-:W-:Y:S01]  /*15d50*/  FFMA.FTZ R6, R13, R28, -R32 ;  /* 0x0000001c0d067223 */ /* 0x000fe20000010820 */
[----:B------:R-:W-:Y:S01]  /*15d60*/  F2FP.F16.E4M3.UNPACK_B R28, R21.H1 ;  /* 0x00000015ff1c723e */ /* 0x000fe200030006ff */
[----:B------:R-:W-:Y:S01]  /*15d70*/  FMUL.FTZ R51, R15, R43 ;  /* 0x0000002b0f337220 */ /* 0x000fe20000410000 */
[----:B------:R-:W-:Y:S01]  /*15d80*/  FFMA.FTZ R13, R13, R31, R48 ;  /* 0x0000001f0d0d7223 */ /* 0x000fe20000010030 */
[----:B------:R-:W-:Y:S01]  /*15d90*/  HADD2.F32 R31, -RZ, R20.H1_H1 ;  /* 0x30000014ff1f7230 */ /* 0x000fe20000004100 */
[-C--:B------:R-:W-:Y:S01]  /*15da0*/  F2FP.F16.E4M3.UNPACK_B R4, R30.reuse ;  /* 0x0000001eff04723e */ /* 0x080fe200020006ff */
[----:B------:R-:W-:Y:S01]  /*15db0*/  HADD2.F32 R48, -RZ, R47.H0_H0 ;  /* 0x2000002fff307230 */ /* 0x000fe20000004100 */
[----:B------:R-:W-:Y:S01]  /*15dc0*/  F2FP.F16.E4M3.UNPACK_B R30, R30.H1 ;  /* 0x0000001eff1e723e */ /* 0x000fe200030006ff */
[----:B------:R-:W-:-:S02]  /*15dd0*/  HADD2.F32 R20, -RZ, R33.H0_H0 ;  /* 0x20000021ff147230 */ /* 0x000fc40000004100 */
[-C--:B------:R-:W-:Y:S01]  /*15de0*/  FMUL.FTZ R50, R15, R31.reuse ;  /* 0x0000001f0f327220 */ /* 0x080fe20000410000 */
[--C-:B------:R-:W-:Y:S02]  /*15df0*/  HADD2.F32 R32, -RZ, R28.reuse.H0_H0 ;  /* 0x2000001cff207230 */ /* 0x100fe40000004100 */
[C---:B------:R-:W-:Y:S01]  /*15e00*/  FFMA.FTZ R15, R14.reuse, R31, -R51 ;  /* 0x0000001f0e0f7223 */ /* 0x040fe20000010833 */
[----:B------:R-:W-:Y:S02]  /*15e10*/  HADD2.F32 R21, -RZ, R29.H0_H0 ;  /* 0x2000001dff157230 */ /* 0x000fe40000004100 */
[----:B------:R-:W-:Y:S01]  /*15e20*/  FFMA.FTZ R14, R14, R43, R50 ;  /* 0x0000002b0e0e7223 */ /* 0x000fe20000010032 */
[C---:B------:R-:W-:Y:S01]  /*15e30*/  FMUL.FTZ R52, R20.reuse, R48 ;  /* 0x0000003014347220 */ /* 0x040fe20000410000 */
[----:B------:R-:W-:Y:S01]  /*15e40*/  F2FP.F16.E4M3.UNPACK_B R51, R53 ;  /* 0x00000035ff33723e */ /* 0x000fe200020006ff */
[----:B------:R-:W-:Y:S02]  /*15e50*/  HADD2.F32 R50, -RZ, R47.H1_H1 ;  /* 0x3000002fff327230 */ /* 0x000fe40000004100 */
[----:B------:R-:W-:Y:S01]  /*15e60*/  FMUL.FTZ R55, R20, R32 ;  /* 0x0000002014377220 */ /* 0x000fe20000410000 */
[----:B------:R-:W-:Y:S01]  /*15e70*/  F2FP.F16.E4M3.UNPACK_B R47, R46 ;  /* 0x0000002eff2f723e */ /* 0x000fe200020006ff */
[----:B------:R-:W-:Y:S01]  /*15e80*/  FFMA.FTZ R20, R21, R32, -R52 ;  /* 0x0000002015147223 */ /* 0x000fe20000010834 */
[----:B------:R-:W-:-:S02]  /*15e90*/  HADD2.F32 R43, -RZ, R28.H1_H1 ;  /* 0x3000001cff2b7230 */ /* 0x000fc40000004100 */
[----:B------:R-:W-:Y:S01]  /*15ea0*/  FFMA.FTZ R21, R21, R48, R55 ;  /* 0x0000003015157223 */ /* 0x000fe20000010037 */
[----:B------:R-:W-:Y:S01]  /*15eb0*/  HADD2.F32 R33, -RZ, R33.H1_H1 ;  /* 0x30000021ff217230 */ /* 0x000fe20000004100 */
[----:B------:R-:W-:Y:S01]  /*15ec0*/  F2FP.F16.E4M3.UNPACK_B R53, R53.H1 ;  /* 0x00000035ff35723e */ /* 0x000fe200030006ff */
[----:B------:R-:W-:Y:S01]  /*15ed0*/  HADD2.F32 R52, -RZ, R51.H0_H0 ;  /* 0x20000033ff347230 */ /* 0x000fe20000004100 */
[----:B------:R-:W-:Y:S01]  /*15ee0*/  F2FP.F16.E4M3.UNPACK_B R46, R46.H1 ;  /* 0x0000002eff2e723e */ /* 0x000fe200030006ff */
[----:B------:R-:W-:Y:S02]  /*15ef0*/  HADD2.F32 R28, -RZ, R41.H0_H0 ;  /* 0x20000029ff1c7230 */ /* 0x000fe40000004100 */
[----:B------:R-:W-:Y:S02]  /*15f00*/  HADD2.F32 R48, -RZ, R47.H0_H0 ;  /* 0x2000002fff307230 */ /* 0x000fe40000004100 */
[----:B------:R-:W-:Y:S02]  /*15f10*/  HADD2.F32 R32, -RZ, R29.H1_H1 ;  /* 0x3000001dff207230 */ /* 0x000fe40000004100 */
[----:B------:R-:W-:Y:S01]  /*15f20*/  FMUL.FTZ R29, R33, R50 ;  /* 0x00000032211d7220 */ /* 0x000fe20000410000 */
[----:B------:R-:W-:-:S02]  /*15f30*/  HADD2.F32 R31, -RZ, R38.H0_H0 ;  /* 0x20000026ff1f7230 */ /* 0x000fc40000004100 */
[C---:B------:R-:W-:Y:S01]  /*15f40*/  FMUL.FTZ R54, R28.reuse, R52 ;  /* 0x000000341c367220 */ /* 0x040fe20000410000 */
[-C--:B------:R-:W-:Y:S01]  /*15f50*/  FMUL.FTZ R33, R33, R43.reuse ;  /* 0x0000002b21217220 */ /* 0x080fe20000410000 */
[-C--:B------:R-:W-:Y:S01]  /*15f60*/  FMUL.FTZ R55, R28, R48.reuse ;  /* 0x000000301c377220 */ /* 0x080fe20000410000 */
[----:B------:R-:W-:Y:S02]  /*15f70*/  HADD2.F32 R51, -RZ, R51.H1_H1 ;  /* 0x30000033ff337230 */ /* 0x000fe40000004100 */
[C---:B------:R-:W-:Y:S01]  /*15f80*/  FFMA.FTZ R29, R32.reuse, R43, -R29 ;  /* 0x0000002b201d7223 */ /* 0x040fe2000001081d */
[----:B------:R-:W-:Y:S02]  /*15f90*/  HADD2.F32 R41, -RZ, R41.H1_H1 ;  /* 0x30000029ff297230 */ /* 0x000fe40000004100 */
[C---:B------:R-:W-:Y:S01]  /*15fa0*/  FFMA.FTZ R28, R31.reuse, R48, -R54 ;  /* 0x000000301f1c7223 */ /* 0x040fe20000010836 */
[----:B------:R-:W-:Y:S01]  /*15fb0*/  FFMA.FTZ R32, R32, R50, R33 ;  /* 0x0000003220207223 */ /* 0x000fe20000010021 */
[----:B------:R-:W-:Y:S01]  /*15fc0*/  FFMA.FTZ R31, R31, R52, R55 ;  /* 0x000000341f1f7223 */ /* 0x000fe20000010037 */
[----:B------:R-:W-:-:S02]  /*15fd0*/  HADD2.F32 R47, -RZ, R47.H1_H1 ;  /* 0x3000002fff2f7230 */ /* 0x000fc40000004100 */
[C---:B------:R-:W-:Y:S01]  /*15fe0*/  FMUL.FTZ R55, R41.reuse, R51 ;  /* 0x0000003329377220 */ /* 0x040fe20000410000 */
[----:B------:R-:W-:Y:S01]  /*15ff0*/  HADD2.F32 R38, -RZ, R38.H1_H1 ;  /* 0x30000026ff267230 */ /* 0x000fe20000004100 */
[----:B------:R-:W-:Y:S01]  /*16000*/  F2FP.SATFINITE.E4M3.F32.PACK_AB_MERGE_C R21, R32, R21, RZ ;  /* 0x000000152015723e */ /* 0x000fe200048070ff */
[----:B------:R-:W-:Y:S02]  /*16010*/  HADD2.F32 R50, -RZ, R53.H0_H0 ;  /* 0x20000035ff327230 */ /* 0x000fe40000004100 */
[-C--:B------:R-:W-:Y:S01]  /*16020*/  FMUL.FTZ R52, R41, R47.reuse ;  /* 0x0000002f29347220 */ /* 0x080fe20000410000 */
[----:B------:R-:W-:Y:S02]  /*16030*/  HADD2.F32 R43, -RZ, R42.H0_H0 ;  /* 0x2000002aff2b7230 */ /* 0x000fe40000004100 */
[----:B------:R-:W-:Y:S01]  /*16040*/  FFMA.FTZ R55, R38, R47, -R55 ;  /* 0x0000002f26377223 */ /* 0x000fe20000010837 */
[----:B------:R-:W-:Y:S01]  /*16050*/  HADD2.F32 R48, -RZ, R46.H0_H0 ;  /* 0x2000002eff307230 */ /* 0x000fe20000004100 */
[----:B------:R-:W-:Y:S01]  /*16060*/  F2FP.F16.E4M3.UNPACK_B R47, R49.H1 ;  /* 0x00000031ff2f723e */ /* 0x000fe200030006ff */
[----:B------:R-:W-:-:S02]  /*16070*/  HADD2.F32 R33, -RZ, R39.H0_H0 ;  /* 0x20000027ff217230 */ /* 0x000fc40000004100 */
[C---:B------:R-:W-:Y:S01]  /*16080*/  FMUL.FTZ R56, R43.reuse, R50 ;  /* 0x000000322b387220 */ /* 0x040fe20000410000 */
[----:B------:R-:W-:Y:S01]  /*16090*/  F2FP.F16.E4M3.UNPACK_B R41, R45.H1 ;  /* 0x0000002dff29723e */ /* 0x000fe200030006ff */
[-C--:B------:R-:W-:Y:S01]  /*160a0*/  FMUL.FTZ R43, R43, R48.reuse ;  /* 0x000000302b2b7220 */ /* 0x080fe20000410000 */
[----:B------:R-:W-:Y:S01]  /*160b0*/  FFMA.FTZ R54, R38, R51, R52 ;  /* 0x0000003326367223 */ /* 0x000fe20000010034 */
[C---:B------:R-:W-:Y:S01]  /*160c0*/  FFMA.FTZ R56, R33.reuse, R48, -R56 ;  /* 0x0000003021387223 */ /* 0x040fe20000010838 */
[----:B------:R-:W-:Y:S02]  /*160d0*/  HADD2.F32 R46, -RZ, R46.H1_H1 ;  /* 0x3000002eff2e7230 */ /* 0x000fe40000004100 */
[----:B------:R-:W-:Y:S01]  /*160e0*/  FFMA.FTZ R57, R33, R50, R43 ;  /* 0x0000003221397223 */ /* 0x000fe2000001002b */
[----:B------:R-:W-:Y:S01]  /*160f0*/  HADD2.F32 R53, -RZ, R53.H1_H1 ;  /* 0x30000035ff357230 */ /* 0x000fe20000004100 */
[----:B------:R-:W-:Y:S01]  /*16100*/  F2FP.F16.E4M3.UNPACK_B R49, R49 ;  /* 0x00000031ff31723e */ /* 0x000fe200020006ff */
[----:B------:R-:W-:Y:S01]  /*16110*/  HADD2.F32 R42, -RZ, R42.H1_H1 ;  /* 0x3000002aff2a7230 */ /* 0x000fe20000004100 */
[----:B------:R-:W-:Y:S01]  /*16120*/  F2FP.F16.E4M3.UNPACK_B R45, R45 ;  /* 0x0000002dff2d723e */ /* 0x000fe200020006ff */
[----:B------:R-:W-:Y:S01]  /*16130*/  HADD2.F32 R48, -RZ, R47.H0_H0 ;  /* 0x2000002fff307230 */ /* 0x000fe20000004100 */
[----:B------:R-:W-:Y:S01]  /*16140*/  F2FP.SATFINITE.E4M3.F32.PACK_AB_MERGE_C R13, R14, R13, R21 ;  /* 0x0000000d0e0d723e */ /* 0x000fe20004807015 */
[----:B------:R-:W-:-:S02]  /*16150*/  HADD2.F32 R38, -RZ, R40.H0_H0 ;  /* 0x20000028ff267230 */ /* 0x000fc40000004100 */
[C---:B------:R-:W-:Y:S01]  /*16160*/  FMUL.FTZ R50, R42.reuse, R53 ;  /* 0x000000352a327220 */ /* 0x040fe20000410000 */
[----:B------:R-:W-:Y:S02]  /*16170*/  HADD2.F32 R43, -RZ, R41.H0_H0 ;  /* 0x20000029ff2b7230 */ /* 0x000fe40000004100 */
[----:B------:R-:W-:Y:S01]  /*16180*/  FMUL.FTZ R52, R42, R46 ;  /* 0x0000002e2a347220 */ /* 0x000fe20000410000 */
[----:B------:R-:W-:Y:S02]  /*16190*/  HADD2.F32 R33, -RZ, R37.H0_H0 ;  /* 0x20000025ff217230 */ /* 0x000fe40000004100 */
[C---:B------:R-:W-:Y:S01]  /*161a0*/  FMUL.FTZ R42, R38.reuse, R48 ;  /* 0x00000030262a7220 */ /* 0x040fe20000410000 */
[----:B------:R-:W-:Y:S02]  /*161b0*/  HADD2.F32 R47, -RZ, R47.H1_H1 ;  /* 0x3000002fff2f7230 */ /* 0x000fe40000004100 */
[----:B------:R-:W-:Y:S01]  /*161c0*/  FMUL.FTZ R51, R38, R43 ;  /* 0x0000002b26337220 */ /* 0x000fe20000410000 */
[----:B------:R-:W-:-:S02]  /*161d0*/  HADD2.F32 R40, -RZ, R40.H1_H1 ;  /* 0x30000028ff287230 */ /* 0x000fc40000004100 */
[C---:B------:R-:W-:Y:S01]  /*161e0*/  FFMA.FTZ R43, R33.reuse, R43, -R42 ;  /* 0x0000002b212b7223 */ /* 0x040fe2000001082a */
[----:B------:R-:W-:Y:S02]  /*161f0*/  HADD2.F32 R41, -RZ, R41.H1_H1 ;  /* 0x30000029ff297230 */ /* 0x000fe40000004100 */
[----:B------:R-:W-:Y:S01]  /*16200*/  FFMA.FTZ R51, R33, R48, R51 ;  /* 0x0000003021337223 */ /* 0x000fe20000010033 */
[----:B------:R-:W-:Y:S02]  /*16210*/  HADD2.F32 R39, -RZ, R39.H1_H1 ;  /* 0x30000027ff277230 */ /* 0x000fe40000004100 */
[C---:B------:R-:W-:Y:S01]  /*16220*/  FMUL.FTZ R42, R40.reuse, R47 ;  /* 0x0000002f282a7220 */ /* 0x040fe20000410000 */
[----:B------:R-:W-:Y:S02]  /*16230*/  HADD2.F32 R37, -RZ, R37.H1_H1 ;  /* 0x30000025ff257230 */ /* 0x000fe40000004100 */
[----:B------:R-:W-:Y:S01]  /*16240*/  FMUL.FTZ R40, R40, R41 ;  /* 0x0000002928287220 */ /* 0x000fe20000410000 */
[----:B------:R-:W-:-:S02]  /*16250*/  HADD2.F32 R38, -RZ, R35.H0_H0 ;  /* 0x20000023ff267230 */ /* 0x000fc40000004100 */
[C---:B------:R-:W-:Y:S01]  /*16260*/  FFMA.FTZ R59, R39.reuse, R46, -R50 ;  /* 0x0000002e273b7223 */ /* 0x040fe20000010832 */
[----:B------:R-:W-:Y:S01]  /*16270*/  FFMA.FTZ R58, R39, R53, R52 ;  /* 0x00000035273a7223 */ /* 0x000fe20000010034 */
[C---:B------:R-:W-:Y:S01]  /*16280*/  FFMA.FTZ R50, R37.reuse, R41, -R42 ;  /* 0x0000002925327223 */ /* 0x040fe2000001082a */
[----:B------:R-:W-:Y:S01]  /*16290*/  FFMA.FTZ R52, R37, R47, R40 ;  /* 0x0000002f25347223 */ /* 0x000fe20000010028 */
[----:B------:R-:W-:Y:S02]  /*162a0*/  HADD2.F32 R39, -RZ, R49.H0_H0 ;  /* 0x20000031ff277230 */ /* 0x000fe40000004100 */
[----:B------:R-:W-:Y:S01]  /*162b0*/  HADD2.F32 R37, -RZ, R45.H0_H0 ;  /* 0x2000002dff257230 */ /* 0x000fe20000004100 */
[----:B------:R-:W-:Y:S01]  /*162c0*/  F2FP.SATFINITE.E4M3.F32.PACK_AB_MERGE_C R57, R58, R57, RZ ;  /* 0x000000393a39723e */ /* 0x000fe200048070ff */
[----:B------:R-:W-:Y:S02]  /*162d0*/  HADD2.F32 R33, -RZ, R36.H0_H0 ;  /* 0x20000024ff217230 */ /* 0x000fe40000004100 */
[----:B------:R-:W-:Y:S01]  /*162e0*/  FMUL.FTZ R40, R38, R39 ;  /* 0x0000002726287220 */ /* 0x000fe20000410000 */
[----:B------:R-:W-:-:S02]  /*162f0*/  HADD2.F32 R49, -RZ, R49.H1_H1 ;  /* 0x30000031ff317230 */ /* 0x000fc40000004100 */
[-C--:B------:R-:W-:Y:S01]  /*16300*/  FMUL.FTZ R42, R38, R37.reuse ;  /* 0x00000025262a7220 */ /* 0x080fe20000410000 */
[----:B------:R-:W-:Y:S02]  /*16310*/  HADD2.F32 R35, -RZ, R35.H1_H1 ;  /* 0x30000023ff237230 */ /* 0x000fe40000004100 */
[C---:B------:R-:W-:Y:S01]  /*16320*/  FFMA.FTZ R41, R33.reuse, R37, -R40 ;  /* 0x0000002521297223 */ /* 0x040fe20000010828 */
[----:B------:R-:W-:Y:S02]  /*16330*/  HADD2.F32 R45, -RZ, R45.H1_H1 ;  /* 0x3000002dff2d7230 */ /* 0x000fe40000004100 */
[----:B------:R-:W-:Y:S01]  /*16340*/  FFMA.FTZ R42, R33, R39, R42 ;  /* 0x00000027212a7223 */ /* 0x000fe2000001002a */
[----:B------:R-:W-:Y:S01]  /*16350*/  HADD2.F32 R36, -RZ, R36.H1_H1 ;  /* 0x30000024ff247230 */ /* 0x000fe20000004100 */
[----:B------:R-:W-:Y:S01]  /*16360*/  F2FP.F16.E4M3.UNPACK_B R38, R5.H1 ;  /* 0x00000005ff26723e */ /* 0x000fe200030006ff */
[C---:B------:R-:W-:Y:S01]  /*16370*/  FMUL.FTZ R37, R35.reuse, R49 ;  /* 0x0000003123257220 */ /* 0x040fe20000410000 */
[----:B------:R-:W-:Y:S01]  /*16380*/  F2FP.F16.E4M3.UNPACK_B R33, R12.H1 ;  /* 0x0000000cff21723e */ /* 0x000fe200030006ff */
[----:B------:R-:W-:Y:S01]  /*16390*/  FMUL.FTZ R48, R35, R45 ;  /* 0x0000002d23307220 */ /* 0x000fe20000410000 */
[----:B------:R-:W-:-:S02]  /*163a0*/  HADD2.F32 R35, -RZ, R34.H0_H0 ;  /* 0x20000022ff237230 */ /* 0x000fc40000004100 */
[C---:B------:R-:W-:Y:S01]  /*163b0*/  FFMA.FTZ R46, R36.reuse, R45, -R37 ;  /* 0x0000002d242e7223 */ /* 0x040fe20000010825 */
[--C-:B------:R-:W-:Y:S02]  /*163c0*/  HADD2.F32 R40, -RZ, R38.reuse.H0_H0 ;  /* 0x20000026ff287230 */ /* 0x100fe40000004100 */
[----:B------:R-:W-:Y:S01]  /*163d0*/  FFMA.FTZ R49, R36, R49, R48 ;  /* 0x0000003124317223 */ /* 0x000fe20000010030 */
[--C-:B------:R-:W-:Y:S01]  /*163e0*/  HADD2.F32 R36, -RZ, R33.reuse.H0_H0 ;  /* 0x20000021ff247230 */ /* 0x100fe20000004100 */
[----:B------:R-:W-:Y:S01]  /*163f0*/  F2FP.F16.E4M3.UNPACK_B R12, R12 ;  /* 0x0000000cff0c723e */ /* 0x000fe200020006ff */
[----:B------:R-:W-:Y:S02]  /*16400*/  HADD2.F32 R39, -RZ, R38.H1_H1 ;  /* 0x30000026ff277230 */ /* 0x000fe40000004100 */
[C---:B------:R-:W-:Y:S01]  /*16410*/  FMUL.FTZ R48, R35.reuse, R40 ;  /* 0x0000002823307220 */ /* 0x040fe20000410000 */
[----:B------:R-:W-:Y:S02]  /*16420*/  HADD2.F32 R34, -RZ, R34.H1_H1 ;  /* 0x30000022ff227230 */ /* 0x000fe40000004100 */
[----:B------:R-:W-:Y:S01]  /*16430*/  FMUL.FTZ R38, R35, R36 ;  /* 0x0000002423267220 */ /* 0x000fe20000410000 */
[----:B------:R-:W-:Y:S01]  /*16440*/  HADD2.F32 R37, -RZ, R33.H1_H1 ;  /* 0x30000021ff257230 */ /* 0x000fe20000004100 */
[----:B------:R-:W-:Y:S01]  /*16450*/  F2FP.F16.E4M3.UNPACK_B R5, R5 ;  /* 0x00000005ff05723e */ /* 0x000fe200020006ff */
[----:B------:R-:W-:-:S02]  /*16460*/  HADD2.F32 R33, -RZ, R30.H0_H0 ;  /* 0x2000001eff217230 */ /* 0x000fc40000004100 */
[C---:B------:R-:W-:Y:S01]  /*16470*/  FMUL.FTZ R35, R34.reuse, R39 ;  /* 0x0000002722237220 */ /* 0x040fe20000410000 */
[----:B------:R-:W-:Y:S02]  /*16480*/  HADD2.F32 R30, -RZ, R30.H1_H1 ;  /* 0x3000001eff1e7230 */ /* 0x000fe40000004100 */
[-C--:B------:R-:W-:Y:S01]  /*16490*/  FMUL.FTZ R34, R34, R37.reuse ;  /* 0x0000002522227220 */ /* 0x080fe20000410000 */
[C---:B------:R-:W-:Y:S01]  /*164a0*/  FFMA.FTZ R48, R33.reuse, R36, -R48 ;  /* 0x0000002421307223 */ /* 0x040fe20000010830 */
[----:B------:R-:W-:Y:S01]  /*164b0*/  FFMA.FTZ R38, R33, R40, R38 ;  /* 0x0000002821267223 */ /* 0x000fe20000010026 */
[C---:B------:R-:W-:Y:S01]  /*164c0*/  FFMA.FTZ R45, R30.reuse, R37, -R35 ;  /* 0x000000251e2d7223 */ /* 0x040fe20000010823 */
[----:B------:R-:W-:Y:S01]  /*164d0*/  FFMA.FTZ R47, R30, R39, R34 ;  /* 0x000000271e2f7223 */ /* 0x000fe20000010022 */
[--C-:B------:R-:W-:Y:S02]  /*164e0*/  HADD2.F32 R30, -RZ, R12.reuse.H0_H0 ;  /* 0x2000000cff1e7230 */ /* 0x100fe40000004100 */
[----:B------:R-:W-:Y:S01]  /*164f0*/  HADD2.F32 R33, -RZ, R12.H1_H1 ;  /* 0x3000000cff217230 */ /* 0x000fe20000004100 */
[----:B------:R-:W-:Y:S01]  /*16500*/  F2FP.SATFINITE.E4M3.F32.PACK_AB_MERGE_C R45, R45, R48, RZ ;  /* 0x000000302d2d723e */ /* 0x000fe200048070ff */
[----:B------:R-:W-:Y:S01]  /*16510*/  HADD2.F32 R34, -RZ, R5.H0_H0 ;  /* 0x20000005ff227230 */ /* 0x000fe20000004100 */
[----:B------:R-:W-:Y:S01]  /*16520*/  F2FP.SATFINITE.E4M3.F32.PACK_AB_MERGE_C R38, R47, R38, RZ ;  /* 0x000000262f26723e */ /* 0x000fe200048070ff */
[----:B------:R-:W-:-:S02]  /*16530*/  HADD2.F32 R12, -RZ, R7.H0_H0 ;  /* 0x20000007ff0c7230 */ /* 0x000fc40000004100 */
[----:B------:R-:W-:Y:S02]  /*16540*/  HADD2.F32 R35, -RZ, R5.H1_H1 ;  /* 0x30000005ff237230 */ /* 0x000fe40000004100 */
[----:B------:R-:W-:Y:S02]  /*16550*/  HADD2.F32 R7, -RZ, R7.H1_H1 ;  /* 0x30000007ff077230 */ /* 0x000fe40000004100 */
[C---:B------:R-:W-:Y:S01]  /*16560*/  FMUL.FTZ R36, R12.reuse, R34 ;  /* 0x000000220c247220 */ /* 0x040fe20000410000 */
[--C-:B------:R-:W-:Y:S02]  /*16570*/  HADD2.F32 R5, -RZ, R4.reuse.H0_H0 ;  /* 0x20000004ff057230 */ /* 0x100fe40000004100 */
[-C--:B------:R-:W-:Y:S01]  /*16580*/  FMUL.FTZ R37, R12, R30.reuse ;  /* 0x0000001e0c257220 */ /* 0x080fe20000410000 */
[----:B------:R-:W-:Y:S02]  /*16590*/  HADD2.F32 R4, -RZ, R4.H1_H1 ;  /* 0x30000004ff047230 */ /* 0x000fe40000004100 */
[C---:B------:R-:W-:Y:S01]  /*165a0*/  FMUL.FTZ R39, R7.reuse, R35 ;  /* 0x0000002307277220 */ /* 0x040fe20000410000 */
        /* <DEDUP_REMOVED lines=12> */
[----:B------:R-:W-:Y:S02]  /*16670*/  F2FP.SATFINITE.E4M3.F32.PACK_AB_MERGE_C R6, R39, R36, R45 ;  /* 0x000000242706723e */ /* 0x000fe4000480702d */
[----:B------:R-:W-:Y:S02]  /*16680*/  F2FP.SATFINITE.E4M3.F32.PACK_AB_MERGE_C R15, R54, R31, R57 ;  /* 0x0000001f360f723e */ /* 0x000fe40004807039 */
[----:B------:R-:W-:Y:S01]  /*16690*/  F2FP.SATFINITE.E4M3.F32.PACK_AB_MERGE_C R12, R49, R42, R12 ;  /* 0x0000002a310c723e */ /* 0x000fe2000480700c */
[----:B------:R2:W-:Y:S01]  /*166a0*/  STS.128 [R60+0x14400], R4 ;  /* 0x014400043c007388 */ /* 0x0005e20000000c00 */
[----:B------:R-:W-:-:S05]  /*166b0*/  F2FP.SATFINITE.E4M3.F32.PACK_AB_MERGE_C R14, R30, R37, R38 ;  /* 0x000000251e0e723e */ /* 0x000fca0004807026 */
[----:B------:R2:W-:Y:S02]  /*166c0*/  STS.128 [R3+0x14400], R12 ;  /* 0x0144000c03007388 */ /* 0x0005e40000000c00 */
.L_x_473:
[----:B------:R-:W-:Y:S05]  /*166d0*/  BSYNC B1 ;  /* 0x0000000000017941 */ /* 0x000fea0003800000 */
.L_x_472:
[----:B------:R-:W-:Y:S05]  /*166e0*/  @P2 BRA `(.L_x_454) ;  /* 0x0000000c00e02947 */ /* 0x000fea0003800000 */
[----:B-12---:R-:W2:Y:S04]  /*166f0*/  LDL R3, [R1+0x8] ;  /* 0x0000080001037983 */ /* 0x006ea80000100800 */
[----:B------:R-:W3:Y:S01]  /*16700*/  LDL R52, [R1+0x50] ;  /* 0x0000500001347983 */ /* 0x000ee20000100800 */
[----:B-----5:R-:W-:Y:S02]  /*16710*/  SHF.R.U32.HI R4, RZ, 0x8, R24 ;  /* 0x00000008ff047819 */ /* 0x020fe40000011618 */
[----:B------:R-:W-:Y:S02]  /*16720*/  SHF.R.U32.HI R12, RZ, 0x8, R26 ;  /* 0x00000008ff0c7819 */ /* 0x000fe4000001161a */
[----:B------:R-:W-:Y:S02]  /*16730*/  LOP3.LUT R4, R4, 0xff, RZ, 0xc0, !PT ;  /* 0x000000ff04047812 */ /* 0x000fe400078ec0ff */
[----:B------:R-:W-:-:S02]  /*16740*/  LOP3.LUT R7, R26, 0xff, RZ, 0xc0, !PT ;  /* 0x000000ff1a077812 */ /* 0x000fc400078ec0ff */
[----:B------:R-:W-:Y:S02]  /*16750*/  LOP3.LUT R12, R12, 0xff, RZ, 0xc0, !PT ;  /* 0x000000ff0c0c7812 */ /* 0x000fe400078ec0ff */
[----:B------:R-:W-:Y:S02]  /*16760*/  SHF.R.U32.HI R6, RZ, 0x8, R25 ;  /* 0x00000008ff067819 */ /* 0x000fe40000011619 */
[----:B------:R-:W-:Y:S02]  /*16770*/  PRMT R29, R12, 0x7604, R7 ;  /* 0x000076040c1d7816 */ /* 0x000fe40000000007 */
[----:B------:R-:W-:Y:S02]  /*16780*/  SHF.R.U32.HI R12, RZ, 0x8, R8 ;  /* 0x00000008ff0c7819 */ /* 0x000fe40000011608 */
[----:B------:R-:W-:Y:S02]  /*16790*/  LOP3.LUT R5, R25, 0xff, RZ, 0xc0, !PT ;  /* 0x000000ff19057812 */ /* 0x000fe400078ec0ff */
[----:B------:R-:W-:-:S02]  /*167a0*/  LOP3.LUT R6, R6, 0xff, RZ, 0xc0, !PT ;  /* 0x000000ff06067812 */ /* 0x000fc400078ec0ff */
[----:B------:R-:W-:Y:S02]  /*167b0*/  LOP3.LUT R7, R8, 0xff, RZ, 0xc0, !PT ;  /* 0x000000ff08077812 */ /* 0x000fe400078ec0ff */
[----:B------:R-:W-:Y:S02]  /*167c0*/  LOP3.LUT R12, R12, 0xff, RZ, 0xc0, !PT ;  /* 0x000000ff0c0c7812 */ /* 0x000fe400078ec0ff */
[----:B----4-:R-:W-:Y:S02]  /*167d0*/  PRMT R20, R6, 0x7604, R5 ;  /* 0x0000760406147816 */ /* 0x010fe40000000005 */
[----:B------:R-:W-:Y:S02]  /*167e0*/  PRMT R35, R12, 0x7604, R7 ;  /* 0x000076040c237816 */ /* 0x000fe40000000007 */
[----:B------:R-:W-:Y:S02]  /*167f0*/  SHF.R.U32.HI R6, RZ, 0x8, R27 ;  /* 0x00000008ff067819 */ /* 0x000fe4000001161b */
[----:B------:R-:W-:-:S02]  /*16800*/  SHF.R.U32.HI R12, RZ, 0x8, R9 ;  /* 0x00000008ff0c7819 */ /* 0x000fc40000011609 */
[----:B------:R-:W-:Y:S02]  /*16810*/  LOP3.LUT R5, R27, 0xff, RZ, 0xc0, !PT ;  /* 0x000000ff1b057812 */ /* 0x000fe400078ec0ff */
[----:B------:R-:W-:Y:S02]  /*16820*/  LOP3.LUT R6, R6, 0xff, RZ, 0xc0, !PT ;  /* 0x000000ff06067812 */ /* 0x000fe400078ec0ff */
[----:B------:R-:W-:Y:S02]  /*16830*/  SHF.R.U32.HI R34, RZ, 0x8, R11 ;  /* 0x00000008ff227819 */ /* 0x000fe4000001160b */
[----:B------:R-:W-:Y:S02]  /*16840*/  PRMT R28, R6, 0x7604, R5 ;  /* 0x00007604061c7816 */ /* 0x000fe40000000005 */
[----:B------:R-:W-:Y:S02]  /*16850*/  LOP3.LUT R33, R11, 0xff, RZ, 0xc0, !PT ;  /* 0x000000ff0b217812 */ /* 0x000fe400078ec0ff */
[----:B------:R-:W-:-:S02]  /*16860*/  LOP3.LUT R34, R34, 0xff, RZ, 0xc0, !PT ;  /* 0x000000ff22227812 */ /* 0x000fc400078ec0ff */
[----:B------:R-:W-:Y:S02]  /*16870*/  LOP3.LUT R30, R9, 0xff, RZ, 0xc0, !PT ;  /* 0x000000ff091e7812 */ /* 0x000fe400078ec0ff */
[----:B------:R-:W-:Y:S02]  /*16880*/  PRMT R34, R34, 0x7604, R33 ;  /* 0x0000760422227816 */ /* 0x000fe40000000021 */
[----:B------:R-:W-:Y:S02]  /*16890*/  SHF.R.U32.HI R33, RZ, 0x10, R9 ;  /* 0x00000010ff217819 */ /* 0x000fe40000011609 */
[----:B------:R-:W-:Y:S02]  /*168a0*/  SHF.R.U32.HI R32, RZ, 0x8, R10 ;  /* 0x00000008ff207819 */ /* 0x000fe4000001160a */
[----:B0-----:R-:W-:Y:S01]  /*168b0*/  SHF.R.U32.HI R41, RZ, 0x10, R11 ;  /* 0x00000010ff297819 */ /* 0x001fe2000001160b */
[----:B------:R-:W-:Y:S01]  /*168c0*/  IMAD.U32 R33, R33, 0x10000, RZ ;  /* 0x0001000021217824 */ /* 0x000fe200078e00ff */
[----:B------:R-:W-:-:S02]  /*168d0*/  LOP3.LUT R31, R10, 0xff, RZ, 0xc0, !PT ;  /* 0x000000ff0a1f7812 */ /* 0x000fc400078ec0ff */
[----:B------:R-:W-:Y:S02]  /*168e0*/  LOP3.LUT R32, R32, 0xff, RZ, 0xc0, !PT ;  /* 0x000000ff20207812 */ /* 0x000fe400078ec0ff */
[----:B------:R-:W-:Y:S02]  /*168f0*/  SHF.L.U32 R41, R41, 0x10, RZ ;  /* 0x0000001029297819 */ /* 0x000fe400000006ff */
[----:B------:R-:W-:Y:S02]  /*16900*/  PRMT R37, R32, 0x7604, R31 ;  /* 0x0000760420257816 */ /* 0x000fe4000000001f */
[----:B------:R-:W-:Y:S02]  /*16910*/  SHF.R.U32.HI R31, RZ, 0x10, R27 ;  /* 0x00000010ff1f7819 */ /* 0x000fe4000001161b */
[----:B------:R-:W-:Y:S02]  /*16920*/  LOP3.LUT R41, R34, 0xff0000, R41, 0xf8, !PT ;  /* 0x00ff000022297812 */ /* 0x000fe400078ef829 */
[----:B------:R-:W-:Y:S01]  /*16930*/  LOP3.LUT R35, R35, 0xff0000, R8, 0xf8, !PT ;  /* 0x00ff000023237812 */ /* 0x000fe200078ef808 */
[----:B------:R-:W-:Y:S01]  /*16940*/  IMAD.U32 R31, R31, 0x10000, RZ ;  /* 0x000100001f1f7824 */ /* 0x000fe200078e00ff */
[----:B------:R-:W-:-:S02]  /*16950*/  LOP3.LUT R42, R41, 0xff000000, R11, 0xf8, !PT ;  /* 0xff000000292a7812 */ /* 0x000fc400078ef80b */
[----:B------:R-:W-:Y:S02]  /*16960*/  LOP3.LUT R38, R35, 0xff000000, R8, 0xf8, !PT ;  /* 0xff00000023267812 */ /* 0x000fe400078ef808 */
[----:B------:R-:W-:Y:S02]  /*16970*/  LOP3.LUT R31, R28, 0xff0000, R31, 0xf8, !PT ;  /* 0x00ff00001c1f7812 */ /* 0x000fe400078ef81f */
[----:B------:R-:W-:Y:S02]  /*16980*/  LOP3.LUT R29, R29, 0xff0000, R26, 0xf8, !PT ;  /* 0x00ff00001d1d7812 */ /* 0x000fe400078ef81a */
[----:B--2---:R-:W-:Y:S02]  /*16990*/  LEA.HI R0, R0, R3, RZ, 0x1c ;  /* 0x0000000300007211 */ /* 0x004fe400078fe0ff */
[----:B------:R-:W-:-:S04]  /*169a0*/  LOP3.LUT R3, R24, 0xff, RZ, 0xc0, !PT ;  /* 0x000000ff18037812 */ /* 0x000fc800078ec0ff */
[----:B------:R-:W-:Y:S02]  /*169b0*/  PRMT R21, R4, 0x7604, R3 ;  /* 0x0000760404157816 */ /* 0x000fe40000000003 */
[----:B------:R-:W-:Y:S02]  /*169c0*/  SHF.R.S32.HI R3, RZ, 0x1f, R0 ;  /* 0x0000001fff037819 */ /* 0x000fe40000011400 */
[----:B------:R-:W-:Y:S02]  /*169d0*/  LOP3.LUT R21, R21, 0xff0000, R24, 0xf8, !PT ;  /* 0x00ff000015157812 */ /* 0x000fe400078ef818 */
[----:B------:R-:W-:Y:S01]  /*169e0*/  LEA.HI R4, R3, R0, RZ, 0x2 ;  /* 0x0000000003047211 */ /* 0x000fe200078f10ff */
[----:B------:R-:W-:-:S03]  /*169f0*/  IMAD.SHL.U32 R0, R0, 0x10, RZ ;  /* 0x0000001000007824 */ /* 0x000fc600078e00ff */
[----:B------:R-:W-:Y:S02]  /*16a00*/  SHF.L.U32 R4, R4, 0xb, RZ ;  /* 0x0000000b04047819 */ /* 0x000fe400000006ff */
[----:B------:R-:W-:Y:S02]  /*16a10*/  LOP3.LUT R3, R175, 0x30, R0, 0xf8, !PT ;  /* 0x00000030af037812 */ /* 0x000fe400078ef800 */
[----:B------:R-:W-:Y:S02]  /*16a20*/  LOP3.LUT R0, R4, 0xffffe000, RZ, 0xc0, !PT ;  /* 0xffffe00004007812 */ /* 0x000fe400078ec0ff */
[----:B------:R-:W-:Y:S01]  /*16a30*/  LOP3.LUT R3, R3, R196, RZ, 0x3c, !PT ;  /* 0x000000c403037212 */ /* 0x000fe200078e3cff */
[----:B---3--:R-:W0:Y:S03]  /*16a40*/  LDS.128 R4, [R52+0x14400] ;  /* 0x0144000034047984 */ /* 0x008e260000000c00 */
[----:B------:R-:W-:-:S05]  /*16a50*/  IADD3 R3, R3, R197, R0 ;  /* 0x000000c503037210 */ /* 0x000fca0007ffe000 */
[----:B------:R-:W-:Y:S01]  /*16a60*/  IMAD.IADD R0, R16, 0x1, R3 ;  /* 0x0000000110007824 */ /* 0x000fe200078e0203 */
[----:B------:R-:W-:-:S04]  /*16a70*/  LOP3.LUT R3, R12, 0xff, RZ, 0xc0, !PT ;  /* 0x000000ff0c037812 */ /* 0x000fc800078ec0ff */
[----:B------:R-:W1:Y:S01]  /*16a80*/  LDS.128 R12, [R0+0x14400] ;  /* 0x01440000000c7984 */ /* 0x000e620000000c00 */
[----:B------:R-:W-:Y:S02]  /*16a90*/  PRMT R30, R3, 0x7604, R30 ;  /* 0x00007604031e7816 */ /* 0x000fe4000000001e */
[----:B------:R-:W-:Y:S02]  /*16aa0*/  SHF.R.U32.HI R3, RZ, 0x10, R25 ;  /* 0x00000010ff037819 */ /* 0x000fe40000011619 */
[----:B------:R-:W-:Y:S02]  /*16ab0*/  LOP3.LUT R39, R30, 0xff0000, R33, 0xf8, !PT ;  /* 0x00ff00001e277812 */ /* 0x000fe400078ef821 */
[----:B------:R-:W-:Y:S01]  /*16ac0*/  LOP3.LUT R33, R21, 0xff000000, R24, 0xf8, !PT ;  /* 0xff00000015217812 */ /* 0x000fe200078ef818 */
[----:B------:R-:W-:Y:S01]  /*16ad0*/  IMAD.U32 R3, R3, 0x10000, RZ ;  /* 0x0001000003037824 */ /* 0x000fe200078e00ff */
[----:B------:R-:W-:Y:S02]  /*16ae0*/  LOP3.LUT R39, R39, 0xff000000, R9, 0xf8, !PT ;  /* 0xff00000027277812 */ /* 0x000fe400078ef809 */
[----:B------:R-:W-:-:S02]  /*16af0*/  LOP3.LUT R21, R37, 0xff0000, R10, 0xf8, !PT ;  /* 0x00ff000025157812 */ /* 0x000fc400078ef80a */
[----:B------:R-:W-:Y:S02]  /*16b00*/  LOP3.LUT R3, R20, 0xff0000, R3, 0xf8, !PT ;  /* 0x00ff000014037812 */ /* 0x000fe400078ef803 */
[----:B------:R-:W-:Y:S02]  /*16b10*/  F2FP.F16.E4M3.UNPACK_B R35, R39 ;  /* 0x00000027ff23723e */ /* 0x000fe400020006ff */
[----:B------:R-:W-:Y:S02]  /*16b20*/  LOP3.LUT R32, R3, 0xff000000, R25, 0xf8, !PT ;  /* 0xff00000003207812 */ /* 0x000fe400078ef819 */
[----:B------:R-:W-:Y:S01]  /*16b30*/  LOP3.LUT R8, R21, 0xff000000, R10, 0xf8, !PT ;  /* 0xff00000015087812 */ /* 0x000fe200078ef80a */
[--C-:B------:R-:W-:Y:S01]  /*16b40*/  HADD2.F32 R40, -RZ, R35.reuse.H0_H0 ;  /* 0x20000023ff287230 */ /* 0x100fe20000004100 */
[----:B------:R-:W-:Y:S01]  /*16b50*/  F2FP.F16.E4M3.UNPACK_B R34, R32 ;  /* 0x00000020ff22723e */ /* 0x000fe200020006ff */
[----:B------:R-:W-:Y:S01]  /*16b60*/  HADD2.F32 R35, -RZ, R35.H1_H1 ;  /* 0x30000023ff237230 */ /* 0x000fe20000004100 */
[----:B------:R-:W-:-:S02]  /*16b70*/  LOP3.LUT R37, R31, 0xff000000, R27, 0xf8, !PT ;  /* 0xff0000001f257812 */ /* 0x000fc400078ef81b */
[----:B------:R-:W-:Y:S01]  /*16b80*/  F2FP.F16.E4M3.UNPACK_B R39, R39.H1 ;  /* 0x00000027ff27723e */ /* 0x000fe200030006ff */
[--C-:B------:R-:W-:Y:S01]  /*16b90*/  HADD2.F32 R36, -RZ, R34.reuse.H0_H0 ;  /* 0x20000022ff247230 */ /* 0x100fe20000004100 */
[-C--:B0-----:R-:W-:Y:S01]  /*16ba0*/  F2FP.F16.E4M3.UNPACK_B R10, R5.reuse ;  /* 0x00000005ff0a723e */ /* 0x081fe200020006ff */
[----:B------:R-:W-:Y:S01]  /*16bb0*/  HADD2.F32 R34, -RZ, R34.H1_H1 ;  /* 0x30000022ff227230 */ /* 0x000fe20000004100 */
[----:B------:R-:W-:Y:S02]  /*16bc0*/  F2FP.F16.E4M3.UNPACK_B R24, R5.H1 ;  /* 0x00000005ff18723e */ /* 0x000fe400030006ff */
[----:B------:R-:W-:Y:S01]  /*16bd0*/  F2FP.F16.E4M3.UNPACK_B R32, R32.H1 ;  /* 0x00000020ff20723e */ /* 0x000fe200030006ff */
[----:B------:R-:W-:Y:S01]  /*16be0*/  HADD2.F32 R9, -RZ, R10.H0_H0 ;  /* 0x2000000aff097230 */ /* 0x000fe20000004100 */
[----:B------:R-:W-:Y:S02]  /*16bf0*/  LOP3.LUT R3, R29, 0xff000000, R26, 0xf8, !PT ;  /* 0xff0000001d037812 */ /* 0x000fe400078ef81a */
[----:B------:R-:W-:-:S02]  /*16c00*/  F2FP.F16.E4M3.UNPACK_B R25, R7 ;  /* 0x00000007ff19723e */ /* 0x000fc400020006ff */
[----:B------:R-:W-:Y:S02]  /*16c10*/  F2FP.F16.E4M3.UNPACK_B R26, R7.H1 ;  /* 0x00000007ff1a723e */ /* 0x000fe400030006ff */
[----:B------:R-:W-:Y:S02]  /*16c20*/  F2FP.F16.E4M3.UNPACK_B R20, R4 ;  /* 0x00000004ff14723e */ /* 0x000fe400020006ff */
[----:B-1----:R-:W-:Y:S02]  /*16c30*/  F2FP.F16.E4M3.UNPACK_B R11, R13 ;  /* 0x0000000dff0b723e */ /* 0x002fe400020006ff */
[-C--:B------:R-:W-:Y:S02]  /*16c40*/  F2FP.F16.E4M3.UNPACK_B R30, R15.reuse ;  /* 0x0000000fff1e723e */ /* 0x080fe400020006ff */
[----:B------:R-:W-:Y:S01]  /*16c50*/  F2FP.F16.E4M3.UNPACK_B R31, R15.H1 ;  /* 0x0000000fff1f723e */ /* 0x000fe200030006ff */
[--C-:B------:R-:W-:Y:S01]  /*16c60*/  HADD2.F32 R5, -RZ, R11.reuse.H0_H0 ;  /* 0x2000000bff057230 */ /* 0x100fe20000004100 */
[-C--:B------:R-:W-:Y:S01]  /*16c70*/  F2FP.F16.E4M3.UNPACK_B R15, R12.reuse ;  /* 0x0000000cff0f723e */ /* 0x080fe200020006ff */
[----:B------:R-:W-:Y:S01]  /*16c80*/  HADD2.F32 R11, -RZ, R11.H1_H1 ;  /* 0x3000000bff0b7230 */ /* 0x000fe20000004100 */
[----:B------:R-:W-:-:S02]  /*16c90*/  F2FP.F16.E4M3.UNPACK_B R27, R12.H1 ;  /* 0x0000000cff1b723e */ /* 0x000fc400030006ff */
[C---:B------:R-:W-:Y:S01]  /*16ca0*/  FMUL.FTZ R12, R5.reuse, R40 ;  /* 0x00000028050c7220 */ /* 0x040fe20000410000 */
[----:B------:R-:W-:Y:S01]  /*16cb0*/  F2FP.F16.E4M3.UNPACK_B R28, R13.H1 ;  /* 0x0000000dff1c723e */ /* 0x000fe200030006ff */
[----:B------:R-:W-:Y:S01]  /*16cc0*/  FMUL.FTZ R13, R5, R36 ;  /* 0x00000024050d7220 */ /* 0x000fe20000410000 */
[----:B------:R-:W-:Y:S01]  /*16cd0*/  F2FP.F16.E4M3.UNPACK_B R21, R4.H1 ;  /* 0x00000004ff15723e */ /* 0x000fe200030006ff */
[----:B------:R-:W-:Y:S01]  /*16ce0*/  FFMA.FTZ R5, R9, R36, -R12 ;  /* 0x0000002409057223 */ /* 0x000fe2000001080c */
[-C--:B------:R-:W-:Y:S01]  /*16cf0*/  F2FP.F16.E4M3.UNPACK_B R4, R6.reuse ;  /* 0x00000006ff04723e */ /* 0x080fe200020006ff */
[----:B------:R-:W-:Y:S01]  /*16d00*/  HADD2.F32 R12, -RZ, R10.H1_H1 ;  /* 0x3000000aff0c7230 */ /* 0x000fe20000004100 */
[----:B------:R-:W-:Y:S01]  /*16d10*/  F2FP.F16.E4M3.UNPACK_B R7, R6.H1 ;  /* 0x00000006ff07723e */ /* 0x000fe200030006ff */
[----:B------:R-:W-:Y:S01]  /*16d20*/  HADD2.F32 R36, -RZ, R39.H0_H0 ;  /* 0x20000027ff247230 */ /* 0x000fe20000004100 */
[-C--:B------:R-:W-:Y:S01]  /*16d30*/  F2FP.F16.E4M3.UNPACK_B R6, R14.reuse ;  /* 0x0000000eff06723e */ /* 0x080fe200020006ff */
[----:B------:R-:W-:Y:S01]  /*16d40*/  HADD2.F32 R10, -RZ, R28.H0_H0 ;  /* 0x2000001cff0a7230 */ /* 0x000fe20000004100 */
[----:B------:R-:W-:Y:S01]  /*16d50*/  F2FP.F16.E4M3.UNPACK_B R29, R14.H1 ;  /* 0x0000000eff1d723e */ /* 0x000fe200030006ff */
[----:B------:R-:W-:-:S02]  /*16d60*/  HADD2.F32 R14, -RZ, R32.H0_H0 ;  /* 0x20000020ff0e7230 */ /* 0x000fc40000004100 */
[----:B------:R-:W-:Y:S01]  /*16d70*/  FFMA.FTZ R9, R9, R40, R13 ;  /* 0x0000002809097223 */ /* 0x000fe2000001000d */
[----:B------:R-:W-:Y:S02]  /*16d80*/  HADD2.F32 R13, -RZ, R24.H0_H0 ;  /* 0x20000018ff0d7230 */ /* 0x000fe40000004100 */
[C---:B------:R-:W-:Y:S01]  /*16d90*/  FMUL.FTZ R46, R10.reuse, R36 ;  /* 0x000000240a2e7220 */ /* 0x040fe20000410000 */
[CC--:B------:R-:W-:Y:S01]  /*16da0*/  FMUL.FTZ R41, R11.reuse, R35.reuse ;  /* 0x000000230b297220 */ /* 0x0c0fe20000410000 */
[----:B------:R-:W-:Y:S01]  /*16db0*/  FMUL.FTZ R43, R10, R14 ;  /* 0x0000000e0a2b7220 */ /* 0x000fe20000410000 */
[----:B------:R-:W-:Y:S01]  /*16dc0*/  FMUL.FTZ R40, R11, R34 ;  /* 0x000000220b287220 */ /* 0x000fe20000410000 */
[C---:B------:R-:W-:Y:S01]  /*16dd0*/  FFMA.FTZ R11, R13.reuse, R14, -R46 ;  /* 0x0000000e0d0b7223 */ /* 0x040fe2000001082e */
[C---:B------:R-:W-:Y:S01]  /*16de0*/  FFMA.FTZ R10, R12.reuse, R34, -R41 ;  /* 0x000000220c0a7223 */ /* 0x040fe20000010829 */
[----:B------:R-:W-:Y:S01]  /*16df0*/  FFMA.FTZ R13, R13, R36, R43 ;  /* 0x000000240d0d7223 */ /* 0x000fe2000001002b */
[-C--:B------:R-:W-:Y:S01]  /*16e00*/  F2FP.F16.E4M3.UNPACK_B R36, R42.reuse ;  /* 0x0000002aff24723e */ /* 0x080fe200020006ff */
[----:B------:R-:W-:Y:S01]  /*16e10*/  FFMA.FTZ R12, R12, R35, R40 ;  /* 0x000000230c0c7223 */ /* 0x000fe20000010028 */
[----:B------:R-:W-:Y:S01]  /*16e20*/  HADD2.F32 R35, -RZ, R32.H1_H1 ;  /* 0x30000020ff237230 */ /* 0x000fe20000004100 */
[-C--:B------:R-:W-:Y:S01]  /*16e30*/  F2FP.F16.E4M3.UNPACK_B R34, R37.reuse ;  /* 0x00000025ff22723e */ /* 0x080fe200020006ff */
[----:B------:R-:W-:Y:S01]  /*16e40*/  HADD2.F32 R41, -RZ, R39.H1_H1 ;  /* 0x30000027ff297230 */ /* 0x000fe20000004100 */
[----:B------:R-:W-:Y:S01]  /*16e50*/  F2FP.F16.E4M3.UNPACK_B R42, R42.H1 ;  /* 0x0000002aff2a723e */ /* 0x000fe200030006ff */
[----:B------:R-:W-:Y:S01]  /*16e60*/  HADD2.F32 R28, -RZ, R28.H1_H1 ;  /* 0x3000001cff1c7230 */ /* 0x000fe20000004100 */
[----:B------:R-:W-:Y:S01]  /*16e70*/  F2FP.F16.E4M3.UNPACK_B R37, R37.H1 ;  /* 0x00000025ff25723e */ /* 0x000fe200030006ff */
[----:B------:R-:W-:-:S02]  /*16e80*/  HADD2.F32 R43, -RZ, R36.H0_H0 ;  /* 0x20000024ff2b7230 */ /* 0x000fc40000004100 */
[----:B------:R-:W-:Y:S02]  /*16e90*/  HADD2.F32 R32, -RZ, R30.H0_H0 ;  /* 0x2000001eff207230 */ /* 0x000fe40000004100 */
[C---:B------:R-:W-:Y:S01]  /*16ea0*/  FMUL.FTZ R45, R28.reuse, R41 ;  /* 0x000000291c2d7220 */ /* 0x040fe20000410000 */
[----:B------:R-:W-:Y:S02]  /*16eb0*/  HADD2.F32 R24, -RZ, R24.H1_H1 ;  /* 0x30000018ff187230 */ /* 0x000fe40000004100 */
[----:B------:R-:W-:Y:S01]  /*16ec0*/  FMUL.FTZ R28, R28, R35 ;  /* 0x000000231c1c7220 */ /* 0x000fe20000410000 */
[----:B------:R-:W-:Y:S02]  /*16ed0*/  HADD2.F32 R39, -RZ, R34.H0_H0 ;  /* 0x20000022ff277230 */ /* 0x000fe40000004100 */
[----:B------:R-:W-:Y:S01]  /*16ee0*/  FMUL.FTZ R47, R32, R43 ;  /* 0x0000002b202f7220 */ /* 0x000fe20000410000 */
[----:B------:R-:W-:Y:S02]  /*16ef0*/  HADD2.F32 R14, -RZ, R25.H0_H0 ;  /* 0x20000019ff0e7230 */ /* 0x000fe40000004100 */
[----:B------:R-:W-:Y:S01]  /*16f00*/  FFMA.FTZ R40, R24, R35, -R45 ;  /* 0x0000002318287223 */ /* 0x000fe2000001082d */
[----:B------:R-:W-:-:S02]  /*16f10*/  HADD2.F32 R36, -RZ, R36.H1_H1 ;  /* 0x30000024ff247230 */ /* 0x000fc40000004100 */
[----:B------:R-:W-:Y:S01]  /*16f20*/  FMUL.FTZ R32, R32, R39 ;  /* 0x0000002720207220 */ /* 0x000fe20000410000 */
[----:B------:R-:W-:Y:S02]  /*16f30*/  HADD2.F32 R30, -RZ, R30.H1_H1 ;  /* 0x3000001eff1e7230 */ /* 0x000fe40000004100 */
[----:B------:R-:W-:Y:S01]  /*16f40*/  FFMA.FTZ R46, R24, R41, R28 ;  /* 0x00000029182e7223 */ /* 0x000fe2000001001c */
[----:B------:R-:W-:Y:S02]  /*16f50*/  HADD2.F32 R34, -RZ, R34.H1_H1 ;  /* 0x30000022ff227230 */ /* 0x000fe40000004100 */
[----:B------:R-:W-:Y:S01]  /*16f60*/  FFMA.FTZ R47, R14, R39, -R47 ;  /* 0x000000270e2f7223 */ /* 0x000fe2000001082f */
[----:B------:R-:W-:Y:S02]  /*16f70*/  HADD2.F32 R25, -RZ, R25.H1_H1 ;  /* 0x30000019ff197230 */ /* 0x000fe40000004100 */
[----:B------:R-:W-:Y:S01]  /*16f80*/  FMUL.FTZ R28, R30, R36 ;  /* 0x000000241e1c7220 */ /* 0x000fe20000410000 */
[----:B------:R-:W-:-:S02]  /*16f90*/  HADD2.F32 R39, -RZ, R42.H0_H0 ;  /* 0x2000002aff277230 */ /* 0x000fc40000004100 */
[-C--:B------:R-:W-:Y:S01]  /*16fa0*/  FMUL.FTZ R41, R30, R34.reuse ;  /* 0x000000221e297220 */ /* 0x080fe20000410000 */
[----:B------:R-:W-:Y:S02]  /*16fb0*/  HADD2.F32 R24, -RZ, R31.H0_H0 ;  /* 0x2000001fff187230 */ /* 0x000fe40000004100 */
[----:B------:R-:W-:Y:S01]  /*16fc0*/  FFMA.FTZ R43, R14, R43, R32 ;  /* 0x0000002b0e2b7223 */ /* 0x000fe20000010020 */
[--C-:B------:R-:W-:Y:S02]  /*16fd0*/  HADD2.F32 R35, -RZ, R37.reuse.H0_H0 ;  /* 0x20000025ff237230 */ /* 0x100fe40000004100 */
[C---:B------:R-:W-:Y:S01]  /*16fe0*/  FFMA.FTZ R48, R25.reuse, R34, -R28 ;  /* 0x0000002219307223 */ /* 0x040fe2000001081c */
[----:B------:R-:W-:Y:S02]  /*16ff0*/  HADD2.F32 R14, -RZ, R26.H0_H0 ;  /* 0x2000001aff0e7230 */ /* 0x000fe40000004100 */
[C---:B------:R-:W-:Y:S01]  /*17000*/  FMUL.FTZ R45, R24.reuse, R39 ;  /* 0x00000027182d7220 */ /* 0x040fe20000410000 */
[----:B------:R-:W-:Y:S01]  /*17010*/  FFMA.FTZ R36, R25, R36, R41 ;  /* 0x0000002419247223 */ /* 0x000fe20000010029 */
[----:B------:R-:W-:Y:S01]  /*17020*/  FMUL.FTZ R24, R24, R35 ;  /* 0x0000002318187220 */ /* 0x000fe20000410000 */
[----:B------:R-:W-:Y:S01]  /*17030*/  F2FP.F16.E4M3.UNPACK_B R28, R38.H1 ;  /* 0x00000026ff1c723e */ /* 0x000fe200030006ff */
[----:B------:R-:W-:Y:S01]  /*17040*/  HADD2.F32 R37, -RZ, R37.H1_H1 ;  /* 0x30000025ff257230 */ /* 0x000fe20000004100 */
[----:B------:R-:W-:Y:S01]  /*17050*/  F2FP.F16.E4M3.UNPACK_B R25, R33.H1 ;  /* 0x00000021ff19723e */ /* 0x000fe200030006ff */
[----:B------:R-:W-:Y:S01]  /*17060*/  FFMA.FTZ R49, R14, R39, R24 ;  /* 0x000000270e317223 */ /* 0x000fe20000010018 */
[----:B------:R-:W-:-:S02]  /*17070*/  HADD2.F32 R42, -RZ, R42.H1_H1 ;  /* 0x3000002aff2a7230 */ /* 0x000fc40000004100 */
[----:B------:R-:W-:Y:S01]  /*17080*/  FFMA.FTZ R45, R14, R35, -R45 ;  /* 0x000000230e2d7223 */ /* 0x000fe2000001082d */
[----:B------:R-:W-:Y:S01]  /*17090*/  HADD2.F32 R31, -RZ, R31.H1_H1 ;  /* 0x3000001fff1f7230 */ /* 0x000fe20000004100 */
[----:B------:R-:W-:Y:S01]  /*170a0*/  F2FP.F16.E4M3.UNPACK_B R38, R38 ;  /* 0x00000026ff26723e */ /* 0x000fe200020006ff */
[----:B------:R-:W-:Y:S01]  /*170b0*/  HADD2.F32 R39, -RZ, R28.H0_H0 ;  /* 0x2000001cff277230 */ /* 0x000fe20000004100 */
[----:B------:R-:W-:Y:S01]  /*170c0*/  F2FP.F16.E4M3.UNPACK_B R33, R33 ;  /* 0x00000021ff21723e */ /* 0x000fe200020006ff */
[----:B------:R-:W-:Y:S02]  /*170d0*/  HADD2.F32 R24, -RZ, R27.H0_H0 ;  /* 0x2000001bff187230 */ /* 0x000fe40000004100 */
[C---:B------:R-:W-:Y:S01]  /*170e0*/  FMUL.FTZ R41, R31.reuse, R42 ;  /* 0x0000002a1f297220 */ /* 0x040fe20000410000 */
[----:B------:R-:W-:Y:S02]  /*170f0*/  HADD2.F32 R35, -RZ, R25.H0_H0 ;  /* 0x20000019ff237230 */ /* 0x000fe40000004100 */
[----:B------:R-:W-:Y:S01]  /*17100*/  FMUL.FTZ R51, R31, R37 ;  /* 0x000000251f337220 */ /* 0x000fe20000410000 */
[----:B------:R-:W-:-:S02]  /*17110*/  HADD2.F32 R14, -RZ, R21.H0_H0 ;  /* 0x20000015ff0e7230 */ /* 0x000fc40000004100 */
[C---:B------:R-:W-:Y:S01]  /*17120*/  FMUL.FTZ R31, R24.reuse, R39 ;  /* 0x00000027181f7220 */ /* 0x040fe20000410000 */
[----:B------:R-:W-:Y:S02]  /*17130*/  HADD2.F32 R26, -RZ, R26.H1_H1 ;  /* 0x3000001aff1a7230 */ /* 0x000fe40000004100 */
[-C--:B------:R-:W-:Y:S01]  /*17140*/  FMUL.FTZ R24, R24, R35.reuse ;  /* 0x0000002318187220 */ /* 0x080fe20000410000 */
[----:B------:R-:W-:Y:S02]  /*17150*/  HADD2.F32 R28, -RZ, R28.H1_H1 ;  /* 0x3000001cff1c7230 */ /* 0x000fe40000004100 */
[C---:B------:R-:W-:Y:S01]  /*17160*/  FFMA.FTZ R30, R14.reuse, R35, -R31 ;  /* 0x000000230e1e7223 */ /* 0x040fe2000001081f */
[----:B------:R-:W-:Y:S02]  /*17170*/  HADD2.F32 R27, -RZ, R27.H1_H1 ;  /* 0x3000001bff1b7230 */ /* 0x000fe40000004100 */
[----:B------:R-:W-:Y:S01]  /*17180*/  FFMA.FTZ R39, R14, R39, R24 ;  /* 0x000000270e277223 */ /* 0x000fe20000010018 */
[----:B------:R-:W-:-:S02]  /*17190*/  HADD2.F32 R14, -RZ, R25.H1_H1 ;  /* 0x30000019ff0e7230 */ /* 0x000fc40000004100 */
[C---:B------:R-:W-:Y:S01]  /*171a0*/  FFMA.FTZ R50, R26.reuse, R37, -R41 ;  /* 0x000000251a327223 */ /* 0x040fe20000010829 */
[----:B------:R-:W-:Y:S01]  /*171b0*/  FFMA.FTZ R42, R26, R42, R51 ;  /* 0x0000002a1a2a7223 */ /* 0x000fe20000010033 */
[----:B------:R-:W-:Y:S02]  /*171c0*/  HADD2.F32 R21, -RZ, R21.H1_H1 ;  /* 0x30000015ff157230 */ /* 0x000fe40000004100 */
[C---:B------:R-:W-:Y:S01]  /*171d0*/  FMUL.FTZ R26, R27.reuse, R28 ;  /* 0x0000001c1b1a7220 */ /* 0x040fe20000410000 */
[-C--:B------:R-:W-:Y:S01]  /*171e0*/  FMUL.FTZ R27, R27, R14.reuse ;  /* 0x0000000e1b1b7220 */ /* 0x080fe20000410000 */
[----:B------:R-:W-:Y:S01]  /*171f0*/  HADD2.F32 R25, -RZ, R38.H0_H0 ;  /* 0x20000026ff197230 */ /* 0x000fe20000004100 */
[----:B------:R-:W-:Y:S01]  /*17200*/  F2FP.SATFINITE.E4M3.F32.PACK_AB_MERGE_C R11, R40, R11, RZ ;  /* 0x0000000b280b723e */ /* 0x000fe200048070ff */
[----:B------:R-:W-:Y:S02]  /*17210*/  HADD2.F32 R24, -RZ, R15.H0_H0 ;  /* 0x2000000fff187230 */ /* 0x000fe40000004100 */
[C---:B------:R-:W-:Y:S01]  /*17220*/  FFMA.FTZ R41, R21.reuse, R14, -R26 ;  /* 0x0000000e15297223 */ /* 0x040fe2000001081a */
[----:B------:R-:W-:Y:S01]  /*17230*/  FFMA.FTZ R32, R21, R28, R27 ;  /* 0x0000001c15207223 */ /* 0x000fe2000001001b */
[----:B------:R-:W-:Y:S01]  /*17240*/  HADD2.F32 R21, -RZ, R33.H0_H0 ;  /* 0x20000021ff157230 */ /* 0x000fe20000004100 */
[----:B------:R-:W-:Y:S01]  /*17250*/  F2FP.SATFINITE.E4M3.F32.PACK_AB_MERGE_C R13, R46, R13, RZ ;  /* 0x0000000d2e0d723e */ /* 0x000fe200048070ff */
[----:B------:R-:W-:-:S02]  /*17260*/  HADD2.F32 R14, -RZ, R20.H0_H0 ;  /* 0x20000014ff0e7230 */ /* 0x000fc40000004100 */
[C---:B------:R-:W-:Y:S01]  /*17270*/  FMUL.FTZ R27, R24.reuse, R25 ;  /* 0x00000019181b7220 */ /* 0x040fe20000410000 */
[----:B------:R-:W-:Y:S02]  /*17280*/  HADD2.F32 R38, -RZ, R38.H1_H1 ;  /* 0x30000026ff267230 */ /* 0x000fe40000004100 */
[-C--:B------:R-:W-:Y:S01]  /*17290*/  FMUL.FTZ R31, R24, R21.reuse ;  /* 0x00000015181f7220 */ /* 0x080fe20000410000 */
[----:B------:R-:W-:Y:S02]  /*172a0*/  HADD2.F32 R15, -RZ, R15.H1_H1 ;  /* 0x3000000fff0f7230 */ /* 0x000fe40000004100 */
[C---:B------:R-:W-:Y:S01]  /*172b0*/  FFMA.FTZ R27, R14.reuse, R21, -R27 ;  /* 0x000000150e1b7223 */ /* 0x040fe2000001081b */
[----:B------:R-:W-:Y:S01]  /*172c0*/  HADD2.F32 R33, -RZ, R33.H1_H1 ;  /* 0x30000021ff217230 */ /* 0x000fe20000004100 */
[----:B------:R-:W-:Y:S01]  /*172d0*/  F2FP.F16.E4M3.UNPACK_B R21, R8.H1 ;  /* 0x00000008ff15723e */ /* 0x000fe200030006ff */
[----:B------:R-:W-:Y:S02]  /*172e0*/  HADD2.F32 R20, -RZ, R20.H1_H1 ;  /* 0x30000014ff147230 */ /* 0x000fe40000004100 */
[----:B------:R-:W-:Y:S01]  /*172f0*/  FFMA.FTZ R31, R14, R25, R31 ;  /* 0x000000190e1f7223 */ /* 0x000fe2000001001f */
[C---:B------:R-:W-:Y:S01]  /*17300*/  FMUL.FTZ R35, R15.reuse, R38 ;  /* 0x000000260f237220 */ /* 0x040fe20000410000 */
[----:B------:R-:W-:Y:S01]  /*17310*/  F2FP.F16.E4M3.UNPACK_B R14, R3.H1 ;  /* 0x00000003ff0e723e */ /* 0x000fe200030006ff */
[----:B------:R-:W-:Y:S01]  /*17320*/  FMUL.FTZ R37, R15, R33 ;  /* 0x000000210f257220 */ /* 0x000fe20000410000 */
[----:B------:R-:W-:-:S02]  /*17330*/  HADD2.F32 R25, -RZ, R21.H0_H0 ;  /* 0x20000015ff197230 */ /* 0x000fc40000004100 */
[C---:B------:R-:W-:Y:S01]  /*17340*/  FFMA.FTZ R28, R20.reuse, R33, -R35 ;  /* 0x00000021141c7223 */ /* 0x040fe20000010823 */
[----:B------:R-:W-:Y:S02]  /*17350*/  HADD2.F32 R15, -RZ, R29.H0_H0 ;  /* 0x2000001dff0f7230 */ /* 0x000fe40000004100 */
[----:B------:R-:W-:Y:S01]  /*17360*/  FFMA.FTZ R38, R20, R38, R37 ;  /* 0x0000002614267223 */ /* 0x000fe20000010025 */
[--C-:B------:R-:W-:Y:S01]  /*17370*/  HADD2.F32 R20, -RZ, R14.reuse.H0_H0 ;  /* 0x2000000eff147230 */ /* 0x100fe20000004100 */
[----:B------:R-:W-:Y:S01]  /*17380*/  F2FP.F16.E4M3.UNPACK_B R3, R3 ;  /* 0x00000003ff03723e */ /* 0x000fe200020006ff */
[----:B------:R-:W-:Y:S02]  /*17390*/  HADD2.F32 R24, -RZ, R14.H1_H1 ;  /* 0x3000000eff187230 */ /* 0x000fe40000004100 */
[C---:B------:R-:W-:Y:S01]  /*173a0*/  FMUL.FTZ R33, R15.reuse, R25 ;  /* 0x000000190f217220 */ /* 0x040fe20000410000 */
[----:B------:R-:W-:Y:S02]  /*173b0*/  HADD2.F32 R14, -RZ, R7.H0_H0 ;  /* 0x20000007ff0e7230 */ /* 0x000fe40000004100 */
[----:B------:R-:W-:Y:S01]  /*173c0*/  FMUL.FTZ R15, R15, R20 ;  /* 0x000000140f0f7220 */ /* 0x000fe20000410000 */
[----:B------:R-:W-:Y:S01]  /*173d0*/  HADD2.F32 R26, -RZ, R21.H1_H1 ;  /* 0x30000015ff1a7230 */ /* 0x000fe20000004100 */
[----:B------:R-:W-:Y:S01]  /*173e0*/  F2FP.SATFINITE.E4M3.F32.PACK_AB_MERGE_C R42, R42, R49, RZ ;  /* 0x000000312a2a723e */ /* 0x000fe200048070ff */
[----:B------:R-:W-:-:S02]  /*173f0*/  HADD2.F32 R29, -RZ, R29.H1_H1 ;  /* 0x3000001dff1d7230 */ /* 0x000fc40000004100 */
[----:B------:R-:W-:Y:S01]  /*17400*/  FFMA.FTZ R33, R14, R20, -R33 ;  /* 0x000000140e217223 */ /* 0x000fe20000010821 */
[----:B------:R-:W-:Y:S01]  /*17410*/  HADD2.F32 R7, -RZ, R7.H1_H1 ;  /* 0x30000007ff077230 */ /* 0x000fe20000004100 */
[----:B------:R-:W-:Y:S01]  /*17420*/  F2FP.SATFINITE.E4M3.F32.PACK_AB_MERGE_C R5, R10, R5, R11 ;  /* 0x000000050a05723e */ /* 0x000fe2000480700b */
[C---:B------:R-:W-:Y:S01]  /*17430*/  FMUL.FTZ R20, R29.reuse, R26 ;  /* 0x0000001a1d147220 */ /* 0x040fe20000410000 */
[----:B------:R-:W-:Y:S01]  /*17440*/  FMUL.FTZ R21, R29, R24 ;  /* 0x000000181d157220 */ /* 0x000fe20000410000 */
[----:B------:R-:W-:Y:S01]  /*17450*/  FFMA.FTZ R29, R14, R25, R15 ;  /* 0x000000190e1d7223 */ /* 0x000fe2000001000f */
[----:B------:R-:W-:Y:S01]  /*17460*/  F2FP.F16.E4M3.UNPACK_B R14, R8 ;  /* 0x00000008ff0e723e */ /* 0x000fe200020006ff */
[C---:B------:R-:W-:Y:S01]  /*17470*/  FFMA.FTZ R34, R7.reuse, R24, -R20 ;  /* 0x0000001807227223 */ /* 0x040fe20000010814 */
[----:B------:R-:W-:Y:S01]  /*17480*/  FFMA.FTZ R26, R7, R26, R21 ;  /* 0x0000001a071a7223 */ /* 0x000fe20000010015 */
[----:B------:R-:W-:Y:S01]  /*17490*/  HADD2.F32 R7, -RZ, R6.H0_H0 ;  /* 0x20000006ff077230 */ /* 0x000fe20000004100 */
[----:B------:R-:W-:Y:S01]  /*174a0*/  F2FP.SATFINITE.E4M3.F32.PACK_AB_MERGE_C R9, R12, R9, R13 ;  /* 0x000000090c09723e */ /* 0x000fe2000480700d */
[--C-:B------:R-:W-:Y:S01]  /*174b0*/  HADD2.F32 R20, -RZ, R14.reuse.H0_H0 ;  /* 0x2000000eff147230 */ /* 0x100fe20000004100 */
[----:B------:R-:W-:Y:S01]  /*174c0*/  F2FP.SATFINITE.E4M3.F32.PACK_AB_MERGE_C R33, R34, R33, RZ ;  /* 0x000000212221723e */ /* 0x000fe200048070ff */
[--C-:B------:R-:W-:Y:S01]  /*174d0*/  HADD2.F32 R8, -RZ, R3.reuse.H0_H0 ;  /* 0x20000003ff087230 */ /* 0x100fe20000004100 */
[----:B------:R-:W-:Y:S01]  /*174e0*/  F2FP.SATFINITE.E4M3.F32.PACK_AB_MERGE_C R26, R26, R29, RZ ;  /* 0x0000001d1a1a723e */ /* 0x000fe200048070ff */
[----:B------:R-:W-:Y:S01]  /*174f0*/  HADD2.F32 R15, -RZ, R3.H1_H1 ;  /* 0x30000003ff0f7230 */ /* 0x000fe20000004100 */
[----:B------:R-:W-:Y:S01]  /*17500*/  F2FP.SATFINITE.E4M3.F32.PACK_AB_MERGE_C R11, R36, R43, R42 ;  /* 0x0000002b240b723e */ /* 0x000fe2000480702a */
[----:B------:R-:W-:-:S02]  /*17510*/  HADD2.F32 R21, -RZ, R14.H1_H1 ;  /* 0x3000000eff157230 */ /* 0x000fc40000004100 */
[C---:B------:R-:W-:Y:S01]  /*17520*/  FMUL.FTZ R14, R7.reuse, R20 ;  /* 0x00000014070e7220 */ /* 0x040fe20000410000 */
[----:B------:R-:W-:Y:S02]  /*17530*/  HADD2.F32 R6, -RZ, R6.H1_H1 ;  /* 0x30000006ff067230 */ /* 0x000fe40000004100 */
[-C--:B------:R-:W-:Y:S01]  /*17540*/  FMUL.FTZ R7, R7, R8.reuse ;  /* 0x0000000807077220 */ /* 0x080fe20000410000 */
[--C-:B------:R-:W-:Y:S02]  /*17550*/  HADD2.F32 R3, -RZ, R4.reuse.H0_H0 ;  /* 0x20000004ff037230 */ /* 0x100fe40000004100 */
        /* <DEDUP_REMOVED lines=10> */
[----:B------:R-:W-:Y:S02]  /*17600*/  F2FP.SATFINITE.E4M3.F32.PACK_AB_MERGE_C R7, R48, R47, R7 ;  /* 0x0000002f3007723e */ /* 0x000fe40004807007 */
[----:B------:R-:W-:Y:S02]  /*17610*/  F2FP.SATFINITE.E4M3.F32.PACK_AB_MERGE_C R4, R28, R27, R4 ;  /* 0x0000001b1c04723e */ /* 0x000fe40004807004 */
[----:B------:R-:W-:Y:S02]  /*17620*/  F2FP.SATFINITE.E4M3.F32.PACK_AB_MERGE_C R6, R25, R6, R33 ;  /* 0x000000061906723e */ /* 0x000fe40004807021 */
[----:B------:R-:W-:-:S02]  /*17630*/  F2FP.SATFINITE.E4M3.F32.PACK_AB_MERGE_C R8, R38, R31, R8 ;  /* 0x0000001f2608723e */ /* 0x000fc40004807008 */
[----:B------:R-:W-:Y:S01]  /*17640*/  F2FP.SATFINITE.E4M3.F32.PACK_AB_MERGE_C R10, R24, R3, R26 ;  /* 0x00000003180a723e */ /* 0x000fe2000480701a */
[----:B------:R0:W-:Y:S04]  /*17650*/  STS.128 [R52+0x14400], R4 ;  /* 0x0144000434007388 */ /* 0x0001e80000000c00 */
[----:B------:R0:W-:Y:S02]  /*17660*/  STS.128 [R0+0x14400], R8 ;  /* 0x0144000800007388 */ /* 0x0001e40000000c00 */
.L_x_454:
[----:B------:R-:W-:Y:S05]  /*17670*/  BSYNC B0 ;  /* 0x0000000000007941 */ /* 0x000fea0003800000 */
.L_x_447:
[----:B------:R-:W-:Y:S01]  /*17680*/  @!PT LDS RZ, [RZ] ;  /* 0x00000000fffff984 */ /* 0x000fe20000000800 */
[----:B------:R-:W-:Y:S01]  /*17690*/  @!PT LDS RZ, [RZ] ;  /* 0x00000000fffff984 */ /* 0x000fe20000000800 */
[----:B------:R-:W-:Y:S01]  /*176a0*/  @!PT LDS RZ, [RZ] ;  /* 0x00000000fffff984 */ /* 0x000fe20000000800 */
[----:B------:R-:W-:Y:S01]  /*176b0*/  @!PT LDS RZ, [RZ] ;  /* 0x00000000fffff984 */ /* 0x000fe20000000800 */
[----:B------:R1:W-:Y:S06]  /*176c0*/  MEMBAR.ALL.CTA ;  /* 0x0000000000007992 */ /* 0x0003ec0000008000 */
[----:B-1----:R-:W1:Y:S01]  /*176d0*/  FENCE.VIEW.ASYNC.S ;  /* 0x00000000000073c6 */ /* 0x002e620000000000 */
[----:B------:R-:W-:Y:S05]  /*176e0*/  WARPSYNC.ALL ;  /* 0x0000000000007948 */ /* 0x000fea0003800000 */
[----:B-1----:R-:W-:Y:S06]  /*176f0*/  BAR.SYNC.DEFER_BLOCKING 0xd, 0x100 ;  /* 0x0344000000007b1d */ /* 0x002fec0000010000 */
.L_x_445:
[----:B0-2-4-:R-:W-:-:S05]  /*17700*/  IMAD.U32 R0, RZ, RZ, UR53 ;  /* 0x00000035ff007e24 */ /* 0x015fca000f8e00ff */
[----:B------:R-:W-:-:S13]  /*17710*/  ISETP.NE.AND P0, PT, R0, 0x3, PT ;  /* 0x000000030000780c */ /* 0x000fda0003f05270 */
[----:B------:R-:W-:Y:S05]  /*17720*/  @!P0 BRA `(.L_x_474) ;  /* 0x0000000000048947 */ /* 0x000fea0003800000 */
[----:B------:R-:W-:Y:S01]  /*17730*/  BPT.TRAP 0x1 ;  /* 0x000000040000795c */ /* 0x000fe20000300000 */
.L_x_474:
[----:B-1----:R-:W-:Y:S01]  /*17740*/  IMAD R3, R148, 0x8, R16 ;  /* 0x0000000894037824 */ /* 0x002fe200078e0210 */
[----:B------:R-:W-:-:S04]  /*17750*/  SHF.L.U32 R0, R198, 0x1f, RZ ;  /* 0x0000001fc6007819 */ /* 0x000fc800000006ff */
[----:B------:R0:W1:Y:S01]  /*17760*/  SYNCS.PHASECHK.TRANS64.TRYWAIT P2, [R3+URZ+0x29830], R0 ;  /* 0x02983000030075a7 */ /* 0x000062000804017f */
[----:B------:R-:W-:Y:S05]  /*17770*/  @!P0 BRA `(.L_x_475) ;  /* 0x0000000000048947 */ /* 0x000fea0003800000 */
[----:B------:R-:W-:Y:S01]  /*17780*/  BPT.TRAP 0x1 ;  /* 0x000000040000795c */ /* 0x000fe20000300000 */
.L_x_475:
[----:B---3-5:R-:W2:Y:S01]  /*17790*/  S2R R4, SR_TID.X ;  /* 0x0000000000047919 */ /* 0x028ea20000002100 */
[----:B------:R-:W-:Y:S01]  /*177a0*/  IMAD.MOV.U32 R25, RZ, RZ, RZ ;  /* 0x000000ffff197224 */ /* 0x000fe200078e00ff */
[----:B--2---:R-:W-:-:S04]  /*177b0*/  LOP3.LUT R4, R4, 0x7f, RZ, 0xc0, !PT ;  /* 0x0000007f04047812 */ /* 0x004fc800078ec0ff */
[----:B------:R-:W-:Y:S01]  /*177c0*/  ISETP.NE.AND P1, PT, R4, RZ, PT ;  /* 0x000000ff0400720c */ /* 0x000fe20003f25270 */
[----:B-1----:R-:W-:-:S12]  /*177d0*/  @P2 BRA `(.L_x_476) ;  /* 0x0000000000082947 */ /* 0x002fd80003800000 */
[----:B------:R-:W1:Y:S02]  /*177e0*/  SYNCS.PHASECHK.TRANS64.TRYWAIT P2, [R3+URZ+0x29830], R0 ;  /* 0x02983000030075a7 */ /* 0x000e64000804017f */
[----:B-1----:R-:W-:Y:S05]  /*177f0*/  @!P2 BRA `(.L_x_477) ;  /* 0x0000013c00dca947 */ /* 0x002fea0003800000 */
.L_x_476:
[----:B------:R-:W-:Y:S05]  /*17800*/  WARPSYNC.ALL ;  /* 0x0000000000007948 */ /* 0x000fea0003800000 */
[----:B01----:R-:W-:Y:S01]  /*17810*/  VIADD R0, R16, 0x1a400 ;  /* 0x0001a40010007836 */ /* 0x003fe20000000000 */
[----:B------:R-:W-:Y:S01]  /*17820*/  R2UR UR32, R44 ;  /* 0x000000002c2072ca */ /* 0x000fe200000e0000 */
[----:B------:R-:W-:Y:S01]  /*17830*/  WARPGROUP.ARRIVE ;  /* 0x00000000000079c5 */ /* 0x000fe20000000000 */
[----:B------:R-:W-:Y:S01]  /*17840*/  MOV R5, 0x80000020 ;  /* 0x8000002000057802 */ /* 0x000fe20000000f00 */
[----:B------:R-:W-:Y:S01]  /*17850*/  UMOV UR29, 0x80000020 ;  /* 0x80000020001d7882 */ /* 0x000fe20000000000 */
[----:B------:R-:W-:Y:S01]  /*17860*/  SHF.R.U32.HI R0, RZ, 0x4, R0 ;  /* 0x00000004ff007819 */ /* 0x000fe20000011600 */
[----:B------:R-:W-:Y:S01]  /*17870*/  IMAD.MOV.U32 R7, RZ, RZ, -0x7fffffe0 ;  /* 0x80000020ff077424 */ /* 0x000fe200078e00ff */
[----:B------:R-:W-:Y:S01]  /*17880*/  R2UR UR31, R5 ;  /* 0x00000000051f72ca */ /* 0x000fe200000e0000 */
[----:B------:R-:W-:Y:S01]  /*17890*/  IMAD.MOV.U32 R9, RZ, RZ, -0x7fffffe0 ;  /* 0x80000020ff097424 */ /* 0x000fe200078e00ff */
[----:B------:R-:W-:Y:S01]  /*178a0*/  LOP3.LUT R0, R0, 0x3fff, RZ, 0xc0, !PT ;  /* 0x00003fff00007812 */ /* 0x000fe200078ec0ff */
[----:B------:R-:W-:Y:S01]  /*178b0*/  UMOV UR5, UR29 ;  /* 0x0000001d00057c82 */ /* 0x000fe20008000000 */
[----:B------:R-:W-:Y:S01]  /*178c0*/  UMOV UR9, UR29 ;  /* 0x0000001d00097c82 */ /* 0x000fe20008000000 */
[----:B------:R-:W-:Y:S01]  /*178d0*/  UMOV UR13, UR29 ;  /* 0x0000001d000d7c82 */ /* 0x000fe20008000000 */
[----:B------:R-:W-:Y:S01]  /*178e0*/  LOP3.LUT R0, R0, 0x10000, RZ, 0xfc, !PT ;  /* 0x0001000000007812 */ /* 0x000fe200078efcff */
[----:B------:R-:W-:Y:S01]  /*178f0*/  ULOP3.LUT UR32, UR32, 0x10000, URZ, 0xfc, !UPT ;  /* 0x0001000020207892 */ /* 0x000fe2000f8efc3f */
[----:B------:R-:W-:Y:S01]  /*17900*/  R2UR UR7, R9 ;  /* 0x00000000090772ca */ /* 0x000fe200000e0000 */
[----:B------:R-:W-:Y:S01]  /*17910*/  IMAD.MOV.U32 R9, RZ, RZ, -0x7fffffe0 ;  /* 0x80000020ff097424 */ /* 0x000fe200078e00ff */
[----:B------:R-:W-:Y:S01]  /*17920*/  UMOV UR49, 0x80000020 ;  /* 0x8000002000317882 */ /* 0x000fe20000000000 */
[----:B------:R-:W-:Y:S01]  /*17930*/  IMAD R4, R148, 0x780, R0 ;  /* 0x0000078094047824 */ /* 0x000fe200078e0200 */
[----:B------:R-:W-:Y:S01]  /*17940*/  UIADD3 UR48, UR32, 0x2, URZ ;  /* 0x0000000220307890 */ /* 0x000fe2000fffe03f */
[----:B------:R-:W-:Y:S01]  /*17950*/  IMAD.MOV.U32 R11, RZ, RZ, -0x7fffffe0 ;  /* 0x80000020ff0b7424 */ /* 0x000fe200078e00ff */
[----:B------:R-:W-:Y:S01]  /*17960*/  UMOV UR28, UR32 ;  /* 0x00000020001c7c82 */ /* 0x000fe20008000000 */
[C---:B------:R-:W-:Y:S01]  /*17970*/  VIADD R6, R4.reuse, 0x80 ;  /* 0x0000008004067836 */ /* 0x040fe20000000000 */
[C---:B------:R-:W-:Y:S01]  /*17980*/  R2UR UR30, R4.reuse ;  /* 0x00000000041e72ca */ /* 0x040fe200000e0000 */
[----:B------:R-:W-:Y:S01]  /*17990*/  VIADD R8, R4, 0x100 ;  /* 0x0000010004087836 */ /* 0x000fe20000000000 */
[----:B------:R-:W-:Y:S01]  /*179a0*/  UMOV UR4, UR28 ;  /* 0x0000001c00047c82 */ /* 0x000fe20008000000 */
[----:B------:R-:W-:Y:S01]  /*179b0*/  UMOV UR8, UR28 ;  /* 0x0000001c00087c82 */ /* 0x000fe20008000000 */
[----:B------:R-:W-:Y:S01]  /*179c0*/  R2UR UR15, R9 ;  /* 0x00000000090f72ca */ /* 0x000fe200000e0000 */
[----:B------:R-:W-:Y:S01]  /*179d0*/  UMOV UR12, UR28 ;  /* 0x0000001c000c7c82 */ /* 0x000fe20008000000 */
[----:B------:R-:W-:Y:S01]  /*179e0*/  R2UR UR6, R8 ;  /* 0x00000000080672ca */ /* 0x000fe200000e0000 */
[C---:B------:R-:W-:Y:S01]  /*179f0*/  VIADD R8, R4.reuse, 0x200 ;  /* 0x0000020004087836 */ /* 0x040fe20000000000 */
[----:B------:R-:W-:Y:S01]  /*17a00*/  R2UR UR51, R11 ;  /* 0x000000000b3372ca */ /* 0x000fe200000e0000 */
[----:B------:R-:W-:Y:S01]  /*17a10*/  VIADD R10, R4, 0x2 ;  /* 0x00000002040a7836 */ /* 0x000fe20000000000 */
[----:B------:R-:W-:Y:S01]  /*17a20*/  UMOV UR16, UR48 ;  /* 0x0000003000107c82 */ /* 0x000fe20008000000 */
[----:B------:R-:W-:Y:S01]  /*17a30*/  IMAD.MOV.U32 R9, RZ, RZ, -0x7fffffe0 ;  /* 0x80000020ff097424 */ /* 0x000fe200078e00ff */
[----:B------:R-:W-:Y:S01]  /*17a40*/  R2UR UR14, R8 ;  /* 0x00000000080e72ca */ /* 0x000fe200000e0000 */
[----:B------:R-:W-:Y:S01]  /*17a50*/  QGMMA.64x32x32.F32.E4M3.E4M3 R92, gdesc[UR28], RZ, !UPT, gsb0 ;  /* 0x006000001c5c79f3 */ /* 0x000fe2000c0008ff */
[----:B------:R-:W-:Y:S01]  /*17a60*/  R2UR UR30, R6 ;  /* 0x00000000061e72ca */ /* 0x000fe200000e0000 */
[----:B------:R-:W-:Y:S01]  /*17a70*/  UMOV UR17, UR49 ;  /* 0x0000003100117c82 */ /* 0x000fe20008000000 */
[----:B------:R-:W-:Y:S01]  /*17a80*/  R2UR UR31, R7 ;  /* 0x00000000071f72ca */ /* 0x000fe200000e0000 */
[----:B------:R-:W-:Y:S01]  /*17a90*/  IMAD.MOV.U32 R5, RZ, RZ, -0x7fffffe0 ;  /* 0x80000020ff057424 */ /* 0x000fe200078e00ff */
[----:B------:R-:W-:Y:S01]  /*17aa0*/  IADD3 R6, R4, 0x180, RZ ;  /* 0x0000018004067810 */ /* 0x000fe20007ffe0ff */
[----:B------:R-:W-:Y:S01]  /*17ab0*/  ULDC UR56, c[0x0][0x988] ;  /* 0x0002620000387ab9 */ /* 0x000fe20000000800 */
[----:B------:R-:W-:-:S02]  /*17ac0*/  MOV R7, 0x80000020 ;  /* 0x8000002000077802 */ /* 0x000fc40000000f00 */
[----:B------:R-:W-:Y:S01]  /*17ad0*/  R2UR UR10, R6 ;  /* 0x00000000060a72ca */ /* 0x000fe200000e0000 */
[----:B------:R-:W-:Y:S01]  /*17ae0*/  VIADD R6, R4, 0x82 ;  /* 0x0000008204067836 */ /* 0x000fe20000000000 */
[----:B------:R-:W-:Y:S01]  /*17af0*/  R2UR UR11, R7 ;  /* 0x00000000070b72ca */ /* 0x000fe200000e0000 */
[----:B------:R-:W-:Y:S01]  /*17b00*/  IMAD.MOV.U32 R7, RZ, RZ, -0x7fffffe0 ;  /* 0x80000020ff077424 */ /* 0x000fe200078e00ff */
[----:B------:R-:W-:Y:S01]  /*17b10*/  R2UR UR50, R10 ;  /* 0x000000000a3272ca */ /* 0x000fe200000e0000 */
[C---:B------:R-:W-:Y:S01]  /*17b20*/  VIADD R10, R4.reuse, 0x280 ;  /* 0x00000280040a7836 */ /* 0x040fe20000000000 */
[----:B------:R-:W-:Y:S02]  /*17b30*/  IADD3 R8, R4, 0x102, RZ ;  /* 0x0000010204087810 */ /* 0x000fe40007ffe0ff */
[----:B------:R-:W-:Y:S01]  /*17b40*/  MOV R11, 0x80000020 ;  /* 0x80000020000b7802 */ /* 0x000fe20000000f00 */
[----:B------:R-:W-:Y:S02]  /*17b50*/  WARPGROUP.DEPBAR.LE gsb0, 0x0 ;  /* 0x00008000000079c5 */ /* 0x000fe40000010000 */
[----:B------:R-:W-:-:S06]  /*17b60*/  WARPGROUP.ARRIVE ;  /* 0x00000000000079c5 */ /* 0x000fcc0000000000 */
[----:B------:R-:W-:Y:S03]  /*17b70*/  QGMMA.64x32x32.F32.E4M3.E4M3 R76, gdesc[UR28], RZ, !UPT, gsb0 ;  /* 0x006000001c4c79f3 */ /* 0x000fe6000c0008ff */
[----:B------:R-:W-:Y:S02]  /*17b80*/  WARPGROUP.DEPBAR.LE gsb0, 0x0 ;  /* 0x00008000000079c5 */ /* 0x000fe40000010000 */
[----:B------:R-:W-:-:S06]  /*17b90*/  WARPGROUP.ARRIVE ;  /* 0x00000000000079c5 */ /* 0x000fcc0000000000 */
[----:B------:R-:W-:Y:S01]  /*17ba0*/  QGMMA.64x32x32.F32.E4M3.E4M3 R60, gdesc[UR4], RZ, !UPT, gsb0 ;  /* 0x00600000043c79f3 */ /* 0x000fe2000c0008ff */
[----:B------:R-:W-:Y:S01]  /*17bb0*/  R2UR UR6, R10 ;  /* 0x000000000a0672ca */ /* 0x000fe200000e0000 */
[----:B------:R-:W-:Y:S01]  /*17bc0*/  UIADD3 UR4, UR32, 0x200, URZ ;  /* 0x0000020020047890 */ /* 0x000fe2000fffe03f */
[----:B------:R-:W-:Y:S01]  /*17bd0*/  R2UR UR7, R11 ;  /* 0x000000000b0772ca */ /* 0x000fe200000e0000 */
[----:B------:R-:W-:Y:S01]  /*17be0*/  UMOV UR5, 0x80000020 ;  /* 0x8000002000057882 */ /* 0x000fe20000000000 */
[----:B------:R-:W-:Y:S01]  /*17bf0*/  VIADD R10, R4, 0x282 ;  /* 0x00000282040a7836 */ /* 0x000fe20000000000 */
[----:B------:R-:W-:Y:S01]  /*17c00*/  UMOV UR21, UR5 ;  /* 0x0000000500157c82 */ /* 0x000fe20008000000 */
[----:B------:R-:W-:Y:S02]  /*17c10*/  IMAD.MOV.U32 R11, RZ, RZ, -0x7fffffe0 ;  /* 0x80000020ff0b7424 */ /* 0x000fe400078e00ff */
[----:B------:R-:W-:Y:S01]  /*17c20*/  UMOV UR20, UR4 ;  /* 0x0000000400147c82 */ /* 0x000fe20008000000 */
[----:B------:R-:W-:-:S02]  /*17c30*/  WARPGROUP.DEPBAR.LE gsb0, 0x0 ;  /* 0x00008000000079c5 */ /* 0x000fc40000010000 */
[----:B------:R-:W-:-:S06]  /*17c40*/  WARPGROUP.ARRIVE ;  /* 0x00000000000079c5 */ /* 0x000fcc0000000000 */
[----:B------:R-:W-:Y:S01]  /*17c50*/  QGMMA.64x32x32.F32.E4M3.E4M3 R44, gdesc[UR8], RZ, !UPT, gsb0 ;  /* 0x00600000082c79f3 */ /* 0x000fe2000c0008ff */
[----:B------:R-:W-:Y:S01]  /*17c60*/  R2UR UR10, R8 ;  /* 0x00000000080a72ca */ /* 0x000fe200000e0000 */
[----:B------:R-:W-:Y:S01]  /*17c70*/  UMOV UR8, UR48 ;  /* 0x0000003000087c82 */ /* 0x000fe20008000000 */
[----:B------:R-:W-:Y:S01]  /*17c80*/  R2UR UR11, R9 ;  /* 0x00000000090b72ca */ /* 0x000fe200000e0000 */
[----:B------:R-:W-:Y:S01]  /*17c90*/  UMOV UR9, UR49 ;  /* 0x0000003100097c82 */ /* 0x000fe20008000000 */
[----:B------:R-:W-:Y:S01]  /*17ca0*/  IMAD.MOV.U32 R9, RZ, RZ, -0x7fffffe0 ;  /* 0x80000020ff097424 */ /* 0x000fe200078e00ff */
[----:B------:R-:W-:-:S04]  /*17cb0*/  IADD3 R8, R4, 0x202, RZ ;  /* 0x0000020204087810 */ /* 0x000fc80007ffe0ff */
[----:B------:R-:W-:Y:S01]  /*17cc0*/  R2UR UR18, R8 ;  /* 0x00000000081272ca */ /* 0x000fe200000e0000 */
[----:B------:R-:W-:Y:S01]  /*17cd0*/  VIADD R8, R4, 0x380 ;  /* 0x0000038004087836 */ /* 0x000fe20000000000 */
[----:B------:R-:W-:Y:S01]  /*17ce0*/  R2UR UR19, R9 ;  /* 0x00000000091372ca */ /* 0x000fe200000e0000 */
[----:B------:R-:W-:Y:S01]  /*17cf0*/  IMAD.MOV.U32 R9, RZ, RZ, -0x7fffffe0 ;  /* 0x80000020ff097424 */ /* 0x000fe200078e00ff */
[----:B------:R-:W-:Y:S02]  /*17d00*/  WARPGROUP.DEPBAR.LE gsb0, 0x0 ;  /* 0x00008000000079c5 */ /* 0x000fe40000010000 */
[----:B------:R-:W-:-:S06]  /*17d10*/  WARPGROUP.ARRIVE ;  /* 0x00000000000079c5 */ /* 0x000fcc0000000000 */
[----:B------:R-:W-:Y:S01]  /*17d20*/  QGMMA.64x32x32.F32.E4M3.E4M3 R28, gdesc[UR12], RZ, !UPT, gsb0 ;  /* 0x006000000c1c79f3 */ /* 0x000fe2000c0008ff */
[----:B------:R-:W-:Y:S01]  /*17d30*/  UMOV UR12, UR48 ;  /* 0x00000030000c7c82 */ /* 0x000fe20008000000 */
[----:B------:R-:W-:Y:S01]  /*17d40*/  UMOV UR13, UR49 ;  /* 0x00000031000d7c82 */ /* 0x000fe20008000000 */
[----:B------:R-:W-:Y:S02]  /*17d50*/  WARPGROUP.DEPBAR.LE gsb0, 0x0 ;  /* 0x00008000000079c5 */ /* 0x000fe40000010000 */
[----:B------:R-:W-:-:S06]  /*17d60*/  WARPGROUP.ARRIVE ;  /* 0x00000000000079c5 */ /* 0x000fcc0000000000 */
[----:B------:R-:W-:Y:S01]  /*17d70*/  QGMMA.64x32x32.F32.E4M3.E4M3 R92, gdesc[UR48], R92, gsb0 ;  /* 0x00600000305c79f3 */ /* 0x000fe2000800085c */
[----:B------:R-:W-:Y:S01]  /*17d80*/  R2UR UR50, R6 ;  /* 0x00000000063272ca */ /* 0x000fe200000e0000 */
[----:B------:R-:W-:Y:S01]  /*17d90*/  VIADD R6, R4, 0x182 ;  /* 0x0000018204067836 */ /* 0x000fe20000000000 */
[----:B------:R-:W-:Y:S01]  /*17da0*/  R2UR UR51, R7 ;  /* 0x00000000073372ca */ /* 0x000fe200000e0000 */
[----:B------:R-:W-:-:S03]  /*17db0*/  IMAD.MOV.U32 R7, RZ, RZ, -0x7fffffe0 ;  /* 0x80000020ff077424 */ /* 0x000fc600078e00ff */
[----:B------:R-:W-:Y:S01]  /*17dc0*/  R2UR UR14, R6 ;  /* 0x00000000060e72ca */ /* 0x000fe200000e0000 */
[----:B------:R-:W-:Y:S01]  /*17dd0*/  VIADD R6, R4, 0x300 ;  /* 0x0000030004067836 */ /* 0x000fe20000000000 */
[----:B------:R-:W-:Y:S01]  /*17de0*/  R2UR UR15, R7 ;  /* 0x00000000070f72ca */ /* 0x000fe200000e0000 */
[----:B------:R-:W-:Y:S01]  /*17df0*/  IMAD.MOV.U32 R7, RZ, RZ, -0x7fffffe0 ;  /* 0x80000020ff077424 */ /* 0x000fe200078e00ff */
[----:B------:R-:W-:Y:S02]  /*17e00*/  WARPGROUP.DEPBAR.LE gsb0, 0x0 ;  /* 0x00008000000079c5 */ /* 0x000fe40000010000 */
[----:B------:R-:W-:-:S06]  /*17e10*/  WARPGROUP.ARRIVE ;  /* 0x00000000000079c5 */ /* 0x000fcc0000000000 */
[----:B------:R-:W-:Y:S03]  /*17e20*/  QGMMA.64x32x32.F32.E4M3.E4M3 R76, gdesc[UR48], R76, gsb0 ;  /* 0x00600000304c79f3 */ /* 0x000fe6000800084c */
[----:B------:R-:W-:Y:S02]  /*17e30*/  WARPGROUP.DEPBAR.LE gsb0, 0x0 ;  /* 0x00008000000079c5 */ /* 0x000fe40000010000 */
[----:B------:R-:W-:-:S06]  /*17e40*/  WARPGROUP.ARRIVE ;  /* 0x00000000000079c5 */ /* 0x000fcc0000000000 */
[----:B------:R-:W-:Y:S01]  /*17e50*/  QGMMA.64x32x32.F32.E4M3.E4M3 R60, gdesc[UR8], R60, gsb0 ;  /* 0x00600000083c79f3 */ /* 0x000fe2000800083c */
[----:B------:R-:W-:Y:S01]  /*17e60*/  R2UR UR10, R10 ;  /* 0x000000000a0a72ca */ /* 0x000fe200000e0000 */
[----:B------:R-:W-:Y:S01]  /*17e70*/  UIADD3 UR8, UR32, 0x202, URZ ;  /* 0x0000020220087890 */ /* 0x000fe2000fffe03f */
[----:B------:R-:W-:Y:S01]  /*17e80*/  R2UR UR11, R11 ;  /* 0x000000000b0b72ca */ /* 0x000fe200000e0000 */
[----:B------:R-:W-:Y:S01]  /*17e90*/  UMOV UR9, 0x80000020 ;  /* 0x8000002000097882 */ /* 0x000fe20000000000 */
[----:B------:R-:W-:Y:S01]  /*17ea0*/  VIADD R10, R4, 0x500 ;  /* 0x00000500040a7836 */ /* 0x000fe20000000000 */
[----:B------:R-:W-:Y:S01]  /*17eb0*/  UMOV UR25, UR9 ;  /* 0x0000000900197c82 */ /* 0x000fe20008000000 */
[----:B------:R-:W-:Y:S02]  /*17ec0*/  MOV R11, 0x80000020 ;  /* 0x80000020000b7802 */ /* 0x000fe40000000f00 */
[----:B------:R-:W-:Y:S01]  /*17ed0*/  UMOV UR24, UR8 ;  /* 0x0000000800187c82 */ /* 0x000fe20008000000 */
[----:B------:R-:W-:-:S02]  /*17ee0*/  WARPGROUP.DEPBAR.LE gsb0, 0x0 ;  /* 0x00008000000079c5 */ /* 0x000fc40000010000 */
[----:B------:R-:W-:-:S06]  /*17ef0*/  WARPGROUP.ARRIVE ;  /* 0x00000000000079c5 */ /* 0x000fcc0000000000 */
[----:B------:R-:W-:Y:S01]  /*17f00*/  QGMMA.64x32x32.F32.E4M3.E4M3 R44, gdesc[UR12], R44, gsb0 ;  /* 0x006000000c2c79f3 */ /* 0x000fe2000800082c */
[----:B------:R-:W-:Y:S01]  /*17f10*/  R2UR UR14, R8 ;  /* 0x00000000080e72ca */ /* 0x000fe200000e0000 */
[----:B------:R-:W-:Y:S01]  /*17f20*/  UMOV UR12, UR4 ;  /* 0x00000004000c7c82 */ /* 0x000fe20008000000 */
[----:B------:R-:W-:Y:S01]  /*17f30*/  R2UR UR15, R9 ;  /* 0x00000000090f72ca */ /* 0x000fe200000e0000 */
[----:B------:R-:W-:Y:S01]  /*17f40*/  UMOV UR13, UR5 ;  /* 0x00000005000d7c82 */ /* 0x000fe20008000000 */
[----:B------:R-:W-:Y:S02]  /*17f50*/  VIADD R8, R4, 0x480 ;  /* 0x0000048004087836 */ /* 0x000fe40000000000 */
[----:B------:R-:W-:-:S03]  /*17f60*/  IMAD.MOV.U32 R9, RZ, RZ, -0x7fffffe0 ;  /* 0x80000020ff097424 */ /* 0x000fc600078e00ff */
[----:B------:R-:W-:Y:S02]  /*17f70*/  R2UR UR22, R8 ;  /* 0x00000000081672ca */ /* 0x000fe400000e0000 */
[----:B------:R-:W-:Y:S01]  /*17f80*/  R2UR UR23, R9 ;  /* 0x00000000091772ca */ /* 0x000fe200000e0000 */
[----:B------:R-:W-:Y:S01]  /*17f90*/  IMAD.MOV.U32 R9, RZ, RZ, -0x7fffffe0 ;  /* 0x80000020ff097424 */ /* 0x000fe200078e00ff */
[----:B------:R-:W-:Y:S01]  /*17fa0*/  IADD3 R8, R4, 0x382, RZ ;  /* 0x0000038204087810 */ /* 0x000fe20007ffe0ff */
[----:B------:R-:W-:Y:S02]  /*17fb0*/  WARPGROUP.DEPBAR.LE gsb0, 0x0 ;  /* 0x00008000000079c5 */ /* 0x000fe40000010000 */
[----:B------:R-:W-:-:S06]  /*17fc0*/  WARPGROUP.ARRIVE ;  /* 0x00000000000079c5 */ /* 0x000fcc0000000000 */
[----:B------:R-:W-:Y:S01]  /*17fd0*/  QGMMA.64x32x32.F32.E4M3.E4M3 R28, gdesc[UR16], R28, gsb0 ;  /* 0x00600000101c79f3 */ /* 0x000fe2000800081c */
[----:B------:R-:W-:Y:S01]  /*17fe0*/  UMOV UR16, UR4 ;  /* 0x0000000400107c82 */ /* 0x000fe20008000000 */
[----:B------:R-:W-:Y:S01]  /*17ff0*/  UMOV UR17, UR5 ;  /* 0x0000000500117c82 */ /* 0x000fe20008000000 */
[----:B------:R-:W-:Y:S02]  /*18000*/  WARPGROUP.DEPBAR.LE gsb0, 0x0 ;  /* 0x00008000000079c5 */ /* 0x000fe40000010000 */
[----:B------:R-:W-:-:S06]  /*18010*/  WARPGROUP.ARRIVE ;  /* 0x00000000000079c5 */ /* 0x000fcc0000000000 */
[----:B------:R-:W-:Y:S01]  /*18020*/  QGMMA.64x32x32.F32.E4M3.E4M3 R92, gdesc[UR4], R92, gsb0 ;  /* 0x00600000045c79f3 */ /* 0x000fe2000800085c */
[----:B------:R-:W-:Y:S02]  /*18030*/  R2UR UR6, R6 ;  /* 0x00000000060672ca */ /* 0x000fe400000e0000 */
[----:B------:R-:W-:Y:S02]  /*18040*/  R2UR UR7, R7 ;  /* 0x00000000070772ca */ /* 0x000fe400000e0000 */
[----:B------:R-:W-:Y:S02]  /*18050*/  IADD3 R6, R4, 0x400, RZ ;  /* 0x0000040004067810 */ /* 0x000fe40007ffe0ff */
[----:B------:R-:W-:Y:S02]  /*18060*/  MOV R7, 0x80000020 ;  /* 0x8000002000077802 */ /* 0x000fe40000000f00 */
[----:B------:R-:W-:Y:S01]  /*18070*/  R2UR UR18, R6 ;  /* 0x00000000061272ca */ /* 0x000fe200000e0000 */
[----:B------:R-:W-:Y:S01]  /*18080*/  VIADD R6, R4, 0x302 ;  /* 0x0000030204067836 */ /* 0x000fe20000000000 */
[----:B------:R-:W-:Y:S01]  /*18090*/  R2UR UR19, R7 ;  /* 0x00000000071372ca */ /* 0x000fe200000e0000 */
[----:B------:R-:W-:Y:S01]  /*180a0*/  IMAD.MOV.U32 R7, RZ, RZ, -0x7fffffe0 ;  /* 0x80000020ff077424 */ /* 0x000fe200078e00ff */
[----:B------:R-:W-:-:S02]  /*180b0*/  WARPGROUP.DEPBAR.LE gsb0, 0x0 ;  /* 0x00008000000079c5 */ /* 0x000fc40000010000 */
[----:B------:R-:W-:-:S06]  /*180c0*/  WARPGROUP.ARRIVE ;  /* 0x00000000000079c5 */ /* 0x000fcc0000000000 */
[----:B------:R-:W-:Y:S01]  /*180d0*/  QGMMA.64x32x32.F32.E4M3.E4M3 R76, gdesc[UR4], R76, gsb0 ;  /* 0x00600000044c79f3 */ /* 0x000fe2000800084c */
[----:B------:R-:W-:Y:S02]  /*180e0*/  ULDC UR6, c[0x0][0x988] ;  /* 0x0002620000067ab9 */ /* 0x000fe40000000800 */
        /* <DEDUP_REMOVED lines=9> */
[----:B------:R-:W-:Y:S01]  /*18180*/  IMAD.MOV.U32 R11, RZ, RZ, -0x7fffffe0 ;  /* 0x80000020ff0b7424 */ /* 0x000fe200078e00ff */
[----:B------:R-:W-:Y:S02]  /*18190*/  WARPGROUP.DEPBAR.LE gsb0, 0x0 ;  /* 0x00008000000079c5 */ /* 0x000fe40000010000 */
[----:B------:R-:W-:-:S06]  /*181a0*/  WARPGROUP.ARRIVE ;  /* 0x00000000000079c5 */ /* 0x000fcc0000000000 */
[----:B------:R-:W-:Y:S01]  /*181b0*/  QGMMA.64x32x32.F32.E4M3.E4M3 R44, gdesc[UR16], R44, gsb0 ;  /* 0x00600000102c79f3 */ /* 0x000fe2000800082c */
        /* <DEDUP_REMOVED lines=32> */
[----:B------:R-:W-:Y:S01]  /*183c0*/  UIADD3 UR16, UR32, 0x402, URZ ;  /* 0x0000040220107890 */ /* 0x000fe2000fffe03f */
[----:B------:R-:W-:Y:S01]  /*183d0*/  R2UR UR18, R10 ;  /* 0x000000000a1272ca */ /* 0x000fe200000e0000 */
[----:B------:R-:W-:Y:S01]  /*183e0*/  UMOV UR17, 0x80000020 ;  /* 0x8000002000117882 */ /* 0x000fe20000000000 */
[----:B------:R-:W-:Y:S01]  /*183f0*/  UMOV UR32, UR12 ;  /* 0x0000000c00207c82 */ /* 0x000fe20008000000 */
[----:B------:R-:W-:Y:S01]  /*18400*/  R2UR UR19, R11 ;  /* 0x000000000b1372ca */ /* 0x000fe200000e0000 */
[----:B------:R-:W-:Y:S02]  /*18410*/  WARPGROUP.DEPBAR.LE gsb0, 0x0 ;  /* 0x00008000000079c5 */ /* 0x000fe40000010000 */
        /* <DEDUP_REMOVED lines=24> */
[----:B------:R-:W-:-:S02]  /*185a0*/  R2UR UR27, R7 ;  /* 0x00000000071b72ca */ /* 0x000fc400000e0000 */
[----:B------:R-:W-:Y:S01]  /*185b0*/  MOV R7, 0x80000020 ;  /* 0x8000002000077802 */ /* 0x000fe20000000f00 */
        /* <DEDUP_REMOVED lines=15> */
[----:B------:R-:W-:Y:S01]  /*186b0*/  R2UR UR18, R6 ;  /* 0x00000000061272ca */ /* 0x000fe200000e0000 */
[----:B------:R-:W-:Y:S01]  /*186c0*/  VIADD R6, R4, 0x602 ;  /* 0x0000060204067836 */ /* 0x000fe20000000000 */
[----:B------:R-:W-:Y:S01]  /*186d0*/  R2UR UR19, R7 ;  /* 0x00000000071372ca */ /* 0x000fe200000e0000 */
[----:B------:R-:W-:Y:S01]  /*186e0*/  IMAD.MOV.U32 R7, RZ, RZ, -0x7fffffe0 ;  /* 0x80000020ff077424 */ /* 0x000fe200078e00ff */
[----:B------:R-:W-:Y:S02]  /*186f0*/  WARPGROUP.DEPBAR.LE gsb0, 0x0 ;  /* 0x00008000000079c5 */ /* 0x000fe40000010000 */
[----:B------:R-:W-:Y:S01]  /*18700*/  WARPGROUP.ARRIVE ;  /* 0x00000000000079c5 */ /* 0x000fe20000000000 */
[C---:B------:R-:W-:Y:S01]  /*18710*/  FMUL.FTZ R8, R2.reuse, R92 ;  /* 0x0000005c02087220 */ /* 0x040fe20000410000 */
[C---:B------:R-:W-:Y:S01]  /*18720*/  FMUL.FTZ R11, R2.reuse, R93 ;  /* 0x0000005d020b7220 */ /* 0x040fe20000410000 */
[C---:B------:R-:W-:Y:S01]  /*18730*/  FMUL.FTZ R108, R2.reuse, R95 ;  /* 0x0000005f026c7220 */ /* 0x040fe20000410000 */
[C---:B------:R-:W-:Y:S01]  /*18740*/  FMUL.FTZ R21, R2.reuse, R94 ;  /* 0x0000005e02157220 */ /* 0x040fe20000410000 */
[----:B------:R-:W-:-:S04]  /*18750*/  FMUL.FTZ R24, R2, R103 ;  /* 0x0000006702187220 */ /* 0x000fc80000410000 */
[----:B------:R-:W-:Y:S01]  /*18760*/  QGMMA.64x32x32.F32.E4M3.E4M3 R76, gdesc[UR16], R76, gsb0 ;  /* 0x00600000104c79f3 */ /* 0x000fe2000800084c */
[----:B------:R-:W-:Y:S01]  /*18770*/  R2UR UR18, R6 ;  /* 0x00000000061272ca */ /* 0x000fe200000e0000 */
[----:B------:R-:W-:Y:S01]  /*18780*/  VIADD R6, R4, 0x682 ;  /* 0x0000068204067836 */ /* 0x000fe20000000000 */
[----:B------:R-:W-:Y:S01]  /*18790*/  R2UR UR19, R7 ;  /* 0x00000000071372ca */ /* 0x000fe200000e0000 */
[----:B------:R-:W-:Y:S01]  /*187a0*/  MUFU.TANH R8, R8 ;  /* 0x0000000800087308 */ /* 0x000fe20000002400 */
[----:B------:R-:W-:Y:S01]  /*187b0*/  MOV R7, 0x80000020 ;  /* 0x8000002000077802 */ /* 0x000fe20000000f00 */
[C---:B------:R-:W-:Y:S01]  /*187c0*/  FMUL.FTZ R9, R2.reuse, R96 ;  /* 0x0000006002097220 */ /* 0x040fe20000410000 */
[C---:B------:R-:W-:Y:S01]  /*187d0*/  FMUL.FTZ R10, R2.reuse, R97 ;  /* 0x00000061020a7220 */ /* 0x040fe20000410000 */
[C---:B------:R-:W-:Y:S01]  /*187e0*/  FMUL.FTZ R14, R2.reuse, R100 ;  /* 0x00000064020e7220 */ /* 0x040fe20000410000 */
[----:B------:R-:W-:Y:S01]  /*187f0*/  FMUL.FTZ R109, R2, R98 ;  /* 0x00000062026d7220 */ /* 0x000fe20000410000 */
[----:B------:R-:W-:-:S02]  /*18800*/  VIADD R4, R4, 0x702 ;  /* 0x0000070204047836 */ /* 0x000fc40000000000 */
[C---:B------:R-:W-:Y:S01]  /*18810*/  FMUL.FTZ R13, R2.reuse, R101 ;  /* 0x00000065020d7220 */ /* 0x040fe20000410000 */
[----:B------:R-:W-:Y:S01]  /*18820*/  MUFU.TANH R11, R11 ;  /* 0x0000000b000b7308 */ /* 0x000fe20000002400 */
[C---:B------:R-:W-:Y:S01]  /*18830*/  FMUL.FTZ R96, R2.reuse, R99 ;  /* 0x0000006302607220 */ /* 0x040fe20000410000 */
[C---:B------:R-:W-:Y:S01]  /*18840*/  FMUL.FTZ R20, R2.reuse, R104 ;  /* 0x0000006802147220 */ /* 0x040fe20000410000 */
[C---:B------:R-:W-:Y:S01]  /*18850*/  FMUL.FTZ R92, R2.reuse, R102 ;  /* 0x00000066025c7220 */ /* 0x040fe20000410000 */
[C---:B------:R-:W-:Y:S01]  /*18860*/  FMUL.FTZ R12, R2.reuse, R105 ;  /* 0x00000069020c7220 */ /* 0x040fe20000410000 */
[C---:B------:R-:W-:Y:S01]  /*18870*/  FMUL.FTZ R94, R2.reuse, R106 ;  /* 0x0000006a025e7220 */ /* 0x040fe20000410000 */
[----:B------:R-:W-:Y:S02]  /*18880*/  FMUL.FTZ R95, R2, R107 ;  /* 0x0000006b025f7220 */ /* 0x000fe40000410000 */
[----:B------:R-:W-:Y:S08]  /*18890*/  MUFU.TANH R108, R108 ;  /* 0x0000006c006c7308 */ /* 0x000ff00000002400 */
[----:B------:R-:W-:Y:S08]  /*188a0*/  MUFU.TANH R21, R21 ;  /* 0x0000001500157308 */ /* 0x000ff00000002400 */
[----:B------:R-:W-:Y:S08]  /*188b0*/  MUFU.TANH R24, R24 ;  /* 0x0000001800187308 */ /* 0x000ff00000002400 */
[----:B------:R-:W-:Y:S08]  /*188c0*/  MUFU.TANH R9, R9 ;  /* 0x0000000900097308 */ /* 0x000ff00000002400 */
[----:B------:R-:W-:Y:S01]  /*188d0*/  MUFU.TANH R10, R10 ;  /* 0x0000000a000a7308 */ /* 0x000fe20000002400 */
[----:B------:R-:W-:-:S02]  /*188e0*/  WARPGROUP.DEPBAR.LE gsb0, 0x0 ;  /* 0x00008000000079c5 */ /* 0x000fc40000010000 */
[----:B------:R-:W-:Y:S01]  /*188f0*/  WARPGROUP.ARRIVE ;  /* 0x00000000000079c5 */ /* 0x000fe20000000000 */
[----:B------:R-:W-:-:S04]  /*18900*/  FMUL.FTZ R26, R2, R89 ;  /* 0x00000059021a7220 */ /* 0x000fc80000410000 */
[----:B------:R-:W-:Y:S01]  /*18910*/  MUFU.TANH R14, R14 ;  /* 0x0000000e000e7308 */ /* 0x000fe20000002400 */
[C---:B------:R-:W-:Y:S01]  /*18920*/  FMUL.FTZ R15, R2.reuse, R76 ;  /* 0x0000004c020f7220 */ /* 0x040fe20000410000 */
[C---:B------:R-:W-:Y:S01]  /*18930*/  FMUL.FTZ R76, R2.reuse, R78 ;  /* 0x0000004e024c7220 */ /* 0x040fe20000410000 */
[----:B------:R-:W-:Y:S01]  /*18940*/  FMUL.FTZ R78, R2, R80 ;  /* 0x00000050024e7220 */ /* 0x000fe20000410000 */
[----:B------:R-:W-:Y:S01]  /*18950*/  QGMMA.64x32x32.F32.E4M3.E4M3 R60, gdesc[UR16], R60, gsb0 ;  /* 0x00600000103c79f3 */ /* 0x000fe2000800083c */
[----:B------:R-:W-:Y:S01]  /*18960*/  R2UR UR18, R6 ;  /* 0x00000000061272ca */ /* 0x000fe200000e0000 */
[C---:B------:R-:W-:Y:S01]  /*18970*/  FMUL.FTZ R80, R2.reuse, R88 ;  /* 0x0000005802507220 */ /* 0x040fe20000410000 */
[----:B------:R-:W-:Y:S01]  /*18980*/  R2UR UR19, R7 ;  /* 0x00000000071372ca */ /* 0x000fe200000e0000 */
[----:B------:R-:W0:Y:S01]  /*18990*/  MUFU.TANH R109, R109 ;  /* 0x0000006d006d7308 */ /* 0x000e220000002400 */
[----:B------:R-:W-:Y:S01]  /*189a0*/  IADD3 R6, R235, 0xa0, -R218 ;  /* 0x000000a0eb067810 */ /* 0x000fe20007ffe8da */
[C---:B------:R-:W-:Y:S01]  /*189b0*/  FMUL.FTZ R93, R2.reuse, R77 ;  /* 0x0000004d025d7220 */ /* 0x040fe20000410000 */
[C---:B------:R-:W-:Y:S01]  /*189c0*/  FMUL.FTZ R97, R2.reuse, R79 ;  /* 0x0000004f02617220 */ /* 0x040fe20000410000 */
[C---:B------:R-:W-:Y:S01]  /*189d0*/  FMUL.FTZ R99, R2.reuse, R82 ;  /* 0x0000005202637220 */ /* 0x040fe20000410000 */
[----:B------:R-:W-:Y:S01]  /*189e0*/  FMUL.FTZ R79, R2, R81 ;  /* 0x00000051024f7220 */ /* 0x000fe20000410000 */
[----:B------:R-:W-:-:S02]  /*189f0*/  IMAD R6, R147, -0xa0, R6 ;  /* 0xffffff6093067824 */ /* 0x000fc400078e0206 */
[C---:B------:R-:W-:Y:S01]  /*18a00*/  FMUL.FTZ R81, R2.reuse, R86 ;  /* 0x0000005602517220 */ /* 0x040fe20000410000 */
[----:B------:R-:W1:Y:S01]  /*18a10*/  MUFU.TANH R13, R13 ;  /* 0x0000000d000d7308 */ /* 0x000e620000002400 */
[C---:B------:R-:W-:Y:S01]  /*18a20*/  FMUL.FTZ R86, R2.reuse, R91 ;  /* 0x0000005b02567220 */ /* 0x040fe20000410000 */
[----:B------:R-:W-:Y:S01]  /*18a30*/  FMUL.FTZ R27, R2, R84 ;  /* 0x00000054021b7220 */ /* 0x000fe20000410000 */
[----:B------:R-:W-:Y:S01]  /*18a40*/  ISETP.GT.AND P2, PT, R6, RZ, PT ;  /* 0x000000ff0600720c */ /* 0x000fe20003f44270 */
[----:B------:R-:W-:Y:S01]  /*18a50*/  FMUL.FTZ R77, R2, R85 ;  /* 0x00000055024d7220 */ /* 0x000fe20000410000 */
[----:B------:R-:W-:Y:S01]  /*18a60*/  ISETP.GT.AND P3, PT, R6, 0x1, PT ;  /* 0x000000010600780c */ /* 0x000fe20003f64270 */
[----:B------:R-:W-:Y:S01]  /*18a70*/  FMUL.FTZ R98, R2, R83 ;  /* 0x0000005302627220 */ /* 0x000fe20000410000 */
[C---:B------:R-:W-:Y:S01]  /*18a80*/  ISETP.GT.AND P4, PT, R6.reuse, 0x8, PT ;  /* 0x000000080600780c */ /* 0x040fe20003f84270 */
[----:B------:R-:W2:Y:S01]  /*18a90*/  MUFU.TANH R96, R96 ;  /* 0x0000006000607308 */ /* 0x000ea20000002400 */
[----:B------:R-:W-:Y:S01]  /*18aa0*/  ISETP.GT.AND P5, PT, R6, 0x9, PT ;  /* 0x000000090600780c */ /* 0x000fe20003fa4270 */
[C---:B------:R-:W-:Y:S01]  /*18ab0*/  FMUL.FTZ R85, R2.reuse, R87 ;  /* 0x0000005702557220 */ /* 0x040fe20000410000 */
[----:B0-----:R-:W-:Y:S01]  /*18ac0*/  FSEL R7, R109, -INF , P4 ;  /* 0xff8000006d077808 */ /* 0x001fe20002000000 */
[----:B------:R-:W-:-:S04]  /*18ad0*/  FMUL.FTZ R84, R2, R90 ;  /* 0x0000005a02547220 */ /* 0x000fc80000410000 */
[----:B------:R-:W0:Y:S08]  /*18ae0*/  MUFU.TANH R20, R20 ;  /* 0x0000001400147308 */ /* 0x000e300000002400 */
[----:B------:R-:W3:Y:S08]  /*18af0*/  MUFU.TANH R92, R92 ;  /* 0x0000005c005c7308 */ /* 0x000ef00000002400 */
[----:B------:R-:W4:Y:S08]  /*18b00*/  MUFU.TANH R12, R12 ;  /* 0x0000000c000c7308 */ /* 0x000f300000002400 */
[----:B------:R-:W5:Y:S01]  /*18b10*/  MUFU.TANH R15, R15 ;  /* 0x0000000f000f7308 */ /* 0x000f620000002400 */
[----:B------:R-:W-:-:S02]  /*18b20*/  WARPGROUP.DEPBAR.LE gsb0, 0x0 ;  /* 0x00008000000079c5 */ /* 0x000fc40000010000 */
[----:B------:R-:W-:Y:S01]  /*18b30*/  WARPGROUP.ARRIVE ;  /* 0x00000000000079c5 */ /* 0x000fe20000000000 */
[C---:B------:R-:W-:Y:S01]  /*18b40*/  FMUL.FTZ R89, R2.reuse, R67 ;  /* 0x0000004302597220 */ /* 0x040fe20000410000 */
[C---:B------:R-:W-:Y:S01]  /*18b50*/  FMUL.FTZ R88, R2.reuse, R66 ;  /* 0x0000004202587220 */ /* 0x040fe20000410000 */
[C---:B------:R-:W-:Y:S01]  /*18b60*/  FMUL.FTZ R66, R2.reuse, R68 ;  /* 0x0000004402427220 */ /* 0x040fe20000410000 */
[C---:B------:R-:W-:Y:S01]  /*18b70*/  FMUL.FTZ R68, R2.reuse, R74 ;  /* 0x0000004a02447220 */ /* 0x040fe20000410000 */
[----:B------:R-:W-:Y:S01]  /*18b80*/  FMUL.FTZ R82, R2, R62 ;  /* 0x0000003e02527220 */ /* 0x000fe20000410000 */
[----:B------:R-:W-:Y:S01]  /*18b90*/  QGMMA.64x32x32.F32.E4M3.E4M3 R44, gdesc[UR16], R44, gsb0 ;  /* 0x00600000102c79f3 */ /* 0x000fe2000800082c */
[----:B------:R-:W-:Y:S01]  /*18ba0*/  R2UR UR18, R4 ;  /* 0x00000000041272ca */ /* 0x000fe200000e0000 */
[----:B------:R-:W5:Y:S01]  /*18bb0*/  MUFU.TANH R94, R94 ;  /* 0x0000005e005e7308 */ /* 0x000f620000002400 */
[----:B------:R-:W-:Y:S01]  /*18bc0*/  FSEL R4, R108, -INF , P3 ;  /* 0xff8000006c047808 */ /* 0x000fe20001800000 */
[C---:B------:R-:W-:Y:S01]  /*18bd0*/  FMUL.FTZ R62, R2.reuse, R61 ;  /* 0x0000003d023e7220 */ /* 0x040fe20000410000 */
[----:B------:R-:W-:Y:S01]  /*18be0*/  R2UR UR19, R5 ;  /* 0x00000000051372ca */ /* 0x000fe200000e0000 */
[C---:B------:R-:W-:Y:S01]  /*18bf0*/  FMUL.FTZ R61, R2.reuse, R73 ;  /* 0x00000049023d7220 */ /* 0x040fe20000410000 */
[----:B------:R-:W-:Y:S01]  /*18c00*/  FSEL R5, R21, -INF , P2 ;  /* 0xff80000015057808 */ /* 0x000fe20001000000 */
[C---:B------:R-:W-:Y:S01]  /*18c10*/  FMUL.FTZ R83, R2.reuse, R64 ;  /* 0x0000004002537220 */ /* 0x040fe20000410000 */
        /* <DEDUP_REMOVED lines=8> */
[----:B------:R-:W-:Y:S01]  /*18ca0*/  FMUL.FTZ R70, R2, R70 ;  /* 0x0000004602467220 */ /* 0x000fe20000410000 */
[----:B------:R-:W5:Y:S08]  /*18cb0*/  MUFU.TANH R95, R95 ;  /* 0x0000005f005f7308 */ /* 0x000f700000002400 */
[----:B------:R-:W5:Y:S08]  /*18cc0*/  MUFU.TANH R97, R97 ;  /* 0x0000006100617308 */ /* 0x000f700000002400 */
[----:B------:R-:W5:Y:S08]  /*18cd0*/  MUFU.TANH R78, R78 ;  /* 0x0000004e004e7308 */ /* 0x000f700000002400 */
[----:B------:R-:W-:Y:S08]  /*18ce0*/  MUFU.TANH R76, R76 ;  /* 0x0000004c004c7308 */ /* 0x000ff00000002400 */
[----:B------:R-:W5:Y:S08]  /*18cf0*/  MUFU.TANH R79, R79 ;  /* 0x0000004f004f7308 */ /* 0x000f700000002400 */
[----:B------:R-:W5:Y:S01]  /*18d00*/  MUFU.TANH R27, R27 ;  /* 0x0000001b001b7308 */ /* 0x000f620000002400 */
[----:B------:R-:W-:-:S02]  /*18d10*/  WARPGROUP.DEPBAR.LE gsb0, 0x0 ;  /* 0x00008000000079c5 */ /* 0x000fc40000010000 */
[C---:B------:R-:W-:Y:S01]  /*18d20*/  FMUL.FTZ R67, R2.reuse, R46 ;  /* 0x0000002e02437220 */ /* 0x040fe20000410000 */
[C---:B------:R-:W-:Y:S01]  /*18d30*/  FMUL.FTZ R46, R2.reuse, R45 ;  /* 0x0000002d022e7220 */ /* 0x040fe20000410000 */
[----:B------:R-:W-:Y:S01]  /*18d40*/  FMUL.FTZ R45, R2, R51 ;  /* 0x00000033022d7220 */ /* 0x000fe20000410000 */
[----:B------:R-:W-:Y:S01]  /*18d50*/  FSEL R51, R8, -INF , P2 ;  /* 0xff80000008337808 */ /* 0x000fe20001000000 */
[C---:B------:R-:W-:Y:S01]  /*18d60*/  FMUL.FTZ R74, R2.reuse, R53 ;  /* 0x00000035024a7220 */ /* 0x040fe20000410000 */
[----:B------:R-:W-:Y:S01]  /*18d70*/  FSEL R8, R11, -INF , P3 ;  /* 0xff8000000b087808 */ /* 0x000fe20001800000 */
[----:B------:R-:W-:Y:S01]  /*18d80*/  FMUL.FTZ R149, R2, R57 ;  /* 0x0000003902957220 */ /* 0x000fe20000410000 */
[----:B------:R-:W-:Y:S01]  /*18d90*/  ISETP.GT.AND P3, PT, R6, 0x11, PT ;  /* 0x000000110600780c */ /* 0x000fe20003f64270 */
[----:B------:R-:W-:Y:S01]  /*18da0*/  FMUL.FTZ R115, R2, R59 ;  /* 0x0000003b02737220 */ /* 0x000fe20000410000 */
[----:B------:R-:W-:Y:S01]  /*18db0*/  FSEL R53, R9, -INF , P4 ;  /* 0xff80000009357808 */ /* 0x000fe20002000000 */
[----:B------:R-:W-:Y:S01]  /*18dc0*/  WARPGROUP.ARRIVE ;  /* 0x00000000000079c5 */ /* 0x000fe20000000000 */
[----:B------:R-:W-:Y:S01]  /*18dd0*/  FSEL R21, R24, -INF , P3 ;  /* 0xff80000018157808 */ /* 0x000fe20001800000 */
[C---:B------:R-:W-:Y:S01]  /*18de0*/  FMUL.FTZ R145, R2.reuse, R56 ;  /* 0x0000003802917220 */ /* 0x040fe20000410000 */
[----:B------:R-:W-:Y:S01]  /*18df0*/  FMNMX.FTZ R24, R51, R8, !PT ;  /* 0x0000000833187209 */ /* 0x000fe20007810000 */
[----:B------:R-:W-:Y:S01]  /*18e00*/  FMUL.FTZ R72, R2, R47 ;  /* 0x0000002f02487220 */ /* 0x000fe20000410000 */
[----:B------:R-:W-:Y:S01]  /*18e10*/  ISETP.GT.AND P2, PT, R6, 0x10, PT ;  /* 0x000000100600780c */ /* 0x000fe20003f44270 */
[----:B------:R-:W-:Y:S01]  /*18e20*/  QGMMA.64x32x32.F32.E4M3.E4M3 R28, gdesc[UR16], R28, gsb0 ;  /* 0x00600000101c79f3 */ /* 0x000fe2000800081c */
[----:B------:R-:W-:Y:S01]  /*18e30*/  FSEL R57, R10, -INF , P5 ;  /* 0xff8000000a397808 */ /* 0x000fe20002800000 */
[----:B------:R-:W5:Y:S01]  /*18e40*/  MUFU.TANH R99, R99 ;  /* 0x0000006300637308 */ /* 0x000f620000002400 */
[----:B------:R-:W-:Y:S01]  /*18e50*/  FMNMX.FTZ R24, R53, R24, !PT ;  /* 0x0000001835187209 */ /* 0x000fe20007810000 */
[----:B------:R-:W-:Y:S01]  /*18e60*/  FMUL.FTZ R47, R2, R52 ;  /* 0x00000034022f7220 */ /* 0x000fe20000410000 */
[----:B------:R-:W-:Y:S01]  /*18e70*/  FSEL R59, R14, -INF , P2 ;  /* 0xff8000000e3b7808 */ /* 0x000fe20001000000 */
[C---:B------:R-:W-:Y:S01]  /*18e80*/  FMUL.FTZ R75, R2.reuse, R54 ;  /* 0x00000036024b7220 */ /* 0x040fe20000410000 */
[----:B------:R-:W-:Y:S01]  /*18e90*/  FMNMX.FTZ R24, R57, R24, !PT ;  /* 0x0000001839187209 */ /* 0x000fe20007810000 */
[----:B------:R-:W-:Y:S01]  /*18ea0*/  FMUL.FTZ R49, R2, R49 ;  /* 0x0000003102317220 */ /* 0x000fe20000410000 */
[----:B------:R-:W-:Y:S01]  /*18eb0*/  ISETP.GT.AND P4, PT, R6, 0x18, PT ;  /* 0x000000180600780c */ /* 0x000fe20003f84270 */
[----:B------:R-:W5:Y:S01]  /*18ec0*/  MUFU.TANH R77, R77 ;  /* 0x0000004d004d7308 */ /* 0x000f620000002400 */
[----:B-1----:R-:W-:Y:S01]  /*18ed0*/  FSEL R73, R13, -INF , P3 ;  /* 0xff8000000d497808 */ /* 0x002fe20001800000 */
[C---:B------:R-:W-:Y:S01]  /*18ee0*/  FMUL.FTZ R55, R2.reuse, R55 ;  /* 0x0000003702377220 */ /* 0x040fe20000410000 */
[----:B------:R-:W-:Y:S01]  /*18ef0*/  FMNMX.FTZ R24, R59, R24, !PT ;  /* 0x000000183b187209 */ /* 0x000fe20007810000 */
[----:B------:R-:W-:Y:S01]  /*18f00*/  FMUL.FTZ R44, R2, R44 ;  /* 0x0000002c022c7220 */ /* 0x000fe20000410000 */
[----:B--2---:R-:W-:Y:S01]  /*18f10*/  FSEL R9, R96, -INF , P5 ;  /* 0xff80000060097808 */ /* 0x004fe20002800000 */
[----:B------:R-:W-:Y:S01]  /*18f20*/  FMUL.FTZ R48, R2, R48 ;  /* 0x0000003002307220 */ /* 0x000fe20000410000 */
[----:B------:R-:W-:Y:S01]  /*18f30*/  ISETP.GT.AND P5, PT, R6, 0x19, PT ;  /* 0x000000190600780c */ /* 0x000fe20003fa4270 */
[----:B------:R-:W-:Y:S01]  /*18f40*/  MUFU.TANH R98, R98 ;  /* 0x0000006200627308 */ /* 0x000fe20000002400 */
[----:B0-----:R-:W-:Y:S01]  /*18f50*/  FSEL R91, R20, -INF , P4 ;  /* 0xff800000145b7808 */ /* 0x001fe20002000000 */
[C---:B------:R-:W-:Y:S01]  /*18f60*/  FMUL.FTZ R50, R2.reuse, R50 ;  /* 0x0000003202327220 */ /* 0x040fe20000410000 */
[----:B------:R-:W-:Y:S01]  /*18f70*/  FMNMX.FTZ R56, R73, R24, !PT ;  /* 0x0000001849387209 */ /* 0x000fe20007810000 */
[----:B------:R-:W-:Y:S01]  /*18f80*/  FMUL.FTZ R58, R2, R58 ;  /* 0x0000003a023a7220 */ /* 0x000fe20000410000 */
[----:B---3--:R-:W-:-:S02]  /*18f90*/  FSEL R11, R92, -INF , P2 ;  /* 0xff8000005c0b7808 */ /* 0x008fc40001000000 */
[----:B------:R-:W-:Y:S01]  /*18fa0*/  ISETP.GT.AND P2, PT, R6, 0x20, PT ;  /* 0x000000200600780c */ /* 0x000fe20003f44270 */
[----:B------:R0:W-:Y:S01]  /*18fb0*/  MUFU.TANH R10, R47 ;  /* 0x0000002f000a7308 */ /* 0x0001e20000002400 */
[----:B----4-:R-:W-:Y:S02]  /*18fc0*/  FSEL R101, R12, -INF , P5 ;  /* 0xff8000000c657808 */ /* 0x010fe40002800000 */
[----:B------:R-:W-:Y:S02]  /*18fd0*/  FMNMX.FTZ R56, R91, R56, !PT ;  /* 0x000000385b387209 */ /* 0x000fe40007810000 */
[----:B------:R-:W-:Y:S02]  /*18fe0*/  ISETP.GT.AND P3, PT, R6, 0x21, PT ;  /* 0x000000210600780c */ /* 0x000fe40003f64270 */
[----:B-----5:R-:W-:Y:S01]  /*18ff0*/  FSEL R15, R15, -INF , P2 ;  /* 0xff8000000f0f7808 */ /* 0x020fe20001000000 */
[----:B------:R-:W1:Y:S01]  /*19000*/  MUFU.TANH R80, R80 ;  /* 0x0000005000507308 */ /* 0x000e620000002400 */
[----:B------:R-:W-:-:S02]  /*19010*/  FMNMX.FTZ R56, R101, R56, !PT ;  /* 0x0000003865387209 */ /* 0x000fc40007810000 */
[----:B------:R-:W-:Y:S02]  /*19020*/  FSEL R13, R94, -INF , P4 ;  /* 0xff8000005e0d7808 */ /* 0x000fe40002000000 */
[----:B------:R-:W-:Y:S02]  /*19030*/  ISETP.GT.AND P4, PT, R6, 0x28, PT ;  /* 0x000000280600780c */ /* 0x000fe40003f84270 */
[----:B------:R-:W-:Y:S01]  /*19040*/  FSEL R93, R93, -INF , P3 ;  /* 0xff8000005d5d7808 */ /* 0x000fe20001800000 */
[----:B------:R-:W2:Y:S01]  /*19050*/  MUFU.TANH R81, R81 ;  /* 0x0000005100517308 */ /* 0x000ea20000002400 */
[----:B------:R-:W-:Y:S02]  /*19060*/  FMNMX.FTZ R56, R15, R56, !PT ;  /* 0x000000380f387209 */ /* 0x000fe40007810000 */
[----:B------:R-:W-:Y:S02]  /*19070*/  FSEL R95, R95, -INF , P5 ;  /* 0xff8000005f5f7808 */ /* 0x000fe40002800000 */
[----:B0-----:R-:W-:-:S02]  /*19080*/  FSEL R47, R97, -INF , P3 ;  /* 0xff800000612f7808 */ /* 0x001fc40001800000 */
[----:B------:R-:W-:Y:S01]  /*19090*/  ISETP.GT.AND P5, PT, R6, 0x29, PT ;  /* 0x000000290600780c */ /* 0x000fe20003fa4270 */
[----:B------:R0:W-:Y:S01]  /*190a0*/  MUFU.TANH R54, R45 ;  /* 0x0000002d00367308 */ /* 0x0001e20000002400 */
[----:B------:R-:W-:Y:S02]  /*190b0*/  FSEL R97, R78, -INF , P4 ;  /* 0xff8000004e617808 */ /* 0x000fe40002000000 */
[----:B------:R-:W-:Y:S02]  /*190c0*/  FMNMX.FTZ R56, R93, R56, !PT ;  /* 0x000000385d387209 */ /* 0x000fe40007810000 */
[----:B------:R-:W-:Y:S02]  /*190d0*/  FSEL R79, R79, -INF , P5 ;  /* 0xff8000004f4f7808 */ /* 0x000fe40002800000 */
[----:B------:R-:W-:Y:S01]  /*190e0*/  FMNMX.FTZ R56, R97, R56, !PT ;  /* 0x0000003861387209 */ /* 0x000fe20007810000 */
[----:B------:R-:W-:Y:S01]  /*190f0*/  MUFU.TANH R26, R26 ;  /* 0x0000001a001a7308 */ /* 0x000fe20000002400 */
[----:B0-----:R-:W-:Y:S01]  /*19100*/  FSEL R45, R76, -INF , P2 ;  /* 0xff8000004c2d7808 */ /* 0x001fe20001000000 */
[----:B------:R-:W-:-:S02]  /*19110*/  WARPGROUP.DEPBAR.LE gsb0, 0x0 ;  /* 0x00008000000079c5 */ /* 0x000fc40000010000 */
[----:B------:R-:W-:Y:S01]  /*19120*/  ISETP.GT.AND P2, PT, R6, 0x30, PT ;  /* 0x000000300600780c */ /* 0x000fe20003f44270 */
[----:B------:R-:W-:Y:S01]  /*19130*/  FMUL.FTZ R151, R2, R28 ;  /* 0x0000001c02977220 */ /* 0x000fe20000410000 */
[----:B------:R-:W-:Y:S01]  /*19140*/  ISETP.GT.AND P3, PT, R6, 0x31, PT ;  /* 0x000000310600780c */ /* 0x000fe20003f64270 */
[C---:B------:R-:W-:Y:S01]  /*19150*/  FMUL.FTZ R28, R2.reuse, R29 ;  /* 0x0000001d021c7220 */ /* 0x040fe20000410000 */
[----:B------:R-:W0:Y:S01]  /*19160*/  MUFU.TANH R85, R85 ;  /* 0x0000005500557308 */ /* 0x000e220000002400 */
[----:B------:R-:W-:Y:S01]  /*19170*/  FSEL R103, R27, -INF , P2 ;  /* 0xff8000001b677808 */ /* 0x000fe20001000000 */
[C---:B------:R-:W-:Y:S01]  /*19180*/  FMUL.FTZ R31, R2.reuse, R31 ;  /* 0x0000001f021f7220 */ /* 0x040fe20000410000 */
[----:B------:R-:W-:Y:S01]  /*19190*/  FMNMX.FTZ R56, R79, R56, !PT ;  /* 0x000000384f387209 */ /* 0x000fe20007810000 */
[C---:B------:R-:W-:Y:S01]  /*191a0*/  FMUL.FTZ R32, R2.reuse, R32 ;  /* 0x0000002002207220 */ /* 0x040fe20000410000 */
[----:B------:R-:W-:Y:S01]  /*191b0*/  FSEL R99, R99, -INF , P4 ;  /* 0xff80000063637808 */ /* 0x000fe20002000000 */
[----:B------:R-:W-:Y:S01]  /*191c0*/  FMUL.FTZ R36, R2, R36 ;  /* 0x0000002402247220 */ /* 0x000fe20000410000 */
[----:B------:R-:W-:Y:S01]  /*191d0*/  ISETP.GT.AND P4, PT, R6, 0x38, PT ;  /* 0x000000380600780c */ /* 0x000fe20003f84270 */
[----:B------:R-:W3:Y:S01]  /*191e0*/  MUFU.TANH R60, R60 ;  /* 0x0000003c003c7308 */ /* 0x000ee20000002400 */
[----:B------:R-:W-:Y:S01]  /*191f0*/  FSEL R105, R77, -INF , P3 ;  /* 0xff8000004d697808 */ /* 0x000fe20001800000 */
[C---:B------:R-:W-:Y:S01]  /*19200*/  FMUL.FTZ R34, R2.reuse, R34 ;  /* 0x0000002202227220 */ /* 0x040fe20000410000 */
[----:B------:R-:W-:Y:S01]  /*19210*/  FMNMX.FTZ R56, R103, R56, !PT ;  /* 0x0000003867387209 */ /* 0x000fe20007810000 */
[----:B------:R-:W-:Y:S01]  /*19220*/  FMUL.FTZ R40, R2, R40 ;  /* 0x0000002802287220 */ /* 0x000fe20000410000 */
[----:B-1----:R-:W-:Y:S01]  /*19230*/  FSEL R107, R80, -INF , P4 ;  /* 0xff800000506b7808 */ /* 0x002fe20002000000 */
[C---:B------:R-:W-:Y:S01]  /*19240*/  FMUL.FTZ R38, R2.reuse, R38 ;  /* 0x0000002602267220 */ /* 0x040fe20000410000 */
[----:B------:R-:W-:Y:S01]  /*19250*/  FMNMX.FTZ R56, R105, R56, !PT ;  /* 0x0000003869387209 */ /* 0x000fe20007810000 */
[----:B------:R-:W1:Y:S01]  /*19260*/  MUFU.TANH R84, R84 ;  /* 0x0000005400547308 */ /* 0x000e620000002400 */
[----:B--2---:R-:W-:Y:S01]  /*19270*/  FSEL R81, R81, -INF , P2 ;  /* 0xff80000051517808 */ /* 0x004fe20001000000 */
[----:B------:R-:W-:Y:S01]  /*19280*/  FMUL.FTZ R42, R2, R42 ;  /* 0x0000002a022a7220 */ /* 0x000fe20000410000 */
[----:B------:R-:W-:-:S02]  /*19290*/  ISETP.GT.AND P2, PT, R6, 0x40, PT ;  /* 0x000000400600780c */ /* 0x000fc40003f44270 */
[----:B------:R-:W-:Y:S02]  /*192a0*/  FMNMX.FTZ R56, R107, R56, !PT ;  /* 0x000000386b387209 */ /* 0x000fe40007810000 */
[----:B0-----:R-:W-:Y:S01]  /*192b0*/  FSEL R85, R85, -INF , P3 ;  /* 0xff80000055557808 */ /* 0x001fe20001800000 */
[----:B------:R-:W0:Y:S01]  /*192c0*/  MUFU.TANH R62, R62 ;  /* 0x0000003e003e7308 */ /* 0x000e220000002400 */
[----:B------:R-:W-:Y:S02]  /*192d0*/  ISETP.GT.AND P3, PT, R6, 0x41, PT ;  /* 0x000000410600780c */ /* 0x000fe40003f64270 */
[----:B---3--:R-:W-:-:S05]  /*192e0*/  FSEL R111, R60, -INF , P2 ;  /* 0xff8000003c6f7808 */ /* 0x008fca0001000000 */
[----:B------:R-:W-:Y:S01]  /*192f0*/  MUFU.TANH R86, R86 ;  /* 0x0000005600567308 */ /* 0x000fe20000002400 */
[----:B-1----:R-:W-:Y:S02]  /*19300*/  FSEL R27, R84, -INF , P4 ;  /* 0xff800000541b7808 */ /* 0x002fe40002000000 */
[----:B------:R-:W-:-:S05]  /*19310*/  ISETP.GT.AND P4, PT, R6, 0x48, PT ;  /* 0x000000480600780c */ /* 0x000fca0003f84270 */
[----:B------:R1:W-:Y:S01]  /*19320*/  MUFU.TANH R52, R49 ;  /* 0x0000003100347308 */ /* 0x0003e20000002400 */
[----:B0-----:R-:W-:-:S07]  /*19330*/  FSEL R113, R62, -INF , P3 ;  /* 0xff8000003e717808 */ /* 0x001fce0001800000 */
[----:B------:R-:W0:Y:S01]  /*19340*/  MUFU.TANH R83, R83 ;  /* 0x0000005300537308 */ /* 0x000e220000002400 */
[----:B-1----:R-:W-:Y:S02]  /*19350*/  FSEL R49, R98, -INF , P5 ;  /* 0xff80000062317808 */ /* 0x002fe40002800000 */
[----:B------:R-:W-:-:S04]  /*19360*/  ISETP.GT.AND P5, PT, R6, 0x39, PT ;  /* 0x000000390600780c */ /* 0x000fc80003fa4270 */
[----:B------:R-:W-:Y:S01]  /*19370*/  FSEL R109, R26, -INF , P5 ;  /* 0xff8000001a6d7808 */ /* 0x000fe20002800000 */
[----:B------:R-:W-:Y:S01]  /*19380*/  MUFU.TANH R82, R82 ;  /* 0x0000005200527308 */ /* 0x000fe20000002400 */
[C---:B------:R-:W-:Y:S01]  /*19390*/  FMUL.FTZ R26, R2.reuse, R30 ;  /* 0x0000001e021a7220 */ /* 0x040fe20000410000 */
[----:B------:R-:W-:Y:S01]  /*193a0*/  FMUL.FTZ R30, R2, R33 ;  /* 0x00000021021e7220 */ /* 0x000fe20000410000 */
[----:B------:R-:W-:-:S04]  /*193b0*/  FMNMX.FTZ R56, R109, R56, !PT ;  /* 0x000000386d387209 */ /* 0x000fc80007810000 */
[----:B------:R-:W-:Y:S01]  /*193c0*/  FMNMX.FTZ R56, R111, R56, !PT ;  /* 0x000000386f387209 */ /* 0x000fe20007810000 */
[----:B------:R-:W-:Y:S01]  /*193d0*/  MUFU.TANH R63, R63 ;  /* 0x0000003f003f7308 */ /* 0x000fe20000002400 */
[----:B0-----:R-:W-:Y:S02]  /*193e0*/  FSEL R83, R83, -INF , P4 ;  /* 0xff80000053537808 */ /* 0x001fe40002000000 */
[----:B------:R-:W-:-:S04]  /*193f0*/  FMNMX.FTZ R56, R113, R56, !PT ;  /* 0x0000003871387209 */ /* 0x000fc80007810000 */
[----:B------:R-:W-:Y:S01]  /*19400*/  FMNMX.FTZ R56, R83, R56, !PT ;  /* 0x0000003853387209 */ /* 0x000fe20007810000 */
[----:B------:R-:W0:Y:S08]  /*19410*/  MUFU.TANH R87, R87 ;  /* 0x0000005700577308 */ /* 0x000e300000002400 */
[----:B------:R-:W-:Y:S08]  /*19420*/  MUFU.TANH R66, R66 ;  /* 0x0000004200427308 */ /* 0x000ff00000002400 */
[----:B------:R-:W1:Y:S01]  /*19430*/  MUFU.TANH R88, R88 ;  /* 0x0000005800587308 */ /* 0x000e620000002400 */
[----:B0-----:R-:W-:-:S02]  /*19440*/  FSEL R87, R87, -INF , P3 ;  /* 0xff80000057577808 */ /* 0x001fc40001800000 */
[----:B------:R-:W-:-:S05]  /*19450*/  ISETP.GT.AND P3, PT, R6, 0x51, PT ;  /* 0x000000510600780c */ /* 0x000fca0003f64270 */
[----:B------:R-:W0:Y:S08]  /*19460*/  MUFU.TANH R65, R65 ;  /* 0x0000004100417308 */ /* 0x000e300000002400 */
[----:B------:R-:W2:Y:S01]  /*19470*/  MUFU.TANH R89, R89 ;  /* 0x0000005900597308 */ /* 0x000ea20000002400 */
        /* <DEDUP_REMOVED lines=9> */
[----:B--2---:R-:W-:Y:S02]  /*19510*/  FSEL R89, R89, -INF , P5 ;  /* 0xff80000059597808 */ /* 0x004fe40002800000 */
[----:B------:R-:W-:Y:S02]  /*19520*/  FMNMX.FTZ R56, R123, R56, !PT ;  /* 0x000000387b387209 */ /* 0x000fe40007810000 */
[----:B------:R-:W-:-:S03]  /*19530*/  ISETP.GT.AND P5, PT, R6, 0x59, PT ;  /* 0x000000590600780c */ /* 0x000fc60003fa4270 */
[----:B------:R-:W1:Y:S01]  /*19540*/  MUFU.TANH R68, R68 ;  /* 0x0000004400447308 */ /* 0x000e620000002400 */
[----:B0-----:R-:W-:-:S07]  /*19550*/  FSEL R129, R64, -INF , P4 ;  /* 0xff80000040817808 */ /* 0x001fce0002000000 */
[----:B------:R0:W-:Y:S08]  /*19560*/  MUFU.TANH R14, R75 ;  /* 0x0000004b000e7308 */ /* 0x0001f00000002400 */
[----:B------:R-:W2:Y:S01]  /*19570*/  MUFU.TANH R61, R61 ;  /* 0x0000003d003d7308 */ /* 0x000ea20000002400 */
[----:B0-----:R-:W-:Y:S02]  /*19580*/  FSEL R75, R82, -INF , P2 ;  /* 0xff800000524b7808 */ /* 0x001fe40001000000 */
[----:B------:R-:W-:-:S02]  /*19590*/  ISETP.GT.AND P2, PT, R6, 0x50, PT ;  /* 0x000000500600780c */ /* 0x000fc40003f44270 */
[----:B-1----:R-:W-:Y:S02]  /*195a0*/  FSEL R29, R68, -INF , P4 ;  /* 0xff800000441d7808 */ /* 0x002fe40002000000 */
[----:B------:R-:W-:Y:S01]  /*195b0*/  FSEL R125, R66, -INF , P2 ;  /* 0xff800000427d7808 */ /* 0x000fe20001000000 */
[----:B------:R-:W0:Y:S01]  /*195c0*/  MUFU.TANH R44, R44 ;  /* 0x0000002c002c7308 */ /* 0x000e220000002400 */
[----:B------:R-:W-:Y:S02]  /*195d0*/  FSEL R63, R70, -INF , P2 ;  /* 0xff800000463f7808 */ /* 0x000fe40001000000 */
[----:B------:R-:W-:Y:S02]  /*195e0*/  FMNMX.FTZ R56, R125, R56, !PT ;  /* 0x000000387d387209 */ /* 0x000fe40007810000 */
[C---:B------:R-:W-:Y:S02]  /*195f0*/  ISETP.GT.AND P2, PT, R6.reuse, 0x60, PT ;  /* 0x000000600600780c */ /* 0x040fe40003f44270 */
[----:B------:R-:W-:Y:S01]  /*19600*/  FMNMX.FTZ R56, R127, R56, !PT ;  /* 0x000000387f387209 */ /* 0x000fe20007810000 */
[----:B------:R-:W1:Y:S01]  /*19610*/  MUFU.TANH R67, R67 ;  /* 0x0000004300437308 */ /* 0x000e620000002400 */
[----:B------:R-:W-:-:S02]  /*19620*/  ISETP.GT.AND P4, PT, R6, 0x68, PT ;  /* 0x000000680600780c */ /* 0x000fc40003f84270 */
[----:B--2---:R-:W-:Y:S02]  /*19630*/  FSEL R131, R61, -INF , P5 ;  /* 0xff8000003d837808 */ /* 0x004fe40002800000 */
[----:B------:R-:W-:-:S03]  /*19640*/  FMNMX.FTZ R56, R129, R56, !PT ;  /* 0x0000003881387209 */ /* 0x000fc60007810000 */
[----:B------:R-:W2:Y:S01]  /*19650*/  MUFU.TANH R69, R69 ;  /* 0x0000004500457308 */ /* 0x000ea20000002400 */
[----:B0-----:R-:W-:Y:S01]  /*19660*/  FSEL R133, R44, -INF , P2 ;  /* 0xff8000002c857808 */ /* 0x001fe20001000000 */
[----:B------:R-:W-:Y:S01]  /*19670*/  FMUL.FTZ R44, R2, R35 ;  /* 0x00000023022c7220 */ /* 0x000fe20000410000 */
[----:B------:R-:W-:-:S04]  /*19680*/  FMNMX.FTZ R56, R131, R56, !PT ;  /* 0x0000003883387209 */ /* 0x000fc80007810000 */
[----:B------:R-:W-:Y:S01]  /*19690*/  FMNMX.FTZ R56, R133, R56, !PT ;  /* 0x0000003885387209 */ /* 0x000fe20007810000 */
[----:B------:R-:W0:Y:S01]  /*196a0*/  MUFU.TANH R48, R48 ;  /* 0x0000003000307308 */ /* 0x000e220000002400 */
[----:B-1----:R-:W-:Y:S02]  /*196b0*/  FSEL R67, R67, -INF , P2 ;  /* 0xff80000043437808 */ /* 0x002fe40001000000 */
[----:B------:R-:W-:-:S04]  /*196c0*/  ISETP.GT.AND P2, PT, R6, 0x70, PT ;  /* 0x000000700600780c */ /* 0x000fc80003f44270 */
[----:B------:R-:W-:Y:S01]  /*196d0*/  FSEL R141, R10, -INF , P2 ;  /* 0xff8000000a8d7808 */ /* 0x000fe20001000000 */
[----:B------:R-:W1:Y:S01]  /*196e0*/  MUFU.TANH R50, R50 ;  /* 0x0000003200327308 */ /* 0x000e620000002400 */
[----:B--2---:R-:W-:Y:S01]  /*196f0*/  FSEL R69, R69, -INF , P3 ;  /* 0xff80000045457808 */ /* 0x004fe20001800000 */
[----:B------:R-:W-:Y:S01]  /*19700*/  FMUL.FTZ R10, R2, R37 ;  /* 0x00000025020a7220 */ /* 0x000fe20000410000 */
[----:B------:R-:W-:Y:S02]  /*19710*/  ISETP.GT.AND P3, PT, R6, 0x61, PT ;  /* 0x000000610600780c */ /* 0x000fe40003f64270 */
[----:B------:R-:W-:Y:S02]  /*19720*/  FSEL R61, R14, -INF , P2 ;  /* 0xff8000000e3d7808 */ /* 0x000fe40001000000 */
[----:B------:R-:W-:Y:S01]  /*19730*/  ISETP.GT.AND P2, PT, R6, 0x80, PT ;  /* 0x000000800600780c */ /* 0x000fe20003f44270 */
[----:B------:R-:W2:Y:S01]  /*19740*/  MUFU.TANH R46, R46 ;  /* 0x0000002e002e7308 */ /* 0x000ea20000002400 */
[----:B0-----:R-:W-:Y:S01]  /*19750*/  FSEL R137, R48, -INF , P4 ;  /* 0xff80000030897808 */ /* 0x001fe20002000000 */
[----:B------:R-:W-:-:S06]  /*19760*/  FMUL.FTZ R48, R2, R43 ;  /* 0x0000002b02307220 */ /* 0x000fcc0000410000 */
[----:B------:R-:W0:Y:S01]  /*19770*/  MUFU.TANH R24, R58 ;  /* 0x0000003a00187308 */ /* 0x000e220000002400 */
[----:B-1----:R-:W-:Y:S02]  /*19780*/  FSEL R33, R50, -INF , P4 ;  /* 0xff80000032217808 */ /* 0x002fe40002000000 */
[----:B------:R-:W-:-:S05]  /*19790*/  ISETP.GT.AND P4, PT, R6, 0x78, PT ;  /* 0x000000780600780c */ /* 0x000fca0003f84270 */
[----:B------:R-:W-:Y:S01]  /*197a0*/  MUFU.TANH R72, R72 ;  /* 0x0000004800487308 */ /* 0x000fe20000002400 */
[----:B--2---:R-:W-:Y:S01]  /*197b0*/  FSEL R135, R46, -INF , P3 ;  /* 0xff8000002e877808 */ /* 0x004fe20001800000 */
[----:B------:R-:W-:-:S03]  /*197c0*/  FMUL.FTZ R46, R2, R39 ;  /* 0x00000027022e7220 */ /* 0x000fc60000410000 */
[----:B------:R-:W-:-:S03]  /*197d0*/  FMNMX.FTZ R56, R135, R56, !PT ;  /* 0x0000003887387209 */ /* 0x000fc60007810000 */
[----:B------:R-:W1:Y:S01]  /*197e0*/  MUFU.TANH R71, R71 ;  /* 0x0000004700477308 */ /* 0x000e620000002400 */
[----:B0-----:R-:W-:Y:S02]  /*197f0*/  FSEL R37, R24, -INF , P4 ;  /* 0xff80000018257808 */ /* 0x001fe40002000000 */
[----:B------:R-:W-:Y:S02]  /*19800*/  FMNMX.FTZ R24, R5, R4, !PT ;  /* 0x0000000405187209 */ /* 0x000fe40007810000 */
[----:B------:R-:W-:Y:S02]  /*19810*/  FMNMX.FTZ R56, R137, R56, !PT ;  /* 0x0000003889387209 */ /* 0x000fe40007810000 */
[----:B------:R-:W-:Y:S01]  /*19820*/  FMNMX.FTZ R24, R7, R24, !PT ;  /* 0x0000001807187209 */ /* 0x000fe20007810000 */
[----:B------:R-:W0:Y:S08]  /*19830*/  MUFU.TANH R12, R74 ;  /* 0x0000004a000c7308 */ /* 0x000e300000002400 */
[----:B------:R-:W2:Y:S01]  /*19840*/  MUFU.TANH R26, R26 ;  /* 0x0000001a001a7308 */ /* 0x000ea20000002400 */
[----:B-1----:R-:W-:-:S02]  /*19850*/  FSEL R71, R71, -INF , P5 ;  /* 0xff80000047477808 */ /* 0x002fc40002800000 */
[----:B------:R-:W-:-:S04]  /*19860*/  ISETP.GT.AND P5, PT, R6, 0x69, PT ;  /* 0x000000690600780c */ /* 0x000fc80003fa4270 */
[----:B------:R-:W-:Y:S01]  /*19870*/  FSEL R139, R52, -INF , P5 ;  /* 0xff800000348b7808 */ /* 0x000fe20002800000 */
[----:B------:R1:W-:Y:S01]  /*19880*/  MUFU.TANH R117, R31 ;  /* 0x0000001f00757308 */ /* 0x0003e20000002400 */
[----:B------:R-:W-:Y:S02]  /*19890*/  FSEL R35, R54, -INF , P5 ;  /* 0xff80000036237808 */ /* 0x000fe40002800000 */
[----:B------:R-:W-:Y:S02]  /*198a0*/  FMNMX.FTZ R56, R139, R56, !PT ;  /* 0x000000388b387209 */ /* 0x000fe40007810000 */
[----:B------:R-:W-:Y:S02]  /*198b0*/  ISETP.GT.AND P5, PT, R6, 0x79, PT ;  /* 0x000000790600780c */ /* 0x000fe40003fa4270 */
[----:B------:R-:W-:Y:S01]  /*198c0*/  FMNMX.FTZ R56, R141, R56, !PT ;  /* 0x000000388d387209 */ /* 0x000fe20007810000 */
[----:B------:R-:W3:Y:S01]  /*198d0*/  MUFU.TANH R145, R145 ;  /* 0x0000009100917308 */ /* 0x000ee20000002400 */
[----:B-1----:R-:W-:-:S02]  /*198e0*/  FSEL R31, R72, -INF , P3 ;  /* 0xff800000481f7808 */ /* 0x002fc40001800000 */
[----:B------:R-:W-:-:S04]  /*198f0*/  ISETP.GT.AND P3, PT, R6, 0x71, PT ;  /* 0x000000710600780c */ /* 0x000fc80003f64270 */
[----:B0-----:R-:W-:Y:S01]  /*19900*/  FSEL R143, R12, -INF , P3 ;  /* 0xff8000000c8f7808 */ /* 0x001fe20001800000 */
[----:B------:R-:W0:Y:S01]  /*19910*/  MUFU.TANH R149, R149 ;  /* 0x0000009500957308 */ /* 0x000e220000002400 */
[----:B------:R-:W-:Y:S01]  /*19920*/  FMUL.FTZ R12, R2, R41 ;  /* 0x00000029020c7220 */ /* 0x000fe20000410000 */
[----:B--2---:R-:W-:Y:S02]  /*19930*/  FSEL R41, R26, -INF , P2 ;  /* 0xff8000001a297808 */ /* 0x004fe40001000000 */
[----:B------:R-:W-:Y:S02]  /*19940*/  FMNMX.FTZ R26, R9, R24, !PT ;  /* 0x00000018091a7209 */ /* 0x000fe40007810000 */
[----:B------:R-:W-:Y:S02]  /*19950*/  FSEL R65, R20, -INF , P3 ;  /* 0xff80000014417808 */ /* 0x000fe40001800000 */
[----:B------:R-:W1:Y:S01]  /*19960*/  MUFU.TANH R28, R28 ;  /* 0x0000001c001c7308 */ /* 0x000e620000002400 */
[----:B------:R-:W-:-:S02]  /*19970*/  FMNMX.FTZ R26, R11, R26, !PT ;  /* 0x0000001a0b1a7209 */ /* 0x000fc40007810000 */
[----:B---3--:R-:W-:Y:S02]  /*19980*/  FSEL R145, R145, -INF , P4 ;  /* 0xff80000091917808 */ /* 0x008fe40002000000 */
[----:B------:R-:W-:Y:S02]  /*19990*/  FMNMX.FTZ R26, R21, R26, !PT ;  /* 0x0000001a151a7209 */ /* 0x000fe40007810000 */
[----:B------:R-:W-:Y:S01]  /*199a0*/  FMNMX.FTZ R56, R143, R56, !PT ;  /* 0x000000388f387209 */ /* 0x000fe20007810000 */
[----:B------:R-:W2:Y:S01]  /*199b0*/  MUFU.TANH R151, R151 ;  /* 0x0000009700977308 */ /* 0x000ea20000002400 */
[----:B------:R-:W-:Y:S02]  /*199c0*/  ISETP.GT.AND P3, PT, R6, 0x81, PT ;  /* 0x000000810600780c */ /* 0x000fe40003f64270 */
[----:B------:R-:W-:Y:S02]  /*199d0*/  FMNMX.FTZ R26, R13, R26, !PT ;  /* 0x0000001a0d1a7209 */ /* 0x000fe40007810000 */
[----:B0-----:R-:W-:-:S02]  /*199e0*/  FSEL R149, R149, -INF , P5 ;  /* 0xff80000095957808 */ /* 0x001fc40002800000 */
[----:B------:R-:W-:Y:S01]  /*199f0*/  FMNMX.FTZ R56, R145, R56, !PT ;  /* 0x0000003891387209 */ /* 0x000fe20007810000 */
[----:B------:R-:W0:Y:S01]  /*19a00*/  MUFU.TANH R115, R115 ;  /* 0x0000007300737308 */ /* 0x000e220000002400 */
[----:B-1----:R-:W-:Y:S02]  /*19a10*/  FSEL R153, R28, -INF , P3 ;  /* 0xff8000001c997808 */ /* 0x002fe40001800000 */
[----:B------:R-:W-:Y:S02]  /*19a20*/  FMNMX.FTZ R28, R95, R26, !PT ;  /* 0x0000001a5f1c7209 */ /* 0x000fe40007810000 */
[----:B------:R-:W-:Y:S02]  /*19a30*/  FMNMX.FTZ R56, R149, R56, !PT ;  /* 0x0000003895387209 */ /* 0x000fe40007810000 */
[----:B------:R-:W-:Y:S01]  /*19a40*/  FMNMX.FTZ R28, R45, R28, !PT ;  /* 0x0000001c2d1c7209 */ /* 0x000fe20007810000 */
[----:B------:R-:W1:Y:S01]  /*19a50*/  MUFU.TANH R32, R32 ;  /* 0x0000002000207308 */ /* 0x000e620000002400 */
[----:B--2---:R-:W-:-:S02]  /*19a60*/  FSEL R151, R151, -INF , P2 ;  /* 0xff80000097977808 */ /* 0x004fc40001000000 */
[C---:B------:R-:W-:Y:S02]  /*19a70*/  ISETP.GT.AND P4, PT, R6.reuse, 0x88, PT ;  /* 0x000000880600780c */ /* 0x040fe40003f84270 */
[----:B------:R-:W-:Y:S02]  /*19a80*/  FMNMX.FTZ R56, R151, R56, !PT ;  /* 0x0000003897387209 */ /* 0x000fe40007810000 */
[----:B------:R-:W-:Y:S01]  /*19a90*/  FMNMX.FTZ R28, R47, R28, !PT ;  /* 0x0000001c2f1c7209 */ /* 0x000fe20007810000 */
[----:B------:R-:W2:Y:S01]  /*19aa0*/  MUFU.TANH R30, R30 ;  /* 0x0000001e001e7308 */ /* 0x000ea20000002400 */
[----:B0-----:R-:W-:Y:S02]  /*19ab0*/  FSEL R115, R115, -INF , P5 ;  /* 0xff80000073737808 */ /* 0x001fe40002800000 */
[----:B------:R-:W-:Y:S02]  /*19ac0*/  ISETP.GT.AND P5, PT, R6, 0x89, PT ;  /* 0x000000890600780c */ /* 0x000fe40003fa4270 */
[----:B------:R-:W-:-:S02]  /*19ad0*/  FMNMX.FTZ R56, R153, R56, !PT ;  /* 0x0000003899387209 */ /* 0x000fc40007810000 */
[----:B------:R-:W-:Y:S01]  /*19ae0*/  FMNMX.FTZ R28, R99, R28, !PT ;  /* 0x0000001c631c7209 */ /* 0x000fe20007810000 */
[----:B------:R-:W0:Y:S01]  /*19af0*/  MUFU.TANH R36, R36 ;  /* 0x0000002400247308 */ /* 0x000e220000002400 */
[----:B-1----:R-:W-:Y:S02]  /*19b00*/  FSEL R155, R32, -INF , P4 ;  /* 0xff800000209b7808 */ /* 0x002fe40002000000 */
[----:B------:R-:W-:Y:S02]  /*19b10*/  ISETP.GT.AND P2, PT, R6, 0x90, PT ;  /* 0x000000900600780c */ /* 0x000fe40003f44270 */
[----:B------:R-:W-:Y:S02]  /*19b20*/  FMNMX.FTZ R56, R155, R56, !PT ;  /* 0x000000389b387209 */ /* 0x000fe40007810000 */
[----:B------:R-:W-:Y:S01]  /*19b30*/  FSEL R117, R117, -INF , P3 ;  /* 0xff80000075757808 */ /* 0x000fe20001800000 */
[----:B------:R-:W1:Y:S01]  /*19b40*/  MUFU.TANH R34, R34 ;  /* 0x0000002200227308 */ /* 0x000e620000002400 */
[----:B--2---:R-:W-:-:S02]  /*19b50*/  FSEL R157, R30, -INF , P5 ;  /* 0xff8000001e9d7808 */ /* 0x004fc40002800000 */
[----:B------:R-:W-:Y:S02]  /*19b60*/  FMNMX.FTZ R30, R49, R28, !PT ;  /* 0x0000001c311e7209 */ /* 0x000fe40007810000 */
[----:B------:R-:W-:Y:S02]  /*19b70*/  ISETP.GT.AND P3, PT, R6, 0x91, PT ;  /* 0x000000910600780c */ /* 0x000fe40003f64270 */
[----:B------:R-:W-:Y:S01]  /*19b80*/  FMNMX.FTZ R56, R157, R56, !PT ;  /* 0x000000389d387209 */ /* 0x000fe20007810000 */
[----:B------:R-:W2:Y:S01]  /*19b90*/  MUFU.TANH R10, R10 ;  /* 0x0000000a000a7308 */ /* 0x000ea20000002400 */
[----:B0-----:R-:W-:Y:S02]  /*19ba0*/  FSEL R159, R36, -INF , P2 ;  /* 0xff800000249f7808 */ /* 0x001fe40001000000 */
[----:B------:R-:W-:Y:S02]  /*19bb0*/  FMNMX.FTZ R30, R81, R30, !PT ;  /* 0x0000001e511e7209 */ /* 0x000fe40007810000 */
[----:B------:R-:W-:-:S02]  /*19bc0*/  FMNMX.FTZ R56, R159, R56, !PT ;  /* 0x000000389f387209 */ /* 0x000fc40007810000 */
[----:B------:R-:W-:Y:S01]  /*19bd0*/  FMNMX.FTZ R30, R85, R30, !PT ;  /* 0x0000001e551e7209 */ /* 0x000fe20007810000 */
        /* <DEDUP_REMOVED lines=11> */
[----:B------:R-:W-:-:S02]  /*19c90*/  ISETP.GT.AND P5, PT, R6, 0x99, PT ;  /* 0x000000990600780c */ /* 0x000fc40003fa4270 */
[----:B------:R-:W-:-:S03]  /*19ca0*/  FMNMX.FTZ R30, R87, R30, !PT ;  /* 0x0000001e571e7209 */ /* 0x000fc60007810000 */
[----:B------:R-:W-:Y:S01]  /*19cb0*/  MUFU.TANH R38, R38 ;  /* 0x0000002600267308 */ /* 0x000fe20000002400 */
[----:B-1----:R-:W-:Y:S02]  /*19cc0*/  FSEL R165, R40, -INF , P4 ;  /* 0xff80000028a57808 */ /* 0x002fe40002000000 */
[----:B------:R-:W-:Y:S02]  /*19cd0*/  FMNMX.FTZ R30, R77, R30, !PT ;  /* 0x0000001e4d1e7209 */ /* 0x000fe40007810000 */
[----:B------:R-:W-:Y:S02]  /*19ce0*/  FMNMX.FTZ R56, R165, R56, !PT ;  /* 0x00000038a5387209 */ /* 0x000fe40007810000 */
[----:B------:R-:W-:Y:S01]  /*19cf0*/  FMNMX.FTZ R34, R89, R30, !PT ;  /* 0x0000001e59227209 */ /* 0x000fe20007810000 */
[----:B------:R-:W0:Y:S01]  /*19d00*/  MUFU.TANH R46, R46 ;  /* 0x0000002e002e7308 */ /* 0x000e220000002400 */
[----:B--2---:R-:W-:Y:S01]  /*19d10*/  FSEL R163, R12, -INF , P5 ;  /* 0xff8000000ca37808 */ /* 0x004fe20002800000 */
[----:B------:R-:W-:Y:S01]  /*19d20*/  IMAD.U32 R12, RZ, RZ, UR6 ;  /* 0x00000006ff0c7e24 */ /* 0x000fe2000f8e00ff */
[----:B------:R-:W-:-:S02]  /*19d30*/  FMNMX.FTZ R34, R63, R34, !PT ;  /* 0x000000223f227209 */ /* 0x000fc40007810000 */
[----:B------:R-:W-:Y:S02]  /*19d40*/  FMNMX.FTZ R56, R163, R56, !PT ;  /* 0x00000038a3387209 */ /* 0x000fe40007810000 */
[----:B------:R-:W-:Y:S01]  /*19d50*/  FMNMX.FTZ R34, R69, R34, !PT ;  /* 0x0000002245227209 */ /* 0x000fe20007810000 */
[----:B------:R-:W-:Y:S02]  /*19d60*/  MUFU.TANH R42, R42 ;  /* 0x0000002a002a7308 */ /* 0x000fe40000002400 */
[----:B------:R-:W1:Y:S01]  /*19d70*/  SHFL.BFLY PT, R167, R56, 0x2, 0x1f ;  /* 0x0c401f0038a77f89 */ /* 0x000e6200000e0000 */
[----:B------:R-:W-:-:S04]  /*19d80*/  FMNMX.FTZ R34, R29, R34, !PT ;  /* 0x000000221d227209 */ /* 0x000fc80007810000 */
[----:B------:R-:W-:Y:S01]  /*19d90*/  FMNMX.FTZ R34, R71, R34, !PT ;  /* 0x0000002247227209 */ /* 0x000fe20007810000 */
[----:B------:R-:W2:Y:S03]  /*19da0*/  MUFU.TANH R48, R48 ;  /* 0x0000003000307308 */ /* 0x000ea60000002400 */
[----:B------:R-:W-:-:S04]  /*19db0*/  FMNMX.FTZ R34, R67, R34, !PT ;  /* 0x0000002243227209 */ /* 0x000fc80007810000 */
[----:B------:R-:W-:-:S04]  /*19dc0*/  FMNMX.FTZ R34, R31, R34, !PT ;  /* 0x000000221f227209 */ /* 0x000fc80007810000 */
[----:B------:R-:W-:-:S04]  /*19dd0*/  FMNMX.FTZ R34, R33, R34, !PT ;  /* 0x0000002221227209 */ /* 0x000fc80007810000 */
[----:B------:R-:W-:Y:S02]  /*19de0*/  FMNMX.FTZ R40, R35, R34, !PT ;  /* 0x0000002223287209 */ /* 0x000fe40007810000 */
[----:B-1----:R-:W-:Y:S02]  /*19df0*/  FMNMX.FTZ R167, R56, R167, !PT ;  /* 0x000000a738a77209 */ /* 0x002fe40007810000 */
[----:B------:R-:W-:-:S03]  /*19e00*/  FMNMX.FTZ R40, R61, R40, !PT ;  /* 0x000000283d287209 */ /* 0x000fc60007810000 */
[----:B------:R-:W1:Y:S01]  /*19e10*/  SHFL.BFLY PT, R14, R167, 0x1, 0x1f ;  /* 0x0c201f00a70e7f89 */ /* 0x000e6200000e0000 */
[----:B------:R-:W-:-:S04]  /*19e20*/  FMNMX.FTZ R40, R65, R40, !PT ;  /* 0x0000002841287209 */ /* 0x000fc80007810000 */
[----:B------:R-:W-:-:S04]  /*19e30*/  FMNMX.FTZ R40, R37, R40, !PT ;  /* 0x0000002825287209 */ /* 0x000fc80007810000 */
[----:B------:R-:W-:-:S04]  /*19e40*/  FMNMX.FTZ R50, R115, R40, !PT ;  /* 0x0000002873327209 */ /* 0x000fc80007810000 */
[----:B------:R-:W-:-:S04]  /*19e50*/  FMNMX.FTZ R50, R41, R50, !PT ;  /* 0x0000003229327209 */ /* 0x000fc80007810000 */
[----:B------:R-:W-:-:S04]  /*19e60*/  FMNMX.FTZ R50, R117, R50, !PT ;  /* 0x0000003275327209 */ /* 0x000fc80007810000 */
[----:B------:R-:W-:Y:S02]  /*19e70*/  FMNMX.FTZ R50, R121, R50, !PT ;  /* 0x0000003279327209 */ /* 0x000fe40007810000 */
[----:B-1----:R-:W-:Y:S02]  /*19e80*/  FMNMX.FTZ R14, R167, R14, !PT ;  /* 0x0000000ea70e7209 */ /* 0x002fe40007810000 */
[----:B------:R-:W-:Y:S02]  /*19e90*/  FMNMX.FTZ R50, R119, R50, !PT ;  /* 0x0000003277327209 */ /* 0x000fe40007810000 */
[C---:B------:R-:W-:Y:S01]  /*19ea0*/  FSETP.NEU.FTZ.AND P6, PT, R14.reuse, -INF , PT ;  /* 0xff8000000e00780b */ /* 0x040fe20003fdd000 */
[----:B------:R-:W-:-:S05]  /*19eb0*/  FFMA.FTZ R44, R14, R12, -8 ;  /* 0xc10000000e2c7423 */ /* 0x000fca000001000c */
[----:B------:R-:W-:-:S05]  /*19ec0*/  FSEL R44, R44, RZ, P6 ;  /* 0x000000ff2c2c7208 */ /* 0x000fca0003000000 */
[-CC-:B------:R-:W-:Y:S01]  /*19ed0*/  FFMA.FTZ R103, R103, R12.reuse, -R44.reuse ;  /* 0x0000000c67677223 */ /* 0x180fe2000001082c */
[----:B------:R-:W-:-:S01]  /*19ee0*/  FFMA.FTZ R20, R91, R12, -R44 ;  /* 0x0000000c5b147223 */ /* 0x000fc2000001082c */
[-CC-:B------:R-:W-:Y:S01]  /*19ef0*/  FFMA.FTZ R91, R109, R12.reuse, -R44.reuse ;  /* 0x0000000c6d5b7223 */ /* 0x180fe2000001082c */
[----:B------:R-:W-:-:S01]  /*19f00*/  FFMA.FTZ R111, R111, R12, -R44 ;  /* 0x0000000c6f6f7223 */ /* 0x000fc2000001082c */
[----:B------:R1:W-:Y:S01]  /*19f10*/  MUFU.EX2 R28, R103 ;  /* 0x00000067001c7308 */ /* 0x0003e20000000800 */
[----:B0-----:R-:W-:Y:S01]  /*19f20*/  FSEL R109, R46, -INF , P3 ;  /* 0xff8000002e6d7808 */ /* 0x001fe20001800000 */
[-CC-:B------:R-:W-:Y:S01]  /*19f30*/  FFMA.FTZ R10, R59, R12.reuse, -R44.reuse ;  /* 0x0000000c3b0a7223 */ /* 0x180fe2000001082c */
[----:B------:R-:W-:-:S01]  /*19f40*/  FFMA.FTZ R59, R79, R12, -R44 ;  /* 0x0000000c4f3b7223 */ /* 0x000fc2000001082c */
[-CC-:B------:R-:W-:Y:S01]  /*19f50*/  FFMA.FTZ R79, R113, R12.reuse, -R44.reuse ;  /* 0x0000000c714f7223 */ /* 0x180fe2000001082c */
[----:B--2---:R-:W-:Y:S01]  /*19f60*/  FSEL R113, R48, -INF , P5 ;  /* 0xff80000030717808 */ /* 0x004fe20002800000 */
[-CC-:B------:R-:W-:Y:S01]  /*19f70*/  FFMA.FTZ R15, R15, R12.reuse, -R44.reuse ;  /* 0x0000000c0f0f7223 */ /* 0x180fe2000001082c */
[----:B------:R-:W-:-:S01]  /*19f80*/  FFMA.FTZ R97, R97, R12, -R44 ;  /* 0x0000000c61617223 */ /* 0x000fc2000001082c */
[----:B------:R0:W-:Y:S01]  /*19f90*/  MUFU.EX2 R30, R111 ;  /* 0x0000006f001e7308 */ /* 0x0001e20000000800 */
[----:B-1----:R-:W-:Y:S01]  /*19fa0*/  FSEL R103, R38, -INF , P2 ;  /* 0xff80000026677808 */ /* 0x002fe20001000000 */
[-CC-:B------:R-:W-:Y:S01]  /*19fb0*/  FFMA.FTZ R125, R125, R12.reuse, -R44.reuse ;  /* 0x0000000c7d7d7223 */ /* 0x180fe2000001082c */
[----:B------:R-:W-:-:S01]  /*19fc0*/  FFMA.FTZ R129, R129, R12, -R44 ;  /* 0x0000000c81817223 */ /* 0x000fc2000001082c */
[--C-:B------:R-:W-:Y:S01]  /*19fd0*/  FFMA.FTZ R6, R51, R12, -R44.reuse ;  /* 0x0000000c33067223 */ /* 0x100fe2000001082c */
[----:B------:R-:W-:Y:S01]  /*19fe0*/  FMNMX.FTZ R50, R103, R50, !PT ;  /* 0x0000003267327209 */ /* 0x000fe20007810000 */
[-CC-:B------:R-:W-:Y:S01]  /*19ff0*/  FFMA.FTZ R39, R8, R12.reuse, -R44.reuse ;  /* 0x0000000c08277223 */ /* 0x180fe2000001082c */
[----:B------:R-:W-:-:S01]  /*1a000*/  FFMA.FTZ R43, R57, R12, -R44 ;  /* 0x0000000c392b7223 */ /* 0x000fc2000001082c */
[----:B------:R1:W-:Y:S01]  /*1a010*/  MUFU.EX2 R24, R15 ;  /* 0x0000000f00187308 */ /* 0x0003e20000000800 */
[----:B0-----:R-:W-:Y:S01]  /*1a020*/  FSEL R111, R42, -INF , P4 ;  /* 0xff8000002a6f7808 */ /* 0x001fe20002000000 */
[--C-:B------:R-:W-:Y:S01]  /*1a030*/  FFMA.FTZ R8, R53, R12, -R44.reuse ;  /* 0x0000000c35087223 */ /* 0x100fe2000001082c */
[----:B------:R-:W-:Y:S01]  /*1a040*/  FMNMX.FTZ R50, R109, R50, !PT ;  /* 0x000000326d327209 */ /* 0x000fe20007810000 */
[-CC-:B------:R-:W-:Y:S01]  /*1a050*/  FFMA.FTZ R51, R73, R12.reuse, -R44.reuse ;  /* 0x0000000c49337223 */ /* 0x180fe2000001082c */
[----:B------:R-:W-:-:S01]  /*1a060*/  FFMA.FTZ R57, R93, R12, -R44 ;  /* 0x0000000c5d397223 */ /* 0x000fc2000001082c */
[--C-:B------:R-:W-:Y:S01]  /*1a070*/  FFMA.FTZ R36, R83, R12, -R44.reuse ;  /* 0x0000000c53247223 */ /* 0x100fe2000001082c */
[----:B------:R-:W-:Y:S01]  /*1a080*/  FMNMX.FTZ R50, R111, R50, !PT ;  /* 0x000000326f327209 */ /* 0x000fe20007810000 */
[----:B------:R0:W-:Y:S01]  /*1a090*/  MUFU.EX2 R26, R97 ;  /* 0x00000061001a7308 */ /* 0x0001e20000000800 */
[----:B------:R-:W-:-:S01]  /*1a0a0*/  FFMA.FTZ R53, R101, R12, -R44 ;  /* 0x0000000c65357223 */ /* 0x000fc2000001082c */
[--C-:B------:R-:W-:Y:S01]  /*1a0b0*/  FFMA.FTZ R73, R105, R12, -R44.reuse ;  /* 0x0000000c69497223 */ /* 0x100fe2000001082c */
[----:B------:R-:W-:Y:S01]  /*1a0c0*/  FMNMX.FTZ R50, R113, R50, !PT ;  /* 0x0000003271327209 */ /* 0x000fe20007810000 */
[-CC-:B------:R-:W-:Y:S01]  /*1a0d0*/  FFMA.FTZ R32, R107, R12.reuse, -R44.reuse ;  /* 0x0000000c6b207223 */ /* 0x180fe2000001082c */
[----:B------:R-:W-:-:S01]  /*1a0e0*/  FFMA.FTZ R93, R123, R12, -R44 ;  /* 0x0000000c7b5d7223 */ /* 0x000fc2000001082c */
[-CC-:B------:R-:W-:Y:S01]  /*1a0f0*/  FFMA.FTZ R83, R127, R12.reuse, -R44.reuse ;  /* 0x0000000c7f537223 */ /* 0x180fe2000001082c */
[----:B------:R-:W-:-:S01]  /*1a100*/  FFMA.FTZ R38, R133, R12, -R44 ;  /* 0x0000000c85267223 */ /* 0x000fc2000001082c */
[----:B-1----:R-:W1:Y:S01]  /*1a110*/  SHFL.BFLY PT, R15, R50, 0x2, 0x1f ;  /* 0x0c401f00320f7f89 */ /* 0x002e6200000e0000 */
[----:B------:R2:W-:Y:S01]  /*1a120*/  MUFU.EX2 R34, R125 ;  /* 0x0000007d00227308 */ /* 0x0005e20000000800 */
[----:B0-----:R-:W-:-:S01]  /*1a130*/  FFMA.FTZ R97, R131, R12, -R44 ;  /* 0x0000000c83617223 */ /* 0x001fc2000001082c */
[-CC-:B------:R-:W-:Y:S01]  /*1a140*/  FFMA.FTZ R101, R135, R12.reuse, -R44.reuse ;  /* 0x0000000c87657223 */ /* 0x180fe2000001082c */
[----:B------:R-:W-:-:S01]  /*1a150*/  FFMA.FTZ R42, R137, R12, -R44 ;  /* 0x0000000c892a7223 */ /* 0x000fc2000001082c */
[-CC-:B------:R-:W-:Y:S01]  /*1a160*/  FFMA.FTZ R107, R139, R12.reuse, -R44.reuse ;  /* 0x0000000c8b6b7223 */ /* 0x180fe2000001082c */
[----:B------:R-:W-:-:S01]  /*1a170*/  FFMA.FTZ R46, R141, R12, -R44 ;  /* 0x0000000c8d2e7223 */ /* 0x000fc2000001082c */
[-CC-:B------:R-:W-:Y:S01]  /*1a180*/  FFMA.FTZ R105, R143, R12.reuse, -R44.reuse ;  /* 0x0000000c8f697223 */ /* 0x180fe2000001082c */
[----:B------:R-:W-:-:S01]  /*1a190*/  FFMA.FTZ R123, R145, R12, -R44 ;  /* 0x0000000c917b7223 */ /* 0x000fc2000001082c */
[----:B------:R0:W-:Y:S01]  /*1a1a0*/  MUFU.EX2 R40, R129 ;  /* 0x0000008100287308 */ /* 0x0001e20000000800 */
[----:B------:R-:W-:-:S01]  /*1a1b0*/  FFMA.FTZ R48, R149, R12, -R44 ;  /* 0x0000000c95307223 */ /* 0x000fc2000001082c */
[-CC-:B--2---:R-:W-:Y:S01]  /*1a1c0*/  FFMA.FTZ R125, R153, R12.reuse, -R44.reuse ;  /* 0x0000000c997d7223 */ /* 0x184fe2000001082c */
[----:B------:R-:W-:-:S01]  /*1a1d0*/  FFMA.FTZ R52, R155, R12, -R44 ;  /* 0x0000000c9b347223 */ /* 0x000fc2000001082c */
[-CC-:B------:R-:W-:Y:S01]  /*1a1e0*/  FFMA.FTZ R127, R157, R12.reuse, -R44.reuse ;  /* 0x0000000c9d7f7223 */ /* 0x180fe2000001082c */
[----:B------:R-:W-:-:S01]  /*1a1f0*/  FFMA.FTZ R54, R159, R12, -R44 ;  /* 0x0000000c9f367223 */ /* 0x000fc2000001082c */
[----:B------:R-:W-:-:S02]  /*1a200*/  FFMA.FTZ R131, R163, R12, -R44 ;  /* 0x0000000ca3837223 */ /* 0x000fc4000001082c */
[----:B------:R-:W-:Y:S01]  /*1a210*/  MUFU.EX2 R6, R6 ;  /* 0x0000000600067308 */ /* 0x000fe20000000800 */
[----:B0-----:R-:W-:-:S01]  /*1a220*/  FFMA.FTZ R129, R161, R12, -R44 ;  /* 0x0000000ca1817223 */ /* 0x001fc2000001082c */
[----:B-1----:R-:W-:Y:S01]  /*1a230*/  FMNMX.FTZ R56, R50, R15, !PT ;  /* 0x0000000f32387209 */ /* 0x002fe20007810000 */
[----:B------:R-:W-:-:S05]  /*1a240*/  FFMA.FTZ R50, R151, R12, -R44 ;  /* 0x0000000c97327223 */ /* 0x000fca000001082c */
[----:B------:R-:W-:Y:S01]  /*1a250*/  MUFU.EX2 R39, R39 ;  /* 0x0000002700277308 */ /* 0x000fe20000000800 */
[----:B------:R-:W0:Y:S07]  /*1a260*/  SHFL.BFLY PT, R15, R56, 0x1, 0x1f ;  /* 0x0c201f00380f7f89 */ /* 0x000e2e00000e0000 */
[----:B------:R-:W-:Y:S08]  /*1a270*/  MUFU.EX2 R8, R8 ;  /* 0x0000000800087308 */ /* 0x000ff00000000800 */
[----:B------:R-:W1:Y:S08]  /*1a280*/  MUFU.EX2 R43, R43 ;  /* 0x0000002b002b7308 */ /* 0x000e700000000800 */
[----:B------:R-:W-:Y:S01]  /*1a290*/  MUFU.EX2 R10, R10 ;  /* 0x0000000a000a7308 */ /* 0x000fe20000000800 */
[----:B0-----:R-:W-:Y:S01]  /*1a2a0*/  FMNMX.FTZ R15, R56, R15, !PT ;  /* 0x0000000f380f7209 */ /* 0x001fe20007810000 */
[----:B------:R-:W-:-:S03]  /*1a2b0*/  FFMA.FTZ R56, R165, R12, -R44 ;  /* 0x0000000ca5387223 */ /* 0x000fc6000001082c */
[C---:B------:R-:W-:Y:S01]  /*1a2c0*/  FSETP.NEU.FTZ.AND P2, PT, R15.reuse, -INF , PT ;  /* 0xff8000000f00780b */ /* 0x040fe20003f5d000 */
[----:B------:R-:W-:-:S02]  /*1a2d0*/  FFMA.FTZ R58, R15, R12, -8 ;  /* 0xc10000000f3a7423 */ /* 0x000fc4000001000c */
[----:B------:R-:W-:Y:S01]  /*1a2e0*/  MUFU.EX2 R51, R51 ;  /* 0x0000003300337308 */ /* 0x000fe20000000800 */
[----:B-1----:R-:W-:Y:S02]  /*1a2f0*/  F2FP.SATFINITE.E4M3.F32.PACK_AB_MERGE_C R176, R43, R8, RZ ;  /* 0x000000082bb0723e */ /* 0x002fe400048070ff */
[----:B------:R-:W-:Y:S02]  /*1a300*/  FSEL R44, R58, RZ, P2 ;  /* 0x000000ff3a2c7208 */ /* 0x000fe40001000000 */
[----:B------:R-:W-:-:S03]  /*1a310*/  F2FP.SATFINITE.E4M3.F32.PACK_AB_MERGE_C R176, R39, R6, R176 ;  /* 0x0000000627b0723e */ /* 0x000fc600048070b0 */
        /* <DEDUP_REMOVED lines=8> */
[----:B------:R-:W-:Y:S01]  /*1a3a0*/  MUFU.EX2 R5, R5 ;  /* 0x0000000500057308 */ /* 0x000fe20000000800 */
[----:B------:R-:W-:-:S01]  /*1a3b0*/  FFMA.FTZ R62, R47, R12, -R44 ;  /* 0x0000000c2f3e7223 */ /* 0x000fc2000001082c */
[-CC-:B------:R-:W-:Y:S01]  /*1a3c0*/  FFMA.FTZ R74, R55, R12.reuse, -R44.reuse ;  /* 0x0000000c374a7223 */ /* 0x180fe2000001082c */
[----:B------:R-:W-:-:S01]  /*1a3d0*/  FFMA.FTZ R47, R27, R12, -R44 ;  /* 0x0000000c1b2f7223 */ /* 0x000fc2000001082c */
[----:B------:R-:W-:Y:S01]  /*1a3e0*/  FADD.FTZ R55, R6, R39 ;  /* 0x0000002706377221 */ /* 0x000fe20000010000 */
[----:B------:R-:W-:-:S01]  /*1a3f0*/  FFMA.FTZ R27, R63, R12, -R44 ;  /* 0x0000000c3f1b7223 */ /* 0x000fc2000001082c */
[-CC-:B------:R-:W-:Y:S01]  /*1a400*/  FFMA.FTZ R68, R95, R12.reuse, -R44.reuse ;  /* 0x0000000c5f447223 */ /* 0x180fe2000001082c */
[----:B------:R-:W-:-:S01]  /*1a410*/  FFMA.FTZ R9, R45, R12, -R44 ;  /* 0x0000000c2d097223 */ /* 0x000fc2000001082c */
[----:B------:R-:W0:Y:S01]  /*1a420*/  MUFU.EX2 R4, R4 ;  /* 0x0000000400047308 */ /* 0x000e220000000800 */
[----:B------:R-:W-:-:S01]  /*1a430*/  FADD.FTZ R78, R8, R55 ;  /* 0x00000037084e7221 */ /* 0x000fc20000010000 */
[----:B------:R-:W-:Y:S01]  /*1a440*/  @!P1 IADD3 R55, R3, 0x29840, RZ ;  /* 0x0002984003379810 */ /* 0x000fe20007ffe0ff */
[----:B------:R-:W-:-:S01]  /*1a450*/  FFMA.FTZ R45, R99, R12, -R44 ;  /* 0x0000000c632d7223 */ /* 0x000fc2000001082c */
[-CC-:B------:R-:W-:Y:S01]  /*1a460*/  FFMA.FTZ R70, R49, R12.reuse, -R44.reuse ;  /* 0x0000000c31467223 */ /* 0x180fe2000001082c */
[----:B------:R-:W-:-:S01]  /*1a470*/  FFMA.FTZ R11, R81, R12, -R44 ;  /* 0x0000000c510b7223 */ /* 0x000fc2000001082c */
[----:B------:R-:W-:Y:S01]  /*1a480*/  @!P1 PRMT R55, RZ, 0x654, R55 ;  /* 0x00000654ff379816 */ /* 0x000fe20000000037 */
[----:B------:R-:W-:-:S01]  /*1a490*/  FFMA.FTZ R64, R85, R12, -R44 ;  /* 0x0000000c55407223 */ /* 0x000fc2000001082c */
[----:B------:R-:W1:Y:S01]  /*1a4a0*/  MUFU.EX2 R60, R60 ;  /* 0x0000003c003c7308 */ /* 0x000e620000000800 */
[----:B------:R-:W-:-:S01]  /*1a4b0*/  FFMA.FTZ R21, R75, R12, -R44 ;  /* 0x0000000c4b157223 */ /* 0x000fc2000001082c */
[----:B------:R2:W-:Y:S01]  /*1a4c0*/  @!P1 SYNCS.ARRIVE.TRANS64.RED.A1T0 RZ, [R55+URZ], RZ ;  /* 0x000000ff37ff99a7 */ /* 0x0005e2000810043f */
[----:B------:R-:W-:-:S01]  /*1a4d0*/  FFMA.FTZ R66, R87, R12, -R44 ;  /* 0x0000000c57427223 */ /* 0x000fc2000001082c */
[-CC-:B------:R-:W-:Y:S01]  /*1a4e0*/  FFMA.FTZ R49, R77, R12.reuse, -R44.reuse ;  /* 0x0000000c4d317223 */ /* 0x180fe2000001082c */
[----:B------:R-:W-:-:S01]  /*1a4f0*/  FFMA.FTZ R76, R89, R12, -R44 ;  /* 0x0000000c594c7223 */ /* 0x000fc2000001082c */
[-CC-:B------:R-:W-:Y:S01]  /*1a500*/  FFMA.FTZ R72, R69, R12.reuse, -R44.reuse ;  /* 0x0000000c45487223 */ /* 0x180fe2000001082c */
[----:B------:R-:W-:-:S01]  /*1a510*/  FFMA.FTZ R29, R29, R12, -R44 ;  /* 0x0000000c1d1d7223 */ /* 0x000fc2000001082c */
[----:B------:R-:W3:Y:S01]  /*1a520*/  MUFU.EX2 R133, R133 ;  /* 0x0000008500857308 */ /* 0x000ee20000000800 */
[----:B0-----:R-:W-:-:S01]  /*1a530*/  FADD.FTZ R63, R5, R4 ;  /* 0x00000004053f7221 */ /* 0x001fc20000010000 */
[-CC-:B------:R-:W-:Y:S01]  /*1a540*/  FFMA.FTZ R80, R71, R12.reuse, -R44.reuse ;  /* 0x0000000c47507223 */ /* 0x180fe2000001082c */
[----:B------:R-:W-:-:S01]  /*1a550*/  FFMA.FTZ R67, R67, R12, -R44 ;  /* 0x0000000c43437223 */ /* 0x000fc2000001082c */
[-CC-:B------:R-:W-:Y:S01]  /*1a560*/  FFMA.FTZ R115, R115, R12.reuse, -R44.reuse ;  /* 0x0000000c73737223 */ /* 0x180fe2000001082c */
[----:B------:R-:W-:-:S01]  /*1a570*/  FFMA.FTZ R41, R41, R12, -R44 ;  /* 0x0000000c29297223 */ /* 0x000fc2000001082c */
[-CC-:B------:R-:W-:Y:S01]  /*1a580*/  FFMA.FTZ R117, R117, R12.reuse, -R44.reuse ;  /* 0x0000000c75757223 */ /* 0x180fe2000001082c */
[----:B------:R-:W-:-:S01]  /*1a590*/  FFMA.FTZ R121, R121, R12, -R44 ;  /* 0x0000000c79797223 */ /* 0x000fc2000001082c */
[----:B------:R-:W0:Y:S01]  /*1a5a0*/  MUFU.EX2 R7, R7 ;  /* 0x0000000700077308 */ /* 0x000e220000000800 */
[----:B-1----:R-:W-:-:S01]  /*1a5b0*/  FADD.FTZ R82, R60, R63 ;  /* 0x0000003f3c527221 */ /* 0x002fc20000010000 */
[----:B------:R-:W-:Y:S01]  /*1a5c0*/  FADD.FTZ R63, R43, R78 ;  /* 0x0000004e2b3f7221 */ /* 0x000fe20000010000 */
[----:B------:R-:W-:-:S01]  /*1a5d0*/  FFMA.FTZ R78, R31, R12, -R44 ;  /* 0x0000000c1f4e7223 */ /* 0x000fc2000001082c */
[-CC-:B------:R-:W-:Y:S01]  /*1a5e0*/  FFMA.FTZ R119, R119, R12.reuse, -R44.reuse ;  /* 0x0000000c77777223 */ /* 0x180fe2000001082c */
[----:B------:R-:W-:-:S01]  /*1a5f0*/  FFMA.FTZ R103, R103, R12, -R44 ;  /* 0x0000000c67677223 */ /* 0x000fc2000001082c */
[----:B------:R-:W-:Y:S01]  /*1a600*/  FADD.FTZ R84, R10, R63 ;  /* 0x0000003f0a547221 */ /* 0x000fe20000010000 */
[----:B------:R-:W-:-:S01]  /*1a610*/  FFMA.FTZ R109, R109, R12, -R44 ;  /* 0x0000000c6d6d7223 */ /* 0x000fc2000001082c */
[----:B------:R-:W1:Y:S01]  /*1a620*/  MUFU.EX2 R58, R58 ;  /* 0x0000003a003a7308 */ /* 0x000e620000000800 */
[----:B---3--:R-:W-:-:S01]  /*1a630*/  FADD.FTZ R82, R133, R82 ;  /* 0x0000005285527221 */ /* 0x008fc20000010000 */
[----:B------:R-:W-:Y:S01]  /*1a640*/  FADD.FTZ R31, R51, R84 ;  /* 0x00000054331f7221 */ /* 0x000fe20000010000 */
[----:B------:R-:W-:-:S01]  /*1a650*/  FFMA.FTZ R84, R35, R12, -R44 ;  /* 0x0000000c23547223 */ /* 0x000fc2000001082c */
[----:B------:R-:W-:Y:S01]  /*1a660*/  F2FP.SATFINITE.E4M3.F32.PACK_AB_MERGE_C R177, R133, R60, RZ ;  /* 0x0000003c85b1723e */ /* 0x000fe200048070ff */
[----:B------:R-:W-:-:S01]  /*1a670*/  FFMA.FTZ R111, R111, R12, -R44 ;  /* 0x0000000c6f6f7223 */ /* 0x000fc2000001082c */
[----:B------:R-:W-:Y:S01]  /*1a680*/  FADD.FTZ R86, R20, R31 ;  /* 0x0000001f14567221 */ /* 0x000fe20000010000 */
[----:B------:R-:W-:-:S01]  /*1a690*/  FFMA.FTZ R31, R33, R12, -R44 ;  /* 0x0000000c211f7223 */ /* 0x000fc2000001082c */
[----:B------:R-:W2:Y:S01]  /*1a6a0*/  MUFU.EX2 R13, R13 ;  /* 0x0000000d000d7308 */ /* 0x000ea20000000800 */
[----:B0-----:R-:W-:-:S01]  /*1a6b0*/  FADD.FTZ R63, R7, R82 ;  /* 0x00000052073f7221 */ /* 0x001fc20000010000 */
[----:B------:R-:W-:Y:S01]  /*1a6c0*/  FFMA.FTZ R33, R61, R12, -R44 ;  /* 0x0000000c3d217223 */ /* 0x000fe2000001082c */
[----:B------:R-:W-:Y:S01]  /*1a6d0*/  F2FP.SATFINITE.E4M3.F32.PACK_AB_MERGE_C R177, R4, R5, R177 ;  /* 0x0000000504b1723e */ /* 0x000fe200048070b1 */
[----:B------:R-:W-:-:S02]  /*1a6e0*/  IMAD.MOV.U32 R39, RZ, RZ, R25 ;  /* 0x000000ffff277224 */ /* 0x000fc400078e0019 */
[----:B------:R-:W-:Y:S02]  /*1a6f0*/  IMAD.MOV.U32 R61, RZ, RZ, R25 ;  /* 0x000000ffff3d7224 */ /* 0x000fe400078e0019 */
[----:B------:R-:W0:Y:S01]  /*1a700*/  MUFU.EX2 R53, R53 ;  /* 0x0000003500357308 */ /* 0x000e220000000800 */
[----:B-1----:R-:W-:-:S01]  /*1a710*/  FADD.FTZ R82, R58, R63 ;  /* 0x0000003f3a527221 */ /* 0x002fc20000010000 */
[--C-:B------:R-:W-:Y:S02]  /*1a720*/  IMAD.MOV.U32 R60, RZ, RZ, R25.reuse ;  /* 0x000000ffff3c7224 */ /* 0x100fe400078e0019 */
[--C-:B------:R-:W-:Y:S02]  /*1a730*/  IMAD.MOV.U32 R63, RZ, RZ, R25.reuse ;  /* 0x000000ffff3f7224 */ /* 0x100fe400078e0019 */
[----:B------:R-:W-:Y:S02]  /*1a740*/  IMAD.MOV.U32 R69, RZ, RZ, R25 ;  /* 0x000000ffff457224 */ /* 0x000fe400078e0019 */
[----:B------:R-:W1:Y:S01]  /*1a750*/  MUFU.EX2 R68, R68 ;  /* 0x0000004400447308 */ /* 0x000e620000000800 */
[----:B--2---:R-:W-:-:S01]  /*1a760*/  FADD.FTZ R55, R13, R82 ;  /* 0x000000520d377221 */ /* 0x004fc20000010000 */
[----:B------:R-:W-:Y:S01]  /*1a770*/  FFMA.FTZ R82, R65, R12, -R44 ;  /* 0x0000000c41527223 */ /* 0x000fe2000001082c */
[----:B------:R-:W-:-:S02]  /*1a780*/  IMAD.MOV.U32 R65, RZ, RZ, R25 ;  /* 0x000000ffff417224 */ /* 0x000fc400078e0019 */
[--C-:B------:R-:W-:Y:S02]  /*1a790*/  IMAD.MOV.U32 R71, RZ, RZ, R25.reuse ;  /* 0x000000ffff477224 */ /* 0x100fe400078e0019 */
[----:B------:R-:W-:Y:S01]  /*1a7a0*/  IMAD.MOV.U32 R75, RZ, RZ, R25 ;  /* 0x000000ffff4b7224 */ /* 0x000fe200078e0019 */
[----:B------:R-:W2:Y:S01]  /*1a7b0*/  MUFU.EX2 R9, R9 ;  /* 0x0000000900097308 */ /* 0x000ea20000000800 */
[----:B0-----:R-:W-:-:S01]  /*1a7c0*/  FADD.FTZ R35, R53, R86 ;  /* 0x0000005635237221 */ /* 0x001fc20000010000 */
[----:B------:R-:W-:Y:S01]  /*1a7d0*/  F2FP.SATFINITE.E4M3.F32.PACK_AB_MERGE_C R178, R53, R20, RZ ;  /* 0x0000001435b2723e */ /* 0x000fe200048070ff */
[----:B------:R-:W-:Y:S02]  /*1a7e0*/  IMAD.MOV.U32 R53, RZ, RZ, R25 ;  /* 0x000000ffff357224 */ /* 0x000fe400078e0019 */
[----:B------:R-:W-:Y:S01]  /*1a7f0*/  FADD.FTZ R88, R24, R35 ;  /* 0x0000002318587221 */ /* 0x000fe20000010000 */
[----:B------:R-:W-:-:S01]  /*1a800*/  FFMA.FTZ R35, R37, R12, -R44 ;  /* 0x0000000c25237223 */ /* 0x000fc2000001082c */
[----:B------:R-:W-:Y:S01]  /*1a810*/  F2FP.SATFINITE.E4M3.F32.PACK_AB_MERGE_C R178, R51, R10, R178 ;  /* 0x0000000a33b2723e */ /* 0x000fe200048070b2 */
[----:B------:R-:W0:Y:S01]  /*1a820*/  MUFU.EX2 R57, R57 ;  /* 0x0000003900397308 */ /* 0x000e220000000800 */
[----:B-1----:R-:W-:-:S01]  /*1a830*/  FADD.FTZ R86, R68, R55 ;  /* 0x0000003744567221 */ /* 0x002fc20000010000 */
[----:B------:R-:W-:Y:S01]  /*1a840*/  F2FP.SATFINITE.E4M3.F32.PACK_AB_MERGE_C R179, R68, R13, RZ ;  /* 0x0000000d44b3723e */ /* 0x000fe200048070ff */
[----:B------:R-:W-:-:S01]  /*1a850*/  FFMA.FTZ R44, R113, R12, -R44 ;  /* 0x0000000c712c7223 */ /* 0x000fc2000001082c */
[----:B------:R-:W-:-:S02]  /*1a860*/  IMAD.MOV.U32 R51, RZ, RZ, R25 ;  /* 0x000000ffff337224 */ /* 0x000fc400078e0019 */
[----:B------:R-:W-:Y:S01]  /*1a870*/  F2FP.SATFINITE.E4M3.F32.PACK_AB_MERGE_C R179, R58, R7, R179 ;  /* 0x000000073ab3723e */ /* 0x000fe200048070b3 */
[----:B------:R-:W-:Y:S01]  /*1a880*/  IMAD.MOV.U32 R68, RZ, RZ, R25 ;  /* 0x000000ffff447224 */ /* 0x000fe200078e0019 */
[----:B------:R-:W1:Y:S01]  /*1a890*/  MUFU.EX2 R62, R62 ;  /* 0x0000003e003e7308 */ /* 0x000e620000000800 */
[----:B--2---:R-:W-:-:S01]  /*1a8a0*/  FADD.FTZ R55, R9, R86 ;  /* 0x0000005609377221 */ /* 0x004fc20000010000 */
[----:B------:R-:W-:Y:S01]  /*1a8b0*/  MOV R58, R25 ;  /* 0x00000019003a7202 */ /* 0x000fe20000000f00 */
[--C-:B------:R-:W-:Y:S02]  /*1a8c0*/  IMAD.MOV.U32 R77, RZ, RZ, R25.reuse ;  /* 0x000000ffff4d7224 */ /* 0x100fe400078e0019 */
[--C-:B------:R-:W-:Y:S02]  /*1a8d0*/  IMAD.MOV.U32 R81, RZ, RZ, R25.reuse ;  /* 0x000000ffff517224 */ /* 0x100fe400078e0019 */
[----:B------:R-:W-:Y:S01]  /*1a8e0*/  IMAD.MOV.U32 R85, RZ, RZ, R25 ;  /* 0x000000ffff557224 */ /* 0x000fe200078e0019 */
[----:B------:R-:W2:Y:S01]  /*1a8f0*/  MUFU.EX2 R45, R45 ;  /* 0x0000002d002d7308 */ /* 0x000ea20000000800 */
[----:B0-----:R-:W-:-:S01]  /*1a900*/  FADD.FTZ R37, R57, R88 ;  /* 0x0000005839257221 */ /* 0x001fc20000010000 */
[----:B------:R-:W-:-:S03]  /*1a910*/  IMAD.MOV.U32 R87, RZ, RZ, R25 ;  /* 0x000000ffff577224 */ /* 0x000fc600078e0019 */
[----:B------:R-:W-:-:S03]  /*1a920*/  FADD.FTZ R88, R26, R37 ;  /* 0x000000251a587221 */ /* 0x000fc60000010000 */
[----:B------:R-:W0:Y:S01]  /*1a930*/  MUFU.EX2 R59, R59 ;  /* 0x0000003b003b7308 */ /* 0x000e220000000800 */
[----:B-1----:R-:W-:-:S07]  /*1a940*/  FADD.FTZ R86, R62, R55 ;  /* 0x000000373e567221 */ /* 0x002fce0000010000 */
[----:B------:R-:W1:Y:S01]  /*1a950*/  MUFU.EX2 R70, R70 ;  /* 0x0000004600467308 */ /* 0x000e620000000800 */
[----:B--2---:R-:W-:-:S07]  /*1a960*/  FADD.FTZ R37, R45, R86 ;  /* 0x000000562d257221 */ /* 0x004fce0000010000 */
[----:B------:R-:W2:Y:S01]  /*1a970*/  MUFU.EX2 R11, R11 ;  /* 0x0000000b000b7308 */ /* 0x000ea20000000800 */
[----:B0-----:R-:W-:-:S01]  /*1a980*/  FADD.FTZ R55, R59, R88 ;  /* 0x000000583b377221 */ /* 0x001fc20000010000 */
[----:B------:R-:W-:Y:S01]  /*1a990*/  F2FP.SATFINITE.E4M3.F32.PACK_AB_MERGE_C R180, R59, R26, RZ ;  /* 0x0000001a3bb4723e */ /* 0x000fe200048070ff */
[----:B------:R-:W-:Y:S02]  /*1a9a0*/  IMAD.MOV.U32 R59, RZ, RZ, R25 ;  /* 0x000000ffff3b7224 */ /* 0x000fe400078e0019 */
[----:B------:R-:W-:Y:S01]  /*1a9b0*/  FADD.FTZ R88, R28, R55 ;  /* 0x000000371c587221 */ /* 0x000fe20000010000 */
[----:B------:R-:W-:Y:S01]  /*1a9c0*/  F2FP.SATFINITE.E4M3.F32.PACK_AB_MERGE_C R180, R57, R24, R180 ;  /* 0x0000001839b4723e */ /* 0x000fe200048070b4 */
[----:B------:R-:W-:Y:S01]  /*1a9d0*/  IMAD.MOV.U32 R57, RZ, RZ, R25 ;  /* 0x000000ffff397224 */ /* 0x000fe200078e0019 */
[----:B------:R-:W0:Y:S01]  /*1a9e0*/  MUFU.EX2 R73, R73 ;  /* 0x0000004900497308 */ /* 0x000e220000000800 */
[----:B-1----:R-:W-:-:S01]  /*1a9f0*/  FADD.FTZ R86, R70, R37 ;  /* 0x0000002546567221 */ /* 0x002fc20000010000 */
[----:B------:R-:W-:Y:S01]  /*1aa00*/  F2FP.SATFINITE.E4M3.F32.PACK_AB_MERGE_C R181, R70, R45, RZ ;  /* 0x0000002d46b5723e */ /* 0x000fe200048070ff */
[----:B------:R-:W-:Y:S01]  /*1aa10*/  IMAD.MOV.U32 R45, RZ, RZ, R25 ;  /* 0x000000ffff2d7224 */ /* 0x000fe200078e0019 */
[----:B------:R-:W-:-:S02]  /*1aa20*/  MOV R70, R25 ;  /* 0x0000001900467202 */ /* 0x000fc40000000f00 */
[----:B------:R-:W-:Y:S02]  /*1aa30*/  F2FP.SATFINITE.E4M3.F32.PACK_AB_MERGE_C R181, R62, R9, R181 ;  /* 0x000000093eb5723e */ /* 0x000fe400048070b5 */
[----:B------:R-:W1:Y:S01]  /*1aa40*/  MUFU.EX2 R64, R64 ;  /* 0x0000004000407308 */ /* 0x000e620000000800 */
[----:B--2---:R-:W-:-:S01]  /*1aa50*/  FADD.FTZ R37, R11, R86 ;  /* 0x000000560b257221 */ /* 0x004fc20000010000 */
[----:B------:R-:W-:-:S06]  /*1aa60*/  MOV R62, R25 ;  /* 0x00000019003e7202 */ /* 0x000fcc0000000f00 */
[----:B------:R-:W2:Y:S01]  /*1aa70*/  MUFU.EX2 R32, R32 ;  /* 0x0000002000207308 */ /* 0x000ea20000000800 */
[----:B0-----:R-:W-:-:S07]  /*1aa80*/  FADD.FTZ R55, R73, R88 ;  /* 0x0000005849377221 */ /* 0x001fce0000010000 */
[----:B------:R-:W0:Y:S01]  /*1aa90*/  MUFU.EX2 R47, R47 ;  /* 0x0000002f002f7308 */ /* 0x000e220000000800 */
[----:B-1----:R-:W-:-:S07]  /*1aaa0*/  FADD.FTZ R86, R64, R37 ;  /* 0x0000002540567221 */ /* 0x002fce0000010000 */
[----:B------:R-:W1:Y:S01]  /*1aab0*/  MUFU.EX2 R91, R91 ;  /* 0x0000005b005b7308 */ /* 0x000e620000000800 */
[----:B--2---:R-:W-:-:S07]  /*1aac0*/  FADD.FTZ R88, R32, R55 ;  /* 0x0000003720587221 */ /* 0x004fce0000010000 */
[----:B------:R-:W2:Y:S01]  /*1aad0*/  MUFU.EX2 R74, R74 ;  /* 0x0000004a004a7308 */ /* 0x000ea20000000800 */
[----:B0-----:R-:W-:-:S07]  /*1aae0*/  FADD.FTZ R37, R47, R86 ;  /* 0x000000562f257221 */ /* 0x001fce0000010000 */
[----:B------:R-:W0:Y:S01]  /*1aaf0*/  MUFU.EX2 R21, R21 ;  /* 0x0000001500157308 */ /* 0x000e220000000800 */
[----:B-1----:R-:W-:-:S01]  /*1ab00*/  FADD.FTZ R55, R91, R88 ;  /* 0x000000585b377221 */ /* 0x002fc20000010000 */
[----:B------:R-:W-:-:S03]  /*1ab10*/  F2FP.SATFINITE.E4M3.F32.PACK_AB_MERGE_C R182, R91, R32, RZ ;  /* 0x000000205bb6723e */ /* 0x000fc600048070ff */
[----:B------:R-:W-:Y:S01]  /*1ab20*/  FADD.FTZ R86, R30, R55 ;  /* 0x000000371e567221 */ /* 0x000fe20000010000 */
[----:B------:R-:W-:Y:S01]  /*1ab30*/  F2FP.SATFINITE.E4M3.F32.PACK_AB_MERGE_C R182, R73, R28, R182 ;  /* 0x0000001c49b6723e */ /* 0x000fe200048070b6 */
[----:B------:R-:W-:Y:S01]  /*1ab40*/  IMAD.MOV.U32 R28, RZ, RZ, R25 ;  /* 0x000000ffff1c7224 */ /* 0x000fe200078e0019 */
[----:B------:R-:W1:Y:S01]  /*1ab50*/  MUFU.EX2 R79, R79 ;  /* 0x0000004f004f7308 */ /* 0x000e620000000800 */
[----:B--2---:R-:W-:-:S01]  /*1ab60*/  FADD.FTZ R8, R74, R37 ;  /* 0x000000254a087221 */ /* 0x004fc20000010000 */
[----:B------:R-:W-:Y:S01]  /*1ab70*/  F2FP.SATFINITE.E4M3.F32.PACK_AB_MERGE_C R47, R74, R47, RZ ;  /* 0x0000002f4a2f723e */ /* 0x000fe200048070ff */
[--C-:B------:R-:W-:Y:S01]  /*1ab80*/  IMAD.MOV.U32 R55, RZ, RZ, R25.reuse ;  /* 0x000000ffff377224 */ /* 0x100fe200078e0019 */
[----:B------:R-:W-:Y:S01]  /*1ab90*/  MOV R74, R25 ;  /* 0x00000019004a7202 */ /* 0x000fe20000000f00 */
[----:B------:R-:W-:Y:S01]  /*1aba0*/  IMAD.MOV.U32 R73, RZ, RZ, R25 ;  /* 0x000000ffff497224 */ /* 0x000fe200078e0019 */
[----:B------:R-:W-:Y:S01]  /*1abb0*/  F2FP.SATFINITE.E4M3.F32.PACK_AB_MERGE_C R183, R64, R11, R47 ;  /* 0x0000000b40b7723e */ /* 0x000fe2000480702f */
[----:B------:R-:W-:Y:S01]  /*1abc0*/  IMAD.MOV.U32 R47, RZ, RZ, R25 ;  /* 0x000000ffff2f7224 */ /* 0x000fe200078e0019 */
[----:B------:R-:W2:Y:S01]  /*1abd0*/  MUFU.EX2 R66, R66 ;  /* 0x0000004200427308 */ /* 0x000ea20000000800 */
[----:B0-----:R-:W-:-:S01]  /*1abe0*/  FADD.FTZ R37, R21, R8 ;  /* 0x0000000815257221 */ /* 0x001fc20000010000 */
[----:B------:R-:W-:-:S06]  /*1abf0*/  IMAD.MOV.U32 R64, RZ, RZ, R25 ;  /* 0x000000ffff407224 */ /* 0x000fcc00078e0019 */
[----:B------:R-:W0:Y:S01]  /*1ac00*/  MUFU.EX2 R36, R36 ;  /* 0x0000002400247308 */ /* 0x000e220000000800 */
[----:B-1----:R-:W-:-:S01]  /*1ac10*/  FADD.FTZ R43, R79, R86 ;  /* 0x000000564f2b7221 */ /* 0x002fc20000010000 */
[----:B------:R-:W-:-:S06]  /*1ac20*/  MOV R86, R25 ;  /* 0x0000001900567202 */ /* 0x000fcc0000000f00 */
[----:B------:R-:W1:Y:S01]  /*1ac30*/  MUFU.EX2 R49, R49 ;  /* 0x0000003100317308 */ /* 0x000e620000000800 */
[----:B--2---:R-:W-:-:S07]  /*1ac40*/  FADD.FTZ R8, R66, R37 ;  /* 0x0000002542087221 */ /* 0x004fce0000010000 */
[----:B------:R-:W2:Y:S01]  /*1ac50*/  MUFU.EX2 R93, R93 ;  /* 0x0000005d005d7308 */ /* 0x000ea20000000800 */
[----:B0-----:R-:W-:-:S01]  /*1ac60*/  FADD.FTZ R26, R36, R43 ;  /* 0x0000002b241a7221 */ /* 0x001fc20000010000 */
[----:B------:R-:W-:-:S06]  /*1ac70*/  IMAD.MOV.U32 R43, RZ, RZ, R25 ;  /* 0x000000ffff2b7224 */ /* 0x000fcc00078e0019 */
[----:B------:R-:W0:Y:S01]  /*1ac80*/  MUFU.EX2 R76, R76 ;  /* 0x0000004c004c7308 */ /* 0x000e220000000800 */
[----:B-1----:R-:W-:-:S07]  /*1ac90*/  FADD.FTZ R37, R49, R8 ;  /* 0x0000000831257221 */ /* 0x002fce0000010000 */
[----:B------:R-:W1:Y:S01]  /*1aca0*/  MUFU.EX2 R27, R27 ;  /* 0x0000001b001b7308 */ /* 0x000e620000000800 */
[C---:B--2---:R-:W-:Y:S01]  /*1acb0*/  F2FP.SATFINITE.E4M3.F32.PACK_AB_MERGE_C R184, R93.reuse, R36, RZ ;  /* 0x000000245db8723e */ /* 0x044fe200048070ff */
[----:B------:R-:W-:Y:S01]  /*1acc0*/  FADD.FTZ R93, R93, R26 ;  /* 0x0000001a5d5d7221 */ /* 0x000fe20000010000 */
[----:B------:R-:W-:Y:S02]  /*1acd0*/  IMAD.MOV.U32 R36, RZ, RZ, R25 ;  /* 0x000000ffff247224 */ /* 0x000fe400078e0019 */
[----:B------:R-:W-:Y:S01]  /*1ace0*/  F2FP.SATFINITE.E4M3.F32.PACK_AB_MERGE_C R184, R79, R30, R184 ;  /* 0x0000001e4fb8723e */ /* 0x000fe200048070b8 */
[----:B------:R-:W-:-:S01]  /*1acf0*/  FADD.FTZ R32, R34, R93 ;  /* 0x0000005d22207221 */ /* 0x000fc20000010000 */
[----:B------:R-:W-:Y:S01]  /*1ad00*/  MOV R30, R25 ;  /* 0x00000019001e7202 */ /* 0x000fe20000000f00 */
[----:B------:R-:W2:Y:S01]  /*1ad10*/  MUFU.EX2 R83, R83 ;  /* 0x0000005300537308 */ /* 0x000ea20000000800 */
[----:B0-----:R-:W-:-:S01]  /*1ad20*/  FADD.FTZ R26, R76, R37 ;  /* 0x000000254c1a7221 */ /* 0x001fc20000010000 */
[----:B------:R-:W-:Y:S01]  /*1ad30*/  F2FP.SATFINITE.E4M3.F32.PACK_AB_MERGE_C R49, R76, R49, RZ ;  /* 0x000000314c31723e */ /* 0x000fe200048070ff */
[----:B------:R-:W-:-:S02]  /*1ad40*/  IMAD.MOV.U32 R76, RZ, RZ, R25 ;  /* 0x000000ffff4c7224 */ /* 0x000fc400078e0019 */
[----:B------:R-:W-:Y:S01]  /*1ad50*/  IMAD.MOV.U32 R79, RZ, RZ, R25 ;  /* 0x000000ffff4f7224 */ /* 0x000fe200078e0019 */
[----:B------:R-:W-:Y:S01]  /*1ad60*/  F2FP.SATFINITE.E4M3.F32.PACK_AB_MERGE_C R185, R66, R21, R49 ;  /* 0x0000001542b9723e */ /* 0x000fe20004807031 */
[----:B------:R-:W-:Y:S01]  /*1ad70*/  IMAD.MOV.U32 R49, RZ, RZ, R25 ;  /* 0x000000ffff317224 */ /* 0x000fe200078e0019 */
[----:B------:R-:W0:Y:S01]  /*1ad80*/  MUFU.EX2 R72, R72 ;  /* 0x0000004800487308 */ /* 0x000e220000000800 */
[----:B-1----:R-:W-:-:S01]  /*1ad90*/  FADD.FTZ R13, R27, R26 ;  /* 0x0000001a1b0d7221 */ /* 0x002fc20000010000 */
[----:B------:R-:W-:-:S06]  /*1ada0*/  MOV R66, R25 ;  /* 0x0000001900427202 */ /* 0x000fcc0000000f00 */
[----:B------:R-:W1:Y:S01]  /*1adb0*/  MUFU.EX2 R29, R29 ;  /* 0x0000001d001d7308 */ /* 0x000e620000000800 */
[----:B--2---:R-:W-:-:S04]  /*1adc0*/  FADD.FTZ R37, R83, R32 ;  /* 0x0000002053257221 */ /* 0x004fc80000010000 */
[----:B------:R-:W-:Y:S01]  /*1add0*/  FADD.FTZ R32, R40, R37 ;  /* 0x0000002528207221 */ /* 0x000fe20000010000 */
[----:B------:R-:W-:Y:S02]  /*1ade0*/  IMAD.MOV.U32 R37, RZ, RZ, R25 ;  /* 0x000000ffff257224 */ /* 0x000fe400078e0019 */
[----:B------:R-:W2:Y:S01]  /*1adf0*/  MUFU.EX2 R97, R97 ;  /* 0x0000006100617308 */ /* 0x000ea20000000800 */
[----:B0-----:R-:W-:-:S07]  /*1ae00*/  FADD.FTZ R26, R72, R13 ;  /* 0x0000000d481a7221 */ /* 0x001fce0000010000 */
[----:B------:R-:W0:Y:S01]  /*1ae10*/  MUFU.EX2 R80, R80 ;  /* 0x0000005000507308 */ /* 0x000e220000000800 */
[----:B-1----:R-:W-:-:S07]  /*1ae20*/  FADD.FTZ R13, R29, R26 ;  /* 0x0000001a1d0d7221 */ /* 0x002fce0000010000 */
[----:B------:R-:W1:Y:S01]  /*1ae30*/  MUFU.EX2 R38, R38 ;  /* 0x0000002600267308 */ /* 0x000e620000000800 */
[C---:B--2---:R-:W-:Y:S01]  /*1ae40*/  F2FP.SATFINITE.E4M3.F32.PACK_AB_MERGE_C R186, R97.reuse, R40, RZ ;  /* 0x0000002861ba723e */ /* 0x044fe200048070ff */
[----:B------:R-:W-:Y:S01]  /*1ae50*/  FADD.FTZ R97, R97, R32 ;  /* 0x0000002061617221 */ /* 0x000fe20000010000 */
[--C-:B------:R-:W-:Y:S02]  /*1ae60*/  IMAD.MOV.U32 R40, RZ, RZ, R25.reuse ;  /* 0x000000ffff287224 */ /* 0x100fe400078e0019 */
[----:B------:R-:W-:Y:S01]  /*1ae70*/  F2FP.SATFINITE.E4M3.F32.PACK_AB_MERGE_C R186, R83, R34, R186 ;  /* 0x0000002253ba723e */ /* 0x000fe200048070ba */
[----:B------:R-:W-:Y:S01]  /*1ae80*/  IMAD.MOV.U32 R83, RZ, RZ, R25 ;  /* 0x000000ffff537224 */ /* 0x000fe200078e0019 */
[----:B------:R-:W-:Y:S01]  /*1ae90*/  MOV R34, R25 ;  /* 0x0000001900227202 */ /* 0x000fe20000000f00 */
[----:B------:R2:W3:Y:S01]  /*1aea0*/  MUFU.EX2 R3, R67 ;  /* 0x0000004300037308 */ /* 0x0004e20000000800 */
[C---:B0-----:R-:W-:Y:S01]  /*1aeb0*/  F2FP.SATFINITE.E4M3.F32.PACK_AB_MERGE_C R32, R80.reuse, R29, RZ ;  /* 0x0000001d5020723e */ /* 0x041fe200048070ff */
[----:B------:R-:W-:-:S03]  /*1aec0*/  FADD.FTZ R80, R80, R13 ;  /* 0x0000000d50507221 */ /* 0x000fc60000010000 */
[----:B------:R-:W-:Y:S01]  /*1aed0*/  F2FP.SATFINITE.E4M3.F32.PACK_AB_MERGE_C R187, R72, R27, R32 ;  /* 0x0000001b48bb723e */ /* 0x000fe20004807020 */
[----:B------:R-:W-:Y:S02]  /*1aee0*/  IMAD.MOV.U32 R27, RZ, RZ, R25 ;  /* 0x000000ffff1b7224 */ /* 0x000fe400078e0019 */
[----:B------:R-:W0:Y:S01]  /*1aef0*/  MUFU.EX2 R101, R101 ;  /* 0x0000006500657308 */ /* 0x000e220000000800 */
[----:B-1----:R-:W-:-:S01]  /*1af00*/  FADD.FTZ R6, R38, R97 ;  /* 0x0000006126067221 */ /* 0x002fc20000010000 */
[--C-:B------:R-:W-:Y:S02]  /*1af10*/  IMAD.MOV.U32 R32, RZ, RZ, R25.reuse ;  /* 0x000000ffff207224 */ /* 0x100fe400078e0019 */
[--C-:B--2---:R-:W-:Y:S02]  /*1af20*/  IMAD.MOV.U32 R67, RZ, RZ, R25.reuse ;  /* 0x000000ffff437224 */ /* 0x104fe400078e0019 */
[----:B------:R-:W-:Y:S02]  /*1af30*/  IMAD.MOV.U32 R72, RZ, RZ, R25 ;  /* 0x000000ffff487224 */ /* 0x000fe400078e0019 */
[----:B------:R-:W1:Y:S01]  /*1af40*/  MUFU.EX2 R78, R78 ;  /* 0x0000004e004e7308 */ /* 0x000e620000000800 */
[----:B---3--:R-:W-:-:S01]  /*1af50*/  FADD.FTZ R13, R3, R80 ;  /* 0x00000050030d7221 */ /* 0x008fc20000010000 */
[----:B------:R-:W-:-:S06]  /*1af60*/  IMAD.MOV.U32 R80, RZ, RZ, R25 ;  /* 0x000000ffff507224 */ /* 0x000fcc00078e0019 */
[----:B------:R-:W2:Y:S01]  /*1af70*/  MUFU.EX2 R42, R42 ;  /* 0x0000002a002a7308 */ /* 0x000ea20000000800 */
[----:B0-----:R-:W-:-:S07]  /*1af80*/  FADD.FTZ R29, R101, R6 ;  /* 0x00000006651d7221 */ /* 0x001fce0000010000 */
[----:B------:R-:W0:Y:S01]  /*1af90*/  MUFU.EX2 R31, R31 ;  /* 0x0000001f001f7308 */ /* 0x000e220000000800 */
[----:B-1----:R-:W-:-:S07]  /*1afa0*/  FADD.FTZ R10, R78, R13 ;  /* 0x0000000d4e0a7221 */ /* 0x002fce0000010000 */
[----:B------:R-:W1:Y:S01]  /*1afb0*/  MUFU.EX2 R107, R107 ;  /* 0x0000006b006b7308 */ /* 0x000e620000000800 */
[----:B--2---:R-:W-:-:S01]  /*1afc0*/  FADD.FTZ R24, R42, R29 ;  /* 0x0000001d2a187221 */ /* 0x004fc20000010000 */
[----:B------:R-:W-:-:S06]  /*1afd0*/  IMAD.MOV.U32 R29, RZ, RZ, R25 ;  /* 0x000000ffff1d7224 */ /* 0x000fcc00078e0019 */
[----:B------:R-:W2:Y:S01]  /*1afe0*/  MUFU.EX2 R84, R84 ;  /* 0x0000005400547308 */ /* 0x000ea20000000800 */
[----:B0-----:R-:W-:-:S07]  /*1aff0*/  FADD.FTZ R13, R31, R10 ;  /* 0x0000000a1f0d7221 */ /* 0x001fce0000010000 */
[----:B------:R-:W0:Y:S01]  /*1b000*/  MUFU.EX2 R46, R46 ;  /* 0x0000002e002e7308 */ /* 0x000e220000000800 */
[C---:B-1----:R-:W-:Y:S01]  /*1b010*/  F2FP.SATFINITE.E4M3.F32.PACK_AB_MERGE_C R188, R107.reuse, R42, RZ ;  /* 0x0000002a6bbc723e */ /* 0x042fe200048070ff */
[----:B------:R-:W-:Y:S01]  /*1b020*/  FADD.FTZ R107, R107, R24 ;  /* 0x000000186b6b7221 */ /* 0x000fe20000010000 */
[-C--:B------:R-:W-:Y:S02]  /*1b030*/  MOV R42, R25.reuse ;  /* 0x00000019002a7202 */ /* 0x080fe40000000f00 */
[----:B------:R-:W-:Y:S02]  /*1b040*/  F2FP.SATFINITE.E4M3.F32.PACK_AB_MERGE_C R188, R101, R38, R188 ;  /* 0x0000002665bc723e */ /* 0x000fe400048070bc */
[----:B------:R-:W-:Y:S01]  /*1b050*/  MOV R38, R25 ;  /* 0x0000001900267202 */ /* 0x000fe20000000f00 */
[----:B------:R-:W1:Y:S01]  /*1b060*/  MUFU.EX2 R33, R33 ;  /* 0x0000002100217308 */ /* 0x000e620000000800 */
[C---:B--2---:R-:W-:Y:S01]  /*1b070*/  F2FP.SATFINITE.E4M3.F32.PACK_AB_MERGE_C R31, R84.reuse, R31, RZ ;  /* 0x0000001f541f723e */ /* 0x044fe200048070ff */
[----:B------:R-:W-:-:S03]  /*1b080*/  FADD.FTZ R84, R84, R13 ;  /* 0x0000000d54547221 */ /* 0x000fc60000010000 */
[----:B------:R-:W-:Y:S01]  /*1b090*/  F2FP.SATFINITE.E4M3.F32.PACK_AB_MERGE_C R189, R78, R3, R31 ;  /* 0x000000034ebd723e */ /* 0x000fe2000480701f */
[----:B------:R-:W-:Y:S01]  /*1b0a0*/  IMAD.MOV.U32 R31, RZ, RZ, R25 ;  /* 0x000000ffff1f7224 */ /* 0x000fe200078e0019 */
[----:B------:R-:W-:Y:S01]  /*1b0b0*/  MOV R78, R25 ;  /* 0x00000019004e7202 */ /* 0x000fe20000000f00 */
[----:B------:R-:W2:Y:S01]  /*1b0c0*/  MUFU.EX2 R105, R105 ;  /* 0x0000006900697308 */ /* 0x000ea20000000800 */
[----:B0-----:R-:W-:-:S07]  /*1b0d0*/  FADD.FTZ R10, R46, R107 ;  /* 0x0000006b2e0a7221 */ /* 0x001fce0000010000 */
[----:B------:R-:W0:Y:S01]  /*1b0e0*/  MUFU.EX2 R82, R82 ;  /* 0x0000005200527308 */ /* 0x000e220000000800 */
[----:B-1----:R-:W-:-:S01]  /*1b0f0*/  FADD.FTZ R13, R33, R84 ;  /* 0x00000054210d7221 */ /* 0x002fc20000010000 */
[----:B------:R-:W-:-:S06]  /*1b100*/  IMAD.MOV.U32 R84, RZ, RZ, R25 ;  /* 0x000000ffff547224 */ /* 0x000fcc00078e0019 */
[----:B------:R-:W-:Y:S01]  /*1b110*/  MUFU.EX2 R123, R123 ;  /* 0x0000007b007b7308 */ /* 0x000fe20000000800 */
[----:B--2---:R-:W-:-:S07]  /*1b120*/  FADD.FTZ R24, R105, R10 ;  /* 0x0000000a69187221 */ /* 0x004fce0000010000 */
[----:B------:R-:W1:Y:S01]  /*1b130*/  MUFU.EX2 R48, R48 ;  /* 0x0000003000307308 */ /* 0x000e620000000800 */
[----:B0-----:R-:W-:-:S07]  /*1b140*/  FADD.FTZ R26, R82, R13 ;  /* 0x0000000d521a7221 */ /* 0x001fce0000010000 */
[----:B------:R-:W0:Y:S08]  /*1b150*/  MUFU.EX2 R35, R35 ;  /* 0x0000002300237308 */ /* 0x000e300000000800 */
[----:B------:R-:W2:Y:S01]  /*1b160*/  MUFU.EX2 R20, R115 ;  /* 0x0000007300147308 */ /* 0x000ea20000000800 */
[----:B-1----:R-:W-:Y:S01]  /*1b170*/  F2FP.SATFINITE.E4M3.F32.PACK_AB_MERGE_C R190, R48, R123, RZ ;  /* 0x0000007b30be723e */ /* 0x002fe200048070ff */
[----:B------:R-:W-:Y:S01]  /*1b180*/  FADD.FTZ R123, R123, R24 ;  /* 0x000000187b7b7221 */ /* 0x000fe20000010000 */
[----:B------:R-:W-:-:S02]  /*1b190*/  IMAD.MOV.U32 R24, RZ, RZ, R25 ;  /* 0x000000ffff187224 */ /* 0x000fc400078e0019 */
[----:B------:R-:W-:Y:S01]  /*1b1a0*/  F2FP.SATFINITE.E4M3.F32.PACK_AB_MERGE_C R190, R105, R46, R190 ;  /* 0x0000002e69be723e */ /* 0x000fe200048070be */
[----:B------:R-:W-:-:S01]  /*1b1b0*/  FADD.FTZ R123, R48, R123 ;  /* 0x0000007b307b7221 */ /* 0x000fc20000010000 */
[----:B------:R-:W-:Y:S01]  /*1b1c0*/  MOV R46, R25 ;  /* 0x00000019002e7202 */ /* 0x000fe20000000f00 */
[----:B------:R-:W-:Y:S01]  /*1b1d0*/  MUFU.EX2 R52, R52 ;  /* 0x0000003400347308 */ /* 0x000fe20000000800 */
[----:B0-----:R-:W-:-:S01]  /*1b1e0*/  FADD.FTZ R13, R35, R26 ;  /* 0x0000001a230d7221 */ /* 0x001fc20000010000 */
[----:B------:R-:W-:Y:S01]  /*1b1f0*/  MOV R26, R25 ;  /* 0x00000019001a7202 */ /* 0x000fe20000000f00 */
[----:B------:R-:W-:-:S05]  /*1b200*/  IMAD.MOV.U32 R48, RZ, RZ, R25 ;  /* 0x000000ffff307224 */ /* 0x000fca00078e0019 */
[----:B------:R-:W0:Y:S01]  /*1b210*/  MUFU.EX2 R127, R127 ;  /* 0x0000007f007f7308 */ /* 0x000e220000000800 */
[----:B--2---:R-:W-:-:S01]  /*1b220*/  FADD.FTZ R13, R20, R13 ;  /* 0x0000000d140d7221 */ /* 0x004fc20000010000 */
[----:B------:R-:W-:-:S04]  /*1b230*/  F2FP.SATFINITE.E4M3.F32.PACK_AB_MERGE_C R35, R20, R35, RZ ;  /* 0x000000231423723e */ /* 0x000fc800048070ff */
[----:B------:R-:W-:Y:S01]  /*1b240*/  F2FP.SATFINITE.E4M3.F32.PACK_AB_MERGE_C R191, R82, R33, R35 ;  /* 0x0000002152bf723e */ /* 0x000fe20004807023 */
[--C-:B------:R-:W-:Y:S01]  /*1b250*/  IMAD.MOV.U32 R33, RZ, RZ, R25.reuse ;  /* 0x000000ffff217224 */ /* 0x100fe200078e0019 */
[----:B------:R-:W1:Y:S01]  /*1b260*/  MUFU.EX2 R50, R50 ;  /* 0x0000003200327308 */ /* 0x000e620000000800 */
[----:B------:R-:W-:Y:S01]  /*1b270*/  IMAD.MOV.U32 R35, RZ, RZ, R25 ;  /* 0x000000ffff237224 */ /* 0x000fe200078e0019 */
[----:B------:R-:W-:-:S06]  /*1b280*/  MOV R82, R25 ;  /* 0x0000001900527202 */ /* 0x000fcc0000000f00 */
[----:B------:R2:W3:Y:S01]  /*1b290*/  MUFU.EX2 R8, R41 ;  /* 0x0000002900087308 */ /* 0x0004e20000000800 */
[----:B0-----:R-:W-:-:S07]  /*1b2a0*/  F2FP.SATFINITE.E4M3.F32.PACK_AB_MERGE_C R192, R127, R52, RZ ;  /* 0x000000347fc0723e */ /* 0x001fce00048070ff */
[----:B------:R-:W0:Y:S01]  /*1b2b0*/  MUFU.EX2 R125, R125 ;  /* 0x0000007d007d7308 */ /* 0x000e220000000800 */
[----:B-1----:R-:W-:-:S01]  /*1b2c0*/  FADD.FTZ R4, R50, R123 ;  /* 0x0000007b32047221 */ /* 0x002fc20000010000 */
[----:B--2---:R-:W-:-:S06]  /*1b2d0*/  IMAD.MOV.U32 R41, RZ, RZ, R25 ;  /* 0x000000ffff297224 */ /* 0x004fcc00078e0019 */
[----:B------:R-:W1:Y:S01]  /*1b2e0*/  MUFU.EX2 R117, R117 ;  /* 0x0000007500757308 */ /* 0x000e620000000800 */
[----:B---3--:R-:W-:-:S07]  /*1b2f0*/  FADD.FTZ R20, R8, R13 ;  /* 0x0000000d08147221 */ /* 0x008fce0000010000 */
[----:B------:R-:W2:Y:S01]  /*1b300*/  MUFU.EX2 R121, R121 ;  /* 0x0000007900797308 */ /* 0x000ea20000000800 */
[C---:B0-----:R-:W-:Y:S01]  /*1b310*/  F2FP.SATFINITE.E4M3.F32.PACK_AB_MERGE_C R192, R125.reuse, R50, R192 ;  /* 0x000000327dc0723e */ /* 0x041fe200048070c0 */
[----:B------:R-:W-:Y:S01]  /*1b320*/  FADD.FTZ R125, R125, R4 ;  /* 0x000000047d7d7221 */ /* 0x000fe20000010000 */
[----:B------:R-:W-:-:S03]  /*1b330*/  MOV R50, R25 ;  /* 0x0000001900327202 */ /* 0x000fc60000000f00 */
[----:B------:R-:W-:Y:S02]  /*1b340*/  FADD.FTZ R52, R52, R125 ;  /* 0x0000007d34347221 */ /* 0x000fe40000010000 */
[----:B------:R-:W0:Y:S01]  /*1b350*/  MUFU.EX2 R6, R119 ;  /* 0x0000007700067308 */ /* 0x000e220000000800 */
[----:B-1----:R-:W-:-:S01]  /*1b360*/  FADD.FTZ R20, R117, R20 ;  /* 0x0000001475147221 */ /* 0x002fc20000010000 */
        /* <DEDUP_REMOVED lines=14> */
[----:B--2---:R-:W-:-:S07]  /*1b450*/  FADD.FTZ R5, R103, R6 ;  /* 0x0000000667057221 */ /* 0x004fce0000010000 */
[----:B------:R-:W-:Y:S01]  /*1b460*/  MUFU.EX2 R111, R111 ;  /* 0x0000006f006f7308 */ /* 0x000fe20000000800 */
[C---:B-1----:R-:W-:Y:S01]  /*1b470*/  F2FP.SATFINITE.E4M3.F32.PACK_AB_MERGE_C R194, R129.reuse, R54, R7 ;  /* 0x0000003681c2723e */ /* 0x042fe20004807007 */
[----:B------:R-:W-:Y:S01]  /*1b480*/  FADD.FTZ R129, R129, R4 ;  /* 0x0000000481817221 */ /* 0x000fe20000010000 */
[----:B------:R-:W-:-:S03]  /*1b490*/  MOV R54, R25 ;  /* 0x0000001900367202 */ /* 0x000fc60000000f00 */
[----:B------:R-:W-:Y:S02]  /*1b4a0*/  FADD.FTZ R56, R56, R129 ;  /* 0x0000008138387221 */ /* 0x000fe40000010000 */
[----:B------:R-:W1:Y:S01]  /*1b4b0*/  MUFU.EX2 R44, R44 ;  /* 0x0000002c002c7308 */ /* 0x000e620000000800 */
[----:B0-----:R-:W-:-:S01]  /*1b4c0*/  FADD.FTZ R4, R10, R5 ;  /* 0x000000050a047221 */ /* 0x001fc20000010000 */
[----:B------:R-:W-:-:S05]  /*1b4d0*/  VIADD R5, R147, 0xfffffffe ;  /* 0xfffffffe93057836 */ /* 0x000fca0000000000 */
[----:B------:R-:W-:Y:S02]  /*1b4e0*/  ISETP.GE.AND P1, PT, R5, R201, PT ;  /* 0x000000c90500720c */ /* 0x000fe40003f26270 */
[----:B-1----:R-:W-:Y:S01]  /*1b4f0*/  F2FP.SATFINITE.E4M3.F32.PACK_AB_MERGE_C R3, R44, R111, RZ ;  /* 0x0000006f2c03723e */ /* 0x002fe200048070ff */
[----:B------:R-:W-:-:S03]  /*1b500*/  FADD.FTZ R111, R111, R4 ;  /* 0x000000046f6f7221 */ /* 0x000fc60000010000 */
[----:B------:R-:W-:Y:S01]  /*1b510*/  F2FP.SATFINITE.E4M3.F32.PACK_AB_MERGE_C R195, R10, R103, R3 ;  /* 0x000000670ac3723e */ /* 0x000fe20004807003 */
[----:B------:R-:W-:-:S01]  /*1b520*/  FADD.FTZ R3, R131, R56 ;  /* 0x0000003883037221 */ /* 0x000fc20000010000 */
[----:B------:R-:W-:Y:S01]  /*1b530*/  FADD.FTZ R4, R44, R111 ;  /* 0x0000006f2c047221 */ /* 0x000fe20000010000 */
[--C-:B------:R-:W-:Y:S02]  /*1b540*/  IMAD.MOV.U32 R44, RZ, RZ, R25.reuse ;  /* 0x000000ffff2c7224 */ /* 0x100fe400078e0019 */
[----:B------:R-:W-:Y:S02]  /*1b550*/  IMAD.MOV.U32 R56, RZ, RZ, R25 ;  /* 0x000000ffff387224 */ /* 0x000fe400078e0019 */
[----:B------:R-:W-:Y:S05]  /*1b560*/  @!P1 BRA `(.L_x_478) ;  /* 0x0000003c009c9947 */ /* 0x000fea0003800000 */
[----:B------:R-:W-:Y:S01]  /*1b570*/  IMAD.MOV.U32 R6, RZ, RZ, R15 ;  /* 0x000000ffff067224 */ /* 0x000fe200078e000f */
[----:B------:R-:W-:Y:S01]  /*1b580*/  MOV R9, R148 ;  /* 0x0000009400097202 */ /* 0x000fe20000000f00 */
[----:B------:R-:W-:Y:S01]  /*1b590*/  IMAD.MOV.U32 R7, RZ, RZ, R14 ;  /* 0x000000ffff077224 */ /* 0x000fe200078e000e */
[----:B------:R-:W-:Y:S01]  /*1b5a0*/  CS2R R86, SRZ ;  /* 0x0000000000567805 */ /* 0x000fe2000001ff00 */
[----:B------:R-:W-:Y:S01]  /*1b5b0*/  IMAD.MOV.U32 R8, RZ, RZ, R198 ;  /* 0x000000ffff087224 */ /* 0x000fe200078e00c6 */
        /* <DEDUP_REMOVED lines=30> */
[----:B------:R-:W-:-:S07]  /*1b7a0*/  CS2R R24, SRZ ;  /* 0x0000000000187805 */ /* 0x000fce000001ff00 */
.L_x_489:
[----:B------:R-:W-:Y:S01]  /*1b7b0*/  ISETP.NE.AND P1, PT, R9, 0x1, PT ;  /* 0x000000010900780c */ /* 0x000fe20003f25270 */
[----:B------:R-:W-:Y:S05]  /*1b7c0*/  YIELD ;  /* 0x0000000000007946 */ /* 0x000fea0003800000 */
[----:B------:R-:W-:Y:S02]  /*1b7d0*/  SEL R11, RZ, 0x1, P1 ;  /* 0x00000001ff0b7807 */ /* 0x000fe40000800000 */
[----:B------:R-:W-:Y:S02]  /*1b7e0*/  ISETP.NE.AND P1, PT, R202, RZ, PT ;  /* 0x000000ffca00720c */ /* 0x000fe40003f25270 */
[----:B------:R-:W-:-:S11]  /*1b7f0*/  LOP3.LUT R198, R8, R11, RZ, 0x3c, !PT ;  /* 0x0000000b08c67212 */ /* 0x000fd600078e3cff */
[----:B------:R-:W-:Y:S05]  /*1b800*/  @P1 BRA `(.L_x_479) ;  /* 0x00000000003c1947 */ /* 0x000fea0003800000 */
[----:B------:R-:W-:Y:S05]  /*1b810*/  @!P0 BRA `(.L_x_480) ;  /* 0x0000000000048947 */ /* 0x000fea0003800000 */
[----:B------:R-:W-:Y:S01]  /*1b820*/  BPT.TRAP 0x1 ;  /* 0x000000040000795c */ /* 0x000fe20000300000 */
.L_x_480:
[----:B------:R-:W-:-:S05]  /*1b830*/  VIADD R10, R9, 0x1 ;  /* 0x00000001090a7836 */ /* 0x000fca0000000000 */
[----:B------:R-:W-:-:S04]  /*1b840*/  ISETP.NE.AND P2, PT, R10, 0x2, PT ;  /* 0x000000020a00780c */ /* 0x000fc80003f45270 */
[----:B------:R-:W-:Y:S02]  /*1b850*/  SEL R11, R10, RZ, P2 ;  /* 0x000000ff0a0b7207 */ /* 0x000fe40001000000 */
[----:B------:R-:W-:-:S03]  /*1b860*/  SHF.L.U32 R10, R198, 0x1f, RZ ;  /* 0x0000001fc60a7819 */ /* 0x000fc600000006ff */
[----:B------:R-:W-:-:S04]  /*1b870*/  IMAD R11, R11, 0x8, R16 ;  /* 0x000000080b0b7824 */ /* 0x000fc800078e0210 */
[----:B------:R0:W1:Y:S01]  /*1b880*/  SYNCS.PHASECHK.TRANS64.TRYWAIT P2, [R11+URZ+0x29830], R10 ;  /* 0x0298300a0b0075a7 */ /* 0x000062000804017f */
[----:B------:R-:W-:Y:S05]  /*1b890*/  @!P0 BRA `(.L_x_481) ;  /* 0x0000000000048947 */ /* 0x000fea0003800000 */
[----:B------:R-:W-:Y:S01]  /*1b8a0*/  BPT.TRAP 0x1 ;  /* 0x000000040000795c */ /* 0x000fe20000300000 */
.L_x_481:
[----:B------:R-:W-:Y:S04]  /*1b8b0*/  BSSY B0, `(.L_x_479) ;  /* 0x0000004000007945 */ /* 0x000fe80003800000 */
[----:B-1----:R-:W-:Y:S05]  /*1b8c0*/  @P2 BRA `(.L_x_482) ;  /* 0x0000000000082947 */ /* 0x002fea0003800000 */
[----:B------:R-:W1:Y:S02]  /*1b8d0*/  SYNCS.PHASECHK.TRANS64.TRYWAIT P2, [R11+URZ+0x29830], R10 ;  /* 0x0298300a0b0075a7 */ /* 0x000e64000804017f */
[----:B-1----:R-:W-:Y:S05]  /*1b8e0*/  @!P2 BRA `(.L_x_483) ;  /* 0x000000fc00b4a947 */ /* 0x002fea0003800000 */
.L_x_482:
[----:B------:R-:W-:Y:S05]  /*1b8f0*/  BSYNC B0 ;  /* 0x0000000000007941 */ /* 0x000fea0003800000 */
.L_x_479:
[----:B01----:R-:W0:Y:S01]  /*1b900*/  S2R R10, SR_TID.X ;  /* 0x00000000000a7919 */ /* 0x003e220000002100 */
[----:B------:R-:W-:Y:S05]  /*1b910*/  WARPSYNC.ALL ;  /* 0x0000000000007948 */ /* 0x000fea0003800000 */
[----:B------:R-:W-:Y:S01]  /*1b920*/  IMAD.MOV.U32 R13, RZ, RZ, -0x7fffffe0 ;  /* 0x80000020ff0d7424 */ /* 0x000fe200078e00ff */
[----:B------:R-:W-:Y:S01]  /*1b930*/  UMOV UR20, UR28 ;  /* 0x0000001c00147c82 */ /* 0x000fe20008000000 */
[----:B------:R-:W-:Y:S01]  /*1b940*/  UMOV UR21, UR29 ;  /* 0x0000001d00157c82 */ /* 0x000fe20008000000 */
[----:B------:R-:W-:Y:S01]  /*1b950*/  IMAD.MOV.U32 R89, RZ, RZ, -0x7fffffe0 ;  /* 0x80000020ff597424 */ /* 0x000fe200078e00ff */
[----:B------:R-:W-:Y:S01]  /*1b960*/  UMOV UR24, UR28 ;  /* 0x0000001c00187c82 */ /* 0x000fe20008000000 */
[----:B------:R-:W-:Y:S01]  /*1b970*/  R2UR UR23, R13 ;  /* 0x000000000d1772ca */ /* 0x000fe200000e0000 */
[----:B------:R-:W-:Y:S01]  /*1b980*/  UMOV UR25, UR29 ;  /* 0x0000001d00197c82 */ /* 0x000fe20008000000 */
[----:B------:R-:W-:Y:S01]  /*1b990*/  IMAD.MOV.U32 R15, RZ, RZ, -0x7fffffe0 ;  /* 0x80000020ff0f7424 */ /* 0x000fe200078e00ff */
[----:B------:R-:W-:Y:S01]  /*1b9a0*/  R2UR UR27, R89 ;  /* 0x00000000591b72ca */ /* 0x000fe200000e0000 */
[----:B------:R-:W-:Y:S01]  /*1b9b0*/  UMOV UR32, UR28 ;  /* 0x0000001c00207c82 */ /* 0x000fe20008000000 */
[----:B------:R-:W-:Y:S01]  /*1b9c0*/  MOV R21, 0x80000020 ;  /* 0x8000002000157802 */ /* 0x000fe20000000f00 */
[----:B------:R-:W-:Y:S01]  /*1b9d0*/  UMOV UR33, UR29 ;  /* 0x0000001d00217c82 */ /* 0x000fe20008000000 */
[----:B------:R-:W-:Y:S01]  /*1b9e0*/  R2UR UR31, R15 ;  /* 0x000000000f1f72ca */ /* 0x000fe200000e0000 */
[----:B------:R-:W-:Y:S01]  /*1b9f0*/  UMOV UR44, UR28 ;  /* 0x0000001c002c7c82 */ /* 0x000fe20008000000 */
[----:B------:R-:W-:Y:S01]  /*1ba00*/  R2UR UR35, R21 ;  /* 0x00000000152372ca */ /* 0x000fe200000e0000 */
[----:B------:R-:W-:Y:S01]  /*1ba10*/  UMOV UR45, UR29 ;  /* 0x0000001d002d7c82 */ /* 0x000fe20008000000 */
[----:B------:R-:W-:Y:S01]  /*1ba20*/  R2UR UR47, R89 ;  /* 0x00000000592f72ca */ /* 0x000fe200000e0000 */
[----:B------:R-:W-:Y:S01]  /*1ba30*/  IMAD.MOV.U32 R13, RZ, RZ, -0x7fffffe0 ;  /* 0x80000020ff0d7424 */ /* 0x000fe200078e00ff */
[----:B------:R-:W-:Y:S01]  /*1ba40*/  R2UR UR51, R15 ;  /* 0x000000000f3372ca */ /* 0x000fe200000e0000 */
[----:B------:R-:W-:Y:S01]  /*1ba50*/  IMAD.MOV.U32 R15, RZ, RZ, -0x7fffffe0 ;  /* 0x80000020ff0f7424 */ /* 0x000fe200078e00ff */
[----:B------:R-:W-:-:S02]  /*1ba60*/  MOV R21, 0x80000020 ;  /* 0x8000002000157802 */ /* 0x000fc40000000f00 */
[----:B0-----:R-:W-:Y:S01]  /*1ba70*/  SHF.R.U32.HI R11, RZ, 0x7, R10 ;  /* 0x00000007ff0b7819 */ /* 0x001fe2000001160a */
[----:B------:R-:W-:-:S03]  /*1ba80*/  VIADD R10, R9, 0x1 ;  /* 0x00000001090a7836 */ /* 0x000fc60000000000 */
[----:B------:R-:W-:-:S05]  /*1ba90*/  IADD3 R11, R11, 0x8, RZ ;  /* 0x000000080b0b7810 */ /* 0x000fca0007ffe0ff */
[----:B------:R0:W-:Y:S01]  /*1baa0*/  BAR.SYNC.DEFER_BLOCKING R11, 0x100 ;  /* 0x0004000b0000751d */ /* 0x0001e20000010000 */
[----:B------:R-:W-:-:S04]  /*1bab0*/  ISETP.NE.AND P2, PT, R10, 0x2, PT ;  /* 0x000000020a00780c */ /* 0x000fc80003f45270 */
[----:B------:R-:W-:-:S05]  /*1bac0*/  SEL R10, R10, RZ, P2 ;  /* 0x000000ff0a0a7207 */ /* 0x000fca0001000000 */
[----:B------:R-:W-:-:S04]  /*1bad0*/  IMAD R12, R10, 0x780, R0 ;  /* 0x000007800a0c7824 */ /* 0x000fc800078e0200 */
[C---:B------:R-:W-:Y:S01]  /*1bae0*/  VIADD R88, R12.reuse, 0x80 ;  /* 0x000000800c587836 */ /* 0x040fe20000000000 */
[C---:B------:R-:W-:Y:S01]  /*1baf0*/  R2UR UR22, R12.reuse ;  /* 0x000000000c1672ca */ /* 0x040fe200000e0000 */
[C---:B------:R-:W-:Y:S01]  /*1bb00*/  VIADD R14, R12.reuse, 0x100 ;  /* 0x000001000c0e7836 */ /* 0x040fe20000000000 */
[----:B------:R-:W-:Y:S02]  /*1bb10*/  IADD3 R20, R12, 0x180, RZ ;  /* 0x000001800c147810 */ /* 0x000fe40007ffe0ff */
[----:B------:R-:W-:Y:S01]  /*1bb20*/  R2UR UR26, R88 ;  /* 0x00000000581a72ca */ /* 0x000fe200000e0000 */
[----:B------:R-:W-:Y:S01]  /*1bb30*/  VIADD R88, R12, 0x200 ;  /* 0x000002000c587836 */ /* 0x000fe20000000000 */
[----:B------:R-:W-:Y:S01]  /*1bb40*/  R2UR UR30, R14 ;  /* 0x000000000e1e72ca */ /* 0x000fe200000e0000 */
[----:B------:R-:W-:Y:S01]  /*1bb50*/  VIADD R14, R12, 0x2 ;  /* 0x000000020c0e7836 */ /* 0x000fe20000000000 */
[----:B------:R-:W-:Y:S01]  /*1bb60*/  R2UR UR34, R20 ;  /* 0x00000000142272ca */ /* 0x000fe200000e0000 */
[----:B------:R-:W-:Y:S01]  /*1bb70*/  WARPGROUP.ARRIVE ;  /* 0x00000000000079c5 */ /* 0x000fe20000000000 */
[----:B------:R-:W-:Y:S01]  /*1bb80*/  R2UR UR46, R88 ;  /* 0x00000000582e72ca */ /* 0x000fe200000e0000 */
[----:B------:R-:W-:Y:S01]  /*1bb90*/  VIADD R20, R12, 0x82 ;  /* 0x000000820c147836 */ /* 0x000fe20000000000 */
[----:B------:R-:W-:Y:S01]  /*1bba0*/  R2UR UR50, R14 ;  /* 0x000000000e3272ca */ /* 0x000fe200000e0000 */
[----:B------:R-:W-:-:S02]  /*1bbb0*/  VIADD R14, R12, 0x102 ;  /* 0x000001020c0e7836 */ /* 0x000fc40000000000 */
[----:B------:R-:W-:Y:S01]  /*1bbc0*/  QGMMA.64x32x32.F32.E4M3.E4M3 R152, gdesc[UR20], RZ, !UPT, gsb0 ;  /* 0x00600000149879f3 */ /* 0x000fe2000c0008ff */
[----:B------:R-:W-:Y:S01]  /*1bbd0*/  R2UR UR22, R20 ;  /* 0x00000000141672ca */ /* 0x000fe200000e0000 */
[----:B------:R-:W-:Y:S01]  /*1bbe0*/  UMOV UR20, UR48 ;  /* 0x0000003000147c82 */ /* 0x000fe20008000000 */
[----:B------:R-:W-:Y:S01]  /*1bbf0*/  R2UR UR23, R21 ;  /* 0x00000000151772ca */ /* 0x000fe200000e0000 */
[----:B------:R-:W-:Y:S01]  /*1bc00*/  UMOV UR21, UR49 ;  /* 0x0000003100157c82 */ /* 0x000fe20008000000 */
[----:B------:R-:W-:Y:S02]  /*1bc10*/  WARPGROUP.DEPBAR.LE gsb0, 0x0 ;  /* 0x00008000000079c5 */ /* 0x000fe40000010000 */
[----:B------:R-:W-:-:S06]  /*1bc20*/  WARPGROUP.ARRIVE ;  /* 0x00000000000079c5 */ /* 0x000fcc0000000000 */
[----:B------:R-:W-:Y:S01]  /*1bc30*/  QGMMA.64x32x32.F32.E4M3.E4M3 R136, gdesc[UR24], RZ, !UPT, gsb0 ;  /* 0x00600000188879f3 */ /* 0x000fe2000c0008ff */
[----:B------:R-:W-:Y:S01]  /*1bc40*/  R2UR UR26, R14 ;  /* 0x000000000e1a72ca */ /* 0x000fe200000e0000 */
[----:B------:R-:W-:Y:S01]  /*1bc50*/  UMOV UR24, UR48 ;  /* 0x0000003000187c82 */ /* 0x000fe20008000000 */
[----:B------:R-:W-:Y:S01]  /*1bc60*/  R2UR UR27, R15 ;  /* 0x000000000f1b72ca */ /* 0x000fe200000e0000 */
[----:B------:R-:W-:Y:S01]  /*1bc70*/  UMOV UR25, UR49 ;  /* 0x0000003100197c82 */ /* 0x000fe20008000000 */
[----:B------:R-:W-:Y:S02]  /*1bc80*/  VIADD R14, R12, 0x182 ;  /* 0x000001820c0e7836 */ /* 0x000fe40000000000 */
[----:B------:R-:W-:Y:S01]  /*1bc90*/  IMAD.MOV.U32 R15, RZ, RZ, -0x7fffffe0 ;  /* 0x80000020ff0f7424 */ /* 0x000fe200078e00ff */
[----:B------:R-:W-:Y:S02]  /*1bca0*/  WARPGROUP.DEPBAR.LE gsb0, 0x0 ;  /* 0x00008000000079c5 */ /* 0x000fe40000010000 */
[----:B------:R-:W-:-:S06]  /*1bcb0*/  WARPGROUP.ARRIVE ;  /* 0x00000000000079c5 */ /* 0x000fcc0000000000 */
[----:B------:R-:W-:Y:S03]  /*1bcc0*/  QGMMA.64x32x32.F32.E4M3.E4M3 R120, gdesc[UR28], RZ, !UPT, gsb0 ;  /* 0x006000001c7879f3 */ /* 0x000fe6000c0008ff */
[----:B------:R-:W-:Y:S02]  /*1bcd0*/  WARPGROUP.DEPBAR.LE gsb0, 0x0 ;  /* 0x00008000000079c5 */ /* 0x000fe40000010000 */
[----:B------:R-:W-:-:S06]  /*1bce0*/  WARPGROUP.ARRIVE ;  /* 0x00000000000079c5 */ /* 0x000fcc0000000000 */
[----:B------:R-:W-:Y:S01]  /*1bcf0*/  QGMMA.64x32x32.F32.E4M3.E4M3 R104, gdesc[UR32], RZ, !UPT, gsb0 ;  /* 0x00600000206879f3 */ /* 0x000fe2000c0008ff */
[----:B------:R-:W-:Y:S01]  /*1bd00*/  R2UR UR34, R14 ;  /* 0x000000000e2272ca */ /* 0x000fe200000e0000 */
[----:B------:R-:W-:Y:S01]  /*1bd10*/  UMOV UR32, UR48 ;  /* 0x0000003000207c82 */ /* 0x000fe20008000000 */
[----:B------:R-:W-:Y:S01]  /*1bd20*/  R2UR UR35, R15 ;  /* 0x000000000f2372ca */ /* 0x000fe200000e0000 */
[----:B------:R-:W-:Y:S01]  /*1bd30*/  UMOV UR33, UR49 ;  /* 0x0000003100217c82 */ /* 0x000fe20008000000 */
[----:B------:R-:W-:Y:S01]  /*1bd40*/  IMAD.MOV.U32 R15, RZ, RZ, -0x7fffffe0 ;  /* 0x80000020ff0f7424 */ /* 0x000fe200078e00ff */
[----:B------:R-:W-:Y:S01]  /*1bd50*/  IADD3 R14, R12, 0x202, RZ ;  /* 0x000002020c0e7810 */ /* 0x000fe20007ffe0ff */
        /* <DEDUP_REMOVED lines=15> */
[----:B------:R-:W-:Y:S03]  /*1be50*/  QGMMA.64x32x32.F32.E4M3.E4M3 R152, gdesc[UR48], R152, gsb0 ;  /* 0x00600000309879f3 */ /* 0x000fe60008000898 */
        /* <DEDUP_REMOVED lines=145> */
[C---:B------:R-:W-:Y:S01]  /*1c770*/  VIADD R14, R12.reuse, 0x682 ;  /* 0x000006820c0e7836 */ /* 0x040fe20000000000 */
[----:B------:R-:W-:Y:S01]  /*1c780*/  IADD3 R12, R12, 0x702, RZ ;  /* 0x000007020c0c7810 */ /* 0x000fe20007ffe0ff */
        /* <DEDUP_REMOVED lines=31> */
[----:B0-----:R-:W-:Y:S05]  /*1c980*/  @P1 BRA `(.L_x_484) ;  /* 0x0000000000281947 */ /* 0x001fea0003800000 */
[----:B------:R-:W-:Y:S05]  /*1c990*/  @!P0 BRA `(.L_x_485) ;  /* 0x0000000000048947 */ /* 0x000fea0003800000 */
[----:B------:R-:W-:Y:S01]  /*1c9a0*/  BPT.TRAP 0x1 ;  /* 0x000000040000795c */ /* 0x000fe20000300000 */
.L_x_485:
[----:B------:R-:W-:Y:S01]  /*1c9b0*/  SHF.L.U32 R8, R8, 0x1f, RZ ;  /* 0x0000001f08087819 */ /* 0x000fe200000006ff */
[----:B------:R-:W-:-:S04]  /*1c9c0*/  IMAD R11, R9, 0x8, R16 ;  /* 0x00000008090b7824 */ /* 0x000fc800078e0210 */
[----:B------:R0:W1:Y:S01]  /*1c9d0*/  SYNCS.PHASECHK.TRANS64.TRYWAIT P1, [R11+URZ+0x29850], R8 ;  /* 0x029850080b0075a7 */ /* 0x000062000802017f */
[----:B------:R-:W-:Y:S05]  /*1c9e0*/  @!P0 BRA `(.L_x_486) ;  /* 0x0000000000048947 */ /* 0x000fea0003800000 */
[----:B------:R-:W-:Y:S01]  /*1c9f0*/  BPT.TRAP 0x1 ;  /* 0x000000040000795c */ /* 0x000fe20000300000 */
.L_x_486:
[----:B-1----:R-:W-:Y:S05]  /*1ca00*/  @P1 BRA `(.L_x_484) ;  /* 0x0000000000081947 */ /* 0x002fea0003800000 */
[----:B------:R-:W1:Y:S02]  /*1ca10*/  SYNCS.PHASECHK.TRANS64.TRYWAIT P1, [R11+URZ+0x29850], R8 ;  /* 0x029850080b0075a7 */ /* 0x000e64000802017f */
[----:B-1----:R-:W-:Y:S05]  /*1ca20*/  @!P1 BRA `(.L_x_487) ;  /* 0x000000ec00789947 */ /* 0x002fea0003800000 */
.L_x_484:
[----:B01----:R-:W-:Y:S01]  /*1ca30*/  VIADD R8, R16, 0x400 ;  /* 0x0000040010087836 */ /* 0x003fe20000000000 */
[----:B------:R-:W-:Y:S01]  /*1ca40*/  MOV R13, 0xc0000010 ;  /* 0xc0000010000d7802 */ /* 0x000fe20000000f00 */
[----:B------:R-:W-:Y:S05]  /*1ca50*/  WARPSYNC.ALL ;  /* 0x0000000000007948 */ /* 0x000fea0003800000 */
[----:B------:R-:W-:Y:S01]  /*1ca60*/  SHF.R.U32.HI R8, RZ, 0x4, R8 ;  /* 0x00000004ff087819 */ /* 0x000fe20000011608 */
[----:B------:R-:W-:Y:S01]  /*1ca70*/  WARPGROUP.ARRIVE ;  /* 0x00000000000079c5 */ /* 0x000fe20000000000 */
[----:B------:R-:W-:Y:S01]  /*1ca80*/  R2UR UR7, R13 ;  /* 0x000000000d0772ca */ /* 0x000fe200000e0000 */
[----:B------:R-:W-:Y:S01]  /*1ca90*/  IMAD.MOV.U32 R15, RZ, RZ, -0x3ffffff0 ;  /* 0xc0000010ff0f7424 */ /* 0x000fe200078e00ff */
[----:B------:R-:W-:Y:S01]  /*1caa0*/  LOP3.LUT R8, R8, 0x3fff, RZ, 0xc0, !PT ;  /* 0x00003fff08087812 */ /* 0x000fe200078ec0ff */
[C---:B------:R-:W-:Y:S01]  /*1cab0*/  FMUL.FTZ R13, R2.reuse, R154 ;  /* 0x0000009a020d7220 */ /* 0x040fe20000410000 */
[C---:B------:R-:W-:Y:S01]  /*1cac0*/  FMUL.FTZ R11, R2.reuse, R153 ;  /* 0x00000099020b7220 */ /* 0x040fe20000410000 */
[----:B------:R-:W-:Y:S01]  /*1cad0*/  FMUL.FTZ R20, R2, R155 ;  /* 0x0000009b02147220 */ /* 0x000fe20000410000 */
[----:B------:R-:W-:Y:S01]  /*1cae0*/  LOP3.LUT R8, R8, 0x10000, RZ, 0xfc, !PT ;  /* 0x0001000008087812 */ /* 0x000fe200078efcff */
[C---:B------:R-:W-:Y:S01]  /*1caf0*/  FMUL.FTZ R21, R2.reuse, R156 ;  /* 0x0000009c02157220 */ /* 0x040fe20000410000 */
[C---:B------:R-:W-:Y:S01]  /*1cb00*/  FMUL.FTZ R153, R2.reuse, R158 ;  /* 0x0000009e02997220 */ /* 0x040fe20000410000 */
[----:B------:R-:W-:Y:S01]  /*1cb10*/  MUFU.TANH R13, R13 ;  /* 0x0000000d000d7308 */ /* 0x000fe20000002400 */
[----:B------:R-:W-:Y:S01]  /*1cb20*/  FMUL.FTZ R154, R2, R159 ;  /* 0x0000009f029a7220 */ /* 0x000fe20000410000 */
[----:B------:R-:W-:-:S02]  /*1cb30*/  IMAD R12, R9, 0x500, R8 ;  /* 0x00000500090c7824 */ /* 0x000fc400078e0208 */
[C---:B------:R-:W-:Y:S01]  /*1cb40*/  FMUL.FTZ R8, R2.reuse, R152 ;  /* 0x0000009802087220 */ /* 0x040fe20000410000 */
[C---:B------:R-:W-:Y:S01]  /*1cb50*/  FMUL.FTZ R152, R2.reuse, R157 ;  /* 0x0000009d02987220 */ /* 0x040fe20000410000 */
[----:B------:R-:W-:Y:S01]  /*1cb60*/  FMUL.FTZ R155, R2, R160 ;  /* 0x000000a0029b7220 */ /* 0x000fe20000410000 */
[C---:B------:R-:W-:Y:S01]  /*1cb70*/  VIADD R14, R12.reuse, 0x100 ;  /* 0x000001000c0e7836 */ /* 0x040fe20000000000 */
[----:B------:R-:W-:Y:S01]  /*1cb80*/  R2UR UR6, R12 ;  /* 0x000000000c0672ca */ /* 0x000fe200000e0000 */
[----:B------:R-:W-:Y:S01]  /*1cb90*/  MUFU.TANH R11, R11 ;  /* 0x0000000b000b7308 */ /* 0x000fe20000002400 */
[C---:B------:R-:W-:Y:S01]  /*1cba0*/  FMUL.FTZ R157, R2.reuse, R162 ;  /* 0x000000a2029d7220 */ /* 0x040fe20000410000 */
[C---:B------:R-:W-:Y:S01]  /*1cbb0*/  FMUL.FTZ R156, R2.reuse, R161 ;  /* 0x000000a1029c7220 */ /* 0x040fe20000410000 */
[C---:B------:R-:W-:Y:S01]  /*1cbc0*/  FMUL.FTZ R158, R2.reuse, R163 ;  /* 0x000000a3029e7220 */ /* 0x040fe20000410000 */
[C---:B------:R-:W-:Y:S01]  /*1cbd0*/  FMUL.FTZ R159, R2.reuse, R164 ;  /* 0x000000a4029f7220 */ /* 0x040fe20000410000 */
[C---:B------:R-:W-:Y:S01]  /*1cbe0*/  FMUL.FTZ R161, R2.reuse, R166 ;  /* 0x000000a602a17220 */ /* 0x040fe20000410000 */
[C---:B------:R-:W-:Y:S01]  /*1cbf0*/  FMUL.FTZ R160, R2.reuse, R165 ;  /* 0x000000a502a07220 */ /* 0x040fe20000410000 */
[C---:B------:R-:W-:Y:S01]  /*1cc00*/  FMUL.FTZ R162, R2.reuse, R167 ;  /* 0x000000a702a27220 */ /* 0x040fe20000410000 */
[----:B------:R-:W0:Y:S01]  /*1cc10*/  MUFU.TANH R8, R8 ;  /* 0x0000000800087308 */ /* 0x000e220000002400 */
[C---:B------:R-:W-:Y:S01]  /*1cc20*/  FMUL.FTZ R136, R2.reuse, R136 ;  /* 0x0000008802887220 */ /* 0x040fe20000410000 */
[C---:B------:R-:W-:Y:S01]  /*1cc30*/  FMUL.FTZ R138, R2.reuse, R138 ;  /* 0x0000008a028a7220 */ /* 0x040fe20000410000 */
[----:B------:R-:W-:Y:S01]  /*1cc40*/  FMUL.FTZ R137, R2, R137 ;  /* 0x0000008902897220 */ /* 0x000fe20000410000 */
[----:B------:R-:W-:Y:S01]  /*1cc50*/  QGMMA.64x128x32.F32.E4M3.E4M3 R24, R176, gdesc[UR4], R24, gsb0 ;  /* 0x01e00004b0187df3 */ /* 0x000fe20008000818 */
[----:B------:R-:W-:Y:S01]  /*1cc60*/  R2UR UR6, R14 ;  /* 0x000000000e0672ca */ /* 0x000fe200000e0000 */
[----:B------:R-:W-:Y:S01]  /*1cc70*/  VIADD R14, R12, 0x200 ;  /* 0x000002000c0e7836 */ /* 0x000fe20000000000 */
[----:B------:R-:W-:Y:S01]  /*1cc80*/  R2UR UR7, R15 ;  /* 0x000000000f0772ca */ /* 0x000fe200000e0000 */
[----:B------:R-:W1:Y:S01]  /*1cc90*/  MUFU.TANH R20, R20 ;  /* 0x0000001400147308 */ /* 0x000e620000002400 */
[----:B------:R-:W-:Y:S01]  /*1cca0*/  MOV R15, 0xc0000010 ;  /* 0xc0000010000f7802 */ /* 0x000fe20000000f00 */
        /* <DEDUP_REMOVED lines=13> */
[C---:B------:R-:W-:Y:S01]  /*1cd80*/  FMUL.FTZ R151, R2.reuse, R151 ;  /* 0x0000009702977220 */ /* 0x040fe20000410000 */
[----:B------:R-:W3:Y:S01]  /*1cd90*/  MUFU.TANH R153, R153 ;  /* 0x0000009900997308 */ /* 0x000ee20000002400 */
[C---:B------:R-:W-:Y:S01]  /*1cda0*/  FMUL.FTZ R120, R2.reuse, R120 ;  /* 0x0000007802787220 */ /* 0x040fe20000410000 */
[C---:B------:R-:W-:Y:S01]  /*1cdb0*/  FMUL.FTZ R122, R2.reuse, R122 ;  /* 0x0000007a027a7220 */ /* 0x040fe20000410000 */
[C---:B------:R-:W-:Y:S01]  /*1cdc0*/  FMUL.FTZ R121, R2.reuse, R121 ;  /* 0x0000007902797220 */ /* 0x040fe20000410000 */
[C---:B------:R-:W-:Y:S01]  /*1cdd0*/  FMUL.FTZ R123, R2.reuse, R123 ;  /* 0x0000007b027b7220 */ /* 0x040fe20000410000 */
[C---:B------:R-:W-:Y:S01]  /*1cde0*/  FMUL.FTZ R124, R2.reuse, R124 ;  /* 0x0000007c027c7220 */ /* 0x040fe20000410000 */
[C---:B------:R-:W-:Y:S01]  /*1cdf0*/  FMUL.FTZ R126, R2.reuse, R126 ;  /* 0x0000007e027e7220 */ /* 0x040fe20000410000 */
[C---:B------:R-:W-:Y:S01]  /*1ce00*/  FMUL.FTZ R125, R2.reuse, R125 ;  /* 0x0000007d027d7220 */ /* 0x040fe20000410000 */
[----:B------:R-:W4:Y:S01]  /*1ce10*/  MUFU.TANH R152, R152 ;  /* 0x0000009800987308 */ /* 0x000f220000002400 */
        /* <DEDUP_REMOVED lines=45> */
[----:B------:R-:W-:Y:S01]  /*1d0f0*/  FMUL.FTZ R103, R2, R103 ;  /* 0x0000006702677220 */ /* 0x000fe20000410000 */
[----:B------:R-:W0:Y:S01]  /*1d100*/  S2R R235, SR_TID.X ;  /* 0x0000000000eb7919 */ /* 0x000e220000002100 */
[----:B------:R-:W5:Y:S08]  /*1d110*/  MUFU.TANH R159, R159 ;  /* 0x0000009f009f7308 */ /* 0x000f700000002400 */
[----:B------:R-:W5:Y:S08]  /*1d120*/  MUFU.TANH R161, R161 ;  /* 0x000000a100a17308 */ /* 0x000f700000002400 */
[----:B------:R-:W5:Y:S08]  /*1d130*/  MUFU.TANH R160, R160 ;  /* 0x000000a000a07308 */ /* 0x000f700000002400 */
[----:B------:R-:W5:Y:S01]  /*1d140*/  MUFU.TANH R162, R162 ;  /* 0x000000a200a27308 */ /* 0x000f620000002400 */
[----:B0-----:R-:W-:-:S07]  /*1d150*/  LOP3.LUT R235, R235, 0x7f, RZ, 0xc0, !PT ;  /* 0x0000007febeb7812 */ /* 0x001fce00078ec0ff */
[----:B------:R-:W0:Y:S01]  /*1d160*/  MUFU.TANH R136, R136 ;  /* 0x0000008800887308 */ /* 0x000e220000002400 */
[----:B------:R-:W-:Y:S02]  /*1d170*/  ISETP.NE.AND P1, PT, R235, RZ, PT ;  /* 0x000000ffeb00720c */ /* 0x000fe40003f25270 */
[----:B------:R-:W1:Y:S05]  /*1d180*/  S2R R235, SR_TID.X ;  /* 0x0000000000eb7919 */ /* 0x000e6a0000002100 */
[----:B------:R-:W0:Y:S08]  /*1d190*/  MUFU.TANH R138, R138 ;  /* 0x0000008a008a7308 */ /* 0x000e300000002400 */
[----:B------:R-:W0:Y:S08]  /*1d1a0*/  MUFU.TANH R137, R137 ;  /* 0x0000008900897308 */ /* 0x000e300000002400 */
[----:B------:R-:W0:Y:S08]  /*1d1b0*/  MUFU.TANH R139, R139 ;  /* 0x0000008b008b7308 */ /* 0x000e300000002400 */
[----:B------:R-:W0:Y:S01]  /*1d1c0*/  MUFU.TANH R140, R140 ;  /* 0x0000008c008c7308 */ /* 0x000e220000002400 */
[----:B------:R-:W-:-:S02]  /*1d1d0*/  WARPGROUP.DEPBAR.LE gsb0, 0x0 ;  /* 0x00008000000079c5 */ /* 0x000fc40000010000 */
[----:B------:R-:W-:Y:S01]  /*1d1e0*/  WARPGROUP.ARRIVE ;  /* 0x00000000000079c5 */ /* 0x000fe20000000000 */
[----:B-1----:R-:W-:-:S04]  /*1d1f0*/  SHF.R.U32.HI R235, RZ, 0x7, R235 ;  /* 0x00000007ffeb7819 */ /* 0x002fc800000116eb */
[----:B------:R-:W1:Y:S01]  /*1d200*/  MUFU.TANH R142, R142 ;  /* 0x0000008e008e7308 */ /* 0x000e620000002400 */
[----:B------:R-:W-:Y:S01]  /*1d210*/  QGMMA.64x128x32.F32.E4M3.E4M3 R24, R180, gdesc[UR4], R24, gsb0 ;  /* 0x01e00004b4187df3 */ /* 0x000fe20008000818 */
[----:B------:R-:W-:Y:S01]  /*1d220*/  R2UR UR6, R14 ;  /* 0x000000000e0672ca */ /* 0x000fe200000e0000 */
[----:B------:R-:W-:Y:S01]  /*1d230*/  VIADD R14, R12, 0x300 ;  /* 0x000003000c0e7836 */ /* 0x000fe20000000000 */
[----:B------:R-:W-:Y:S01]  /*1d240*/  R2UR UR7, R15 ;  /* 0x000000000f0772ca */ /* 0x000fe200000e0000 */
[----:B------:R-:W-:-:S03]  /*1d250*/  IMAD.MOV.U32 R15, RZ, RZ, -0x3ffffff0 ;  /* 0xc0000010ff0f7424 */ /* 0x000fc600078e00ff */
[----:B------:R-:W1:Y:S08]  /*1d260*/  MUFU.TANH R141, R141 ;  /* 0x0000008d008d7308 */ /* 0x000e700000002400 */
        /* <DEDUP_REMOVED lines=15> */
[----:B------:R-:W1:Y:S01]  /*1d360*/  MUFU.TANH R125, R125 ;  /* 0x0000007d007d7308 */ /* 0x000e620000002400 */
[----:B------:R-:W-:-:S02]  /*1d370*/  WARPGROUP.DEPBAR.LE gsb0, 0x0 ;  /* 0x00008000000079c5 */ /* 0x000fc40000010000 */
[----:B------:R-:W-:-:S05]  /*1d380*/  WARPGROUP.ARRIVE ;  /* 0x00000000000079c5 */ /* 0x000fca0000000000 */
[----:B------:R-:W1:Y:S01]  /*1d390*/  MUFU.TANH R127, R127 ;  /* 0x0000007f007f7308 */ /* 0x000e620000002400 */
[----:B------:R-:W-:Y:S01]  /*1d3a0*/  QGMMA.64x128x32.F32.E4M3.E4M3 R24, R184, gdesc[UR4], R24, gsb0 ;  /* 0x01e00004b8187df3 */ /* 0x000fe20008000818 */
[----:B------:R-:W-:Y:S02]  /*1d3b0*/  R2UR UR6, R14 ;  /* 0x000000000e0672ca */ /* 0x000fe400000e0000 */
[----:B------:R-:W-:-:S04]  /*1d3c0*/  R2UR UR7, R15 ;  /* 0x000000000f0772ca */ /* 0x000fc800000e0000 */
[----:B------:R-:W1:Y:S01]  /*1d3d0*/  MUFU.TANH R128, R128 ;  /* 0x0000008000807308 */ /* 0x000e620000002400 */
[----:B------:R-:W-:Y:S02]  /*1d3e0*/  FMNMX.FTZ R15, R8, R7, !PT ;  /* 0x00000007080f7209 */ /* 0x000fe40007810000 */
[----:B------:R-:W-:Y:S02]  /*1d3f0*/  FMNMX.FTZ R14, R13, R6, !PT ;  /* 0x000000060d0e7209 */ /* 0x000fe40007810000 */
[----:B------:R-:W-:Y:S02]  /*1d400*/  FMNMX.FTZ R15, R11, R15, !PT ;  /* 0x0000000f0b0f7209 */ /* 0x000fe40007810000 */
[----:B------:R-:W-:Y:S01]  /*1d410*/  FMNMX.FTZ R14, R20, R14, !PT ;  /* 0x0000000e140e7209 */ /* 0x000fe20007810000 */
[----:B------:R-:W1:Y:S01]  /*1d420*/  MUFU.TANH R130, R130 ;  /* 0x0000008200827308 */ /* 0x000e620000002400 */
[----:B--2---:R-:W-:Y:S02]  /*1d430*/  FMNMX.FTZ R15, R21, R15, !PT ;  /* 0x0000000f150f7209 */ /* 0x004fe40007810000 */
[----:B---3--:R-:W-:-:S02]  /*1d440*/  FMNMX.FTZ R14, R153, R14, !PT ;  /* 0x0000000e990e7209 */ /* 0x008fc40007810000 */
[----:B----4-:R-:W-:Y:S02]  /*1d450*/  FMNMX.FTZ R15, R152, R15, !PT ;  /* 0x0000000f980f7209 */ /* 0x010fe40007810000 */
[----:B-----5:R-:W-:Y:S01]  /*1d460*/  FMNMX.FTZ R14, R154, R14, !PT ;  /* 0x0000000e9a0e7209 */ /* 0x020fe20007810000 */
[----:B------:R-:W2:Y:S01]  /*1d470*/  MUFU.TANH R129, R129 ;  /* 0x0000008100817308 */ /* 0x000ea20000002400 */
[----:B------:R-:W-:Y:S02]  /*1d480*/  FMNMX.FTZ R15, R155, R15, !PT ;  /* 0x0000000f9b0f7209 */ /* 0x000fe40007810000 */
[----:B------:R-:W-:Y:S02]  /*1d490*/  FMNMX.FTZ R14, R157, R14, !PT ;  /* 0x0000000e9d0e7209 */ /* 0x000fe40007810000 */
[----:B------:R-:W-:Y:S02]  /*1d4a0*/  FMNMX.FTZ R15, R156, R15, !PT ;  /* 0x0000000f9c0f7209 */ /* 0x000fe40007810000 */
[----:B------:R-:W-:Y:S01]  /*1d4b0*/  FMNMX.FTZ R14, R158, R14, !PT ;  /* 0x0000000e9e0e7209 */ /* 0x000fe20007810000 */
[----:B------:R-:W3:Y:S01]  /*1d4c0*/  MUFU.TANH R131, R131 ;  /* 0x0000008300837308 */ /* 0x000ee20000002400 */
[----:B------:R-:W-:-:S02]  /*1d4d0*/  FMNMX.FTZ R15, R159, R15, !PT ;  /* 0x0000000f9f0f7209 */ /* 0x000fc40007810000 */
[----:B------:R-:W-:Y:S02]  /*1d4e0*/  FMNMX.FTZ R14, R161, R14, !PT ;  /* 0x0000000ea10e7209 */ /* 0x000fe40007810000 */
[----:B------:R-:W-:Y:S02]  /*1d4f0*/  FMNMX.FTZ R15, R160, R15, !PT ;  /* 0x0000000fa00f7209 */ /* 0x000fe40007810000 */
[----:B------:R-:W-:Y:S01]  /*1d500*/  FMNMX.FTZ R14, R162, R14, !PT ;  /* 0x0000000ea20e7209 */ /* 0x000fe20007810000 */
[----:B------:R-:W4:Y:S01]  /*1d510*/  MUFU.TANH R132, R132 ;  /* 0x0000008400847308 */ /* 0x000f220000002400 */
[----:B0-----:R-:W-:Y:S02]  /*1d520*/  FMNMX.FTZ R15, R136, R15, !PT ;  /* 0x0000000f880f7209 */ /* 0x001fe40007810000 */
[----:B------:R-:W-:Y:S02]  /*1d530*/  FMNMX.FTZ R14, R138, R14, !PT ;  /* 0x0000000e8a0e7209 */ /* 0x000fe40007810000 */
[----:B------:R-:W-:-:S02]  /*1d540*/  FMNMX.FTZ R15, R137, R15, !PT ;  /* 0x0000000f890f7209 */ /* 0x000fc40007810000 */
[----:B------:R-:W-:Y:S01]  /*1d550*/  FMNMX.FTZ R14, R139, R14, !PT ;  /* 0x0000000e8b0e7209 */ /* 0x000fe20007810000 */
[----:B------:R-:W0:Y:S01]  /*1d560*/  MUFU.TANH R134, R134 ;  /* 0x0000008600867308 */ /* 0x000e220000002400 */
[----:B------:R-:W-:Y:S02]  /*1d570*/  FMNMX.FTZ R15, R140, R15, !PT ;  /* 0x0000000f8c0f7209 */ /* 0x000fe40007810000 */
[----:B-1----:R-:W-:Y:S02]  /*1d580*/  FMNMX.FTZ R14, R142, R14, !PT ;  /* 0x0000000e8e0e7209 */ /* 0x002fe40007810000 */
[----:B------:R-:W-:Y:S02]  /*1d590*/  FMNMX.FTZ R15, R141, R15, !PT ;  /* 0x0000000f8d0f7209 */ /* 0x000fe40007810000 */
[----:B------:R-:W-:Y:S01]  /*1d5a0*/  FMNMX.FTZ R14, R143, R14, !PT ;  /* 0x0000000e8f0e7209 */ /* 0x000fe20007810000 */
[----:B------:R-:W1:Y:S01]  /*1d5b0*/  MUFU.TANH R133, R133 ;  /* 0x0000008500857308 */ /* 0x000e620000002400 */
[----:B------:R-:W-:-:S02]  /*1d5c0*/  FMNMX.FTZ R15, R144, R15, !PT ;  /* 0x0000000f900f7209 */ /* 0x000fc40007810000 */
[----:B------:R-:W-:Y:S02]  /*1d5d0*/  FMNMX.FTZ R14, R146, R14, !PT ;  /* 0x0000000e920e7209 */ /* 0x000fe40007810000 */
[----:B------:R-:W-:Y:S02]  /*1d5e0*/  FMNMX.FTZ R15, R145, R15, !PT ;  /* 0x0000000f910f7209 */ /* 0x000fe40007810000 */
[----:B------:R-:W-:Y:S01]  /*1d5f0*/  FMNMX.FTZ R14, R147, R14, !PT ;  /* 0x0000000e930e7209 */ /* 0x000fe20007810000 */
[----:B------:R-:W5:Y:S01]  /*1d600*/  MUFU.TANH R135, R135 ;  /* 0x0000008700877308 */ /* 0x000f620000002400 */
[----:B------:R-:W-:Y:S02]  /*1d610*/  FMNMX.FTZ R15, R148, R15, !PT ;  /* 0x0000000f940f7209 */ /* 0x000fe40007810000 */
[----:B------:R-:W-:Y:S02]  /*1d620*/  FMNMX.FTZ R14, R150, R14, !PT ;  /* 0x0000000e960e7209 */ /* 0x000fe40007810000 */
[----:B------:R-:W-:-:S02]  /*1d630*/  FMNMX.FTZ R15, R149, R15, !PT ;  /* 0x0000000f950f7209 */ /* 0x000fc40007810000 */
[----:B------:R-:W-:Y:S01]  /*1d640*/  FMNMX.FTZ R14, R151, R14, !PT ;  /* 0x0000000e970e7209 */ /* 0x000fe20007810000 */
[----:B------:R-:W5:Y:S01]  /*1d650*/  MUFU.TANH R104, R104 ;  /* 0x0000006800687308 */ /* 0x000f620000002400 */
[----:B------:R-:W-:Y:S02]  /*1d660*/  FMNMX.FTZ R15, R120, R15, !PT ;  /* 0x0000000f780f7209 */ /* 0x000fe40007810000 */
[----:B------:R-:W-:Y:S02]  /*1d670*/  FMNMX.FTZ R14, R122, R14, !PT ;  /* 0x0000000e7a0e7209 */ /* 0x000fe40007810000 */
[----:B------:R-:W-:Y:S02]  /*1d680*/  FMNMX.FTZ R15, R121, R15, !PT ;  /* 0x0000000f790f7209 */ /* 0x000fe40007810000 */
[----:B------:R-:W-:Y:S01]  /*1d690*/  FMNMX.FTZ R14, R123, R14, !PT ;  /* 0x0000000e7b0e7209 */ /* 0x000fe20007810000 */
[----:B------:R-:W5:Y:S01]  /*1d6a0*/  MUFU.TANH R106, R106 ;  /* 0x0000006a006a7308 */ /* 0x000f620000002400 */
[----:B------:R-:W-:-:S02]  /*1d6b0*/  FMNMX.FTZ R15, R124, R15, !PT ;  /* 0x0000000f7c0f7209 */ /* 0x000fc40007810000 */
[----:B------:R-:W-:Y:S02]  /*1d6c0*/  FMNMX.FTZ R14, R126, R14, !PT ;  /* 0x0000000e7e0e7209 */ /* 0x000fe40007810000 */
[----:B------:R-:W-:Y:S02]  /*1d6d0*/  FMNMX.FTZ R15, R125, R15, !PT ;  /* 0x0000000f7d0f7209 */ /* 0x000fe40007810000 */
[----:B------:R-:W-:Y:S01]  /*1d6e0*/  FMNMX.FTZ R14, R127, R14, !PT ;  /* 0x0000000e7f0e7209 */ /* 0x000fe20007810000 */
[----:B------:R-:W5:Y:S01]  /*1d6f0*/  MUFU.TANH R105, R105 ;  /* 0x0000006900697308 */ /* 0x000f620000002400 */
[----:B------:R-:W-:Y:S02]  /*1d700*/  FMNMX.FTZ R15, R128, R15, !PT ;  /* 0x0000000f800f7209 */ /* 0x000fe40007810000 */
[----:B------:R-:W-:Y:S02]  /*1d710*/  FMNMX.FTZ R14, R130, R14, !PT ;  /* 0x0000000e820e7209 */ /* 0x000fe40007810000 */
[----:B--2---:R-:W-:-:S02]  /*1d720*/  FMNMX.FTZ R15, R129, R15, !PT ;  /* 0x0000000f810f7209 */ /* 0x004fc40007810000 */
[----:B---3--:R-:W-:Y:S01]  /*1d730*/  FMNMX.FTZ R14, R131, R14, !PT ;  /* 0x0000000e830e7209 */ /* 0x008fe20007810000 */
[----:B------:R-:W2:Y:S01]  /*1d740*/  MUFU.TANH R107, R107 ;  /* 0x0000006b006b7308 */ /* 0x000ea20000002400 */
[----:B----4-:R-:W-:Y:S02]  /*1d750*/  FMNMX.FTZ R15, R132, R15, !PT ;  /* 0x0000000f840f7209 */ /* 0x010fe40007810000 */
[----:B0-----:R-:W-:Y:S02]  /*1d760*/  FMNMX.FTZ R14, R134, R14, !PT ;  /* 0x0000000e860e7209 */ /* 0x001fe40007810000 */
[----:B-1----:R-:W-:Y:S02]  /*1d770*/  FMNMX.FTZ R15, R133, R15, !PT ;  /* 0x0000000f850f7209 */ /* 0x002fe40007810000 */
[----:B-----5:R-:W-:Y:S01]  /*1d780*/  FMNMX.FTZ R14, R135, R14, !PT ;  /* 0x0000000e870e7209 */ /* 0x020fe20007810000 */
[----:B------:R-:W0:Y:S01]  /*1d790*/  MUFU.TANH R108, R108 ;  /* 0x0000006c006c7308 */ /* 0x000e220000002400 */
[----:B------:R-:W-:-:S02]  /*1d7a0*/  FMNMX.FTZ R15, R104, R15, !PT ;  /* 0x0000000f680f7209 */ /* 0x000fc40007810000 */
[----:B------:R-:W-:Y:S02]  /*1d7b0*/  FMNMX.FTZ R14, R106, R14, !PT ;  /* 0x0000000e6a0e7209 */ /* 0x000fe40007810000 */
[----:B------:R-:W-:-:S03]  /*1d7c0*/  FMNMX.FTZ R15, R105, R15, !PT ;  /* 0x0000000f690f7209 */ /* 0x000fc60007810000 */
        /* <DEDUP_REMOVED lines=14> */
[----:B------:R-:W-:Y:S06]  /*1d8b0*/  QGMMA.64x128x32.F32.E4M3.E4M3 R24, R188, gdesc[UR4], R24, gsb0 ;  /* 0x01e00004bc187df3 */ /* 0x000fec0008000818 */
        /* <DEDUP_REMOVED lines=39> */
[----:B--2---:R-:W-:-:S07]  /*1db30*/  FMNMX.FTZ R14, R99, R14, !PT ;  /* 0x0000000e630e7209 */ /* 0x004fce0007810000 */
[----:B------:R-:W2:Y:S01]  /*1db40*/  MUFU.TANH R101, R101 ;  /* 0x0000006500657308 */ /* 0x000ea20000002400 */
[----:B0-----:R-:W-:-:S07]  /*1db50*/  FMNMX.FTZ R15, R100, R15, !PT ;  /* 0x0000000f640f7209 */ /* 0x001fce0007810000 */
[----:B------:R-:W0:Y:S01]  /*1db60*/  MUFU.TANH R103, R103 ;  /* 0x0000006700677308 */ /* 0x000e220000002400 */
[----:B-1----:R-:W-:Y:S02]  /*1db70*/  FMNMX.FTZ R14, R102, R14, !PT ;  /* 0x0000000e660e7209 */ /* 0x002fe40007810000 */
[----:B--2---:R-:W-:-:S05]  /*1db80*/  FMNMX.FTZ R164, R101, R15, !PT ;  /* 0x0000000f65a47209 */ /* 0x004fca0007810000 */
[----:B------:R-:W1:Y:S01]  /*1db90*/  SHFL.BFLY PT, R15, R164, 0x2, 0x1f ;  /* 0x0c401f00a40f7f89 */ /* 0x000e6200000e0000 */
[----:B0-----:R-:W-:-:S05]  /*1dba0*/  FMNMX.FTZ R163, R103, R14, !PT ;  /* 0x0000000e67a37209 */ /* 0x001fca0007810000 */
[----:B------:R-:W0:Y:S01]  /*1dbb0*/  SHFL.BFLY PT, R14, R163, 0x2, 0x1f ;  /* 0x0c401f00a30e7f89 */ /* 0x000e2200000e0000 */
[----:B-1----:R-:W-:Y:S02]  /*1dbc0*/  FMNMX.FTZ R164, R164, R15, !PT ;  /* 0x0000000fa4a47209 */ /* 0x002fe40007810000 */
[----:B------:R-:W-:-:S03]  /*1dbd0*/  MOV R15, 0xc0000010 ;  /* 0xc0000010000f7802 */ /* 0x000fc60000000f00 */
[----:B------:R-:W1:Y:S01]  /*1dbe0*/  SHFL.BFLY PT, R165, R164, 0x1, 0x1f ;  /* 0x0c201f00a4a57f89 */ /* 0x000e6200000e0000 */
[----:B------:R-:W-:Y:S02]  /*1dbf0*/  R2UR UR7, R15 ;  /* 0x000000000f0772ca */ /* 0x000fe400000e0000 */
[----:B0-----:R-:W-:Y:S01]  /*1dc00*/  FMNMX.FTZ R163, R163, R14, !PT ;  /* 0x0000000ea3a37209 */ /* 0x001fe20007810000 */
[----:B------:R-:W-:-:S04]  /*1dc10*/  VIADD R14, R12, 0x400 ;  /* 0x000004000c0e7836 */ /* 0x000fc80000000000 */
[----:B------:R-:W0:Y:S01]  /*1dc20*/  SHFL.BFLY PT, R12, R163, 0x1, 0x1f ;  /* 0x0c201f00a30c7f89 */ /* 0x000e2200000e0000 */
[----:B------:R-:W-:-:S13]  /*1dc30*/  R2UR UR6, R14 ;  /* 0x000000000e0672ca */ /* 0x000fda00000e0000 */
[----:B------:R-:W-:Y:S01]  /*1dc40*/  QGMMA.64x128x32.F32.E4M3.E4M3 R24, R192, gdesc[UR4], R24, gsb0 ;  /* 0x01e00004c0187df3 */ /* 0x000fe20008000818 */
[----:B-1----:R-:W-:Y:S01]  /*1dc50*/  FMNMX.FTZ R14, R164, R165, !PT ;  /* 0x000000a5a40e7209 */ /* 0x002fe20007810000 */
[----:B------:R-:W-:Y:S01]  /*1dc60*/  @!P1 IMAD R164, R10, 0x8, R16 ;  /* 0x000000080aa49824 */ /* 0x000fe200078e0210 */
[----:B------:R-:W-:-:S03]  /*1dc70*/  IADD3 R165, -R235, 0xb, RZ ;  /* 0x0000000beba57810 */ /* 0x000fc60007ffe1ff */
[----:B------:R-:W-:Y:S01]  /*1dc80*/  FADD.FTZ R7, -R14, R7 ;  /* 0x000000070e077221 */ /* 0x000fe20000010100 */
[----:B------:R-:W-:Y:S01]  /*1dc90*/  @!P1 VIADD R164, R164, 0x29840 ;  /* 0x00029840a4a49836 */ /* 0x000fe20000000000 */
[----:B0-----:R-:W-:Y:S01]  /*1dca0*/  FMNMX.FTZ R15, R163, R12, !PT ;  /* 0x0000000ca30f7209 */ /* 0x001fe20007810000 */
[----:B------:R-:W-:-:S03]  /*1dcb0*/  IMAD.U32 R12, RZ, RZ, UR56 ;  /* 0x00000038ff0c7e24 */ /* 0x000fc6000f8e00ff */
[----:B------:R-:W-:Y:S01]  /*1dcc0*/  @!P1 PRMT R164, RZ, 0x654, R164 ;  /* 0x00000654ffa49816 */ /* 0x000fe200000000a4 */
[----:B------:R-:W-:-:S01]  /*1dcd0*/  FFMA.FTZ R163, R14, R12, -8 ;  /* 0xc10000000ea37423 */ /* 0x000fc2000001000c */
[----:B------:R-:W-:Y:S01]  /*1dce0*/  FADD.FTZ R6, -R15, R6 ;  /* 0x000000060f067221 */ /* 0x000fe20000010100 */
[-C--:B------:R-:W-:Y:S02]  /*1dcf0*/  FMUL.FTZ R7, R7, R12.reuse ;  /* 0x0000000c07077220 */ /* 0x080fe40000410000 */
        /* <DEDUP_REMOVED lines=42> */
[----:B------:R-:W-:Y:S02]  /*1dfa0*/  MUFU.EX2 R7, R7 ;  /* 0x0000000700077308 */ /* 0x000fe40000000800 */
        /* <DEDUP_REMOVED lines=39> */
[----:B-1----:R-:W-:-:S01]  /*1e220*/  FFMA.FTZ R4, R6, R4, R13 ;  /* 0x0000000406047223 */ /* 0x002fc2000001000d */
[-CC-:B------:R-:W-:Y:S01]  /*1e230*/  FFMA.FTZ R91, R91, R12.reuse, -R163.reuse ;  /* 0x0000000c5b5b7223 */ /* 0x180fe200000108a3 */
[----:B------:R-:W-:-:S01]  /*1e240*/  FFMA.FTZ R94, R94, R12, -R163 ;  /* 0x0000000c5e5e7223 */ /* 0x000fc200000108a3 */
[-CC-:B------:R-:W-:Y:S01]  /*1e250*/  FFMA.FTZ R95, R95, R12.reuse, -R163.reuse ;  /* 0x0000000c5f5f7223 */ /* 0x180fe200000108a3 */
[----:B------:R-:W-:-:S01]  /*1e260*/  FFMA.FTZ R98, R98, R12, -R163 ;  /* 0x0000000c62627223 */ /* 0x000fc200000108a3 */
[-CC-:B------:R-:W-:Y:S01]  /*1e270*/  FFMA.FTZ R99, R99, R12.reuse, -R163.reuse ;  /* 0x0000000c63637223 */ /* 0x180fe200000108a3 */
[----:B------:R-:W-:-:S01]  /*1e280*/  FFMA.FTZ R102, R102, R12, -R163 ;  /* 0x0000000c66667223 */ /* 0x000fc200000108a3 */
[----:B------:R-:W1:Y:S01]  /*1e290*/  MUFU.EX2 R21, R21 ;  /* 0x0000001500157308 */ /* 0x000e620000000800 */
[----:B--2---:R-:W-:-:S01]  /*1e2a0*/  FADD.FTZ R3, R11, R3 ;  /* 0x000000030b037221 */ /* 0x004fc20000010000 */
[----:B------:R-:W-:-:S06]  /*1e2b0*/  FFMA.FTZ R103, R103, R12, -R163 ;  /* 0x0000000c67677223 */ /* 0x000fcc00000108a3 */
[----:B------:R-:W2:Y:S01]  /*1e2c0*/  MUFU.EX2 R153, R153 ;  /* 0x0000009900997308 */ /* 0x000ea20000000800 */
[----:B0-----:R-:W-:-:S07]  /*1e2d0*/  FADD.FTZ R4, R20, R4 ;  /* 0x0000000414047221 */ /* 0x001fce0000010000 */
[----:B------:R-:W0:Y:S01]  /*1e2e0*/  MUFU.EX2 R152, R152 ;  /* 0x0000009800987308 */ /* 0x000e220000000800 */
[----:B-1----:R-:W-:-:S07]  /*1e2f0*/  FADD.FTZ R3, R21, R3 ;  /* 0x0000000315037221 */ /* 0x002fce0000010000 */
[----:B------:R-:W1:Y:S01]  /*1e300*/  MUFU.EX2 R154, R154 ;  /* 0x0000009a009a7308 */ /* 0x000e620000000800 */
[----:B--2---:R-:W-:-:S07]  /*1e310*/  FADD.FTZ R4, R153, R4 ;  /* 0x0000000499047221 */ /* 0x004fce0000010000 */
[----:B------:R-:W2:Y:S01]  /*1e320*/  MUFU.EX2 R155, R155 ;  /* 0x0000009b009b7308 */ /* 0x000ea20000000800 */
[----:B0-----:R-:W-:-:S01]  /*1e330*/  FADD.FTZ R3, R152, R3 ;  /* 0x0000000398037221 */ /* 0x001fc20000010000 */
[----:B------:R-:W-:Y:S02]  /*1e340*/  WARPGROUP.DEPBAR.LE gsb0, 0x0 ;  /* 0x00008000000079c5 */ /* 0x000fe40000010000 */
[----:B------:R0:W-:Y:S06]  /*1e350*/  BAR.ARV R165, 0x100 ;  /* 0x000400a50000751d */ /* 0x0001ec0000002000 */
[----:B------:R-:W3:Y:S01]  /*1e360*/  MUFU.EX2 R157, R157 ;  /* 0x0000009d009d7308 */ /* 0x000ee20000000800 */
[----:B-1----:R-:W-:-:S01]  /*1e370*/  FADD.FTZ R4, R154, R4 ;  /* 0x000000049a047221 */ /* 0x002fc20000010000 */
[----:B------:R0:W-:Y:S01]  /*1e380*/  @!P1 SYNCS.ARRIVE.TRANS64.RED.A1T0 RZ, [R164+URZ], RZ ;  /* 0x000000ffa4ff99a7 */ /* 0x0001e2000810043f */
[----:B--2---:R-:W-:-:S05]  /*1e390*/  FADD.FTZ R3, R155, R3 ;  /* 0x000000039b037221 */ /* 0x004fca0000010000 */
[----:B------:R-:W1:Y:S08]  /*1e3a0*/  MUFU.EX2 R156, R156 ;  /* 0x0000009c009c7308 */ /* 0x000e700000000800 */
[----:B------:R-:W2:Y:S01]  /*1e3b0*/  MUFU.EX2 R158, R158 ;  /* 0x0000009e009e7308 */ /* 0x000ea20000000800 */
[----:B---3--:R-:W-:-:S07]  /*1e3c0*/  FADD.FTZ R4, R157, R4 ;  /* 0x000000049d047221 */ /* 0x008fce0000010000 */
[----:B------:R-:W3:Y:S01]  /*1e3d0*/  MUFU.EX2 R159, R159 ;  /* 0x0000009f009f7308 */ /* 0x000ee20000000800 */
[----:B-1----:R-:W-:-:S07]  /*1e3e0*/  FADD.FTZ R3, R156, R3 ;  /* 0x000000039c037221 */ /* 0x002fce0000010000 */
[----:B------:R-:W1:Y:S01]  /*1e3f0*/  MUFU.EX2 R161, R161 ;  /* 0x000000a100a17308 */ /* 0x000e620000000800 */
[----:B--2---:R-:W-:-:S07]  /*1e400*/  FADD.FTZ R4, R158, R4 ;  /* 0x000000049e047221 */ /* 0x004fce0000010000 */
        /* <DEDUP_REMOVED lines=131> */
[----:B--2---:R-:W-:-:S01]  /*1ec40*/  FADD.FTZ R4, R102, R4 ;  /* 0x0000000466047221 */ /* 0x004fc20000010000 */
[----:B---3--:R-:W-:-:S03]  /*1ec50*/  FADD.FTZ R3, R101, R3 ;  /* 0x0000000365037221 */ /* 0x008fc60000010000 */
[----:B-1----:R-:W-:Y:S01]  /*1ec60*/  FADD.FTZ R4, R103, R4 ;  /* 0x0000000467047221 */ /* 0x002fe20000010000 */
[----:B0-----:R-:W-:Y:S06]  /*1ec70*/  @!P0 BRA `(.L_x_488) ;  /* 0x0000000000048947 */ /* 0x001fec0003800000 */
[----:B------:R-:W-:Y:S01]  /*1ec80*/  BPT.TRAP 0x1 ;  /* 0x000000040000795c */ /* 0x000fe20000300000 */
.L_x_488:
[----:B------:R-:W-:Y:S01]  /*1ec90*/  LEA R9, R9, R16, 0x3 ;  /* 0x0000001009097211 */ /* 0x000fe200078e18ff */
[----:B------:R-:W-:Y:S01]  /*1eca0*/  IMAD.U32 R163, RZ, RZ, UR37 ;  /* 0x00000025ffa37e24 */ /* 0x000fe2000f8e00ff */
[----:B------:R-:W-:Y:S01]  /*1ecb0*/  ISETP.GT.AND P1, PT, R5, R201, PT ;  /* 0x000000c90500720c */ /* 0x000fe20003f24270 */
[----:B------:R-:W-:Y:S01]  /*1ecc0*/  FMUL.FTZ R24, R24, R7 ;  /* 0x0000000718187220 */ /* 0x000fe20000410000 */
        /* <DEDUP_REMOVED lines=9> */
[-C--:B------:R-:W-:Y:S01]  /*1ed60*/  FMUL.FTZ R32, R32, R7.reuse ;  /* 0x0000000720207220 */ /* 0x080fe20000410000 */
[----:B------:R-:W-:Y:S01]  /*1ed70*/  F2FP.SATFINITE.E4M3.F32.PACK_AB_MERGE_C R140, R141, R140, RZ ;  /* 0x0000008c8d8c723e */ /* 0x000fe200048070ff */
[----:B------:R0:W-:Y:S01]  /*1ed80*/  SYNCS.ARRIVE.TRANS64.RED.A1T0 RZ, [R9+URZ], RZ ;  /* 0x000000ff09ff79a7 */ /* 0x0001e2000810043f */
[----:B------:R-:W-:Y:S01]  /*1ed90*/  F2FP.SATFINITE.E4M3.F32.PACK_AB_MERGE_C R142, R143, R142, RZ ;  /* 0x0000008e8f8e723e */ /* 0x000fe200048070ff */
[-C--:B------:R-:W-:Y:S01]  /*1eda0*/  FMUL.FTZ R33, R33, R7.reuse ;  /* 0x0000000721217220 */ /* 0x080fe20000410000 */
        /* <DEDUP_REMOVED lines=80> */
[----:B0-----:R-:W-:Y:S01]  /*1f2b0*/  IMAD.MOV.U32 R9, RZ, RZ, R10 ;  /* 0x000000ffff097224 */ /* 0x001fe200078e000a */
        /* <DEDUP_REMOVED lines=15> */
[----:B------:R-:W-:Y:S01]  /*1f3b0*/  MOV R6, R15 ;  /* 0x0000000f00067202 */ /* 0x000fe20000000f00 */
[----:B------:R-:W-:Y:S06]  /*1f3c0*/  @P1 BRA `(.L_x_489) ;  /* 0xffffffc000f81947 */ /* 0x000fec000383ffff */
[----:B------:R-:W-:-:S07]  /*1f3d0*/  MOV R148, R10 ;  /* 0x0000000a00947202 */ /* 0x000fce0000000f00 */
.L_x_478:
[----:B------:R-:W-:Y:S05]  /*1f3e0*/  WARPSYNC.ALL ;  /* 0x0000000000007948 */ /* 0x000fea0003800000 */
[----:B------:R-:W-:Y:S06]  /*1f3f0*/  BAR.ARV 0x8, 0x180 ;  /* 0x0206000000007b1d */ /* 0x000fec0000002000 */
[----:B------:R-:W-:Y:S05]  /*1f400*/  @!P0 BRA `(.L_x_490) ;  /* 0x0000000000048947 */ /* 0x000fea0003800000 */
[----:B------:R-:W-:Y:S01]  /*1f410*/  BPT.TRAP 0x1 ;  /* 0x000000040000795c */ /* 0x000fe20000300000 */
.L_x_490:
[----:B------:R-:W-:Y:S01]  /*1f420*/  IMAD R13, R148, 0x8, R16 ;  /* 0x00000008940d7824 */ /* 0x000fe200078e0210 */
[----:B------:R-:W-:-:S04]  /*1f430*/  SHF.L.U32 R0, R198, 0x1f, RZ ;  /* 0x0000001fc6007819 */ /* 0x000fc800000006ff */
[----:B------:R0:W1:Y:S01]  /*1f440*/  SYNCS.PHASECHK.TRANS64.TRYWAIT P1, [R13+URZ+0x29850], R0 ;  /* 0x029850000d0075a7 */ /* 0x000062000802017f */
[----:B------:R-:W-:Y:S05]  /*1f450*/  @!P0 BRA `(.L_x_491) ;  /* 0x0000000000048947 */ /* 0x000fea0003800000 */
[----:B------:R-:W-:Y:S01]  /*1f460*/  BPT.TRAP 0x1 ;  /* 0x000000040000795c */ /* 0x000fe20000300000 */
.L_x_491:
[----:B------:R-:W-:-:S05]  /*1f470*/  VIADD R16, R16, 0x400 ;  /* 0x0000040010107836 */ /* 0x000fca0000000000 */
[----:B------:R-:W-:-:S04]  /*1f480*/  SHF.R.U32.HI R16, RZ, 0x4, R16 ;  /* 0x00000004ff107819 */ /* 0x000fc80000011610 */
[----:B------:R-:W-:-:S04]  /*1f490*/  LOP3.LUT R16, R16, 0x3fff, RZ, 0xc0, !PT ;  /* 0x00003fff10107812 */ /* 0x000fc800078ec0ff */
[----:B------:R-:W-:Y:S01]  /*1f4a0*/  LOP3.LUT R7, R16, 0x10000, RZ, 0xfc, !PT ;  /* 0x0001000010077812 */ /* 0x000fe200078efcff */
[----:B-1----:R-:W-:Y:S06]  /*1f4b0*/  @P1 BRA `(.L_x_492) ;  /* 0x0000000000081947 */ /* 0x002fec0003800000 */
[----:B------:R-:W1:Y:S02]  /*1f4c0*/  SYNCS.PHASECHK.TRANS64.TRYWAIT P1, [R13+URZ+0x29850], R0 ;  /* 0x029850000d0075a7 */ /* 0x000e64000802017f */
[----:B-1----:R-:W-:Y:S05]  /*1f4d0*/  @!P1 BRA `(.L_x_493) ;  /* 0x000000c000e09947 */ /* 0x002fea0003800000 */
.L_x_492:
[----:B------:R-:W-:Y:S01]  /*1f4e0*/  IMAD R6, R148, 0x500, R7 ;  /* 0x0000050094067824 */ /* 0x000fe200078e0207 */
[----:B------:R-:W-:Y:S05]  /*1f4f0*/  WARPSYNC.ALL ;  /* 0x0000000000007948 */ /* 0x000fea0003800000 */
[----:B------:R-:W-:Y:S01]  /*1f500*/  IMAD.MOV.U32 R7, RZ, RZ, -0x3ffffff0 ;  /* 0xc0000010ff077424 */ /* 0x000fe200078e00ff */
[C---:B------:R-:W-:Y:S01]  /*1f510*/  R2UR UR6, R6.reuse ;  /* 0x00000000060672ca */ /* 0x040fe200000e0000 */
[----:B------:R-:W-:Y:S01]  /*1f520*/  WARPGROUP.ARRIVE ;  /* 0x00000000000079c5 */ /* 0x000fe20000000000 */
[----:B------:R-:W-:Y:S01]  /*1f530*/  IMAD.MOV.U32 R9, RZ, RZ, -0x3ffffff0 ;  /* 0xc0000010ff097424 */ /* 0x000fe200078e00ff */
[C---:B------:R-:W-:Y:S01]  /*1f540*/  IADD3 R8, R6.reuse, 0x100, RZ ;  /* 0x0000010006087810 */ /* 0x040fe20007ffe0ff */
[----:B------:R-:W-:Y:S01]  /*1f550*/  ULDC.64 UR4, c[0x0][0x9a0] ;  /* 0x0002680000047ab9 */ /* 0x000fe20000000a00 */
[----:B------:R-:W-:Y:S01]  /*1f560*/  R2UR UR7, R7 ;  /* 0x00000000070772ca */ /* 0x000fe200000e0000 */
[----:B------:R-:W-:Y:S01]  /*1f570*/  VIADD R20, R6, 0x200 ;  /* 0x0000020006147836 */ /* 0x000fe20000000000 */
[----:B------:R-:W-:Y:S01]  /*1f580*/  ISETP.NE.U32.AND P1, PT, RZ, UR4, PT ;  /* 0x00000004ff007c0c */ /* 0x000fe2000bf25070 */
[----:B------:R-:W-:-:S03]  /*1f590*/  IMAD.MOV.U32 R21, RZ, RZ, -0x3ffffff0 ;  /* 0xc0000010ff157424 */ /* 0x000fc600078e00ff */
[----:B------:R-:W-:-:S07]  /*1f5a0*/  ISETP.NE.AND.EX P1, PT, RZ, UR5, PT, P1 ;  /* 0x00000005ff007c0c */ /* 0x000fce000bf25310 */
[----:B------:R-:W-:Y:S01]  /*1f5b0*/  QGMMA.64x128x32.F32.E4M3.E4M3 R24, R176, gdesc[UR4], R24, gsb0 ;  /* 0x01e00004b0187df3 */ /* 0x000fe20008000818 */
[----:B------:R-:W-:Y:S02]  /*1f5c0*/  R2UR UR6, R8 ;  /* 0x00000000080672ca */ /* 0x000fe400000e0000 */
[----:B------:R-:W-:-:S03]  /*1f5d0*/  R2UR UR7, R9 ;  /* 0x00000000090772ca */ /* 0x000fc600000e0000 */
[----:B------:R-:W0:Y:S08]  /*1f5e0*/  @P1 LDC.64 R8, c[0x0][0x9c8] ;  /* 0x00027200ff081b82 */ /* 0x000e300000000a00 */
[----:B------:R-:W2:Y:S01]  /*1f5f0*/  @P1 LDC.64 R10, c[0x0][0x9d0] ;  /* 0x00027400ff0a1b82 */ /* 0x000ea20000000a00 */
[----:B01----:R-:W-:-:S04]  /*1f600*/  @P1 IMAD R0, R214, R8, RZ ;  /* 0x00000008d6001224 */ /* 0x003fc800078e02ff */
[C---:B------:R-:W-:Y:S01]  /*1f610*/  @P1 IMAD R5, R206.reuse, R9, R0 ;  /* 0x00000009ce051224 */ /* 0x040fe200078e0200 */
[----:B------:R-:W-:Y:S01]  /*1f620*/  MOV R0, 0x3f800000 ;  /* 0x3f80000000007802 */ /* 0x000fe20000000f00 */
[----:B------:R-:W-:-:S04]  /*1f630*/  @P1 IMAD.WIDE.U32 R8, R206, R8, RZ ;  /* 0x00000008ce081225 */ /* 0x000fc800078e00ff */
[----:B------:R-:W-:Y:S02]  /*1f640*/  @P1 IMAD.IADD R9, R9, 0x1, R5 ;  /* 0x0000000109091824 */ /* 0x000fe400078e0205 */
[----:B--2---:R-:W-:-:S04]  /*1f650*/  @P1 IMAD.WIDE.U32 R8, R204, R10, R8 ;  /* 0x0000000acc081225 */ /* 0x004fc800078e0008 */
[----:B------:R-:W-:Y:S01]  /*1f660*/  @P1 IMAD R11, R204, R11, R9 ;  /* 0x0000000bcc0b1224 */ /* 0x000fe200078e0209 */
        /* <DEDUP_REMOVED lines=15> */
[----:B------:R-:W-:Y:S01]  /*1f760*/  IMAD.MOV.U32 R7, RZ, RZ, -0x3ffffff0 ;  /* 0xc0000010ff077424 */ /* 0x000fe200078e00ff */
[----:B------:R-:W-:Y:S01]  /*1f770*/  IADD3 R6, R6, 0x400, RZ ;  /* 0x0000040006067810 */ /* 0x000fe20007ffe0ff */
[----:B------:R-:W1:Y:S01]  /*1f780*/  SHFL.BFLY PT, R2, R3, 0x2, 0x1f ;  /* 0x0c401f0003027f89 */ /* 0x000e6200000e0000 */
[----:B------:R-:W-:Y:S02]  /*1f790*/  WARPGROUP.DEPBAR.LE gsb0, 0x0 ;  /* 0x00008000000079c5 */ /* 0x000fe40000010000 */
[----:B------:R-:W-:-:S07]  /*1f7a0*/  WARPGROUP.ARRIVE ;  /* 0x00000000000079c5 */ /* 0x000fce0000000000 */
[----:B------:R-:W-:Y:S01]  /*1f7b0*/  QGMMA.64x128x32.F32.E4M3.E4M3 R24, R188, gdesc[UR4], R24, gsb0 ;  /* 0x01e00004bc187df3 */ /* 0x000fe20008000818 */
[----:B------:R-:W-:Y:S02]  /*1f7c0*/  R2UR UR6, R6 ;  /* 0x00000000060672ca */ /* 0x000fe400000e0000 */
[----:B------:R-:W-:Y:S02]  /*1f7d0*/  R2UR UR7, R7 ;  /* 0x00000000070772ca */ /* 0x000fe400000e0000 */
[----:B------:R-:W3:Y:S01]  /*1f7e0*/  SHFL.BFLY PT, R7, R4, 0x2, 0x1f ;  /* 0x0c401f0004077f89 */ /* 0x000ee200000e0000 */
[----:B-1----:R-:W-:-:S05]  /*1f7f0*/  FADD.FTZ R2, R2, R3 ;  /* 0x0000000302027221 */ /* 0x002fca0000010000 */
[----:B------:R-:W1:Y:S01]  /*1f800*/  SHFL.BFLY PT, R5, R2, 0x1, 0x1f ;  /* 0x0c201f0002057f89 */ /* 0x000e6200000e0000 */
[----:B---3--:R-:W-:-:S05]  /*1f810*/  FADD.FTZ R7, R7, R4 ;  /* 0x0000000407077221 */ /* 0x008fca0000010000 */
[----:B------:R-:W3:Y:S01]  /*1f820*/  SHFL.BFLY PT, R6, R7, 0x1, 0x1f ;  /* 0x0c201f0007067f89 */ /* 0x000ee200000e0000 */
[----:B-1----:R-:W-:-:S05]  /*1f830*/  FADD.FTZ R8, R2, R5 ;  /* 0x0000000502087221 */ /* 0x002fca0000010000 */
[C---:B------:R-:W-:Y:S01]  /*1f840*/  FSETP.NE.FTZ.AND P1, PT, R8.reuse, RZ, PT ;  /* 0x000000ff0800720b */ /* 0x040fe20003f35000 */
[----:B------:R-:W-:Y:S01]  /*1f850*/  FMUL.FTZ R9, R8, 0.00390625 ;  /* 0x3b80000008097820 */ /* 0x000fe20000410000 */
[----:B------:R-:W-:-:S04]  /*1f860*/  IMAD.MOV.U32 R3, RZ, RZ, RZ ;  /* 0x000000ffff037224 */ /* 0x000fc800078e00ff */
[----:B------:R-:W-:Y:S01]  /*1f870*/  FSETP.NE.FTZ.AND P2, PT, R9, RZ, PT ;  /* 0x000000ff0900720b */ /* 0x000fe20003f55000 */
[----:B---3--:R-:W-:-:S04]  /*1f880*/  FADD.FTZ R6, R7, R6 ;  /* 0x0000000607067221 */ /* 0x008fc80000010000 */
[----:B0-----:R-:W-:Y:S02]  /*1f890*/  FMUL.FTZ R10, R6, 0.00390625 ;  /* 0x3b800000060a7820 */ /* 0x001fe40000410000 */
[----:B------:R-:W-:Y:S03]  /*1f8a0*/  @P1 MUFU.RCP R3, R8 ;  /* 0x0000000800031308 */ /* 0x000fe60000001000 */
[----:B------:R-:W-:Y:S01]  /*1f8b0*/  FSETP.NE.FTZ.AND P3, PT, R10, RZ, PT ;  /* 0x000000ff0a00720b */ /* 0x000fe20003f75000 */
[----:B------:R-:W-:Y:S02]  /*1f8c0*/  WARPGROUP.DEPBAR.LE gsb0, 0x0 ;  /* 0x00008000000079c5 */ /* 0x000fe40000010000 */
[----:B------:R-:W-:-:S06]  /*1f8d0*/  WARPGROUP.ARRIVE ;  /* 0x00000000000079c5 */ /* 0x000fcc0000000000 */
[----:B------:R-:W-:Y:S01]  /*1f8e0*/  QGMMA.64x128x32.F32.E4M3.E4M3 R24, R192, gdesc[UR4], R24, gsb0 ;  /* 0x01e00004c0187df3 */ /* 0x000fe20008000818 */
[----:B------:R-:W-:Y:S01]  /*1f8f0*/  FSETP.NE.FTZ.AND P1, PT, R6, RZ, PT ;  /* 0x000000ff0600720b */ /* 0x000fe20003f35000 */
[----:B------:R-:W-:Y:S01]  /*1f900*/  IMAD.MOV.U32 R7, RZ, RZ, RZ ;  /* 0x000000ffff077224 */ /* 0x000fe200078e00ff */
[----:B------:R-:W0:Y:S08]  /*1f910*/  @P2 MUFU.LG2 R2, R9 ;  /* 0x0000000900022308 */ /* 0x000e300000000c00 */
[----:B------:R-:W1:Y:S08]  /*1f920*/  @P3 MUFU.LG2 R4, R10 ;  /* 0x0000000a00043308 */ /* 0x000e700000000c00 */
[----:B------:R-:W3:Y:S01]  /*1f930*/  @P1 MUFU.RCP R7, R6 ;  /* 0x0000000600071308 */ /* 0x000ee20000001000 */
[C---:B------:R-:W-:Y:S01]  /*1f940*/  @P2 FMUL.FTZ R5, R12.reuse, 0.69314718246459960938 ;  /* 0x3f3172180c052820 */ /* 0x040fe20000410000 */
[----:B------:R-:W-:Y:S01]  /*1f950*/  @P3 FMUL.FTZ R11, R12, 0.69314718246459960938 ;  /* 0x3f3172180c0b3820 */ /* 0x000fe20000410000 */
[----:B0-----:R-:W-:Y:S01]  /*1f960*/  @P2 FMUL.FTZ R2, R2, 0.69314718246459960938 ;  /* 0x3f31721802022820 */ /* 0x001fe20000410000 */
[----:B------:R-:W-:Y:S01]  /*1f970*/  MOV R88, 0xff800000 ;  /* 0xff80000000587802 */ /* 0x000fe20000000f00 */
[----:B------:R-:W-:-:S02]  /*1f980*/  IMAD.MOV.U32 R89, RZ, RZ, -0x800000 ;  /* 0xff800000ff597424 */ /* 0x000fc400078e00ff */
[----:B-1----:R-:W-:Y:S01]  /*1f990*/  @P3 FMUL.FTZ R4, R4, 0.69314718246459960938 ;  /* 0x3f31721804043820 */ /* 0x002fe20000410000 */
[----:B------:R-:W-:-:S01]  /*1f9a0*/  @P2 FFMA.FTZ R88, R5, R14, R2 ;  /* 0x0000000e05582223 */ /* 0x000fc20000010002 */
[----:B--2---:R-:W-:Y:S02]  /*1f9b0*/  FMUL.FTZ R3, R3, R0 ;  /* 0x0000000003037220 */ /* 0x004fe40000410000 */
[----:B------:R-:W-:-:S01]  /*1f9c0*/  @P3 FFMA.FTZ R89, R11, R15, R4 ;  /* 0x0000000f0b593223 */ /* 0x000fc20000010004 */
[----:B---3--:R-:W-:Y:S01]  /*1f9d0*/  FMUL.FTZ R7, R7, R0 ;  /* 0x0000000007077220 */ /* 0x008fe20000410000 */
[----:B------:R-:W-:Y:S02]  /*1f9e0*/  WARPGROUP.DEPBAR.LE gsb0, 0x0 ;  /* 0x00008000000079c5 */ /* 0x000fe40000010000 */
[----:B------:R-:W-:Y:S05]  /*1f9f0*/  @!P0 BRA `(.L_x_494) ;  /* 0x0000000000048947 */ /* 0x000fea0003800000 */
[----:B------:R-:W-:Y:S01]  /*1fa00*/  BPT.TRAP 0x1 ;  /* 0x000000040000795c */ /* 0x000fe20000300000 */
.L_x_494:
[----:B------:R-:W-:Y:S01]  /*1fa10*/  VIADD R0, R13, 0x29860 ;  /* 0x000298600d007836 */ /* 0x000fe20000000000 */
[----:B------:R-:W-:Y:S01]  /*1fa20*/  IADD3 R148, R148, 0x1, RZ ;  /* 0x0000000194947810 */ /* 0x000fe20007ffe0ff */
[----:B------:R-:W-:Y:S02]  /*1fa30*/  IMAD.U32 R9, RZ, RZ, UR37 ;  /* 0x00000025ff097e24 */ /* 0x000fe4000f8e00ff */
[-C--:B------:R-:W-:Y:S01]  /*1fa40*/  FMUL.FTZ R120, R48, R3.reuse ;  /* 0x0000000330787220 */ /* 0x080fe20000410000 */
[-C--:B------:R-:W-:Y:S01]  /*1fa50*/  FMUL.FTZ R5, R24, R3.reuse ;  /* 0x0000000318057220 */ /* 0x080fe20000410000 */
[----:B------:R-:W-:Y:S01]  /*1fa60*/  ISETP.NE.AND P1, PT, R148, 0x2, PT ;  /* 0x000000029400780c */ /* 0x000fe20003f25270 */
[-C--:B------:R-:W-:Y:S01]  /*1fa70*/  FMUL.FTZ R91, R40, R3.reuse ;  /* 0x00000003285b7220 */ /* 0x080fe20000410000 */
[----:B------:R-:W-:Y:S01]  /*1fa80*/  PRMT R2, R9, 0x654, R0 ;  /* 0x0000065409027816 */ /* 0x000fe20000000000 */
[-C--:B------:R-:W-:Y:S01]  /*1fa90*/  FMUL.FTZ R0, R85, R3.reuse ;  /* 0x0000000355007220 */ /* 0x080fe20000410000 */
        /* <DEDUP_REMOVED lines=29> */
[----:B------:R-:W-:Y:S01]  /*1fc70*/  SEL R3, RZ, 0x1, P1 ;  /* 0x00000001ff037807 */ /* 0x000fe20000800000 */
        /* <DEDUP_REMOVED lines=32> */
[----:B------:R-:W-:Y:S01]  /*1fe80*/  FMUL.FTZ R83, R83, R7 ;  /* 0x0000000753537220 */ /* 0x000fe20000410000 */
[----:B------:R-:W-:Y:S01]  /*1fe90*/  LOP3.LUT R198, R198, R3, RZ, 0x3c, !PT ;  /* 0x00000003c6c67212 */ /* 0x000fe200078e3cff */
[----:B------:R-:W-:Y:S01]  /*1fea0*/  UIADD3 UR43, UR43, 0x1, URZ ;  /* 0x000000012b2b7890 */ /* 0x000fe2000fffe03f */
[----:B0-----:R-:W-:-:S11]  /*1feb0*/  SEL R148, R148, RZ, P1 ;  /* 0x000000ff94947207 */ /* 0x001fd60000800000 */
.L_x_438:
[----:B------:R-:W-:Y:S05]  /*1fec0*/  WARPSYNC.ALL ;  /* 0x0000000000007948 */ /* 0x000fea0003800000 */
[----:B------:R-:W0:Y:S08]  /*1fed0*/  S2UR UR37, SR_CgaCtaId ;  /* 0x00000000002579c3 */ /* 0x000e300000008800 */
[----:B------:R-:W-:Y:S01]  /*1fee0*/  BAR.SYNC.DEFER_BLOCKING 0x5, 0x180 ;  /* 0x0146000000007b1d */ /* 0x000fe20000010000 */
[----:B------:R-:W-:-:S05]  /*1fef0*/  ISETP.NE.AND P1, PT, R211, RZ, PT ;  /* 0x000000ffd300720c */ /* 0x000fca0003f25270 */
[----:B------:R-:W-:Y:S01]  /*1ff00*/  UMOV UR4, 0x400 ;  /* 0x0000040000047882 */ /* 0x000fe20000000000 */
[----:B------:R-:W-:Y:S07]  /*1ff10*/  BSSY B0, `(.L_x_495) ;  /* 0x000040f000007945 */ /* 0x000fee0003800000 */
[----:B------:R-:W1:Y:S01]  /*1ff20*/  @!P1 LDC R211, c[0x0][0xad4] ;  /* 0x0002b500ffd39b82 */ /* 0x000e620000000800 */
[----:B0-----:R-:W-:-:S06]  /*1ff30*/  ULEA UR4, UR37, UR4, 0x18 ;  /* 0x0000000425047291 */ /* 0x001fcc000f8ec03f */
[----:B------:R-:W-:-:S05]  /*1ff40*/  IMAD.U32 R16, RZ, RZ, UR4 ;  /* 0x00000004ff107e24 */ /* 0x000fca000f8e00ff */
[----:B-----5:R0:W2:Y:S01]  /*1ff50*/  LDS.128 R144, [R16+0x298d0] ;  /* 0x0298d00010907984 */ /* 0x0200a20000000c00 */
[----:B------:R-:W-:Y:S06]  /*1ff60*/  BAR.ARV 0x4, 0x180 ;  /* 0x0106000000007b1d */ /* 0x000fec0000002000 */
[----:B------:R-:W-:Y:S05]  /*1ff70*/  @P0 BRA `(.L_x_496) ;  /* 0x0000003400040947 */ /* 0x000fea0003800000 */
[----:B------:R-:W3:Y:S01]  /*1ff80*/  LDL R13, [R1+0x68] ;  /* 0x00006800010d7983 */ /* 0x000ee20000100800 */
[----:B------:R-:W-:Y:S01]  /*1ff90*/  ULDC.64 UR4, c[0x4][0x40] ;  /* 0x0100100000047ab9 */ /* 0x000fe20000000a00 */
[----:B------:R-:W4:Y:S01]  /*1ffa0*/  S2R R10, SR_TID.X ;  /* 0x00000000000a7919 */ /* 0x000f220000002100 */
[----:B------:R-:W0:Y:S01]  /*1ffb0*/  S2R R11, SR_SWINHI ;  /* 0x00000000000b7919 */ /* 0x000e220000002f00 */
[----:B----4-:R-:W-:Y:S01]  /*1ffc0*/  IMAD.SHL.U32 R2, R10, 0x4, RZ ;  /* 0x000000040a027824 */ /* 0x010fe200078e00ff */
[----:B------:R-:W-:Y:S02]  /*1ffd0*/  MOV R56, R16 ;  /* 0x0000001000387202 */ /* 0x000fe40000000f00 */
[----:B0-----:R-:W-:Y:S02]  /*1ffe0*/  MOV R57, R11 ;  /* 0x0000000b00397202 */ /* 0x001fe40000000f00 */
[----:B------:R-:W-:-:S04]  /*1fff0*/  LOP3.LUT R2, R2, 0xc, RZ, 0xc0, !PT ;  /* 0x0000000c02027812 */ /* 0x000fc800078ec0ff */
[----:B------:R-:W-:-:S05]  /*20000*/  IADD3 R2, P0, R2, UR4, RZ ;  /* 0x0000000402027c10 */ /* 0x000fca000ff1e0ff */
[----:B------:R-:W-:Y:S01]  /*20010*/  IMAD.X R3, RZ, RZ, UR5, P0 ;  /* 0x00000005ff037e24 */ /* 0x000fe200080e06ff */
[----:B------:R-:W-:-:S04]  /*20020*/  LOP3.LUT P0, R10, R10, 0x3, RZ, 0xc0, !PT ;  /* 0x000000030a0a7812 */ /* 0x000fc8000780c0ff */
[----:B------:R-:W-:Y:S01]  /*20030*/  ISETP.EQ.OR P0, PT, R10, 0x3, !P0 ;  /* 0x000000030a00780c */ /* 0x000fe20004702670 */
[----:B------:R0:W5:Y:S03]  /*20040*/  LDG.E.CONSTANT R7, desc[UR54][R2.64] ;  /* 0x0000003602077981 */ /* 0x000166000c1e9900 */
[----:B------:R-:W-:Y:S02]  /*20050*/  SEL R96, R5, R8, P0 ;  /* 0x0000000805607207 */ /* 0x000fe40000000000 */
[----:B------:R-:W-:Y:S02]  /*20060*/  SEL R44, R8, R5, P0 ;  /* 0x00000005082c7207 */ /* 0x000fe40000000000 */
[----:B0-----:R-:W-:Y:S01]  /*20070*/  SEL R2, R4, R9, P0 ;  /* 0x0000000904027207 */ /* 0x001fe20000000000 */
[----:B------:R-:W-:Y:S01]  /*20080*/  UMOV UR4, 0xffffffff ;  /* 0xffffffff00047882 */ /* 0x000fe20000000000 */
[----:B---3--:R-:W-:-:S03]  /*20090*/  IMAD.WIDE R30, R13, 0x2, R56 ;  /* 0x000000020d1e7825 */ /* 0x008fc600078e0238 */
[C---:B------:R-:W-:Y:S02]  /*200a0*/  IADD3 R29, P5, R30.reuse, 0x4060, RZ ;  /* 0x000040601e1d7810 */ /* 0x040fe40007fbe0ff */
[----:B------:R-:W-:Y:S02]  /*200b0*/  IADD3 R27, P1, R30, 0x4040, RZ ;  /* 0x000040401e1b7810 */ /* 0x000fe40007f3e0ff */
[----:B------:R-:W-:Y:S02]  /*200c0*/  LOP3.LUT R28, R29, 0x380, RZ, 0xc0, !PT ;  /* 0x000003801d1c7812 */ /* 0x000fe400078ec0ff */
[----:B------:R-:W-:Y:S02]  /*200d0*/  LOP3.LUT R26, R27, 0x380, RZ, 0xc0, !PT ;  /* 0x000003801b1a7812 */ /* 0x000fe400078ec0ff */
[----:B------:R-:W-:Y:S02]  /*200e0*/  SHF.R.U64 R28, R28, 0x3, RZ ;  /* 0x000000031c1c7819 */ /* 0x000fe400000012ff */
[----:B------:R-:W-:-:S02]  /*200f0*/  SHF.R.U64 R26, R26, 0x3, RZ ;  /* 0x000000031a1a7819 */ /* 0x000fc400000012ff */
[----:B------:R-:W-:Y:S02]  /*20100*/  LOP3.LUT R28, R28, R29, RZ, 0x3c, !PT ;  /* 0x0000001d1c1c7212 */ /* 0x000fe400078e3cff */
[----:B------:R-:W-:Y:S01]  /*20110*/  LOP3.LUT R26, R26, R27, RZ, 0x3c, !PT ;  /* 0x0000001b1a1a7212 */ /* 0x000fe200078e3cff */
[----:B------:R-:W-:Y:S01]  /*20120*/  IMAD.X R27, RZ, RZ, R31, P1 ;  /* 0x000000ffff1b7224 */ /* 0x000fe200008e061f */
[----:B------:R-:W-:Y:S02]  /*20130*/  SEL R13, R9, R4, P0 ;  /* 0x00000004090d7207 */ /* 0x000fe40000000000 */
[----:B------:R-:W-:Y:S02]  /*20140*/  IADD3.X R29, RZ, R31, RZ, P5, !PT ;  /* 0x0000001fff1d7210 */ /* 0x000fe40002ffe4ff */
[C---:B------:R-:W-:Y:S02]  /*20150*/  IADD3 R21, P2, R30.reuse, 0x4020, RZ ;  /* 0x000040201e157810 */ /* 0x040fe40007f5e0ff */
[----:B------:R-:W-:-:S02]  /*20160*/  IADD3 R15, P3, R30, 0x4000, RZ ;  /* 0x000040001e0f7810 */ /* 0x000fc40007f7e0ff */
[C---:B------:R-:W-:Y:S02]  /*20170*/  IADD3 R9, P5, R30.reuse, 0x40, RZ ;  /* 0x000000401e097810 */ /* 0x040fe40007fbe0ff */
[C---:B------:R-:W-:Y:S02]  /*20180*/  IADD3 R5, P1, R30.reuse, 0x20, RZ ;  /* 0x000000201e057810 */ /* 0x040fe40007f3e0ff */
[----:B------:R-:W-:Y:S02]  /*20190*/  IADD3 R11, P4, R30, 0x60, RZ ;  /* 0x000000601e0b7810 */ /* 0x000fe40007f9e0ff */
[----:B------:R-:W-:Y:S02]  /*201a0*/  LOP3.LUT R20, R21, 0x380, RZ, 0xc0, !PT ;  /* 0x0000038015147812 */ /* 0x000fe400078ec0ff */
[----:B------:R-:W-:Y:S02]  /*201b0*/  LOP3.LUT R14, R15, 0x380, RZ, 0xc0, !PT ;  /* 0x000003800f0e7812 */ /* 0x000fe400078ec0ff */
[----:B------:R-:W-:-:S02]  /*201c0*/  LOP3.LUT R8, R9, 0x380, RZ, 0xc0, !PT ;  /* 0x0000038009087812 */ /* 0x000fc400078ec0ff */
[----:B------:R-:W-:Y:S02]  /*201d0*/  LOP3.LUT R4, R5, 0x380, RZ, 0xc0, !PT ;  /* 0x0000038005047812 */ /* 0x000fe400078ec0ff */
[----:B------:R-:W-:Y:S02]  /*201e0*/  LOP3.LUT R10, R11, 0x380, RZ, 0xc0, !PT ;  /* 0x000003800b0a7812 */ /* 0x000fe400078ec0ff */
[----:B------:R-:W-:Y:S02]  /*201f0*/  LOP3.LUT R3, R30, 0x380, RZ, 0xc0, !PT ;  /* 0x000003801e037812 */ /* 0x000fe400078ec0ff */
[----:B------:R-:W-:Y:S02]  /*20200*/  SHF.R.U64 R20, R20, 0x3, RZ ;  /* 0x0000000314147819 */ /* 0x000fe400000012ff */
[----:B------:R-:W-:Y:S02]  /*20210*/  SHF.R.U64 R14, R14, 0x3, RZ ;  /* 0x000000030e0e7819 */ /* 0x000fe400000012ff */
[----:B------:R-:W-:-:S02]  /*20220*/  SHF.R.U64 R8, R8, 0x3, RZ ;  /* 0x0000000308087819 */ /* 0x000fc400000012ff */
[----:B------:R-:W-:Y:S02]  /*20230*/  SHF.R.U64 R4, R4, 0x3, RZ ;  /* 0x0000000304047819 */ /* 0x000fe400000012ff */
[----:B------:R-:W-:Y:S02]  /*20240*/  SHF.R.U64 R10, R10, 0x3, RZ ;  /* 0x000000030a0a7819 */ /* 0x000fe400000012ff */
[----:B------:R-:W-:Y:S02]  /*20250*/  SHF.R.U64 R3, R3, 0x3, RZ ;  /* 0x0000000303037819 */ /* 0x000fe400000012ff */
        /* <DEDUP_REMOVED lines=8> */
[----:B------:R-:W-:-:S02]  /*202e0*/  LOP3.LUT R10, R10, R11, RZ, 0x3c, !PT ;  /* 0x0000000b0a0a7212 */ /* 0x000fc400078e3cff */
[----:B------:R-:W-:Y:S02]  /*202f0*/  LOP3.LUT R30, R3, R30, RZ, 0x3c, !PT ;  /* 0x0000001e031e7212 */ /* 0x000fe400078e3cff */
[-C--:B------:R-:W-:Y:S02]  /*20300*/  IADD3.X R11, RZ, R31.reuse, RZ, P4, !PT ;  /* 0x0000001fff0b7210 */ /* 0x080fe400027fe4ff */
[----:B------:R-:W-:Y:S02]  /*20310*/  MOV R35, R30 ;  /* 0x0000001e00237202 */ /* 0x000fe40000000f00 */
[----:B------:R-:W-:Y:S02]  /*20320*/  MOV R103, R28 ;  /* 0x0000001c00677202 */ /* 0x000fe40000000f00 */
[----:B------:R-:W-:Y:S02]  /*20330*/  MOV R102, R26 ;  /* 0x0000001a00667202 */ /* 0x000fe40000000f00 */
[----:B------:R-:W-:-:S02]  /*20340*/  MOV R101, R20 ;  /* 0x0000001400657202 */ /* 0x000fc40000000f00 */
[----:B------:R-:W-:Y:S02]  /*20350*/  MOV R100, R14 ;  /* 0x0000000e00647202 */ /* 0x000fe40000000f00 */
[----:B------:R-:W-:Y:S02]  /*20360*/  MOV R107, R10 ;  /* 0x0000000a006b7202 */ /* 0x000fe40000000f00 */
[----:B------:R-:W-:Y:S02]  /*20370*/  MOV R106, R8 ;  /* 0x00000008006a7202 */ /* 0x000fe40000000f00 */
[----:B------:R-:W-:Y:S01]  /*20380*/  MOV R105, R4 ;  /* 0x0000000400697202 */ /* 0x000fe20000000f00 */
[----:B------:R-:W-:Y:S06]  /*20390*/  BRA.DIV UR4, `(.L_x_497) ;  /* 0x000000b604447947 */ /* 0x000fec000b800000 */
[----:B------:R-:W-:Y:S02]  /*203a0*/  SEL R140, R91, R80, P0 ;  /* 0x000000505b8c7207 */ /* 0x000fe40000000000 */
[----:B------:R-:W-:Y:S02]  /*203b0*/  SEL R20, R80, R91, P0 ;  /* 0x0000005b50147207 */ /* 0x000fe40000000000 */
[----:B------:R-:W-:Y:S01]  /*203c0*/  SEL R66, R24, R73, P0 ;  /* 0x0000004918427207 */ /* 0x000fe20000000000 */
[----:B-----5:R-:W-:Y:S01]  /*203d0*/  SHFL.IDX PT, R3, R140, R7, 0x1c1f ;  /* 0x001c1f078c037589 */ /* 0x020fe200000e0000 */
[----:B------:R-:W-:Y:S02]  /*203e0*/  SEL R80, R73, R24, P0 ;  /* 0x0000001849507207 */ /* 0x000fe40000000000 */
[----:B------:R-:W-:Y:S02]  /*203f0*/  SEL R62, R39, R64, P0 ;  /* 0x00000040273e7207 */ /* 0x000fe40000000000 */
[----:B------:R-:W-:-:S02]  /*20400*/  SEL R24, R64, R39, P0 ;  /* 0x0000002740187207 */ /* 0x000fc40000000000 */
[----:B------:R-:W-:Y:S02]  /*20410*/  SEL R64, R72, R55, P0 ;  /* 0x0000003748407207 */ /* 0x000fe40000000000 */
[----:B------:R-:W-:Y:S02]  /*20420*/  SEL R26, R55, R72, P0 ;  /* 0x00000048371a7207 */ /* 0x000fe40000000000 */
[----:B------:R-:W-:Y:S02]  /*20430*/  LOP3.LUT R5, R7, 0x2, RZ, 0x3c, !PT ;  /* 0x0000000207057812 */ /* 0x000fe400078e3cff */
[----:B------:R-:W-:Y:S02]  /*20440*/  SEL R72, R33, R84, P0 ;  /* 0x0000005421487207 */ /* 0x000fe40000000000 */
[----:B------:R-:W-:Y:S01]  /*20450*/  SEL R70, R74, R63, P0 ;  /* 0x0000003f4a467207 */ /* 0x000fe20000000000 */
[----:B------:R-:W-:Y:S01]  /*20460*/  SHFL.IDX PT, R2, R2, R5, 0x1c1f ;  /* 0x001c1f0502027589 */ /* 0x000fe200000e0000 */
[----:B------:R-:W-:-:S02]  /*20470*/  SEL R138, R93, R36, P0 ;  /* 0x000000245d8a7207 */ /* 0x000fc40000000000 */
[----:B--2---:R-:W-:Y:S01]  /*20480*/  SEL R144, R95, R40, P0 ;  /* 0x000000285f907207 */ /* 0x004fe20000000000 */
[----:B------:R-:W-:Y:S01]  /*20490*/  SHFL.IDX PT, R72, R72, R7, 0x1c1f ;  /* 0x001c1f0748487589 */ /* 0x000fe200000e0000 */
[----:B------:R-:W-:Y:S02]  /*204a0*/  SEL R38, R40, R95, P0 ;  /* 0x0000005f28267207 */ /* 0x000fe40000000000 */
[----:B------:R-:W-:Y:S01]  /*204b0*/  SEL R28, R84, R33, P0 ;  /* 0x00000021541c7207 */ /* 0x000fe20000000000 */
[----:B------:R-:W0:Y:S01]  /*204c0*/  SHFL.IDX PT, R95, R13, R7, 0x1c1f ;  /* 0x001c1f070d5f7589 */ /* 0x000e2200000e0000 */
[----:B------:R-:W-:Y:S02]  /*204d0*/  SEL R30, R63, R74, P0 ;  /* 0x0000004a3f1e7207 */ /* 0x000fe40000000000 */
[----:B------:R-:W-:Y:S01]  /*204e0*/  SEL R36, R36, R93, P0 ;  /* 0x0000005d24247207 */ /* 0x000fe20000000000 */
[----:B------:R-:W-:Y:S01]  /*204f0*/  SHFL.IDX PT, R70, R70, R7, 0x1c1f ;  /* 0x001c1f0746467589 */ /* 0x000fe200000e0000 */
[----:B------:R-:W-:-:S02]  /*20500*/  SEL R154, R109, R92, P0 ;  /* 0x0000005c6d9a7207 */ /* 0x000fc40000000000 */
[----:B------:R-:W-:Y:S01]  /*20510*/  SEL R76, R92, R109, P0 ;  /* 0x0000006d5c4c7207 */ /* 0x000fe20000000000 */
[----:B------:R-:W2:Y:S01]  /*20520*/  SHFL.IDX PT, R20, R20, R5, 0x1c1f ;  /* 0x001c1f0514147589 */ /* 0x000ea200000e0000 */
[----:B------:R-:W-:Y:S02]  /*20530*/  SEL R82, R12, R65, P0 ;  /* 0x000000410c527207 */ /* 0x000fe40000000000 */
[----:B------:R-:W-:Y:S01]  /*20540*/  SEL R124, R104, R49, P0 ;  /* 0x00000031687c7207 */ /* 0x000fe20000000000 */
[----:B------:R-:W-:Y:S01]  /*20550*/  SHFL.IDX PT, R73, R30, R5, 0x1c1f ;  /* 0x001c1f051e497589 */ /* 0x000fe200000e0000 */
[----:B------:R-:W-:Y:S02]  /*20560*/  SEL R46, R49, R104, P0 ;  /* 0x00000068312e7207 */ /* 0x000fe40000000000 */
[----:B------:R-:W-:Y:S01]  /*20570*/  SEL R116, R50, R45, P0 ;  /* 0x0000002d32747207 */ /* 0x000fe20000000000 */
[----:B------:R-:W-:Y:S01]  /*20580*/  SHFL.IDX PT, R75, R138, R7, 0x1c1f ;  /* 0x001c1f078a4b7589 */ /* 0x000fe200000e0000 */
[----:B------:R-:W-:-:S02]  /*20590*/  SEL R40, R45, R50, P0 ;  /* 0x000000322d287207 */ /* 0x000fc40000000000 */
[----:B------:R-:W-:Y:S01]  /*205a0*/  SEL R86, R32, R67, P0 ;  /* 0x0000004320567207 */ /* 0x000fe20000000000 */
[----:B------:R-:W-:Y:S01]  /*205b0*/  SHFL.IDX PT, R21, R144, R7, 0x1c1f ;  /* 0x001c1f0790157589 */ /* 0x000fe200000e0000 */
        /* <DEDUP_REMOVED lines=26> */
[----:B------:R0:W-:Y:S01]  /*20760*/  SHFL.IDX PT, R97, R96, R7, 0x1c1f ;  /* 0x001c1f0760617589 */ /* 0x0001e200000e0000 */
[----:B------:R-:W-:Y:S02]  /*20770*/  SEL R110, R110, R69, P0 ;  /* 0x000000456e6e7207 */ /* 0x000fe40000000000 */
[----:B------:R-:W-:Y:S01]  /*20780*/  SEL R126, R48, R81, P0 ;  /* 0x00000051307e7207 */ /* 0x000fe20000000000 */
[----:B------:R-:W3:Y:S01]  /*20790*/  SHFL.IDX PT, R85, R28, R5, 0x1c1f ;  /* 0x001c1f051c557589 */ /* 0x000ee200000e0000 */
        /* <DEDUP_REMOVED lines=23> */
[----:B------:R-:W4:Y:S01]  /*20910*/  SHFL.IDX PT, R87, R34, R5, 0x1c1f ;  /* 0x001c1f0522577589 */ /* 0x000f2200000e0000 */
[----:B0-----:R-:W-:Y:S02]  /*20920*/  SEL R96, R95, R2, P0 ;  /* 0x000000025f607207 */ /* 0x001fe40000000000 */
[----:B------:R-:W-:Y:S01]  /*20930*/  SEL R95, R2, R95, P0 ;  /* 0x0000005f025f7207 */ /* 0x000fe20000000000 */
[----:B------:R-:W-:Y:S01]  /*20940*/  SHFL.IDX PT, R9, R98, R7, 0x1c1f ;  /* 0x001c1f0762097589 */ /* 0x000fe200000e0000 */
[----:B--2---:R-:W-:Y:S02]  /*20950*/  SEL R2, R3, R20, P0 ;  /* 0x0000001403027207 */ /* 0x004fe40000000000 */
[----:B---3--:R-:W-:Y:S01]  /*20960*/  SEL R71, R72, R85, P0 ;  /* 0x0000005548477207 */ /* 0x008fe20000000000 */
[----:B------:R-:W0:Y:S01]  /*20970*/  SHFL.IDX PT, R49, R76, R5, 0x1c1f ;  /* 0x001c1f054c317589 */ /* 0x000e2200000e0000 */
        /* <DEDUP_REMOVED lines=12> */
[----:B----4-:R-:W-:Y:S02]  /*20a40*/  SEL R73, R84, R87, P0 ;  /* 0x0000005754497207 */ /* 0x010fe40000000000 */
[----:B------:R-:W-:Y:S01]  /*20a50*/  SEL R21, R38, R21, P0 ;  /* 0x0000001526157207 */ /* 0x000fe20000000000 */
[----:B------:R-:W-:Y:S01]  /*20a60*/  SHFL.IDX PT, R43, R132, R7, 0x1c1f ;  /* 0x001c1f07842b7589 */ /* 0x000fe200000e0000 */
[----:B------:R-:W-:Y:S02]  /*20a70*/  SEL R86, R91, R86, P0 ;  /* 0x000000565b567207 */ /* 0x000fe40000000000 */
[----:B------:R-:W-:Y:S01]  /*20a80*/  SEL R84, R87, R84, P0 ;  /* 0x0000005457547207 */ /* 0x000fe20000000000 */
[----:B------:R-:W-:Y:S01]  /*20a90*/  SHFL.IDX PT, R83, R124, R7, 0x1c1f ;  /* 0x001c1f077c537589 */ /* 0x000fe200000e0000 */
[----:B0-----:R-:W-:-:S02]  /*20aa0*/  SEL R93, R74, R49, P0 ;  /* 0x000000314a5d7207 */ /* 0x001fc40000000000 */
[----:B------:R-:W-:Y:S01]  /*20ab0*/  SEL R74, R49, R74, P0 ;  /* 0x0000004a314a7207 */ /* 0x000fe20000000000 */
[----:B------:R-:W-:Y:S04]  /*20ac0*/  SHFL.IDX PT, R29, R114, R7, 0x1c1f ;  /* 0x001c1f07721d7589 */ /* 0x000fe800000e0000 */
[----:B------:R-:W-:Y:S04]  /*20ad0*/  SHFL.IDX PT, R27, R116, R7, 0x1c1f ;  /* 0x001c1f07741b7589 */ /* 0x000fe800000e0000 */
[----:B------:R-:W-:Y:S04]  /*20ae0*/  SHFL.IDX PT, R25, R104, R7, 0x1c1f ;  /* 0x001c1f0768197589 */ /* 0x000fe800000e0000 */
[----:B------:R-:W-:Y:S04]  /*20af0*/  SHFL.IDX PT, R68, R62, R7, 0x1c1f ;  /* 0x001c1f073e447589 */ /* 0x000fe800000e0000 */
[----:B------:R-:W-:Y:S04]  /*20b00*/  SHFL.IDX PT, R66, R64, R7, 0x1c1f ;  /* 0x001c1f0740427589 */ /* 0x000fe800000e0000 */
[----:B------:R-:W-:Y:S04]  /*20b10*/  SHFL.IDX PT, R92, R92, R7, 0x1c1f ;  /* 0x001c1f075c5c7589 */ /* 0x000fe800000e0000 */
[----:B------:R-:W-:Y:S04]  /*20b20*/  SHFL.IDX PT, R90, R90, R7, 0x1c1f ;  /* 0x001c1f075a5a7589 */ /* 0x000fe800000e0000 */
[----:B------:R0:W2:Y:S04]  /*20b30*/  SHFL.IDX PT, R33, R94, R5, 0x1c1f ;  /* 0x001c1f055e217589 */ /* 0x0000a800000e0000 */
[----:B------:R-:W3:Y:S04]  /*20b40*/  SHFL.IDX PT, R120, R120, R5, 0x1c1f ;  /* 0x001c1f0578787589 */ /* 0x000ee800000e0000 */
[----:B------:R-:W4:Y:S01]  /*20b50*/  SHFL.IDX PT, R118, R118, R5, 0x1c1f ;  /* 0x001c1f0576767589 */ /* 0x000f2200000e0000 */
[----:B0-----:R-:W-:-:S03]  /*20b60*/  SEL R94, R75, R36, P0 ;  /* 0x000000244b5e7207 */ /* 0x001fc60000000000 */
[----:B------:R-:W-:Y:S01]  /*20b70*/  SHFL.IDX PT, R112, R112, R5, 0x1c1f ;  /* 0x001c1f0570707589 */ /* 0x000fe200000e0000 */
[----:B------:R-:W-:-:S03]  /*20b80*/  SEL R75, R36, R75, P0 ;  /* 0x0000004b244b7207 */ /* 0x000fc60000000000 */
[----:B------:R-:W-:Y:S04]  /*20b90*/  SHFL.IDX PT, R110, R110, R5, 0x1c1f ;  /* 0x001c1f056e6e7589 */ /* 0x000fe800000e0000 */
[----:B------:R-:W0:Y:S04]  /*20ba0*/  SHFL.IDX PT, R108, R108, R5, 0x1c1f ;  /* 0x001c1f056c6c7589 */ /* 0x000e2800000e0000 */
[----:B------:R-:W1:Y:S01]  /*20bb0*/  SHFL.IDX PT, R126, R78, R5, 0x1c1f ;  /* 0x001c1f054e7e7589 */ /* 0x000e6200000e0000 */
[----:B--2---:R-:W-:Y:S02]  /*20bc0*/  SEL R76, R0, R33, P0 ;  /* 0x00000021004c7207 */ /* 0x004fe40000000000 */
[----:B------:R-:W-:Y:S01]  /*20bd0*/  SEL R0, R33, R0, P0 ;  /* 0x0000000021007207 */ /* 0x000fe20000000000 */
[----:B------:R2:W1:Y:S01]  /*20be0*/  SHFL.IDX PT, R128, R48, R5, 0x1c1f ;  /* 0x001c1f0530807589 */ /* 0x00046200000e0000 */
[----:B---3--:R-:W-:-:S02]  /*20bf0*/  SEL R36, R37, R120, P0 ;  /* 0x0000007825247207 */ /* 0x008fc40000000000 */
[----:B------:R-:W-:Y:S01]  /*20c00*/  SEL R37, R120, R37, P0 ;  /* 0x0000002578257207 */ /* 0x000fe20000000000 */
[----:B------:R3:W1:Y:S01]  /*20c10*/  SHFL.IDX PT, R122, R46, R5, 0x1c1f ;  /* 0x001c1f052e7a7589 */ /* 0x00066200000e0000 */
[----:B----4-:R-:W-:Y:S02]  /*20c20*/  SEL R38, R39, R118, P0 ;  /* 0x0000007627267207 */ /* 0x010fe40000000000 */
[----:B------:R-:W-:Y:S01]  /*20c30*/  SEL R39, R118, R39, P0 ;  /* 0x0000002776277207 */ /* 0x000fe20000000000 */
[----:B------:R-:W4:Y:S01]  /*20c40*/  SHFL.IDX PT, R98, R50, R5, 0x1c1f ;  /* 0x001c1f0532627589 */ /* 0x000f2200000e0000 */
[----:B--2---:R-:W-:-:S03]  /*20c50*/  SEL R48, R77, R80, P0 ;  /* 0x000000504d307207 */ /* 0x004fc60000000000 */
[----:B------:R-:W2:Y:S01]  /*20c60*/  SHFL.IDX PT, R59, R26, R5, 0x1c1f ;  /* 0x001c1f051a3b7589 */ /* 0x000ea200000e0000 */
[----:B------:R-:W-:Y:S02]  /*20c70*/  SEL R77, R80, R77, P0 ;  /* 0x0000004d504d7207 */ /* 0x000fe40000000000 */
[----:B---3--:R-:W-:Y:S01]  /*20c80*/  SEL R46, R47, R82, P0 ;  /* 0x000000522f2e7207 */ /* 0x008fe20000000000 */
[----:B------:R-:W3:Y:S01]  /*20c90*/  SHFL.IDX PT, R61, R24, R5, 0x1c1f ;  /* 0x001c1f05183d7589 */ /* 0x000ee200000e0000 */
[----:B------:R-:W-:Y:S02]  /*20ca0*/  SEL R47, R82, R47, P0 ;  /* 0x0000002f522f7207 */ /* 0x000fe40000000000 */
[----:B0-----:R-:W-:Y:S01]  /*20cb0*/  SEL R44, R45, R108, P0 ;  /* 0x0000006c2d2c7207 */ /* 0x001fe20000000000 */
[----:B------:R-:W0:Y:S01]  /*20cc0*/  SHFL.IDX PT, R109, R54, R5, 0x1c1f ;  /* 0x001c1f05366d7589 */ /* 0x000e2200000e0000 */
[----:B-1----:R-:W-:Y:S02]  /*20cd0*/  SEL R78, R79, R126, P0 ;  /* 0x0000007e4f4e7207 */ /* 0x002fe40000000000 */
[----:B------:R-:W-:Y:S01]  /*20ce0*/  SEL R45, R108, R45, P0 ;  /* 0x0000002d6c2d7207 */ /* 0x000fe20000000000 */
[----:B------:R-:W1:Y:S01]  /*20cf0*/  SHFL.IDX PT, R111, R10, R5, 0x1c1f ;  /* 0x001c1f050a6f7589 */ /* 0x000e6200000e0000 */
[----:B------:R-:W-:-:S02]  /*20d00*/  SEL R80, R81, R128, P0 ;  /* 0x0000008051507207 */ /* 0x000fc40000000000 */
[----:B------:R-:W-:Y:S01]  /*20d10*/  SEL R81, R128, R81, P0 ;  /* 0x0000005180517207 */ /* 0x000fe20000000000 */
[----:B------:R2:W1:Y:S01]  /*20d20*/  SHFL.IDX PT, R124, R42, R5, 0x1c1f ;  /* 0x001c1f052a7c7589 */ /* 0x00046200000e0000 */
[----:B------:R-:W-:Y:S02]  /*20d30*/  SEL R82, R83, R122, P0 ;  /* 0x0000007a53527207 */ /* 0x000fe40000000000 */
[----:B------:R-:W-:Y:S01]  /*20d40*/  SEL R79, R126, R79, P0 ;  /* 0x0000004f7e4f7207 */ /* 0x000fe20000000000 */
[----:B------:R0:W1:Y:S01]  /*20d50*/  SHFL.IDX PT, R114, R40, R5, 0x1c1f ;  /* 0x001c1f0528727589 */ /* 0x00006200000e0000 */
[----:B----4-:R-:W-:Y:S02]  /*20d60*/  SEL R63, R25, R98, P0 ;  /* 0x00000062193f7207 */ /* 0x010fe40000000000 */
[----:B------:R-:W-:Y:S01]  /*20d70*/  SEL R64, R98, R25, P0 ;  /* 0x0000001962407207 */ /* 0x000fe20000000000 */
[----:B------:R-:W4:Y:S01]  /*20d80*/  SHFL.IDX PT, R116, R52, R5, 0x1c1f ;  /* 0x001c1f0534747589 */ /* 0x000f2200000e0000 */
[----:B--2---:R-:W-:Y:S01]  /*20d90*/  SEL R65, R66, R59, P0 ;  /* 0x0000003b42417207 */ /* 0x004fe20000000000 */
[----:B------:R-:W-:Y:S01]  /*20da0*/  IMAD.MOV.U32 R98, RZ, RZ, RZ ;  /* 0x000000ffff627224 */ /* 0x000fe200078e00ff */
[----:B------:R-:W-:Y:S01]  /*20db0*/  SEL R42, R43, R110, P0 ;  /* 0x0000006e2b2a7207 */ /* 0x000fe20000000000 */
[----:B------:R-:W2:Y:S01]  /*20dc0*/  SHFL.IDX PT, R58, R58, R5, 0x1c1f ;  /* 0x001c1f053a3a7589 */ /* 0x000ea200000e0000 */
[----:B---3--:R-:W-:-:S02]  /*20dd0*/  SEL R67, R68, R61, P0 ;  /* 0x0000003d44437207 */ /* 0x008fc40000000000 */
[----:B0-----:R-:W-:Y:S01]  /*20de0*/  SEL R40, R41, R112, P0 ;  /* 0x0000007029287207 */ /* 0x001fe20000000000 */
[----:B------:R0:W3:Y:S01]  /*20df0*/  SHFL.IDX PT, R60, R60, R7, 0x1c1f ;  /* 0x001c1f073c3c7589 */ /* 0x0000e200000e0000 */
[----:B------:R-:W-:Y:S02]  /*20e00*/  SEL R87, R90, R109, P0 ;  /* 0x0000006d5a577207 */ /* 0x000fe40000000000 */
[----:B------:R-:W-:Y:S01]  /*20e10*/  SEL R41, R112, R41, P0 ;  /* 0x0000002970297207 */ /* 0x000fe20000000000 */
[----:B------:R0:W0:Y:S01]  /*20e20*/  SHFL.IDX PT, R4, R4, R7, 0x1c1f ;  /* 0x001c1f0704047589 */ /* 0x00002200000e0000 */
[----:B-1----:R-:W-:Y:S02]  /*20e30*/  SEL R91, R92, R111, P0 ;  /* 0x0000006f5c5b7207 */ /* 0x002fe40000000000 */
[----:B------:R-:W-:Y:S01]  /*20e40*/  SEL R43, R110, R43, P0 ;  /* 0x0000002b6e2b7207 */ /* 0x000fe20000000000 */
[----:B------:R1:W0:Y:S01]  /*20e50*/  SHFL.IDX PT, R7, R8, R5, 0x1c1f ;  /* 0x001c1f0508077589 */ /* 0x00022200000e0000 */
[----:B------:R-:W-:-:S02]  /*20e60*/  SEL R49, R31, R124, P0 ;  /* 0x0000007c1f317207 */ /* 0x000fc40000000000 */
[----:B------:R-:W-:Y:S01]  /*20e70*/  SEL R50, R124, R31, P0 ;  /* 0x0000001f7c327207 */ /* 0x000fe20000000000 */
[----:B------:R1:W0:Y:S01]  /*20e80*/  SHFL.IDX PT, R14, R6, R5, 0x1c1f ;  /* 0x001c1f05060e7589 */ /* 0x00022200000e0000 */
[----:B------:R-:W-:Y:S02]  /*20e90*/  SEL R83, R122, R83, P0 ;  /* 0x000000537a537207 */ /* 0x000fe40000000000 */
[----:B------:R-:W-:Y:S02]  /*20ea0*/  SEL R51, R27, R114, P0 ;  /* 0x000000721b337207 */ /* 0x000fe40000000000 */
[----:B----4-:R-:W-:Y:S02]  /*20eb0*/  SEL R53, R29, R116, P0 ;  /* 0x000000741d357207 */ /* 0x010fe40000000000 */
[----:B------:R-:W-:Y:S02]  /*20ec0*/  SEL R54, R116, R29, P0 ;  /* 0x0000001d74367207 */ /* 0x000fe40000000000 */
[----:B------:R-:W-:-:S02]  /*20ed0*/  SEL R52, R114, R27, P0 ;  /* 0x0000001b72347207 */ /* 0x000fc40000000000 */
[----:B--2---:R-:W-:Y:S02]  /*20ee0*/  SEL R55, R9, R58, P0 ;  /* 0x0000003a09377207 */ /* 0x004fe40000000000 */
[----:B------:R-:W-:Y:S02]  /*20ef0*/  SEL R62, R58, R9, P0 ;  /* 0x000000093a3e7207 */ /* 0x000fe40000000000 */
[----:B------:R-:W-:Y:S02]  /*20f00*/  SEL R68, R61, R68, P0 ;  /* 0x000000443d447207 */ /* 0x000fe40000000000 */
[----:B------:R-:W-:Y:S02]  /*20f10*/  SEL R66, R59, R66, P0 ;  /* 0x000000423b427207 */ /* 0x000fe40000000000 */
[----:B------:R-:W-:Y:S02]  /*20f20*/  SEL R92, R111, R92, P0 ;  /* 0x0000005c6f5c7207 */ /* 0x000fe40000000000 */
[----:B-1-3--:R-:W-:-:S07]  /*20f30*/  SEL R90, R109, R90, P0 ;  /* 0x0000005a6d5a7207 */ /* 0x00afce0000000000 */
.L_x_748:
[----:B------:R-:W-:Y:S05]  /*20f40*/  WARPSYNC.ALL ;  /* 0x0000000000007948 */ /* 0x000fea0003800000 */
[----:B------:R-:W-:Y:S01]  /*20f50*/  BAR.SYNC.DEFER_BLOCKING 0x1, 0x100 ;  /* 0x0044000000007b1d */ /* 0x000fe20000010000 */
[----:B0-----:R-:W-:Y:S02]  /*20f60*/  SEL R59, R4, R7, P0 ;  /* 0x00000007043b7207 */ /* 0x001fe40000000000 */
[----:B------:R-:W-:Y:S02]  /*20f70*/  SEL R61, R7, R4, P0 ;  /* 0x00000004073d7207 */ /* 0x000fe40000000000 */
[----:B------:R-:W-:Y:S01]  /*20f80*/  F2FP.BF16.F32.PACK_AB R4, R96, R99 ;  /* 0x000000636004723e */ /* 0x000fe200000010ff */
[----:B------:R-:W-:Y:S01]  /*20f90*/  ULDC.64 UR6, c[0x0][0xc08] ;  /* 0x0003020000067ab9 */ /* 0x000fe20000000a00 */
[----:B------:R-:W-:Y:S01]  /*20fa0*/  F2FP.BF16.F32.PACK_AB R5, R82, R49 ;  /* 0x000000315205723e */ /* 0x000fe200000010ff */
[----:B------:R-:W-:Y:S01]  /*20fb0*/  ULDC.64 UR4, c[0x0][0xc00] ;  /* 0x0003000000047ab9 */ /* 0x000fe20000000a00 */
[----:B------:R-:W-:-:S02]  /*20fc0*/  F2FP.BF16.F32.PACK_AB R6, R95, R97 ;  /* 0x000000615f06723e */ /* 0x000fc400000010ff */
[----:B------:R-:W-:Y:S02]  /*20fd0*/  F2FP.BF16.F32.PACK_AB R7, R83, R50 ;  /* 0x000000325307723e */ /* 0x000fe400000010ff */
[----:B------:R-:W-:Y:S02]  /*20fe0*/  SEL R58, R60, R14, P0 ;  /* 0x0000000e3c3a7207 */ /* 0x000fe40000000000 */
[----:B------:R-:W-:Y:S02]  /*20ff0*/  SEL R60, R14, R60, P0 ;  /* 0x0000003c0e3c7207 */ /* 0x000fe40000000000 */
[----:B------:R-:W-:Y:S02]  /*21000*/  F2FP.BF16.F32.PACK_AB R8, R93, R94 ;  /* 0x0000005e5d08723e */ /* 0x000fe400000010ff */
[----:B------:R-:W-:Y:S02]  /*21010*/  F2FP.BF16.F32.PACK_AB R9, R51, R53 ;  /* 0x000000353309723e */ /* 0x000fe400000010ff */
[----:B------:R-:W-:-:S02]  /*21020*/  F2FP.BF16.F32.PACK_AB R10, R74, R75 ;  /* 0x0000004b4a0a723e */ /* 0x000fc400000010ff */
[----:B------:R-:W-:Y:S01]  /*21030*/  F2FP.BF16.F32.PACK_AB R11, R52, R54 ;  /* 0x00000036340b723e */ /* 0x000fe200000010ff */
[----:B------:R-:W-:Y:S01]  /*21040*/  STSM.16.M88.4 [R35], R4 ;  /* 0x0000000423007844 */ /* 0x000fe20000000200 */
[----:B------:R-:W-:Y:S02]  /*21050*/  F2FP.BF16.F32.PACK_AB R12, R76, R2 ;  /* 0x000000024c0c723e */ /* 0x000fe400000010ff */
[----:B------:R-:W-:Y:S01]  /*21060*/  F2FP.BF16.F32.PACK_AB R13, R55, R63 ;  /* 0x0000003f370d723e */ /* 0x000fe200000010ff */
[----:B------:R-:W-:Y:S01]  /*21070*/  STSM.16.M88.4 [R105], R8 ;  /* 0x0000000869007844 */ /* 0x000fe20000000200 */
[----:B------:R-:W-:Y:S02]  /*21080*/  F2FP.BF16.F32.PACK_AB R14, R0, R3 ;  /* 0x00000003000e723e */ /* 0x000fe400000010ff */
[----:B------:R-:W-:Y:S02]  /*21090*/  F2FP.BF16.F32.PACK_AB R15, R62, R64 ;  /* 0x000000403e0f723e */ /* 0x000fe400000010ff */
        /* <DEDUP_REMOVED lines=10> */
[----:B------:R-:W-:Y:S02]  /*21140*/  F2FP.BF16.F32.PACK_AB R32, R42, R44 ;  /* 0x0000002c2a20723e */ /* 0x000fe400000010ff */
[----:B------:R-:W-:Y:S01]  /*21150*/  F2FP.BF16.F32.PACK_AB R33, R73, R85 ;  /* 0x000000554921723e */ /* 0x000fe200000010ff */
[----:B------:R-:W-:Y:S01]  /*21160*/  STSM.16.M88.4 [R100], R28 ;  /* 0x0000001c64007844 */ /* 0x000fe20000000200 */
[----:B------:R-:W-:Y:S01]  /*21170*/  F2FP.BF16.F32.PACK_AB R34, R43, R45 ;  /* 0x0000002d2b22723e */ /* 0x000fe200000010ff */
[----:B0-----:R-:W0:Y:S01]  /*21180*/  LDC R14, c[0x0][0xbe8] ;  /* 0x0002fa00ff0e7b82 */ /* 0x001e220000000800 */
[----:B------:R-:W-:Y:S02]  /*21190*/  F2FP.BF16.F32.PACK_AB R35, R84, R86 ;  /* 0x000000565423723e */ /* 0x000fe400000010ff */
[----:B------:R-:W-:-:S02]  /*211a0*/  F2FP.BF16.F32.PACK_AB R4, R46, R48 ;  /* 0x000000302e04723e */ /* 0x000fc400000010ff */
[----:B------:R-:W-:Y:S01]  /*211b0*/  F2FP.BF16.F32.PACK_AB R5, R87, R91 ;  /* 0x0000005b5705723e */ /* 0x000fe200000010ff */
[----:B------:R-:W-:Y:S01]  /*211c0*/  STSM.16.M88.4 [R101], R32 ;  /* 0x0000002065007844 */ /* 0x000fe20000000200 */
[----:B------:R-:W-:Y:S02]  /*211d0*/  F2FP.BF16.F32.PACK_AB R6, R47, R77 ;  /* 0x0000004d2f06723e */ /* 0x000fe400000010ff */
[----:B------:R-:W-:Y:S02]  /*211e0*/  F2FP.BF16.F32.PACK_AB R7, R90, R92 ;  /* 0x0000005c5a07723e */ /* 0x000fe400000010ff */
[----:B------:R-:W-:Y:S02]  /*211f0*/  F2FP.BF16.F32.PACK_AB R8, R78, R80 ;  /* 0x000000504e08723e */ /* 0x000fe400000010ff */
[----:B------:R-:W-:Y:S01]  /*21200*/  F2FP.BF16.F32.PACK_AB R10, R79, R81 ;  /* 0x000000514f0a723e */ /* 0x000fe200000010ff */
[----:B------:R-:W-:Y:S01]  /*21210*/  STSM.16.M88.4 [R102], R4 ;  /* 0x0000000466007844 */ /* 0x000fe20000000200 */
[----:B------:R-:W-:-:S02]  /*21220*/  F2FP.BF16.F32.PACK_AB R9, R59, R58 ;  /* 0x0000003a3b09723e */ /* 0x000fc400000010ff */
[----:B------:R-:W-:Y:S02]  /*21230*/  F2FP.BF16.F32.PACK_AB R11, R61, R60 ;  /* 0x0000003c3d0b723e */ /* 0x000fe400000010ff */
[----:B------:R-:W-:Y:S02]  /*21240*/  ISETP.NE.U32.AND P3, PT, RZ, UR6, PT ;  /* 0x00000006ff007c0c */ /* 0x000fe4000bf65070 */
[----:B------:R-:W-:Y:S01]  /*21250*/  ISETP.NE.U32.AND P0, PT, RZ, UR4, PT ;  /* 0x00000004ff007c0c */ /* 0x000fe2000bf05070 */
[----:B------:R2:W-:Y:S01]  /*21260*/  STSM.16.M88.4 [R103], R8 ;  /* 0x0000000867007844 */ /* 0x0005e20000000200 */
[----:B------:R-:W-:Y:S01]  /*21270*/  BAR.SYNC.DEFER_BLOCKING 0x1, 0x100 ;  /* 0x0044000000007b1d */ /* 0x000fe20000010000 */
[----:B------:R-:W-:Y:S02]  /*21280*/  ISETP.NE.AND.EX P3, PT, RZ, UR7, PT, P3 ;  /* 0x00000007ff007c0c */ /* 0x000fe4000bf65330 */
[----:B------:R-:W-:Y:S02]  /*21290*/  IADD3 R12, P1, R212, UR4, RZ ;  /* 0x00000004d40c7c10 */ /* 0x000fe4000ff3e0ff */
[----:B------:R-:W-:-:S02]  /*212a0*/  ISETP.NE.AND.EX P0, PT, RZ, UR5, PT, P0 ;  /* 0x00000005ff007c0c */ /* 0x000fc4000bf05300 */
[----:B------:R-:W-:-:S07]  /*212b0*/  IADD3.X R13, R213, UR5, RZ, P1, !PT ;  /* 0x00000005d50d7c10 */ /* 0x000fce0008ffe4ff */
[----:B------:R-:W-:Y:S01]  /*212c0*/  @P3 IADD3 R212, P1, R212, UR6, RZ ;  /* 0x00000006d4d43c10 */ /* 0x000fe2000ff3e0ff */
[----:B------:R-:W-:Y:S02]  /*212d0*/  ULDC UR6, c[0x0][0xa88] ;  /* 0x0002a20000067ab9 */ /* 0x000fe40000000800 */
[----:B-1----:R-:W-:Y:S02]  /*212e0*/  MOV R25, UR6 ;  /* 0x0000000600197c02 */ /* 0x002fe40008000f00 */
[----:B------:R-:W-:Y:S01]  /*212f0*/  @P3 IADD3.X R213, R213, UR7, RZ, P1, !PT ;  /* 0x00000007d5d53c10 */ /* 0x000fe20008ffe4ff */
[----:B------:R1:W5:Y:S04]  /*21300*/  @P0 LDG.E R98, desc[UR54][R12.64] ;  /* 0x000000360c620981 */ /* 0x000368000c1e1900 */
[----:B------:R1:W5:Y:S01]  /*21310*/  @P3 LDG.E R25, desc[UR54][R212.64] ;  /* 0x00000036d4193981 */ /* 0x000362000c1e1900 */
[----:B--2---:R-:W-:Y:S01]  /*21320*/  IMAD.MOV.U32 R10, RZ, RZ, 0x9b8 ;  /* 0x000009b8ff0a7424 */ /* 0x004fe200078e00ff */
[----:B------:R-:W-:-:S02]  /*21330*/  ISETP.GT.AND P2, PT, R211, 0x1, PT ;  /* 0x00000001d300780c */ /* 0x000fc40003f44270 */
[----:B0-----:R-:W-:Y:S02]  /*21340*/  ISETP.NE.AND P1, PT, R14, 0x1, PT ;  /* 0x000000010e00780c */ /* 0x001fe40003f25270 */
[----:B------:R-:W-:-:S04]  /*21350*/  SEL R10, R10, 0x978, P2 ;  /* 0x000009780a0a7807 */ /* 0x000fc80001000000 */
[----:B------:R1:W0:Y:S08]  /*21360*/  LDC.64 R4, c[0x0][R10+0x220] ;  /* 0x000088000a047b82 */ /* 0x0002300000000a00 */
[----:B------:R1:W2:Y:S08]  /*21370*/  LDC.64 R6, c[0x0][R10+0x218] ;  /* 0x000086000a067b82 */ /* 0x0002b00000000a00 */
[----:B------:R1:W3:Y:S01]  /*21380*/  LDC.64 R8, c[0x0][R10+0x228] ;  /* 0x00008a000a087b82 */ /* 0x0002e20000000a00 */
[----:B------:R-:W-:Y:S05]  /*21390*/  @P3 BRA `(.L_x_498) ;  /* 0x0000000000103947 */ /* 0x000fea0003800000 */
[----:B------:R-:W-:Y:S05]  /*213a0*/  @!P0 BRA `(.L_x_498) ;  /* 0x00000000000c8947 */ /* 0x000fea0003800000 */
[----:B------:R-:W4:Y:S04]  /*213b0*/  LDG.E R24, desc[UR54][R12.64] ;  /* 0x000000360c187981 */ /* 0x000f28000c1e1900 */
[----:B-----5:R-:W4:Y:S02]  /*213c0*/  LDG.E R25, desc[UR54][R12.64+0x4] ;  /* 0x000004360c197981 */ /* 0x020f24000c1e1900 */
[----:B----4-:R-:W-:-:S07]  /*213d0*/  IMAD.IADD R25, R25, 0x1, -R24 ;  /* 0x0000000119197824 */ /* 0x010fce00078e0a18 */
.L_x_498:
[----:B------:R-:W4:Y:S01]  /*213e0*/  LDL R26, [R1+0x64] ;  /* 0x00006400011a7983 */ /* 0x000f220000100800 */
[----:B-1----:R-:W1:Y:S01]  /*213f0*/  LDC.64 R10, c[0x0][R10+0x210] ;  /* 0x000084000a0a7b82 */ /* 0x002e620000000a00 */
[----:B------:R-:W-:Y:S01]  /*21400*/  ISETP.NE.U32.AND P0, PT, RZ, UR4, PT ;  /* 0x00000004ff007c0c */ /* 0x000fe2000bf05070 */
[-C--:B--2---:R-:W-:Y:S01]  /*21410*/  IMAD R29, R7, R204.reuse, RZ ;  /* 0x000000cc071d7224 */ /* 0x084fe200078e02ff */
[----:B------:R-:W2:Y:S01]  /*21420*/  LDL R28, [R1+0x5c] ;  /* 0x00005c00011c7983 */ /* 0x000ea20000100800 */
[----:B------:R-:W-:Y:S01]  /*21430*/  IMAD.WIDE.U32 R6, R6, R204, RZ ;  /* 0x000000cc06067225 */ /* 0x000fe200078e00ff */
[----:B------:R-:W-:-:S03]  /*21440*/  ISETP.NE.AND.EX P0, PT, RZ, UR5, PT, P0 ;  /* 0x00000005ff007c0c */ /* 0x000fc6000bf05300 */
[----:B------:R-:W1:Y:S01]  /*21450*/  @P1 LDC R24, c[0x0][0xbec] ;  /* 0x0002fb00ff181b82 */ /* 0x000e620000000800 */
[----:B------:R-:W-:Y:S02]  /*21460*/  SEL R15, R206, RZ, !P0 ;  /* 0x000000ffce0f7207 */ /* 0x000fe40004000000 */
[----:B------:R-:W-:-:S03]  /*21470*/  SEL R27, R214, RZ, !P0 ;  /* 0x000000ffd61b7207 */ /* 0x000fc60004000000 */
[----:B0-----:R-:W-:Y:S02]  /*21480*/  IMAD R5, R5, R15, RZ ;  /* 0x0000000f05057224 */ /* 0x001fe400078e02ff */
[----:B------:R-:W0:Y:S02]  /*21490*/  @P1 LDC R33, c[0x0][0xbf0] ;  /* 0x0002fc00ff211b82 */ /* 0x000e240000000800 */
[C---:B------:R-:W-:Y:S02]  /*214a0*/  IMAD R31, R4.reuse, R27, R5 ;  /* 0x0000001b041f7224 */ /* 0x040fe400078e0205 */
[----:B------:R-:W-:-:S04]  /*214b0*/  IMAD.WIDE.U32 R4, R4, R15, RZ ;  /* 0x0000000f04047225 */ /* 0x000fc800078e00ff */
[----:B------:R-:W1:Y:S01]  /*214c0*/  LDC.64 R12, c[0x0][0xba8] ;  /* 0x0002ea00ff0c7b82 */ /* 0x000e620000000a00 */
[--C-:B-----5:R-:W-:Y:S01]  /*214d0*/  IADD3 R6, P0, P3, R4, R6, R98.reuse ;  /* 0x0000000604067210 */ /* 0x120fe20007b1e062 */
[----:B------:R-:W-:Y:S01]  /*214e0*/  IMAD.IADD R31, R5, 0x1, R31 ;  /* 0x00000001051f7824 */ /* 0x000fe200078e021f */
[----:B------:R-:W-:Y:S02]  /*214f0*/  SEL R27, R217, RZ, P2 ;  /* 0x000000ffd91b7207 */ /* 0x000fe40001000000 */
[----:B------:R-:W-:Y:S02]  /*21500*/  IADD3 R7, R7, R29, RZ ;  /* 0x0000001d07077210 */ /* 0x000fe40007ffe0ff */
[----:B------:R-:W-:Y:S01]  /*21510*/  SHF.R.S32.HI R100, RZ, 0x1f, R98 ;  /* 0x0000001fff647819 */ /* 0x000fe20000011462 */
[-C--:B---3--:R-:W-:Y:S02]  /*21520*/  IMAD R29, R9, R27.reuse, RZ ;  /* 0x0000001b091d7224 */ /* 0x088fe400078e02ff */
[----:B------:R-:W-:Y:S01]  /*21530*/  IMAD.WIDE.U32 R8, R8, R27, RZ ;  /* 0x0000001b08087225 */ /* 0x000fe200078e00ff */
[----:B------:R-:W-:-:S04]  /*21540*/  IADD3.X R7, R31, R7, R100, P0, P3 ;  /* 0x000000071f077210 */ /* 0x000fc800007e6464 */
[----:B------:R-:W-:Y:S01]  /*21550*/  IADD3 R29, R9, R29, RZ ;  /* 0x0000001d091d7210 */ /* 0x000fe20007ffe0ff */
[----:B-1----:R-:W1:Y:S08]  /*21560*/  @!P2 LDC R12, c[0x0][0xb50] ;  /* 0x0002d400ff0cab82 */ /* 0x002e700000000800 */
[----:B------:R-:W3:Y:S01]  /*21570*/  @!P2 LDC R13, c[0x0][0xb54] ;  /* 0x0002d500ff0dab82 */ /* 0x000ee20000000800 */
[----:B----4-:R-:W-:-:S02]  /*21580*/  IMAD R35, R215, 0x80, R26 ;  /* 0x00000080d7237824 */ /* 0x010fc400078e021a */
[----:B------:R-:W4:Y:S02]  /*21590*/  S2R R26, SR_TID.X ;  /* 0x00000000001a7919 */ /* 0x000f240000002100 */
[----:B------:R-:W-:-:S04]  /*215a0*/  @P1 IMAD.HI.U32 R4, R35, R24, RZ ;  /* 0x0000001823041227 */ /* 0x000fc800078e00ff */
[----:B------:R-:W-:Y:S01]  /*215b0*/  IMAD.MOV.U32 R5, RZ, RZ, R35 ;  /* 0x000000ffff057224 */ /* 0x000fe200078e0023 */
[----:B0-----:R-:W-:-:S05]  /*215c0*/  @P1 SHF.R.U32.HI R5, RZ, R33, R4 ;  /* 0x00000021ff051219 */ /* 0x001fca0000011604 */
[--C-:B------:R-:W-:Y:S01]  /*215d0*/  IMAD.MOV R27, RZ, RZ, -R5.reuse ;  /* 0x000000ffff1b7224 */ /* 0x100fe200078e0a05 */
[----:B------:R-:W-:Y:S02]  /*215e0*/  IADD3 R8, P0, P3, R5, R6, R8 ;  /* 0x0000000605087210 */ /* 0x000fe40007b1e008 */
[----:B------:R-:W-:Y:S01]  /*215f0*/  SHF.R.S32.HI R4, RZ, 0x1f, R5 ;  /* 0x0000001fff047819 */ /* 0x000fe20000011405 */
[----:B------:R-:W-:-:S03]  /*21600*/  IMAD R5, R14, R27, R35 ;  /* 0x0000001b0e057224 */ /* 0x000fc600078e0223 */
[----:B------:R-:W-:Y:S01]  /*21610*/  IADD3.X R9, R4, R7, R29, P0, P3 ;  /* 0x0000000704097210 */ /* 0x000fe200007e641d */
[-C--:B------:R-:W-:Y:S01]  /*21620*/  IMAD R4, R11, R5.reuse, RZ ;  /* 0x000000050b047224 */ /* 0x080fe200078e02ff */
[----:B------:R-:W-:Y:S01]  /*21630*/  SHF.R.S32.HI R7, RZ, 0x1f, R5 ;  /* 0x0000001fff077819 */ /* 0x000fe20000011405 */
[----:B------:R-:W-:-:S04]  /*21640*/  IMAD.WIDE.U32 R8, R10, R5, R8 ;  /* 0x000000050a087225 */ /* 0x000fc800078e0008 */
[----:B------:R-:W-:Y:S02]  /*21650*/  IMAD R7, R10, R7, R4 ;  /* 0x000000070a077224 */ /* 0x000fe400078e0204 */
[----:B----4-:R-:W-:Y:S01]  /*21660*/  VIADD R30, R26, 0xffffff80 ;  /* 0xffffff801a1e7836 */ /* 0x010fe20000000000 */
[----:B-1----:R-:W-:Y:S01]  /*21670*/  LEA R12, P0, R8, R12, 0x2 ;  /* 0x0000000c080c7211 */ /* 0x002fe200078010ff */
[----:B------:R-:W-:-:S03]  /*21680*/  IMAD.IADD R4, R9, 0x1, R7 ;  /* 0x0000000109047824 */ /* 0x000fc600078e0207 */
[----:B------:R-:W-:Y:S02]  /*21690*/  SHF.R.S32.HI R26, RZ, 0x1f, R30 ;  /* 0x0000001fff1a7819 */ /* 0x000fe4000001141e */
[----:B---3--:R-:W-:Y:S02]  /*216a0*/  LEA.HI.X R13, R8, R13, R4, 0x2, P0 ;  /* 0x0000000d080d7211 */ /* 0x008fe400000f1404 */
[----:B------:R-:W-:Y:S01]  /*216b0*/  LEA.HI R26, R26, R30, RZ, 0x7 ;  /* 0x0000001e1a1a7211 */ /* 0x000fe200078f38ff */
[----:B------:R-:W-:Y:S03]  /*216c0*/  SHFL.IDX PT, R4, R12, RZ, 0x1c1f ;  /* 0x001c1fff0c047589 */ /* 0x000fe600000e0000 */
[----:B------:R-:W-:Y:S01]  /*216d0*/  LOP3.LUT R26, R26, 0xffffff80, RZ, 0xc0, !PT ;  /* 0xffffff801a1a7812 */ /* 0x000fe200078ec0ff */
[----:B------:R-:W0:Y:S01]  /*216e0*/  SHFL.IDX PT, R5, R13, RZ, 0x1c1f ;  /* 0x001c1fff0d057589 */ /* 0x000e2200000e0000 */
[----:B--2---:R-:W-:-:S03]  /*216f0*/  LEA R29, R215, R28, 0x7 ;  /* 0x0000001cd71d7211 */ /* 0x004fc600078e38ff */
[----:B------:R-:W-:Y:S01]  /*21700*/  SHFL.IDX PT, R6, R12, 0x1, 0x1c1f ;  /* 0x003c1f000c067f89 */ /* 0x000fe200000e0000 */
[----:B------:R-:W-:-:S03]  /*21710*/  IMAD.IADD R26, R30, 0x1, -R26 ;  /* 0x000000011e1a7824 */ /* 0x000fc600078e0a1a */
[----:B------:R-:W1:Y:S01]  /*21720*/  SHFL.IDX PT, R7, R13, 0x1, 0x1c1f ;  /* 0x003c1f000d077f89 */ /* 0x000e6200000e0000 */
[----:B------:R-:W-:Y:S01]  /*21730*/  IMAD R10, R25, R14, RZ ;  /* 0x0000000e190a7224 */ /* 0x000fe200078e02ff */
[----:B------:R-:W-:Y:S01]  /*21740*/  LOP3.LUT P0, RZ, R26, 0x3, RZ, 0xc0, !PT ;  /* 0x000000031aff7812 */ /* 0x000fe2000780c0ff */
[----:B------:R-:W-:-:S03]  /*21750*/  VIADD R24, R29, 0x8 ;  /* 0x000000081d187836 */ /* 0x000fc60000000000 */
[-C--:B------:R-:W-:Y:S02]  /*21760*/  ISETP.GE.OR P3, PT, R29, R10.reuse, P0 ;  /* 0x0000000a1d00720c */ /* 0x080fe40000766670 */
[----:B------:R-:W-:-:S11]  /*21770*/  ISETP.GE.OR P0, PT, R24, R10, P0 ;  /* 0x0000000a1800720c */ /* 0x000fd60000706670 */
[----:B0-----:R0:W-:Y:S04]  /*21780*/  @!P3 ST.E desc[UR54][R4.64], R88 ;  /* 0x000000580400b985 */ /* 0x0011e8000c101936 */
[----:B-1----:R0:W-:Y:S01]  /*21790*/  @!P0 ST.E desc[UR54][R6.64], R89 ;  /* 0x0000005906008985 */ /* 0x0021e2000c101936 */
[----:B------:R-:W-:Y:S05]  /*217a0*/  @P2 BRA `(.L_x_499) ;  /* 0x0000000800bc2947 */ /* 0x000fea0003800000 */
[----:B------:R-:W-:Y:S01]  /*217b0*/  IMAD R3, R236, 0x40, R203 ;  /* 0x00000040ec037824 */ /* 0x000fe200078e02cb */
[----:B------:R-:W1:Y:S01]  /*217c0*/  @P1 LDC R11, c[0x0][0xbec] ;  /* 0x0002fb00ff0b1b82 */ /* 0x000e620000000800 */
[----:B------:R-:W-:Y:S02]  /*217d0*/  ULDC.64 UR4, c[0x0][0xaa0] ;  /* 0x0002a80000047ab9 */ /* 0x000fe40000000a00 */
[----:B------:R-:W-:-:S03]  /*217e0*/  IMAD.WIDE R56, R3, 0x2, R56 ;  /* 0x0000000203387825 */ /* 0x000fc600078e0238 */
[C---:B------:R-:W-:Y:S02]  /*217f0*/  IADD3 R29, P0, R56.reuse, 0x2000, RZ ;  /* 0x00002000381d7810 */ /* 0x040fe40007f1e0ff */
[----:B------:R-:W2:Y:S01]  /*21800*/  @P1 LDC R13, c[0x0][0xbf0] ;  /* 0x0002fc00ff0d1b82 */ /* 0x000ea20000000800 */
[----:B------:R-:W-:Y:S02]  /*21810*/  IADD3 R25, P5, R56, 0x1000, RZ ;  /* 0x0000100038197810 */ /* 0x000fe40007fbe0ff */
[----:B------:R-:W-:Y:S02]  /*21820*/  LOP3.LUT R28, R29, 0x380, RZ, 0xc0, !PT ;  /* 0x000003801d1c7812 */ /* 0x000fe400078ec0ff */
[----:B------:R-:W-:Y:S02]  /*21830*/  LOP3.LUT R24, R25, 0x380, RZ, 0xc0, !PT ;  /* 0x0000038019187812 */ /* 0x000fe400078ec0ff */
[----:B------:R-:W-:Y:S02]  /*21840*/  SHF.R.U64 R28, R28, 0x3, RZ ;  /* 0x000000031c1c7819 */ /* 0x000fe400000012ff */
[----:B------:R-:W-:-:S02]  /*21850*/  SHF.R.U64 R24, R24, 0x3, RZ ;  /* 0x0000000318187819 */ /* 0x000fc400000012ff */
[----:B------:R-:W-:Y:S02]  /*21860*/  LOP3.LUT R28, R28, R29, RZ, 0x3c, !PT ;  /* 0x0000001d1c1c7212 */ /* 0x000fe400078e3cff */
[----:B------:R-:W-:Y:S02]  /*21870*/  IADD3.X R29, RZ, R57, RZ, P0, !PT ;  /* 0x00000039ff1d7210 */ /* 0x000fe400007fe4ff */
[----:B------:R-:W-:Y:S02]  /*21880*/  IADD3 R3, P0, R56, 0x7000, RZ ;  /* 0x0000700038037810 */ /* 0x000fe40007f1e0ff */
[----:B------:R-:W-:Y:S01]  /*21890*/  LOP3.LUT R24, R24, R25, RZ, 0x3c, !PT ;  /* 0x0000001918187212 */ /* 0x000fe200078e3cff */
[--C-:B------:R-:W-:Y:S01]  /*218a0*/  IMAD.X R25, RZ, RZ, R57.reuse, P5 ;  /* 0x000000ffff197224 */ /* 0x100fe200028e0639 */
[----:B------:R-:W-:Y:S01]  /*218b0*/  LOP3.LUT R0, R3, 0x380, RZ, 0xc0, !PT ;  /* 0x0000038003007812 */ /* 0x000fe200078ec0ff */
[----:B------:R-:W-:Y:S01]  /*218c0*/  IMAD.X R49, RZ, RZ, R57, P0 ;  /* 0x000000ffff317224 */ /* 0x000fe200000e0639 */
[C---:B------:R-:W-:Y:S01]  /*218d0*/  IADD3 R33, P2, R56.reuse, 0x3000, RZ ;  /* 0x0000300038217810 */ /* 0x040fe20007f5e0ff */
[----:B------:R-:W5:Y:S01]  /*218e0*/  LD.E.128 R28, desc[UR54][R28.64] ;  /* 0x000000361c1c7980 */ /* 0x000f62000c101d00 */
[----:B------:R-:W-:-:S02]  /*218f0*/  IADD3 R37, P3, R56, 0x4000, RZ ;  /* 0x0000400038257810 */ /* 0x000fc40007f7e0ff */
[C---:B------:R-:W-:Y:S01]  /*21900*/  IADD3 R41, P4, R56.reuse, 0x5000, RZ ;  /* 0x0000500038297810 */ /* 0x040fe20007f9e0ff */
[----:B------:R-:W5:Y:S01]  /*21910*/  LD.E.128 R24, desc[UR54][R24.64] ;  /* 0x0000003618187980 */ /* 0x000f62000c101d00 */
[----:B------:R-:W-:Y:S02]  /*21920*/  IADD3 R45, P5, R56, 0x6000, RZ ;  /* 0x00006000382d7810 */ /* 0x000fe40007fbe0ff */
[----:B------:R-:W-:Y:S02]  /*21930*/  SHF.R.U64 R0, R0, 0x3, RZ ;  /* 0x0000000300007819 */ /* 0x000fe400000012ff */
[----:B------:R-:W-:Y:S02]  /*21940*/  LOP3.LUT R32, R33, 0x380, RZ, 0xc0, !PT ;  /* 0x0000038021207812 */ /* 0x000fe400078ec0ff */
[----:B------:R-:W-:Y:S02]  /*21950*/  LOP3.LUT R36, R37, 0x380, RZ, 0xc0, !PT ;  /* 0x0000038025247812 */ /* 0x000fe400078ec0ff */
[----:B------:R-:W-:-:S02]  /*21960*/  LOP3.LUT R40, R41, 0x380, RZ, 0xc0, !PT ;  /* 0x0000038029287812 */ /* 0x000fc400078ec0ff */
[----:B------:R-:W-:Y:S02]  /*21970*/  LOP3.LUT R44, R45, 0x380, RZ, 0xc0, !PT ;  /* 0x000003802d2c7812 */ /* 0x000fe400078ec0ff */
[----:B0-----:R-:W-:Y:S02]  /*21980*/  LOP3.LUT R5, R56, 0x380, RZ, 0xc0, !PT ;  /* 0x0000038038057812 */ /* 0x001fe400078ec0ff */
[----:B------:R-:W-:Y:S01]  /*21990*/  LOP3.LUT R48, R0, R3, RZ, 0x3c, !PT ;  /* 0x0000000300307212 */ /* 0x000fe200078e3cff */
[----:B------:R-:W-:Y:S01]  /*219a0*/  IMAD R3, R100, UR4, RZ ;  /* 0x0000000464037c24 */ /* 0x000fe2000f8e02ff */
[----:B------:R-:W-:Y:S02]  /*219b0*/  SHF.R.U64 R32, R32, 0x3, RZ ;  /* 0x0000000320207819 */ /* 0x000fe400000012ff */
[----:B------:R-:W-:Y:S02]  /*219c0*/  SHF.R.U64 R36, R36, 0x3, RZ ;  /* 0x0000000324247819 */ /* 0x000fe400000012ff */
[----:B------:R-:W-:-:S02]  /*219d0*/  SHF.R.U64 R40, R40, 0x3, RZ ;  /* 0x0000000328287819 */ /* 0x000fc400000012ff */
[----:B------:R-:W-:Y:S01]  /*219e0*/  SHF.R.U64 R44, R44, 0x3, RZ ;  /* 0x000000032c2c7819 */ /* 0x000fe200000012ff */
[C---:B------:R-:W-:Y:S01]  /*219f0*/  IMAD R9, R98.reuse, UR5, R3 ;  /* 0x0000000562097c24 */ /* 0x040fe2000f8e0203 */
[----:B------:R-:W-:Y:S01]  /*21a00*/  SHF.R.U64 R5, R5, 0x3, RZ ;  /* 0x0000000305057819 */ /* 0x000fe200000012ff */
[----:B------:R-:W-:Y:S01]  /*21a10*/  IMAD.WIDE.U32 R2, R98, UR4, RZ ;  /* 0x0000000462027c25 */ /* 0x000fe2000f8e00ff */
[----:B------:R-:W-:Y:S01]  /*21a20*/  LOP3.LUT R32, R32, R33, RZ, 0x3c, !PT ;  /* 0x0000002120207212 */ /* 0x000fe200078e3cff */
[----:B------:R-:W-:Y:S01]  /*21a30*/  ULDC.64 UR4, c[0x0][0xae8] ;  /* 0x0002ba0000047ab9 */ /* 0x000fe20000000a00 */
[----:B------:R-:W-:Y:S01]  /*21a40*/  LOP3.LUT R36, R36, R37, RZ, 0x3c, !PT ;  /* 0x0000002524247212 */ /* 0x000fe200078e3cff */
[--C-:B------:R-:W-:Y:S01]  /*21a50*/  IMAD.X R33, RZ, RZ, R57.reuse, P2 ;  /* 0x000000ffff217224 */ /* 0x100fe200010e0639 */
[----:B------:R-:W-:Y:S01]  /*21a60*/  LOP3.LUT R40, R40, R41, RZ, 0x3c, !PT ;  /* 0x0000002928287212 */ /* 0x000fe200078e3cff */
[--C-:B------:R-:W-:Y:S01]  /*21a70*/  IMAD.X R37, RZ, RZ, R57.reuse, P3 ;  /* 0x000000ffff257224 */ /* 0x100fe200018e0639 */
[----:B------:R-:W-:Y:S01]  /*21a80*/  LOP3.LUT R44, R44, R45, RZ, 0x3c, !PT ;  /* 0x0000002d2c2c7212 */ /* 0x000fe200078e3cff */
[----:B------:R-:W-:Y:S01]  /*21a90*/  IMAD.X R41, RZ, RZ, R57, P4 ;  /* 0x000000ffff297224 */ /* 0x000fe200020e0639 */
[----:B------:R-:W-:Y:S01]  /*21aa0*/  IADD3.X R45, RZ, R57, RZ, P5, !PT ;  /* 0x00000039ff2d7210 */ /* 0x000fe20002ffe4ff */
[----:B------:R-:W-:Y:S01]  /*21ab0*/  IMAD R0, R210, 0x20, R236 ;  /* 0x00000020d2007824 */ /* 0x000fe200078e02ec */
[----:B------:R-:W-:Y:S01]  /*21ac0*/  LOP3.LUT R56, R5, R56, RZ, 0x3c, !PT ;  /* 0x0000003805387212 */ /* 0x000fe200078e3cff */
[----:B------:R-:W-:Y:S01]  /*21ad0*/  IMAD.IADD R3, R3, 0x1, R9 ;  /* 0x0000000103037824 */ /* 0x000fe200078e0209 */
[----:B------:R-:W5:Y:S01]  /*21ae0*/  LD.E.128 R32, desc[UR54][R32.64] ;  /* 0x0000003620207980 */ /* 0x000f62000c101d00 */
[----:B------:R-:W-:Y:S01]  /*21af0*/  SHF.R.S32.HI R8, RZ, 0x1f, R15 ;  /* 0x0000001fff087819 */ /* 0x000fe2000001140f */
[----:B------:R-:W-:-:S02]  /*21b00*/  IMAD.WIDE.U32 R2, R204, UR4, R2 ;  /* 0x00000004cc027c25 */ /* 0x000fc4000f8e0002 */
[----:B------:R0:W5:Y:S01]  /*21b10*/  LD.E.128 R4, desc[UR54][R56.64] ;  /* 0x0000003638047980 */ /* 0x000162000c101d00 */
[----:B------:R-:W-:-:S03]  /*21b20*/  LEA R12, R215, R0, 0x7 ;  /* 0x00000000d70c7211 */ /* 0x000fc600078e38ff */
[----:B------:R-:W5:Y:S04]  /*21b30*/  LD.E.128 R36, desc[UR54][R36.64] ;  /* 0x0000003624247980 */ /* 0x000f68000c101d00 */
[----:B------:R-:W5:Y:S04]  /*21b40*/  LD.E.128 R40, desc[UR54][R40.64] ;  /* 0x0000003628287980 */ /* 0x000f68000c101d00 */
[----:B------:R-:W5:Y:S04]  /*21b50*/  LD.E.128 R44, desc[UR54][R44.64] ;  /* 0x000000362c2c7980 */ /* 0x000f68000c101d00 */
[----:B------:R-:W5:Y:S01]  /*21b60*/  LD.E.128 R48, desc[UR54][R48.64] ;  /* 0x0000003630307980 */ /* 0x000f62000c101d00 */
[----:B------:R-:W-:Y:S01]  /*21b70*/  @!PT LDS RZ, [RZ] ;  /* 0x00000000fffff984 */ /* 0x000fe20000000800 */
[----:B------:R-:W-:Y:S01]  /*21b80*/  @!PT LDS RZ, [RZ] ;  /* 0x00000000fffff984 */ /* 0x000fe20000000800 */
[----:B------:R-:W-:Y:S01]  /*21b90*/  @!PT LDS RZ, [RZ] ;  /* 0x00000000fffff984 */ /* 0x000fe20000000800 */
[----:B------:R-:W-:Y:S01]  /*21ba0*/  @!PT LDS RZ, [RZ] ;  /* 0x00000000fffff984 */ /* 0x000fe20000000800 */
[----:B------:R3:W-:Y:S06]  /*21bb0*/  MEMBAR.ALL.CTA ;  /* 0x0000000000007992 */ /* 0x0007ec0000008000 */
[----:B---3--:R-:W3:Y:S01]  /*21bc0*/  FENCE.VIEW.ASYNC.S ;  /* 0x00000000000073c6 */ /* 0x008ee20000000000 */
[----:B------:R-:W-:Y:S01]  /*21bd0*/  IMAD R3, R204, UR5, R3 ;  /* 0x00000005cc037c24 */ /* 0x000fe2000f8e0203 */
[----:B------:R-:W-:Y:S01]  /*21be0*/  ULDC.64 UR4, c[0x0][0xaf0] ;  /* 0x0002bc0000047ab9 */ /* 0x000fe20000000a00 */
[----:B-1----:R-:W-:-:S04]  /*21bf0*/  @P1 IMAD.HI.U32 R0, R12, R11, RZ ;  /* 0x0000000b0c001227 */ /* 0x002fc800078e00ff */
[----:B------:R-:W-:Y:S02]  /*21c00*/  IMAD R8, R8, UR4, RZ ;  /* 0x0000000408087c24 */ /* 0x000fe4000f8e02ff */
[----:B------:R-:W-:Y:S01]  /*21c10*/  IMAD.MOV.U32 R9, RZ, RZ, R12 ;  /* 0x000000ffff097224 */ /* 0x000fe200078e000c */
[----:B--2---:R-:W-:Y:S01]  /*21c20*/  @P1 SHF.R.U32.HI R9, RZ, R13, R0 ;  /* 0x0000000dff091219 */ /* 0x004fe20000011600 */
[C---:B------:R-:W-:Y:S02]  /*21c30*/  IMAD R11, R15.reuse, UR5, R8 ;  /* 0x000000050f0b7c24 */ /* 0x040fe4000f8e0208 */
[----:B------:R-:W-:Y:S01]  /*21c40*/  IMAD.WIDE.U32 R2, R15, UR4, R2 ;  /* 0x000000040f027c25 */ /* 0x000fe2000f8e0002 */
[----:B------:R-:W-:Y:S01]  /*21c50*/  SHF.R.S32.HI R8, RZ, 0x1f, R9 ;  /* 0x0000001fff087819 */ /* 0x000fe20000011409 */
[----:B------:R-:W-:Y:S01]  /*21c60*/  ULDC.64 UR4, c[0x0][0xae0] ;  /* 0x0002b80000047ab9 */ /* 0x000fe20000000a00 */
[----:B------:R-:W-:Y:S01]  /*21c70*/  IADD3 R0, R16, 0x29820, RZ ;  /* 0x0002982010007810 */ /* 0x000fe20007ffe0ff */
[----:B------:R-:W-:-:S02]  /*21c80*/  IMAD.IADD R3, R3, 0x1, R11 ;  /* 0x0000000103037824 */ /* 0x000fc400078e020b */
[----:B------:R-:W-:Y:S01]  /*21c90*/  IMAD.MOV R11, RZ, RZ, -R9 ;  /* 0x000000ffff0b7224 */ /* 0x000fe200078e0a09 */
[----:B------:R-:W-:Y:S01]  /*21ca0*/  PRMT R0, RZ, 0x654, R0 ;  /* 0x00000654ff007816 */ /* 0x000fe20000000000 */
[----:B------:R-:W-:Y:S02]  /*21cb0*/  IMAD R8, R8, UR4, RZ ;  /* 0x0000000408087c24 */ /* 0x000fe4000f8e02ff */
[----:B------:R-:W-:Y:S01]  /*21cc0*/  IMAD R11, R14, R11, R12 ;  /* 0x0000000b0e0b7224 */ /* 0x000fe200078e020c */
[----:B---3--:R1:W-:Y:S01]  /*21cd0*/  SYNCS.ARRIVE.TRANS64.RED.A1T0 RZ, [R0+URZ], RZ ;  /* 0x000000ff00ff79a7 */ /* 0x0083e2000810043f */
[C---:B------:R-:W-:Y:S02]  /*21ce0*/  IMAD R13, R9.reuse, UR5, R8 ;  /* 0x00000005090d7c24 */ /* 0x040fe4000f8e0208 */
[----:B------:R-:W-:Y:S01]  /*21cf0*/  IMAD.WIDE.U32 R2, R9, UR4, R2 ;  /* 0x0000000409027c25 */ /* 0x000fe2000f8e0002 */
[----:B------:R-:W-:Y:S01]  /*21d00*/  ULDC.64 UR4, c[0x0][0xad8] ;  /* 0x0002b60000047ab9 */ /* 0x000fe20000000a00 */
[----:B-1----:R-:W-:-:S02]  /*21d10*/  SHF.R.S32.HI R0, RZ, 0x1f, R11 ;  /* 0x0000001fff007819 */ /* 0x002fc4000001140b */
[----:B------:R-:W-:-:S03]  /*21d20*/  IMAD.IADD R3, R3, 0x1, R13 ;  /* 0x0000000103037824 */ /* 0x000fc600078e020d */
[----:B------:R-:W-:Y:S02]  /*21d30*/  IMAD R0, R0, UR4, RZ ;  /* 0x0000000400007c24 */ /* 0x000fe4000f8e02ff */
[----:B------:R-:W-:-:S04]  /*21d40*/  IMAD.WIDE.U32 R8, R11, UR4, R2 ;  /* 0x000000040b087c25 */ /* 0x000fc8000f8e0002 */
[----:B------:R-:W-:Y:S01]  /*21d50*/  IMAD R3, R11, UR5, R0 ;  /* 0x000000050b037c24 */ /* 0x000fe2000f8e0200 */
[----:B------:R-:W-:Y:S02]  /*21d60*/  ULDC.64 UR4, c[0x0][0xa80] ;  /* 0x0002a00000047ab9 */ /* 0x000fe40000000a00 */
[----:B------:R-:W-:Y:S01]  /*21d70*/  LEA R2, P0, R8, UR4, 0x1 ;  /* 0x0000000408027c11 */ /* 0x000fe2000f8008ff */
[----:B------:R-:W-:Y:S01]  /*21d80*/  IMAD.IADD R3, R9, 0x1, R3 ;  /* 0x0000000109037824 */ /* 0x000fe200078e0203 */
[----:B------:R-:W-:-:S04]  /*21d90*/  UMOV UR4, 0xffffffff ;  /* 0xffffffff00047882 */ /* 0x000fc80000000000 */
[----:B------:R-:W-:Y:S01]  /*21da0*/  LEA.HI.X R3, R8, UR5, R3, 0x1, P0 ;  /* 0x0000000508037c11 */ /* 0x000fe200080f0c03 */
[----:B0-----:R-:W-:Y:S06]  /*21db0*/  BRA.DIV UR4, `(.L_x_500) ;  /* 0x000000ba04287947 */ /* 0x001fec000b800000 */
[----:B------:R0:W1:Y:S04]  /*21dc0*/  SHFL.IDX PT, R0, R3, RZ, 0x181f ;  /* 0x00181fff03007589 */ /* 0x00006800000e0000 */
[----:B------:R0:W2:Y:S02]  /*21dd0*/  SHFL.IDX PT, R14, R2, RZ, 0x181f ;  /* 0x00181fff020e7589 */ /* 0x0000a400000e0000 */
.L_x_751:
[----:B------:R-:W-:Y:S01]  /*21de0*/  IMAD R21, R215, 0x80, R236 ;  /* 0x00000080d7157824 */ /* 0x000fe200078e02ec */
[----:B------:R-:W-:Y:S04]  /*21df0*/  BSSY B1, `(.L_x_501) ;  /* 0x000000e000017945 */ /* 0x000fe80003800000 */
[----:B------:R-:W-:-:S13]  /*21e00*/  ISETP.GE.AND P0, PT, R21, R10, PT ;  /* 0x0000000a1500720c */ /* 0x000fda0003f06270 */
[----:B------:R-:W-:Y:S05]  /*21e10*/  @P0 BRA `(.L_x_502) ;  /* 0x00000000002c0947 */ /* 0x000fea0003800000 */
[----:B------:R-:W-:Y:S01]  /*21e20*/  ULDC UR4, c[0x0][0xac8] ;  /* 0x0002b20000047ab9 */ /* 0x000fe20000000800 */
[----:B------:R-:W-:Y:S02]  /*21e30*/  SHF.R.S32.HI R12, RZ, 0x1f, R203 ;  /* 0x0000001fff0c7819 */ /* 0x000fe400000114cb */
[----:B------:R-:W-:Y:S02]  /*21e40*/  ISETP.GE.AND P0, PT, R203, UR4, PT ;  /* 0x00000004cb007c0c */ /* 0x000fe4000bf06270 */
[----:B------:R-:W-:Y:S02]  /*21e50*/  ISETP.GE.AND P1, PT, R209, UR4, PT ;  /* 0x00000004d1007c0c */ /* 0x000fe4000bf26270 */
[----:B------:R-:W-:-:S09]  /*21e60*/  SHF.R.S32.HI R11, RZ, 0x1f, R209 ;  /* 0x0000001fff0b7819 */ /* 0x000fd200000114d1 */
[-C--:B--2---:R-:W-:Y:S02]  /*21e70*/  @!P0 LEA R8, P2, R203, R14.reuse, 0x1 ;  /* 0x0000000ecb088211 */ /* 0x084fe400078408ff */
[----:B------:R-:W-:Y:S02]  /*21e80*/  @!P1 LEA R14, P3, R209, R14, 0x1 ;  /* 0x0000000ed10e9211 */ /* 0x000fe400078608ff */
[-C--:B-1----:R-:W-:Y:S02]  /*21e90*/  @!P0 LEA.HI.X R9, R203, R0.reuse, R12, 0x1, P2 ;  /* 0x00000000cb098211 */ /* 0x082fe400010f0c0c */
[----:B------:R-:W-:-:S03]  /*21ea0*/  @!P1 LEA.HI.X R15, R209, R0, R11, 0x1, P3 ;  /* 0x00000000d10f9211 */ /* 0x000fc600018f0c0b */
[----:B-----5:R3:W-:Y:S04]  /*21eb0*/  @!P0 ST.E.128 desc[UR54][R8.64], R4 ;  /* 0x0000000408008985 */ /* 0x0207e8000c101d36 */
[----:B------:R3:W-:Y:S02]  /*21ec0*/  @!P1 ST.E.128 desc[UR54][R14.64], R36 ;  /* 0x000000240e009985 */ /* 0x0007e4000c101d36 */
.L_x_502:
[----:B------:R-:W-:Y:S05]  /*21ed0*/  BSYNC B1 ;  /* 0x0000000000017941 */ /* 0x000fea0003800000 */
.L_x_501:
[----:B------:R-:W-:-:S03]  /*21ee0*/  UMOV UR4, 0xffffffff ;  /* 0xffffffff00047882 */ /* 0x000fc60000000000 */
[----:B------:R-:W-:Y:S05]  /*21ef0*/  BRA.DIV UR4, `(.L_x_503) ;  /* 0x000000ba040c7947 */ /* 0x000fea000b800000 */
[----:B-1----:R1:W4:Y:S04]  /*21f00*/  SHFL.IDX PT, R0, R3, 0x1, 0x181f ;  /* 0x00381f0003007f89 */ /* 0x00232800000e0000 */
[----:B--23--:R1:W2:Y:S02]  /*21f10*/  SHFL.IDX PT, R14, R2, 0x1, 0x181f ;  /* 0x00381f00020e7f89 */ /* 0x00c2a400000e0000 */
.L_x_755:
[----:B-----5:R-:W-:Y:S01]  /*21f20*/  IADD3 R5, R21, 0x20, RZ ;  /* 0x0000002015057810 */ /* 0x020fe20007ffe0ff */
[----:B------:R-:W-:Y:S03]  /*21f30*/  BSSY B1, `(.L_x_504) ;  /* 0x000000e000017945 */ /* 0x000fe60003800000 */
        /* <DEDUP_REMOVED lines=9> */
[-C--:B----4-:R-:W-:Y:S02]  /*21fd0*/  @!P2 LEA.HI.X R5, R203, R0.reuse, R7, 0x1, P0 ;  /* 0x00000000cb05a211 */ /* 0x090fe400000f0c07 */
[----:B------:R-:W-:-:S03]  /*21fe0*/  @!P3 LEA.HI.X R15, R209, R0, R6, 0x1, P1 ;  /* 0x00000000d10fb211 */ /* 0x000fc600008f0c06 */
[----:B------:R3:W-:Y:S04]  /*21ff0*/  @!P2 ST.E.128 desc[UR54][R4.64], R24 ;  /* 0x000000180400a985 */ /* 0x0007e8000c101d36 */
[----:B------:R3:W-:Y:S02]  /*22000*/  @!P3 ST.E.128 desc[UR54][R14.64], R40 ;  /* 0x000000280e00b985 */ /* 0x0007e4000c101d36 */
.L_x_505:
[----:B------:R-:W-:Y:S05]  /*22010*/  BSYNC B1 ;  /* 0x0000000000017941 */ /* 0x000fea0003800000 */
.L_x_504:
[----:B------:R-:W-:-:S03]  /*22020*/  UMOV UR4, 0xffffffff ;  /* 0xffffffff00047882 */ /* 0x000fc60000000000 */
[----:B------:R-:W-:Y:S05]  /*22030*/  BRA.DIV UR4, `(.L_x_506) ;  /* 0x000000ba04047947 */ /* 0x000fea000b800000 */
[----:B----4-:R4:W0:Y:S04]  /*22040*/  SHFL.IDX PT, R0, R3, 0x2, 0x181f ;  /* 0x00581f0003007f89 */ /* 0x01082800000e0000 */
[----:B--23--:R4:W2:Y:S02]  /*22050*/  SHFL.IDX PT, R14, R2, 0x2, 0x181f ;  /* 0x00581f00020e7f89 */ /* 0x00c8a400000e0000 */
.L_x_759:
[----:B------:R-:W-:Y:S01]  /*22060*/  VIADD R5, R21, 0x40 ;  /* 0x0000004015057836 */ /* 0x000fe20000000000 */
        /* <DEDUP_REMOVED lines=10> */
[-C--:B0-----:R-:W-:Y:S02]  /*22110*/  @!P2 LEA.HI.X R5, R203, R0.reuse, R7, 0x1, P0 ;  /* 0x00000000cb05a211 */ /* 0x081fe400000f0c07 */
[----:B------:R-:W-:-:S03]  /*22120*/  @!P3 LEA.HI.X R15, R209, R0, R6, 0x1, P1 ;  /* 0x00000000d10fb211 */ /* 0x000fc600008f0c06 */
[----:B------:R3:W-:Y:S04]  /*22130*/  @!P2 ST.E.128 desc[UR54][R4.64], R28 ;  /* 0x0000001c0400a985 */ /* 0x0007e8000c101d36 */
[----:B------:R3:W-:Y:S02]  /*22140*/  @!P3 ST.E.128 desc[UR54][R14.64], R44 ;  /* 0x0000002c0e00b985 */ /* 0x0007e4000c101d36 */
.L_x_508:
[----:B------:R-:W-:Y:S05]  /*22150*/  BSYNC B1 ;  /* 0x0000000000017941 */ /* 0x000fea0003800000 */
.L_x_507:
[----:B------:R-:W-:-:S03]  /*22160*/  UMOV UR4, 0xffffffff ;  /* 0xffffffff00047882 */ /* 0x000fc60000000000 */
[----:B------:R-:W-:Y:S05]  /*22170*/  BRA.DIV UR4, `(.L_x_509) ;  /* 0x000000b604fc7947 */ /* 0x000fea000b800000 */
[----:B0-----:R0:W0:Y:S04]  /*22180*/  SHFL.IDX PT, R0, R3, 0x3, 0x181f ;  /* 0x00781f0003007f89 */ /* 0x00102800000e0000 */
[----:B--23--:R2:W3:Y:S02]  /*22190*/  SHFL.IDX PT, R14, R2, 0x3, 0x181f ;  /* 0x00781f00020e7f89 */ /* 0x00c4e400000e0000 */
.L_x_763:
[----:B01--4-:R-:W-:-:S05]  /*221a0*/  VIADD R3, R21, 0x60 ;  /* 0x0000006015037836 */ /* 0x013fca0000000000 */
[----:B------:R-:W-:-:S13]  /*221b0*/  ISETP.GE.AND P0, PT, R3, R10, PT ;  /* 0x0000000a0300720c */ /* 0x000fda0003f06270 */
[----:B------:R-:W-:Y:S05]  /*221c0*/  @P0 BRA `(.L_x_510) ;  /* 0x0000001c008c0947 */ /* 0x000fea0003800000 */
[----:B------:R-:W-:Y:S01]  /*221d0*/  ULDC UR4, c[0x0][0xac8] ;  /* 0x0002b20000047ab9 */ /* 0x000fe20000000800 */
[----:B------:R-:W-:Y:S02]  /*221e0*/  SHF.R.S32.HI R4, RZ, 0x1f, R203 ;  /* 0x0000001fff047819 */ /* 0x000fe400000114cb */
[----:B------:R-:W-:-:S13]  /*221f0*/  ISETP.GE.AND P1, PT, R203, UR4, PT ;  /* 0x00000004cb007c0c */ /* 0x000fda000bf26270 */
[----:B--23--:R-:W-:-:S04]  /*22200*/  @!P1 LEA R2, P0, R203, R14, 0x1 ;  /* 0x0000000ecb029211 */ /* 0x00cfc800078008ff */
[----:B------:R-:W-:Y:S02]  /*22210*/  @!P1 LEA.HI.X R3, R203, R0, R4, 0x1, P0 ;  /* 0x00000000cb039211 */ /* 0x000fe400000f0c04 */
[----:B------:R-:W-:-:S03]  /*22220*/  ISETP.GE.AND P0, PT, R209, UR4, PT ;  /* 0x00000004d1007c0c */ /* 0x000fc6000bf06270 */
[----:B------:R4:W-:Y:S10]  /*22230*/  @!P1 ST.E.128 desc[UR54][R2.64], R32 ;  /* 0x0000002002009985 */ /* 0x0009f4000c101d36 */
[----:B------:R-:W-:Y:S05]  /*22240*/  @P0 BRA `(.L_x_510) ;  /* 0x0000001c006c0947 */ /* 0x000fea0003800000 */
[----:B------:R-:W-:Y:S02]  /*22250*/  SHF.R.S32.HI R4, RZ, 0x1f, R209 ;  /* 0x0000001fff047819 */ /* 0x000fe400000114d1 */
[----:B------:R-:W-:-:S04]  /*22260*/  LEA R14, P0, R209, R14, 0x1 ;  /* 0x0000000ed10e7211 */ /* 0x000fc800078008ff */
[----:B------:R-:W-:-:S05]  /*22270*/  LEA.HI.X R15, R209, R0, R4, 0x1, P0 ;  /* 0x00000000d10f7211 */ /* 0x000fca00000f0c04 */
[----:B------:R0:W-:Y:S01]  /*22280*/  ST.E.128 desc[UR54][R14.64], R48 ;  /* 0x000000300e007985 */ /* 0x0001e2000c101d36 */
[----:B------:R-:W-:Y:S05]  /*22290*/  BRA `(.L_x_510) ;  /* 0x0000001c00587947 */ /* 0x000fea0003800000 */
.L_x_499:
[----:B------:R-:W-:Y:S01]  /*222a0*/  ULDC.64 UR4, c[0x0][0xb08] ;  /* 0x0002c20000047ab9 */ /* 0x000fe20000000a00 */
[----:B------:R-:W1:Y:S01]  /*222b0*/  @P1 LDC R8, c[0x0][0xbec] ;  /* 0x0002fb00ff081b82 */ /* 0x000e620000000800 */
[----:B0-----:R-:W-:Y:S01]  /*222c0*/  IMAD R7, R100, UR4, RZ ;  /* 0x0000000464077c24 */ /* 0x001fe2000f8e02ff */
[----:B------:R-:W-:Y:S01]  /*222d0*/  SHF.R.S32.HI R6, RZ, 0x1f, R15 ;  /* 0x0000001fff067819 */ /* 0x000fe2000001140f */
[----:B------:R-:W-:-:S04]  /*222e0*/  IMAD.WIDE.U32 R4, R98, UR4, RZ ;  /* 0x0000000462047c25 */ /* 0x000fc8000f8e00ff */
[----:B------:R-:W-:Y:S01]  /*222f0*/  IMAD R7, R98, UR5, R7 ;  /* 0x0000000562077c24 */ /* 0x000fe2000f8e0207 */
[----:B------:R-:W0:Y:S01]  /*22300*/  @P1 LDC R11, c[0x0][0xbf0] ;  /* 0x0002fc00ff0b1b82 */ /* 0x000e220000000800 */
[----:B------:R-:W-:Y:S01]  /*22310*/  ULDC.64 UR4, c[0x0][0xb38] ;  /* 0x0002ce0000047ab9 */ /* 0x000fe20000000a00 */
[----:B------:R-:W-:Y:S02]  /*22320*/  VIADD R28, R218, 0x8 ;  /* 0x00000008da1c7836 */ /* 0x000fe40000000000 */
[----:B------:R-:W-:Y:S01]  /*22330*/  IMAD.IADD R5, R5, 0x1, R7 ;  /* 0x0000000105057824 */ /* 0x000fe200078e0207 */
[----:B------:R-:W-:Y:S02]  /*22340*/  MOV R7, R35 ;  /* 0x0000002300077202 */ /* 0x000fe40000000f00 */
[----:B------:R-:W-:Y:S01]  /*22350*/  SHF.R.S32.HI R30, RZ, 0x1f, R28 ;  /* 0x0000001fff1e7819 */ /* 0x000fe2000001141c */
[----:B------:R-:W-:-:S04]  /*22360*/  IMAD.WIDE.U32 R4, R204, UR4, R4 ;  /* 0x00000004cc047c25 */ /* 0x000fc8000f8e0004 */
[----:B------:R-:W-:Y:S01]  /*22370*/  IMAD R5, R204, UR5, R5 ;  /* 0x00000005cc057c24 */ /* 0x000fe2000f8e0205 */
[----:B------:R-:W-:Y:S02]  /*22380*/  ULDC.64 UR4, c[0x0][0xb40] ;  /* 0x0002d00000047ab9 */ /* 0x000fe40000000a00 */
[----:B------:R-:W-:Y:S02]  /*22390*/  IMAD R6, R6, UR4, RZ ;  /* 0x0000000406067c24 */ /* 0x000fe4000f8e02ff */
[----:B------:R-:W-:-:S04]  /*223a0*/  IMAD.WIDE.U32 R4, R15, UR4, R4 ;  /* 0x000000040f047c25 */ /* 0x000fc8000f8e0004 */
[----:B------:R-:W-:Y:S01]  /*223b0*/  IMAD R9, R15, UR5, R6 ;  /* 0x000000050f097c24 */ /* 0x000fe2000f8e0206 */
[----:B------:R-:W-:Y:S01]  /*223c0*/  ULDC.64 UR4, c[0x0][0xb48] ;  /* 0x0002d20000047ab9 */ /* 0x000fe20000000a00 */
[----:B-1----:R-:W-:-:S04]  /*223d0*/  @P1 IMAD.HI.U32 R8, R35, R8, RZ ;  /* 0x0000000823081227 */ /* 0x002fc800078e00ff */
[----:B------:R-:W-:Y:S01]  /*223e0*/  IMAD.IADD R5, R5, 0x1, R9 ;  /* 0x0000000105057824 */ /* 0x000fe200078e0209 */
[----:B0-----:R-:W-:Y:S01]  /*223f0*/  @P1 SHF.R.U32.HI R7, RZ, R11, R8 ;  /* 0x0000000bff071219 */ /* 0x001fe20000011608 */
[----:B------:R-:W-:Y:S02]  /*22400*/  VIADD R8, R16, 0x29820 ;  /* 0x0002982010087836 */ /* 0x000fe40000000000 */
[C---:B------:R-:W-:Y:S01]  /*22410*/  IMAD.WIDE.U32 R4, R217.reuse, UR4, R4 ;  /* 0x00000004d9047c25 */ /* 0x040fe2000f8e0004 */
[--C-:B------:R-:W-:Y:S02]  /*22420*/  SHF.R.S32.HI R6, RZ, 0x1f, R7.reuse ;  /* 0x0000001fff067819 */ /* 0x100fe40000011407 */
[----:B------:R-:W-:Y:S01]  /*22430*/  PRMT R8, RZ, 0x654, R8 ;  /* 0x00000654ff087816 */ /* 0x000fe20000000008 */
[----:B------:R-:W-:Y:S02]  /*22440*/  IMAD.MOV R9, RZ, RZ, -R7 ;  /* 0x000000ffff097224 */ /* 0x000fe400078e0a07 */
[----:B------:R-:W-:Y:S01]  /*22450*/  IMAD R5, R217, UR5, R5 ;  /* 0x00000005d9057c24 */ /* 0x000fe2000f8e0205 */
[----:B------:R-:W-:Y:S01]  /*22460*/  ULDC.64 UR4, c[0x0][0xb30] ;  /* 0x0002cc0000047ab9 */ /* 0x000fe20000000a00 */
[----:B------:R-:W-:Y:S01]  /*22470*/  IMAD R9, R14, R9, R35 ;  /* 0x000000090e097224 */ /* 0x000fe200078e0223 */
[----:B------:R0:W-:Y:S01]  /*22480*/  SYNCS.ARRIVE.TRANS64.RED.A1T0 RZ, [R8+URZ], RZ ;  /* 0x000000ff08ff79a7 */ /* 0x0001e2000810043f */
[----:B------:R-:W-:-:S02]  /*22490*/  IMAD R6, R6, UR4, RZ ;  /* 0x0000000406067c24 */ /* 0x000fc4000f8e02ff */
[----:B------:R-:W-:-:S04]  /*224a0*/  IMAD.WIDE.U32 R4, R7, UR4, R4 ;  /* 0x0000000407047c25 */ /* 0x000fc8000f8e0004 */
[----:B------:R-:W-:Y:S01]  /*224b0*/  IMAD R11, R7, UR5, R6 ;  /* 0x00000005070b7c24 */ /* 0x000fe2000f8e0206 */
[----:B------:R-:W-:Y:S01]  /*224c0*/  SHF.R.S32.HI R6, RZ, 0x1f, R9 ;  /* 0x0000001fff067819 */ /* 0x000fe20000011409 */
[----:B------:R-:W-:-:S03]  /*224d0*/  ULDC.64 UR4, c[0x0][0xb28] ;  /* 0x0002ca0000047ab9 */ /* 0x000fc60000000a00 */
[----:B------:R-:W-:Y:S01]  /*224e0*/  IADD3 R5, R5, R11, RZ ;  /* 0x0000000b05057210 */ /* 0x000fe20007ffe0ff */
        /* <DEDUP_REMOVED lines=11> */
.L_x_766:
[----:B------:R-:W-:Y:S01]  /*225a0*/  ISETP.GE.AND P0, PT, R29, R10, PT ;  /* 0x0000000a1d00720c */ /* 0x000fe20003f06270 */
[----:B------:R-:W-:-:S12]  /*225b0*/  BSSY B1, `(.L_x_512) ;  /* 0x0000072000017945 */ /* 0x000fd80003800000 */
[----:B------:R-:W-:Y:S05]  /*225c0*/  @P0 BRA `(.L_x_513) ;  /* 0x0000000400c00947 */ /* 0x000fea0003800000 */
[----:B------:R-:W-:Y:S01]  /*225d0*/  ULDC UR4, c[0x0][0xac8] ;  /* 0x0002b20000047ab9 */ /* 0x000fe20000000800 */
[----:B------:R-:W-:Y:S02]  /*225e0*/  SHF.R.S32.HI R12, RZ, 0x1f, R233 ;  /* 0x0000001fff0c7819 */ /* 0x000fe400000114e9 */
[----:B------:R-:W-:Y:S02]  /*225f0*/  ISETP.GE.AND P0, PT, R218, UR4, PT ;  /* 0x00000004da007c0c */ /* 0x000fe4000bf06270 */
[----:B------:R-:W-:Y:S02]  /*22600*/  ISETP.GE.AND P3, PT, R28, UR4, PT ;  /* 0x000000041c007c0c */ /* 0x000fe4000bf66270 */
[----:B------:R-:W-:Y:S02]  /*22610*/  ISETP.GE.AND P2, PT, R233, UR4, PT ;  /* 0x00000004e9007c0c */ /* 0x000fe4000bf46270 */
[----:B------:R-:W-:Y:S02]  /*22620*/  ISETP.GE.AND P1, PT, R232, UR4, PT ;  /* 0x00000004e8007c0c */ /* 0x000fe4000bf26270 */
[----:B------:R-:W-:-:S05]  /*22630*/  SHF.R.S32.HI R11, RZ, 0x1f, R232 ;  /* 0x0000001fff0b7819 */ /* 0x000fca00000114e8 */
[-C--:B-1----:R-:W-:Y:S01]  /*22640*/  @!P0 MOV R7, R25.reuse ;  /* 0x0000001900078202 */ /* 0x082fe20000000f00 */
[----:B--2---:R-:W-:Y:S01]  /*22650*/  @!P0 IMAD.MOV.U32 R6, RZ, RZ, R14 ;  /* 0x000000ffff068224 */ /* 0x004fe200078e000e */
[----:B------:R-:W-:Y:S01]  /*22660*/  @!P3 LEA R4, P4, R28, R14, 0x2 ;  /* 0x0000000e1c04b211 */ /* 0x000fe200078810ff */
[----:B------:R-:W-:Y:S02]  /*22670*/  @!P0 IMAD.MOV.U32 R8, RZ, RZ, R99 ;  /* 0x000000ffff088224 */ /* 0x000fe400078e0063 */
[----:B------:R-:W-:Y:S01]  /*22680*/  @!P0 IMAD.WIDE R6, R218, 0x4, R6 ;  /* 0x00000004da068825 */ /* 0x000fe200078e0206 */
[----:B------:R-:W-:Y:S02]  /*22690*/  @!P3 LEA.HI.X R5, R28, R25, R30, 0x2, P4 ;  /* 0x000000191c05b211 */ /* 0x000fe400020f141e */
[----:B------:R-:W-:Y:S01]  /*226a0*/  @!P1 LOP3.LUT R75, R75, R74, RZ, 0x3c, !PT ;  /* 0x0000004a4b4b9212 */ /* 0x000fe200078e3cff */
[----:B------:R-:W-:-:S03]  /*226b0*/  @!P0 IMAD.MOV.U32 R9, RZ, RZ, R96 ;  /* 0x000000ffff098224 */ /* 0x000fc600078e0060 */
[----:B------:R-:W-:Y:S02]  /*226c0*/  @!P1 LOP3.LUT R74, R75, R74, RZ, 0x3c, !PT ;  /* 0x0000004a4b4a9212 */ /* 0x000fe400078e3cff */
[----:B------:R1:W-:Y:S01]  /*226d0*/  @!P0 ST.E.64 desc[UR54][R6.64], R8 ;  /* 0x0000000806008985 */ /* 0x0003e2000c101b36 */
[----:B------:R-:W-:Y:S02]  /*226e0*/  ISETP.GE.AND P0, PT, R231, UR4, PT ;  /* 0x00000004e7007c0c */ /* 0x000fe4000bf06270 */
[----:B------:R-:W-:Y:S01]  /*226f0*/  @!P1 LOP3.LUT R75, R75, R74, RZ, 0x3c, !PT ;  /* 0x0000004a4b4b9212 */ /* 0x000fe200078e3cff */
[----:B-1----:R-:W-:Y:S01]  /*22700*/  @!P3 IMAD.MOV.U32 R8, RZ, RZ, R97 ;  /* 0x000000ffff08b224 */ /* 0x002fe200078e0061 */
[----:B------:R-:W-:Y:S02]  /*22710*/  @!P3 MOV R9, R95 ;  /* 0x0000005f0009b202 */ /* 0x000fe40000000f00 */
[----:B------:R-:W-:-:S03]  /*22720*/  @!P2 LEA R6, P4, R233, R14, 0x2 ;  /* 0x0000000ee906a211 */ /* 0x000fc600078810ff */
[----:B------:R1:W-:Y:S01]  /*22730*/  @!P3 ST.E.64 desc[UR54][R4.64], R8 ;  /* 0x000000080400b985 */ /* 0x0003e2000c101b36 */
[----:B------:R-:W-:Y:S02]  /*22740*/  ISETP.GE.AND P3, PT, R230, UR4, PT ;  /* 0x00000004e6007c0c */ /* 0x000fe4000bf66270 */
[----:B------:R-:W-:Y:S02]  /*22750*/  @!P2 LEA.HI.X R7, R233, R25, R12, 0x2, P4 ;  /* 0x00000019e907a211 */ /* 0x000fe400020f140c */
[----:B------:R-:W-:Y:S01]  /*22760*/  SHF.R.S32.HI R12, RZ, 0x1f, R231 ;  /* 0x0000001fff0c7819 */ /* 0x000fe200000114e7 */
[----:B-1----:R-:W-:Y:S01]  /*22770*/  @!P2 IMAD.MOV.U32 R8, RZ, RZ, R94 ;  /* 0x000000ffff08a224 */ /* 0x002fe200078e005e */
[----:B------:R-:W-:Y:S01]  /*22780*/  @!P1 LEA R4, P5, R232, R14, 0x2 ;  /* 0x0000000ee8049211 */ /* 0x000fe200078a10ff */
[----:B------:R-:W-:-:S03]  /*22790*/  @!P2 IMAD.MOV.U32 R9, RZ, RZ, R93 ;  /* 0x000000ffff09a224 */ /* 0x000fc600078e005d */
[-C--:B------:R-:W-:Y:S02]  /*227a0*/  @!P1 LEA.HI.X R5, R232, R25.reuse, R11, 0x2, P5 ;  /* 0x00000019e8059211 */ /* 0x080fe400028f140b */
[----:B------:R1:W-:Y:S01]  /*227b0*/  @!P2 ST.E.64 desc[UR54][R6.64], R8 ;  /* 0x000000080600a985 */ /* 0x0003e2000c101b36 */
[----:B------:R-:W-:Y:S02]  /*227c0*/  ISETP.GE.AND P2, PT, R229, UR4, PT ;  /* 0x00000004e5007c0c */ /* 0x000fe4000bf46270 */
[----:B------:R-:W-:Y:S01]  /*227d0*/  SHF.R.S32.HI R11, RZ, 0x1f, R230 ;  /* 0x0000001fff0b7819 */ /* 0x000fe200000114e6 */
[----:B------:R2:W-:Y:S01]  /*227e0*/  @!P1 ST.E.64 desc[UR54][R4.64], R74 ;  /* 0x0000004a04009985 */ /* 0x0005e2000c101b36 */
[----:B------:R-:W-:Y:S02]  /*227f0*/  ISETP.GE.AND P1, PT, R228, UR4, PT ;  /* 0x00000004e4007c0c */ /* 0x000fe4000bf26270 */
[C---:B-1----:R-:W-:Y:S01]  /*22800*/  @!P0 LEA R6, P4, R231.reuse, R14, 0x2 ;  /* 0x0000000ee7068211 */ /* 0x042fe200078810ff */
[----:B------:R-:W-:Y:S01]  /*22810*/  @!P0 IMAD.MOV.U32 R8, RZ, RZ, R2 ;  /* 0x000000ffff088224 */ /* 0x000fe200078e0002 */
[----:B------:R-:W-:Y:S01]  /*22820*/  @!P0 MOV R9, R76 ;  /* 0x0000004c00098202 */ /* 0x000fe20000000f00 */
[----:B------:R-:W-:Y:S01]  /*22830*/  @!P3 IMAD.MOV.U32 R2, RZ, RZ, R3 ;  /* 0x000000ffff02b224 */ /* 0x000fe200078e0003 */
[----:B------:R-:W-:Y:S01]  /*22840*/  @!P0 LEA.HI.X R7, R231, R25, R12, 0x2, P4 ;  /* 0x00000019e7078211 */ /* 0x000fe200020f140c */
[----:B------:R-:W-:Y:S01]  /*22850*/  @!P3 IMAD.MOV.U32 R3, RZ, RZ, R0 ;  /* 0x000000ffff03b224 */ /* 0x000fe200078e0000 */
[----:B--2---:R-:W-:-:S02]  /*22860*/  @!P3 LEA R4, P5, R230, R14, 0x2 ;  /* 0x0000000ee604b211 */ /* 0x004fc400078a10ff */
[----:B------:R-:W-:Y:S01]  /*22870*/  SHF.R.S32.HI R12, RZ, 0x1f, R229 ;  /* 0x0000001fff0c7819 */ /* 0x000fe200000114e5 */
[----:B------:R1:W-:Y:S01]  /*22880*/  @!P0 ST.E.64 desc[UR54][R6.64], R8 ;  /* 0x0000000806008985 */ /* 0x0003e2000c101b36 */
[----:B------:R-:W-:Y:S02]  /*22890*/  @!P3 LEA.HI.X R5, R230, R25, R11, 0x2, P5 ;  /* 0x00000019e605b211 */ /* 0x000fe400028f140b */
[----:B------:R-:W-:Y:S02]  /*228a0*/  ISETP.GE.AND P0, PT, R227, UR4, PT ;  /* 0x00000004e3007c0c */ /* 0x000fe4000bf06270 */
[----:B------:R-:W-:Y:S01]  /*228b0*/  SHF.R.S32.HI R11, RZ, 0x1f, R228 ;  /* 0x0000001fff0b7819 */ /* 0x000fe200000114e4 */
[----:B------:R2:W-:Y:S01]  /*228c0*/  @!P3 ST.E.64 desc[UR54][R4.64], R2 ;  /* 0x000000020400b985 */ /* 0x0005e2000c101b36 */
[----:B------:R-:W-:Y:S02]  /*228d0*/  ISETP.GE.AND P3, PT, R226, UR4, PT ;  /* 0x00000004e2007c0c */ /* 0x000fe4000bf66270 */
[----:B------:R-:W-:-:S02]  /*228e0*/  SHF.R.S32.HI R0, RZ, 0x1f, R220 ;  /* 0x0000001fff007819 */ /* 0x000fc400000114dc */
[----:B-1----:R-:W-:-:S04]  /*228f0*/  @!P2 LEA R6, P5, R229, R14, 0x2 ;  /* 0x0000000ee506a211 */ /* 0x002fc800078a10ff */
[-C--:B------:R-:W-:Y:S01]  /*22900*/  @!P2 LEA.HI.X R7, R229, R25.reuse, R12, 0x2, P5 ;  /* 0x00000019e507a211 */ /* 0x080fe200028f140c */
[----:B--2---:R-:W-:Y:S01]  /*22910*/  @!P2 IMAD.MOV.U32 R4, RZ, RZ, R36 ;  /* 0x000000ffff04a224 */ /* 0x004fe200078e0024 */
[----:B------:R-:W-:Y:S02]  /*22920*/  @!P2 MOV R5, R20 ;  /* 0x000000140005a202 */ /* 0x000fe40000000f00 */
[C---:B------:R-:W-:Y:S02]  /*22930*/  @!P1 LEA R2, P4, R228.reuse, R14, 0x2 ;  /* 0x0000000ee4029211 */ /* 0x040fe400078810ff */
[----:B------:R-:W-:Y:S01]  /*22940*/  ISETP.GE.AND P5, PT, R225, UR4, PT ;  /* 0x00000004e1007c0c */ /* 0x000fe2000bfa6270 */
[----:B------:R1:W-:Y:S01]  /*22950*/  @!P2 ST.E.64 desc[UR54][R6.64], R4 ;  /* 0x000000040600a985 */ /* 0x0003e2000c101b36 */
[----:B------:R-:W-:Y:S02]  /*22960*/  @!P1 LEA.HI.X R3, R228, R25, R11, 0x2, P4 ;  /* 0x00000019e4039211 */ /* 0x000fe400020f140b */
[----:B------:R-:W-:-:S02]  /*22970*/  SHF.R.S32.HI R11, RZ, 0x1f, R227 ;  /* 0x0000001fff0b7819 */ /* 0x000fc400000114e3 */
[----:B------:R-:W-:Y:S01]  /*22980*/  SHF.R.S32.HI R12, RZ, 0x1f, R224 ;  /* 0x0000001fff0c7819 */ /* 0x000fe200000114e0 */
[----:B-1----:R-:W-:Y:S01]  /*22990*/  @!P1 IMAD.MOV.U32 R4, RZ, RZ, R37 ;  /* 0x000000ffff049224 */ /* 0x002fe200078e0025 */
[----:B------:R-:W-:Y:S01]  /*229a0*/  @!P0 LEA R6, P2, R227, R14, 0x2 ;  /* 0x0000000ee3068211 */ /* 0x000fe200078410ff */
[----:B------:R-:W-:-:S03]  /*229b0*/  @!P1 IMAD.MOV.U32 R5, RZ, RZ, R21 ;  /* 0x000000ffff059224 */ /* 0x000fc600078e0015 */
[----:B------:R-:W-:Y:S02]  /*229c0*/  @!P0 LEA.HI.X R7, R227, R25, R11, 0x2, P2 ;  /* 0x00000019e3078211 */ /* 0x000fe400010f140b */
[----:B------:R1:W-:Y:S01]  /*229d0*/  @!P1 ST.E.64 desc[UR54][R2.64], R4 ;  /* 0x0000000402009985 */ /* 0x0003e2000c101b36 */
[----:B------:R-:W-:Y:S02]  /*229e0*/  SHF.R.S32.HI R11, RZ, 0x1f, R226 ;  /* 0x0000001fff0b7819 */ /* 0x000fe400000114e2 */
[----:B------:R-:W-:Y:S02]  /*229f0*/  ISETP.GE.AND P1, PT, R224, UR4, PT ;  /* 0x00000004e0007c0c */ /* 0x000fe4000bf26270 */
[----:B------:R-:W-:Y:S01]  /*22a00*/  @!P5 LEA R8, P2, R225, R14, 0x2 ;  /* 0x0000000ee108d211 */ /* 0x000fe200078410ff */
[----:B-1----:R-:W-:Y:S01]  /*22a10*/  @!P0 IMAD.MOV.U32 R4, RZ, RZ, R40 ;  /* 0x000000ffff048224 */ /* 0x002fe200078e0028 */
[----:B------:R-:W-:Y:S02]  /*22a20*/  @!P0 MOV R5, R38 ;  /* 0x0000002600058202 */ /* 0x000fe40000000f00 */
[----:B------:R-:W-:-:S03]  /*22a30*/  @!P3 LEA R2, P4, R226, R14, 0x2 ;  /* 0x0000000ee202b211 */ /* 0x000fc600078810ff */
[----:B------:R1:W-:Y:S01]  /*22a40*/  @!P0 ST.E.64 desc[UR54][R6.64], R4 ;  /* 0x0000000406008985 */ /* 0x0003e2000c101b36 */
[-C--:B------:R-:W-:Y:S02]  /*22a50*/  @!P3 LEA.HI.X R3, R226, R25.reuse, R11, 0x2, P4 ;  /* 0x00000019e203b211 */ /* 0x080fe400020f140b */
[----:B------:R-:W-:Y:S02]  /*22a60*/  SHF.R.S32.HI R11, RZ, 0x1f, R225 ;  /* 0x0000001fff0b7819 */ /* 0x000fe400000114e1 */
[----:B------:R-:W-:Y:S02]  /*22a70*/  ISETP.GE.AND P0, PT, R223, UR4, PT ;  /* 0x00000004df007c0c */ /* 0x000fe4000bf06270 */
[----:B------:R-:W-:Y:S02]  /*22a80*/  @!P5 LEA.HI.X R9, R225, R25, R11, 0x2, P2 ;  /* 0x00000019e109d211 */ /* 0x000fe400010f140b */
[----:B------:R-:W-:Y:S02]  /*22a90*/  ISETP.GE.AND P4, PT, R220, UR4, PT ;  /* 0x00000004dc007c0c */ /* 0x000fe4000bf86270 */
[----:B------:R-:W-:Y:S01]  /*22aa0*/  SHF.R.S32.HI R11, RZ, 0x1f, R223 ;  /* 0x0000001fff0b7819 */ /* 0x000fe200000114df */
[----:B-1----:R-:W-:-:S02]  /*22ab0*/  @!P3 IMAD.MOV.U32 R4, RZ, RZ, R41 ;  /* 0x000000ffff04b224 */ /* 0x002fc400078e0029 */
[----:B------:R-:W-:Y:S02]  /*22ac0*/  @!P3 IMAD.MOV.U32 R5, RZ, RZ, R39 ;  /* 0x000000ffff05b224 */ /* 0x000fe400078e0027 */
[----:B------:R-:W-:Y:S02]  /*22ad0*/  @!P1 IMAD.MOV.U32 R6, RZ, RZ, R45 ;  /* 0x000000ffff069224 */ /* 0x000fe400078e002d */
[----:B------:R-:W-:Y:S01]  /*22ae0*/  @!P1 IMAD.MOV.U32 R7, RZ, RZ, R43 ;  /* 0x000000ffff079224 */ /* 0x000fe200078e002b */
[----:B------:R1:W-:Y:S01]  /*22af0*/  @!P3 ST.E.64 desc[UR54][R2.64], R4 ;  /* 0x000000040200b985 */ /* 0x0003e2000c101b36 */
[----:B------:R-:W-:Y:S01]  /*22b00*/  ISETP.GE.AND P3, PT, R222, UR4, PT ;  /* 0x00000004de007c0c */ /* 0x000fe2000bf66270 */
[----:B-1----:R-:W-:Y:S01]  /*22b10*/  @!P5 IMAD.MOV.U32 R2, RZ, RZ, R44 ;  /* 0x000000ffff02d224 */ /* 0x002fe200078e002c */
[----:B------:R-:W-:Y:S02]  /*22b20*/  @!P5 MOV R3, R42 ;  /* 0x0000002a0003d202 */ /* 0x000fe40000000f00 */
[----:B------:R-:W-:-:S03]  /*22b30*/  @!P1 LEA R4, P2, R224, R14, 0x2 ;  /* 0x0000000ee0049211 */ /* 0x000fc600078410ff */
[----:B------:R1:W-:Y:S01]  /*22b40*/  @!P5 ST.E.64 desc[UR54][R8.64], R2 ;  /* 0x000000020800d985 */ /* 0x0003e2000c101b36 */
[----:B------:R-:W-:Y:S02]  /*22b50*/  ISETP.GE.AND P5, PT, R221, UR4, PT ;  /* 0x00000004dd007c0c */ /* 0x000fe4000bfa6270 */
[----:B------:R-:W-:Y:S02]  /*22b60*/  @!P1 LEA.HI.X R5, R224, R25, R12, 0x2, P2 ;  /* 0x00000019e0059211 */ /* 0x000fe400010f140c */
[----:B------:R-:W-:-:S03]  /*22b70*/  SHF.R.S32.HI R12, RZ, 0x1f, R222 ;  /* 0x0000001fff0c7819 */ /* 0x000fc600000114de */
[----:B------:R2:W-:Y:S01]  /*22b80*/  @!P1 ST.E.64 desc[UR54][R4.64], R6 ;  /* 0x0000000604009985 */ /* 0x0005e2000c101b36 */
[C---:B-1----:R-:W-:Y:S01]  /*22b90*/  @!P0 LEA R2, P2, R223.reuse, R14, 0x2 ;  /* 0x0000000edf028211 */ /* 0x042fe200078410ff */
[----:B------:R-:W-:Y:S02]  /*22ba0*/  @!P3 IMAD.MOV.U32 R8, RZ, RZ, R77 ;  /* 0x000000ffff08b224 */ /* 0x000fe400078e004d */
[----:B------:R-:W-:Y:S01]  /*22bb0*/  @!P3 IMAD.MOV.U32 R9, RZ, RZ, R47 ;  /* 0x000000ffff09b224 */ /* 0x000fe200078e002f */
[----:B------:R-:W-:Y:S02]  /*22bc0*/  @!P0 LEA.HI.X R3, R223, R25, R11, 0x2, P2 ;  /* 0x00000019df038211 */ /* 0x000fe400010f140b */
[----:B------:R-:W-:Y:S01]  /*22bd0*/  SHF.R.S32.HI R11, RZ, 0x1f, R221 ;  /* 0x0000001fff0b7819 */ /* 0x000fe200000114dd */
[----:B--2---:R-:W-:Y:S01]  /*22be0*/  @!P0 IMAD.MOV.U32 R6, RZ, RZ, R48 ;  /* 0x000000ffff068224 */ /* 0x004fe200078e0030 */
[----:B------:R-:W-:Y:S02]  /*22bf0*/  @!P0 MOV R7, R46 ;  /* 0x0000002e00078202 */ /* 0x000fe40000000f00 */
[----:B------:R-:W-:-:S03]  /*22c00*/  @!P3 LEA R4, P1, R222, R14, 0x2 ;  /* 0x0000000ede04b211 */ /* 0x000fc600078210ff */
[----:B------:R1:W-:Y:S01]  /*22c10*/  @!P0 ST.E.64 desc[UR54][R2.64], R6 ;  /* 0x0000000602008985 */ /* 0x0003e2000c101b36 */
[----:B------:R-:W-:-:S05]  /*22c20*/  @!P3 LEA.HI.X R5, R222, R25, R12, 0x2, P1 ;  /* 0x00000019de05b211 */ /* 0x000fca00008f140c */
[----:B------:R2:W-:Y:S01]  /*22c30*/  @!P3 ST.E.64 desc[UR54][R4.64], R8 ;  /* 0x000000080400b985 */ /* 0x0005e2000c101b36 */
[CC--:B-1----:R-:W-:Y:S02]  /*22c40*/  @!P5 LEA R2, P0, R221.reuse, R14.reuse, 0x2 ;  /* 0x0000000edd02d211 */ /* 0x0c2fe400078010ff */
[C---:B------:R-:W-:Y:S02]  /*22c50*/  @!P4 LEA R6, P2, R220.reuse, R14, 0x2 ;  /* 0x0000000edc06c211 */ /* 0x040fe400078410ff */
[-C--:B------:R-:W-:Y:S01]  /*22c60*/  @!P5 LEA.HI.X R3, R221, R25.reuse, R11, 0x2, P0 ;  /* 0x00000019dd03d211 */ /* 0x080fe200000f140b */
[----:B--2---:R-:W-:Y:S01]  /*22c70*/  @!P5 IMAD.MOV.U32 R4, RZ, RZ, R80 ;  /* 0x000000ffff04d224 */ /* 0x004fe200078e0050 */
[----:B------:R-:W-:Y:S01]  /*22c80*/  @!P5 MOV R5, R78 ;  /* 0x0000004e0005d202 */ /* 0x000fe20000000f00 */
[----:B------:R-:W-:Y:S01]  /*22c90*/  @!P4 IMAD.MOV.U32 R78, RZ, RZ, R81 ;  /* 0x000000ffff4ec224 */ /* 0x000fe200078e0051 */
[----:B------:R-:W-:-:S03]  /*22ca0*/  @!P4 LEA.HI.X R7, R220, R25, R0, 0x2, P2 ;  /* 0x00000019dc07c211 */ /* 0x000fc600010f1400 */
[----:B------:R3:W-:Y:S04]  /*22cb0*/  @!P5 ST.E.64 desc[UR54][R2.64], R4 ;  /* 0x000000040200d985 */ /* 0x0007e8000c101b36 */
[----:B------:R3:W-:Y:S02]  /*22cc0*/  @!P4 ST.E.64 desc[UR54][R6.64], R78 ;  /* 0x0000004e0600c985 */ /* 0x0007e4000c101b36 */
.L_x_513:
[----:B------:R-:W-:Y:S05]  /*22cd0*/  BSYNC B1 ;  /* 0x0000000000017941 */ /* 0x000fea0003800000 */
.L_x_512:
[----:B------:R-:W-:-:S03]  /*22ce0*/  UMOV UR4, 0xffffffff ;  /* 0xffffffff00047882 */ /* 0x000fc60000000000 */
[----:B------:R-:W-:Y:S05]  /*22cf0*/  BRA.DIV UR4, `(.L_x_514) ;  /* 0x000000ae04987947 */ /* 0x000fea000b800000 */
[----:B---3--:R3:W4:Y:S04]  /*22d00*/  SHFL.IDX PT, R3, R27, 0x1, 0x1c1f ;  /* 0x003c1f001b037f89 */ /* 0x00872800000e0000 */
[----:B--2---:R3:W2:Y:S02]  /*22d10*/  SHFL.IDX PT, R14, R26, 0x1, 0x1c1f ;  /* 0x003c1f001a0e7f89 */ /* 0x0046a400000e0000 */
.L_x_770:
[----:B------:R-:W-:-:S13]  /*22d20*/  ISETP.GE.AND P0, PT, R24, R10, PT ;  /* 0x0000000a1800720c */ /* 0x000fda0003f06270 */
[----:B------:R-:W-:Y:S05]  /*22d30*/  @P0 BRA `(.L_x_510) ;  /* 0x0000001000b00947 */ /* 0x000fea0003800000 */
[----:B------:R-:W-:Y:S01]  /*22d40*/  ULDC UR4, c[0x0][0xac8] ;  /* 0x0002b20000047ab9 */ /* 0x000fe20000000800 */
[----:B------:R-:W-:Y:S02]  /*22d50*/  SHF.R.S32.HI R0, RZ, 0x1f, R233 ;  /* 0x0000001fff007819 */ /* 0x000fe400000114e9 */
[----:B------:R-:W-:Y:S02]  /*22d60*/  ISETP.GE.AND P1, PT, R218, UR4, PT ;  /* 0x00000004da007c0c */ /* 0x000fe4000bf26270 */
[----:B------:R-:W-:Y:S02]  /*22d70*/  ISETP.GE.AND P3, PT, R28, UR4, PT ;  /* 0x000000041c007c0c */ /* 0x000fe4000bf66270 */
[----:B------:R-:W-:Y:S02]  /*22d80*/  ISETP.GE.AND P2, PT, R233, UR4, PT ;  /* 0x00000004e9007c0c */ /* 0x000fe4000bf46270 */
[----:B------:R-:W-:Y:S02]  /*22d90*/  SHF.R.S32.HI R15, RZ, 0x1f, R232 ;  /* 0x0000001fff0f7819 */ /* 0x000fe400000114e8 */
[----:B------:R-:W-:-:S05]  /*22da0*/  SHF.R.S32.HI R20, RZ, 0x1f, R223 ;  /* 0x0000001fff147819 */ /* 0x000fca00000114df */
[----:B--2---:R-:W-:Y:S01]  /*22db0*/  @!P1 IMAD.MOV.U32 R2, RZ, RZ, R14 ;  /* 0x000000ffff029224 */ /* 0x004fe200078e000e */
[----:B------:R-:W-:Y:S01]  /*22dc0*/  @!P1 MOV R9, R82 ;  /* 0x0000005200099202 */ /* 0x000fe20000000f00 */
[----:B------:R-:W-:Y:S01]  /*22dd0*/  @!P1 IMAD.MOV.U32 R8, RZ, RZ, R49 ;  /* 0x000000ffff089224 */ /* 0x000fe200078e0031 */
[-C--:B------:R-:W-:Y:S01]  /*22de0*/  @!P3 LEA R4, P0, R28, R14.reuse, 0x2 ;  /* 0x0000000e1c04b211 */ /* 0x080fe200078010ff */
[----:B----4-:R-:W-:Y:S01]  /*22df0*/  @!P1 IMAD.WIDE R6, R218, 0x4, R2 ;  /* 0x00000004da069825 */ /* 0x010fe200078e0202 */
[----:B------:R-:W-:Y:S02]  /*22e00*/  @!P2 LEA R10, P4, R233, R14, 0x2 ;  /* 0x0000000ee90aa211 */ /* 0x000fe400078810ff */
[-C--:B------:R-:W-:Y:S01]  /*22e10*/  @!P3 LEA.HI.X R5, R28, R3.reuse, R30, 0x2, P0 ;  /* 0x000000031c05b211 */ /* 0x080fe200000f141e */
[----:B------:R-:W-:Y:S01]  /*22e20*/  @!P3 IMAD.MOV.U32 R82, RZ, RZ, R50 ;  /* 0x000000ffff52b224 */ /* 0x000fe200078e0032 */
[----:B------:R-:W-:Y:S01]  /*22e30*/  ISETP.GE.AND P0, PT, R232, UR4, PT ;  /* 0x00000004e8007c0c */ /* 0x000fe2000bf06270 */
[----:B------:R2:W-:Y:S01]  /*22e40*/  @!P1 ST.E.64 desc[UR54][R6.64], R8 ;  /* 0x0000000806009985 */ /* 0x0005e2000c101b36 */
[----:B------:R-:W-:Y:S01]  /*22e50*/  ISETP.GE.AND P1, PT, R231, UR4, PT ;  /* 0x00000004e7007c0c */ /* 0x000fe2000bf26270 */
[----:B------:R-:W-:Y:S01]  /*22e60*/  @!P2 IMAD.MOV.U32 R50, RZ, RZ, R53 ;  /* 0x000000ffff32a224 */ /* 0x000fe200078e0035 */
[----:B------:R-:W-:Y:S01]  /*22e70*/  @!P2 LEA.HI.X R11, R233, R3, R0, 0x2, P4 ;  /* 0x00000003e90ba211 */ /* 0x000fe200020f1400 */
[----:B------:R4:W-:Y:S01]  /*22e80*/  @!P3 ST.E.64 desc[UR54][R4.64], R82 ;  /* 0x000000520400b985 */ /* 0x0009e2000c101b36 */
[----:B------:R-:W-:-:S02]  /*22e90*/  ISETP.GE.AND P4, PT, R230, UR4, PT ;  /* 0x00000004e6007c0c */ /* 0x000fc4000bf86270 */
[----:B------:R-:W-:Y:S01]  /*22ea0*/  ISETP.GE.AND P3, PT, R229, UR4, PT ;  /* 0x00000004e5007c0c */ /* 0x000fe2000bf66270 */
[----:B------:R5:W-:Y:S01]  /*22eb0*/  @!P2 ST.E.64 desc[UR54][R10.64], R50 ;  /* 0x000000320a00a985 */ /* 0x000be2000c101b36 */
[----:B------:R-:W-:-:S03]  /*22ec0*/  SHF.R.S32.HI R0, RZ, 0x1f, R231 ;  /* 0x0000001fff007819 */ /* 0x000fc600000114e7 */
[CC--:B------:R-:W-:Y:S01]  /*22ed0*/  @!P0 LEA R12, P5, R232.reuse, R14.reuse, 0x2 ;  /* 0x0000000ee80c8211 */ /* 0x0c0fe200078a10ff */
[----:B------:R-:W-:Y:S01]  /*22ee0*/  @!P0 IMAD.MOV.U32 R53, RZ, RZ, R52 ;  /* 0x000000ffff358224 */ /* 0x000fe200078e0034 */
[C---:B--2---:R-:W-:Y:S02]  /*22ef0*/  @!P1 LEA R6, P2, R231.reuse, R14, 0x2 ;  /* 0x0000000ee7069211 */ /* 0x044fe400078410ff */
[-C--:B------:R-:W-:Y:S02]  /*22f00*/  @!P0 LEA.HI.X R13, R232, R3.reuse, R15, 0x2, P5 ;  /* 0x00000003e80d8211 */ /* 0x080fe400028f140f */
[----:B------:R-:W-:Y:S01]  /*22f10*/  @!P0 MOV R52, R54 ;  /* 0x0000003600348202 */ /* 0x000fe20000000f00 */
[----:B------:R-:W-:Y:S01]  /*22f20*/  @!P1 IMAD.MOV.U32 R54, RZ, RZ, R63 ;  /* 0x000000ffff369224 */ /* 0x000fe200078e003f */
[----:B------:R-:W-:Y:S01]  /*22f30*/  @!P1 LEA.HI.X R7, R231, R3, R0, 0x2, P2 ;  /* 0x00000003e7079211 */ /* 0x000fe200010f1400 */
[----:B------:R-:W-:Y:S01]  /*22f40*/  @!P4 IMAD.MOV.U32 R63, RZ, RZ, R62 ;  /* 0x000000ffff3fc224 */ /* 0x000fe200078e003e */
[----:B------:R-:W-:Y:S01]  /*22f50*/  ISETP.GE.AND P2, PT, R228, UR4, PT ;  /* 0x00000004e4007c0c */ /* 0x000fe2000bf46270 */
[----:B------:R-:W-:Y:S01]  /*22f60*/  @!P0 ST.E.64 desc[UR54][R12.64], R52 ;  /* 0x000000340c008985 */ /* 0x000fe2000c101b36 */
[----:B----4-:R-:W-:Y:S01]  /*22f70*/  @!P4 LEA R4, P0, R230, R14, 0x2 ;  /* 0x0000000ee604c211 */ /* 0x010fe200078010ff */
[----:B------:R-:W-:Y:S01]  /*22f80*/  @!P4 IMAD.MOV.U32 R62, RZ, RZ, R64 ;  /* 0x000000ffff3ec224 */ /* 0x000fe200078e0040 */
[----:B------:R-:W-:Y:S01]  /*22f90*/  SHF.R.S32.HI R15, RZ, 0x1f, R230 ;  /* 0x0000001fff0f7819 */ /* 0x000fe200000114e6 */
[----:B------:R2:W-:Y:S01]  /*22fa0*/  @!P1 ST.E.64 desc[UR54][R6.64], R54 ;  /* 0x0000003606009985 */ /* 0x0005e2000c101b36 */
[----:B------:R-:W-:-:S02]  /*22fb0*/  ISETP.GE.AND P1, PT, R227, UR4, PT ;  /* 0x00000004e3007c0c */ /* 0x000fc4000bf26270 */
[-C--:B------:R-:W-:Y:S02]  /*22fc0*/  @!P4 LEA.HI.X R5, R230, R3.reuse, R15, 0x2, P0 ;  /* 0x00000003e605c211 */ /* 0x080fe400000f140f */
[CC--:B------:R-:W-:Y:S02]  /*22fd0*/  @!P3 LEA R8, P5, R229.reuse, R14.reuse, 0x2 ;  /* 0x0000000ee508b211 */ /* 0x0c0fe400078a10ff */
[----:B------:R-:W-:Y:S01]  /*22fe0*/  SHF.R.S32.HI R0, RZ, 0x1f, R229 ;  /* 0x0000001fff007819 */ /* 0x000fe200000114e5 */
[----:B------:R4:W-:Y:S01]  /*22ff0*/  @!P4 ST.E.64 desc[UR54][R4.64], R62 ;  /* 0x0000003e0400c985 */ /* 0x0009e2000c101b36 */
[----:B------:R-:W-:Y:S02]  /*23000*/  ISETP.GE.AND P0, PT, R226, UR4, PT ;  /* 0x00000004e2007c0c */ /* 0x000fe4000bf06270 */
[----:B------:R-:W-:Y:S02]  /*23010*/  @!P3 LEA.HI.X R9, R229, R3, R0, 0x2, P5 ;  /* 0x00000003e509b211 */ /* 0x000fe400028f1400 */
[----:B------:R-:W-:Y:S01]  /*23020*/  @!P3 MOV R64, R67 ;  /* 0x000000430040b202 */ /* 0x000fe20000000f00 */
[----:B------:R-:W-:Y:S01]  /*23030*/  @!P2 IMAD.MOV.U32 R67, RZ, RZ, R66 ;  /* 0x000000ffff43a224 */ /* 0x000fe200078e0042 */
[----:B------:R-:W-:Y:S01]  /*23040*/  SHF.R.S32.HI R0, RZ, 0x1f, R228 ;  /* 0x0000001fff007819 */ /* 0x000fe200000114e4 */
[----:B------:R-:W-:Y:S01]  /*23050*/  @!P2 IMAD.MOV.U32 R66, RZ, RZ, R68 ;  /* 0x000000ffff42a224 */ /* 0x000fe200078e0044 */
[C---:B-----5:R-:W-:Y:S01]  /*23060*/  @!P2 LEA R10, P4, R228.reuse, R14, 0x2 ;  /* 0x0000000ee40aa211 */ /* 0x060fe200078810ff */
[----:B------:R5:W-:Y:S01]  /*23070*/  @!P3 ST.E.64 desc[UR54][R8.64], R64 ;  /* 0x000000400800b985 */ /* 0x000be2000c101b36 */
[----:B------:R-:W-:Y:S01]  /*23080*/  ISETP.GE.AND P3, PT, R225, UR4, PT ;  /* 0x00000004e1007c0c */ /* 0x000fe2000bf66270 */
[----:B------:R-:W-:Y:S01]  /*23090*/  @!P1 IMAD.MOV.U32 R68, RZ, RZ, R71 ;  /* 0x000000ffff449224 */ /* 0x000fe200078e0047 */
[----:B------:R-:W-:-:S02]  /*230a0*/  @!P2 LEA.HI.X R11, R228, R3, R0, 0x2, P4 ;  /* 0x00000003e40ba211 */ /* 0x000fc400020f1400 */
[CC--:B--2---:R-:W-:Y:S02]  /*230b0*/  @!P1 LEA R6, P5, R227.reuse, R14.reuse, 0x2 ;  /* 0x0000000ee3069211 */ /* 0x0c4fe400078a10ff */
[----:B------:R-:W-:Y:S01]  /*230c0*/  SHF.R.S32.HI R0, RZ, 0x1f, R227 ;  /* 0x0000001fff007819 */ /* 0x000fe200000114e3 */
[----:B------:R-:W-:Y:S01]  /*230d0*/  @!P2 ST.E.64 desc[UR54][R10.64], R66 ;  /* 0x000000420a00a985 */ /* 0x000fe2000c101b36 */
[----:B------:R-:W-:Y:S02]  /*230e0*/  ISETP.GE.AND P2, PT, R224, UR4, PT ;  /* 0x00000004e0007c0c */ /* 0x000fe4000bf46270 */
[-C--:B------:R-:W-:Y:S02]  /*230f0*/  @!P1 LEA.HI.X R7, R227, R3.reuse, R0, 0x2, P5 ;  /* 0x00000003e3079211 */ /* 0x080fe400028f1400 */
[C---:B------:R-:W-:Y:S02]  /*23100*/  @!P0 LEA R12, P4, R226.reuse, R14, 0x2 ;  /* 0x0000000ee20c8211 */ /* 0x040fe400078810ff */
[----:B------:R-:W-:Y:S01]  /*23110*/  SHF.R.S32.HI R0, RZ, 0x1f, R226 ;  /* 0x0000001fff007819 */ /* 0x000fe200000114e2 */
[----:B------:R2:W-:Y:S01]  /*23120*/  @!P1 ST.E.64 desc[UR54][R6.64], R68 ;  /* 0x0000004406009985 */ /* 0x0005e2000c101b36 */
[----:B------:R-:W-:Y:S01]  /*23130*/  @!P0 MOV R71, R70 ;  /* 0x0000004600478202 */ /* 0x000fe20000000f00 */
[----:B------:R-:W-:Y:S01]  /*23140*/  @!P0 IMAD.MOV.U32 R70, RZ, RZ, R72 ;  /* 0x000000ffff468224 */ /* 0x000fe200078e0048 */
[----:B------:R-:W-:Y:S01]  /*23150*/  @!P0 LEA.HI.X R13, R226, R3, R0, 0x2, P4 ;  /* 0x00000003e20d8211 */ /* 0x000fe200020f1400 */
[----:B------:R-:W-:Y:S01]  /*23160*/  @!P3 IMAD.MOV.U32 R72, RZ, RZ, R85 ;  /* 0x000000ffff48b224 */ /* 0x000fe200078e0055 */
[----:B----4-:R-:W-:Y:S01]  /*23170*/  @!P3 LEA R4, P1, R225, R14, 0x2 ;  /* 0x0000000ee104b211 */ /* 0x010fe200078210ff */
[----:B------:R-:W-:Y:S01]  /*23180*/  @!P2 IMAD.MOV.U32 R85, RZ, RZ, R84 ;  /* 0x000000ffff55a224 */ /* 0x000fe200078e0054 */
[----:B------:R-:W-:Y:S01]  /*23190*/  SHF.R.S32.HI R15, RZ, 0x1f, R225 ;  /* 0x0000001fff0f7819 */ /* 0x000fe200000114e1 */
[----:B------:R4:W-:Y:S01]  /*231a0*/  @!P0 ST.E.64 desc[UR54][R12.64], R70 ;  /* 0x000000460c008985 */ /* 0x0009e2000c101b36 */
[----:B------:R-:W-:-:S02]  /*231b0*/  ISETP.GE.AND P4, PT, R223, UR4, PT ;  /* 0x00000004df007c0c */ /* 0x000fc4000bf86270 */
[----:B------:R-:W-:Y:S02]  /*231c0*/  ISETP.GE.AND P5, PT, R222, UR4, PT ;  /* 0x00000004de007c0c */ /* 0x000fe4000bfa6270 */
[----:B------:R-:W-:Y:S02]  /*231d0*/  ISETP.GE.AND P0, PT, R221, UR4, PT ;  /* 0x00000004dd007c0c */ /* 0x000fe4000bf06270 */
[-C--:B------:R-:W-:Y:S02]  /*231e0*/  @!P3 LEA.HI.X R5, R225, R3.reuse, R15, 0x2, P1 ;  /* 0x00000003e105b211 */ /* 0x080fe400008f140f */
[----:B------:R-:W-:Y:S02]  /*231f0*/  SHF.R.S32.HI R0, RZ, 0x1f, R224 ;  /* 0x0000001fff007819 */ /* 0x000fe400000114e0 */
[C---:B-----5:R-:W-:Y:S01]  /*23200*/  @!P2 LEA R8, P1, R224.reuse, R14, 0x2 ;  /* 0x0000000ee008a211 */ /* 0x060fe200078210ff */
[----:B------:R0:W-:Y:S01]  /*23210*/  @!P3 ST.E.64 desc[UR54][R4.64], R72 ;  /* 0x000000480400b985 */ /* 0x0001e2000c101b36 */
[----:B------:R-:W-:Y:S01]  /*23220*/  @!P2 MOV R84, R86 ;  /* 0x000000560054a202 */ /* 0x000fe20000000f00 */
[----:B------:R-:W-:Y:S01]  /*23230*/  @!P4 IMAD.MOV.U32 R86, RZ, RZ, R91 ;  /* 0x000000ffff56c224 */ /* 0x000fe200078e005b */
[----:B------:R-:W-:Y:S01]  /*23240*/  @!P2 LEA.HI.X R9, R224, R3, R0, 0x2, P1 ;  /* 0x00000003e009a211 */ /* 0x000fe200008f1400 */
[----:B------:R-:W-:Y:S01]  /*23250*/  @!P5 IMAD.MOV.U32 R93, RZ, RZ, R90 ;  /* 0x000000ffff5dd224 */ /* 0x000fe200078e005a */
[----:B--2---:R-:W-:-:S02]  /*23260*/  @!P4 LEA R6, P1, R223, R14, 0x2 ;  /* 0x0000000edf06c211 */ /* 0x004fc400078210ff */
[----:B------:R-:W-:Y:S01]  /*23270*/  SHF.R.S32.HI R15, RZ, 0x1f, R222 ;  /* 0x0000001fff0f7819 */ /* 0x000fe200000114de */
[----:B------:R0:W-:Y:S01]  /*23280*/  @!P2 ST.E.64 desc[UR54][R8.64], R84 ;  /* 0x000000540800a985 */ /* 0x0001e2000c101b36 */
[CC--:B------:R-:W-:Y:S02]  /*23290*/  @!P5 LEA R10, P2, R222.reuse, R14.reuse, 0x2 ;  /* 0x0000000ede0ad211 */ /* 0x0c0fe400078410ff */
[----:B----4-:R-:W-:Y:S02]  /*232a0*/  @!P0 LEA R12, P3, R221, R14, 0x2 ;  /* 0x0000000edd0c8211 */ /* 0x010fe400078610ff */
[----:B------:R-:W-:Y:S02]  /*232b0*/  SHF.R.S32.HI R0, RZ, 0x1f, R221 ;  /* 0x0000001fff007819 */ /* 0x000fe400000114dd */
[-C--:B------:R-:W-:Y:S02]  /*232c0*/  @!P4 LEA.HI.X R7, R223, R3.reuse, R20, 0x2, P1 ;  /* 0x00000003df07c211 */ /* 0x080fe400008f1414 */
[----:B------:R-:W-:-:S02]  /*232d0*/  @!P5 LEA.HI.X R11, R222, R3, R15, 0x2, P2 ;  /* 0x00000003de0bd211 */ /* 0x000fc400010f140f */
[----:B------:R-:W-:Y:S01]  /*232e0*/  @!P0 LEA.HI.X R13, R221, R3, R0, 0x2, P3 ;  /* 0x00000003dd0d8211 */ /* 0x000fe200018f1400 */
[----:B------:R0:W-:Y:S04]  /*232f0*/  @!P4 ST.E.64 desc[UR54][R6.64], R86 ;  /* 0x000000560600c985 */ /* 0x0001e8000c101b36 */
[----:B------:R0:W-:Y:S04]  /*23300*/  @!P5 ST.E.64 desc[UR54][R10.64], R92 ;  /* 0x0000005c0a00d985 */ /* 0x0001e8000c101b36 */
[----:B------:R0:W-:Y:S01]  /*23310*/  @!P0 ST.E.64 desc[UR54][R12.64], R58 ;  /* 0x0000003a0c008985 */ /* 0x0001e2000c101b36 */
[----:B------:R-:W-:-:S13]  /*23320*/  ISETP.GE.AND P0, PT, R220, UR4, PT ;  /* 0x00000004dc007c0c */ /* 0x000fda000bf06270 */
[----:B0-----:R-:W-:Y:S05]  /*23330*/  @P0 BRA `(.L_x_510) ;  /* 0x0000000c00300947 */ /* 0x001fea0003800000 */
[----:B------:R-:W-:Y:S02]  /*23340*/  SHF.R.S32.HI R0, RZ, 0x1f, R220 ;  /* 0x0000001fff007819 */ /* 0x000fe400000114dc */
[----:B------:R-:W-:-:S04]  /*23350*/  LEA R14, P0, R220, R14, 0x2 ;  /* 0x0000000edc0e7211 */ /* 0x000fc800078010ff */
[----:B------:R-:W-:-:S05]  /*23360*/  LEA.HI.X R15, R220, R3, R0, 0x2, P0 ;  /* 0x00000003dc0f7211 */ /* 0x000fca00000f1400 */
[----:B------:R0:W-:Y:S01]  /*23370*/  ST.E.64 desc[UR54][R14.64], R60 ;  /* 0x0000003c0e007985 */ /* 0x0001e2000c101b36 */
[----:B------:R-:W-:Y:S05]  /*23380*/  BRA `(.L_x_510) ;  /* 0x0000000c001c7947 */ /* 0x000fea0003800000 */
.L_x_496:
[----:B------:R-:W-:Y:S01]  /*23390*/  ULDC.64 UR6, c[0x0][0xc08] ;  /* 0x0003020000067ab9 */ /* 0x000fe20000000a00 */
[----:B------:R-:W-:Y:S01]  /*233a0*/  ULDC.64 UR4, c[0x0][0xc00] ;  /* 0x0003000000047ab9 */ /* 0x000fe20000000a00 */
[----:B------:R-:W-:Y:S01]  /*233b0*/  ISETP.NE.U32.AND P1, PT, RZ, UR6, PT ;  /* 0x00000006ff007c0c */ /* 0x000fe2000bf25070 */
[----:B------:R-:W-:Y:S01]  /*233c0*/  IMAD.MOV.U32 R15, RZ, RZ, RZ ;  /* 0x000000ffff0f7224 */ /* 0x000fe200078e00ff */
[----:B------:R-:W-:Y:S01]  /*233d0*/  ISETP.NE.U32.AND P0, PT, RZ, UR4, PT ;  /* 0x00000004ff007c0c */ /* 0x000fe2000bf05070 */
[----:B------:R-:W3:Y:S01]  /*233e0*/  S2R R0, SR_TID.X ;  /* 0x0000000000007919 */ /* 0x000ee20000002100 */
[----:B------:R-:W-:Y:S02]  /*233f0*/  ISETP.NE.AND.EX P1, PT, RZ, UR7, PT, P1 ;  /* 0x00000007ff007c0c */ /* 0x000fe4000bf25310 */
[----:B------:R-:W-:Y:S02]  /*23400*/  IADD3 R2, P2, R212, UR4, RZ ;  /* 0x00000004d4027c10 */ /* 0x000fe4000ff5e0ff */
[----:B------:R-:W-:-:S02]  /*23410*/  ISETP.NE.AND.EX P0, PT, RZ, UR5, PT, P0 ;  /* 0x00000005ff007c0c */ /* 0x000fc4000bf05300 */
[----:B------:R-:W-:Y:S01]  /*23420*/  IADD3.X R3, R213, UR5, RZ, P2, !PT ;  /* 0x00000005d5037c10 */ /* 0x000fe200097fe4ff */
[----:B------:R-:W-:Y:S02]  /*23430*/  ULDC UR4, c[0x0][0xa88] ;  /* 0x0002a20000047ab9 */ /* 0x000fe40000000800 */
[----:B------:R-:W-:-:S04]  /*23440*/  IMAD.U32 R20, RZ, RZ, UR4 ;  /* 0x00000004ff147e24 */ /* 0x000fc8000f8e00ff */
[----:B------:R-:W-:-:S04]  /*23450*/  @P1 IADD3 R212, P2, R212, UR6, RZ ;  /* 0x00000006d4d41c10 */ /* 0x000fc8000ff5e0ff */
[----:B------:R-:W-:Y:S01]  /*23460*/  @P1 IADD3.X R213, R213, UR7, RZ, P2, !PT ;  /* 0x00000007d5d51c10 */ /* 0x000fe200097fe4ff */
[----:B------:R4:W5:Y:S04]  /*23470*/  @P0 LDG.E R15, desc[UR54][R2.64] ;  /* 0x00000036020f0981 */ /* 0x000968000c1e1900 */
[----:B------:R4:W5:Y:S01]  /*23480*/  @P1 LDG.E R20, desc[UR54][R212.64] ;  /* 0x00000036d4141981 */ /* 0x000962000c1e1900 */
[----:B-1----:R-:W-:Y:S02]  /*23490*/  ISETP.GT.AND P2, PT, R211, 0x1, PT ;  /* 0x00000001d300780c */ /* 0x002fe40003f44270 */
[----:B---3--:R-:W-:-:S04]  /*234a0*/  IADD3 R0, R0, -0x80, RZ ;  /* 0xffffff8000007810 */ /* 0x008fc80007ffe0ff */
[----:B------:R-:W-:Y:S01]  /*234b0*/  ISETP.GT.AND P3, PT, R0, 0x7f, PT ;  /* 0x0000007f0000780c */ /* 0x000fe20003f64270 */
[----:B----4-:R-:W-:-:S12]  /*234c0*/  @P1 BRA `(.L_x_515) ;  /* 0x0000000000101947 */ /* 0x010fd80003800000 */
[----:B------:R-:W-:Y:S05]  /*234d0*/  @!P0 BRA `(.L_x_515) ;  /* 0x00000000000c8947 */ /* 0x000fea0003800000 */
[----:B------:R-:W3:Y:S04]  /*234e0*/  LDG.E R5, desc[UR54][R2.64] ;  /* 0x0000003602057981 */ /* 0x000ee8000c1e1900 */
[----:B-----5:R-:W3:Y:S02]  /*234f0*/  LDG.E R20, desc[UR54][R2.64+0x4] ;  /* 0x0000043602147981 */ /* 0x020ee4000c1e1900 */
[----:B---3--:R-:W-:-:S07]  /*23500*/  IMAD.IADD R20, R20, 0x1, -R5 ;  /* 0x0000000114147824 */ /* 0x008fce00078e0a05 */
.L_x_515:
[----:B------:R-:W-:Y:S01]  /*23510*/  BSSY B1, `(.L_x_516) ;  /* 0x0000037000017945 */ /* 0x000fe20003800000 */
[----:B------:R-:W-:Y:S02]  /*23520*/  SEL R25, R206, RZ, !P0 ;  /* 0x000000ffce197207 */ /* 0x000fe40004000000 */
[----:B------:R-:W-:Y:S02]  /*23530*/  SEL R214, R214, RZ, !P0 ;  /* 0x000000ffd6d67207 */ /* 0x000fe40004000000 */
[----:B-----5:R-:W-:Y:S01]  /*23540*/  SHF.R.S32.HI R14, RZ, 0x1f, R15 ;  /* 0x0000001fff0e7819 */ /* 0x020fe2000001140f */
[----:B------:R-:W-:Y:S06]  /*23550*/  @P3 BRA `(.L_x_517) ;  /* 0x0000000000c83947 */ /* 0x000fec0003800000 */
[----:B------:R-:W1:Y:S01]  /*23560*/  S2R R0, SR_TID.X ;  /* 0x0000000000007919 */ /* 0x000e620000002100 */
[----:B------:R-:W3:Y:S02]  /*23570*/  LDC R29, c[0x0][0xbe8] ;  /* 0x0002fa00ff1d7b82 */ /* 0x000ee40000000800 */
[----:B---3--:R-:W-:Y:S02]  /*23580*/  IMAD R2, R20, R29, RZ ;  /* 0x0000001d14027224 */ /* 0x008fe400078e02ff */
[----:B-1----:R-:W-:-:S05]  /*23590*/  IMAD R0, R215, 0x80, R0 ;  /* 0x00000080d7007824 */ /* 0x002fca00078e0200 */
[----:B------:R-:W-:-:S04]  /*235a0*/  IADD3 R27, R0, -0x80, RZ ;  /* 0xffffff80001b7810 */ /* 0x000fc80007ffe0ff */
[----:B------:R-:W-:-:S13]  /*235b0*/  ISETP.GE.AND P0, PT, R27, R2, PT ;  /* 0x000000021b00720c */ /* 0x000fda0003f06270 */
[----:B------:R-:W-:Y:S05]  /*235c0*/  @P0 BRA `(.L_x_517) ;  /* 0x0000000000ac0947 */ /* 0x000fea0003800000 */
[----:B------:R-:W-:Y:S01]  /*235d0*/  IMAD.MOV.U32 R0, RZ, RZ, 0x9b8 ;  /* 0x000009b8ff007424 */ /* 0x000fe200078e00ff */
[----:B------:R-:W-:Y:S01]  /*235e0*/  ISETP.GT.AND P3, PT, R211, 0x1, PT ;  /* 0x00000001d300780c */ /* 0x000fe20003f64270 */
[----:B------:R-:W1:Y:S01]  /*235f0*/  LDC.64 R2, c[0x0][0xba8] ;  /* 0x0002ea00ff027b82 */ /* 0x000e620000000a00 */
[----:B------:R-:W-:Y:S01]  /*23600*/  ISETP.NE.AND P0, PT, R29, 0x1, PT ;  /* 0x000000011d00780c */ /* 0x000fe20003f05270 */
[----:B------:R-:W-:Y:S01]  /*23610*/  IMAD.MOV.U32 R21, RZ, RZ, R27 ;  /* 0x000000ffff157224 */ /* 0x000fe200078e001b */
[----:B------:R-:W-:Y:S02]  /*23620*/  SEL R24, R0, 0x978, P3 ;  /* 0x0000097800187807 */ /* 0x000fe40001800000 */
[----:B------:R-:W-:-:S03]  /*23630*/  SEL R217, R217, RZ, P3 ;  /* 0x000000ffd9d97207 */ /* 0x000fc60001800000 */
[----:B------:R-:W3:Y:S08]  /*23640*/  LDC.64 R8, c[0x0][R24+0x220] ;  /* 0x0000880018087b82 */ /* 0x000ef00000000a00 */
[----:B------:R-:W4:Y:S08]  /*23650*/  LDC.64 R4, c[0x0][R24+0x218] ;  /* 0x0000860018047b82 */ /* 0x000f300000000a00 */
[----:B------:R-:W5:Y:S08]  /*23660*/  LDC.64 R10, c[0x0][R24+0x228] ;  /* 0x00008a00180a7b82 */ /* 0x000f700000000a00 */
[----:B------:R-:W0:Y:S08]  /*23670*/  LDC.64 R6, c[0x0][R24+0x210] ;  /* 0x0000840018067b82 */ /* 0x000e300000000a00 */
[----:B------:R-:W2:Y:S08]  /*23680*/  @P0 LDC R0, c[0x0][0xbec] ;  /* 0x0002fb00ff000b82 */ /* 0x000eb00000000800 */
[----:B------:R-:W5:Y:S01]  /*23690*/  @P0 LDC R33, c[0x0][0xbf0] ;  /* 0x0002fc00ff210b82 */ /* 0x000f620000000800 */
[----:B---3--:R-:W-:-:S07]  /*236a0*/  IMAD R9, R9, R25, RZ ;  /* 0x0000001909097224 */ /* 0x008fce00078e02ff */
[----:B-1----:R-:W1:Y:S01]  /*236b0*/  @!P3 LDC R2, c[0x0][0xb50] ;  /* 0x0002d400ff02bb82 */ /* 0x002e620000000800 */
[----:B------:R-:W-:Y:S02]  /*236c0*/  IMAD R9, R8, R214, R9 ;  /* 0x000000d608097224 */ /* 0x000fe400078e0209 */
[----:B--2---:R-:W-:-:S05]  /*236d0*/  @P0 IMAD.HI.U32 R0, R27, R0, RZ ;  /* 0x000000001b000227 */ /* 0x004fca00078e00ff */
[----:B------:R-:W2:Y:S01]  /*236e0*/  @!P3 LDC R3, c[0x0][0xb54] ;  /* 0x0002d500ff03bb82 */ /* 0x000ea20000000800 */
[-C--:B----4-:R-:W-:Y:S02]  /*236f0*/  IMAD R31, R5, R204.reuse, RZ ;  /* 0x000000cc051f7224 */ /* 0x090fe400078e02ff */
[----:B------:R-:W-:Y:S01]  /*23700*/  IMAD.WIDE.U32 R12, R4, R204, RZ ;  /* 0x000000cc040c7225 */ /* 0x000fe200078e00ff */
[----:B-----5:R-:W-:-:S03]  /*23710*/  @P0 SHF.R.U32.HI R21, RZ, R33, R0 ;  /* 0x00000021ff150219 */ /* 0x020fc60000011600 */
[----:B------:R-:W-:Y:S01]  /*23720*/  IMAD.WIDE.U32 R4, R8, R25, RZ ;  /* 0x0000001908047225 */ /* 0x000fe200078e00ff */
[----:B------:R-:W-:-:S03]  /*23730*/  IADD3 R0, -R21, RZ, RZ ;  /* 0x000000ff15007210 */ /* 0x000fc60007ffe1ff */
[----:B------:R-:W-:Y:S01]  /*23740*/  IMAD.IADD R13, R31, 0x1, R13 ;  /* 0x000000011f0d7824 */ /* 0x000fe200078e020d */
[----:B------:R-:W-:Y:S01]  /*23750*/  IADD3 R12, P0, P1, R4, R12, R15 ;  /* 0x0000000c040c7210 */ /* 0x000fe2000791e00f */
[----:B------:R-:W-:Y:S02]  /*23760*/  IMAD.IADD R8, R5, 0x1, R9 ;  /* 0x0000000105087824 */ /* 0x000fe400078e0209 */
[----:B------:R-:W-:-:S04]  /*23770*/  IMAD.WIDE.U32 R4, R10, R217, RZ ;  /* 0x000000d90a047225 */ /* 0x000fc800078e00ff */
[----:B------:R-:W-:Y:S02]  /*23780*/  IMAD R11, R11, R217, RZ ;  /* 0x000000d90b0b7224 */ /* 0x000fe400078e02ff */
[----:B------:R-:W-:Y:S01]  /*23790*/  IMAD R9, R29, R0, R27 ;  /* 0x000000001d097224 */ /* 0x000fe200078e021b */
[----:B------:R-:W-:Y:S01]  /*237a0*/  IADD3.X R0, R8, R13, R14, P0, P1 ;  /* 0x0000000d08007210 */ /* 0x000fe200007e240e */
[----:B------:R-:W-:Y:S01]  /*237b0*/  IMAD.IADD R5, R11, 0x1, R5 ;  /* 0x000000010b057824 */ /* 0x000fe200078e0205 */
[----:B------:R-:W-:Y:S02]  /*237c0*/  IADD3 R4, P0, P1, R21, R12, R4 ;  /* 0x0000000c15047210 */ /* 0x000fe4000791e004 */
[----:B------:R-:W-:Y:S02]  /*237d0*/  SHF.R.S32.HI R21, RZ, 0x1f, R21 ;  /* 0x0000001fff157819 */ /* 0x000fe40000011415 */
[----:B------:R-:W-:Y:S02]  /*237e0*/  SHF.R.S32.HI R11, RZ, 0x1f, R9 ;  /* 0x0000001fff0b7819 */ /* 0x000fe40000011409 */
[----:B------:R-:W-:Y:S01]  /*237f0*/  IADD3.X R5, R21, R0, R5, P0, P1 ;  /* 0x0000000015057210 */ /* 0x000fe200007e2405 */
[----:B0-----:R-:W-:-:S04]  /*23800*/  IMAD R0, R7, R9, RZ ;  /* 0x0000000907007224 */ /* 0x001fc800078e02ff */
[C---:B------:R-:W-:Y:S02]  /*23810*/  IMAD R11, R6.reuse, R11, R0 ;  /* 0x0000000b060b7224 */ /* 0x040fe400078e0200 */
[----:B------:R-:W-:-:S04]  /*23820*/  IMAD.WIDE.U32 R4, R6, R9, R4 ;  /* 0x0000000906047225 */ /* 0x000fc800078e0004 */
[----:B------:R-:W-:Y:S01]  /*23830*/  IMAD.IADD R0, R5, 0x1, R11 ;  /* 0x0000000105007824 */ /* 0x000fe200078e020b */
[C---:B-1----:R-:W-:Y:S02]  /*23840*/  LEA R2, P0, R4.reuse, R2, 0x2 ;  /* 0x0000000204027211 */ /* 0x042fe400078010ff */
[----:B------:R-:W-:Y:S02]  /*23850*/  MOV R5, 0xff800000 ;  /* 0xff80000000057802 */ /* 0x000fe40000000f00 */
[----:B--2---:R-:W-:-:S05]  /*23860*/  LEA.HI.X R3, R4, R3, R0, 0x2, P0 ;  /* 0x0000000304037211 */ /* 0x004fca00000f1400 */
[----:B------:R1:W-:Y:S04]  /*23870*/  STG.E desc[UR54][R2.64], R5 ;  /* 0x0000000502007986 */ /* 0x0003e8000c101936 */
.L_x_517:
[----:B------:R-:W-:Y:S05]  /*23880*/  BSYNC B1 ;  /* 0x0000000000017941 */ /* 0x000fea0003800000 */
.L_x_516:
[----:B------:R-:W-:Y:S05]  /*23890*/  @P2 BRA `(.L_x_510) ;  /* 0x0000000400d82947 */ /* 0x000fea0003800000 */
[----:B------:R-:W3:Y:S01]  /*238a0*/  LDC R21, c[0x0][0xbe8] ;  /* 0x0002fa00ff157b82 */ /* 0x000ee20000000800 */
[----:B------:R-:W-:Y:S01]  /*238b0*/  ULDC.64 UR4, c[0x0][0xaa0] ;  /* 0x0002a80000047ab9 */ /* 0x000fe20000000a00 */
[----:B------:R-:W-:Y:S01]  /*238c0*/  ULDC.64 UR6, c[0x0][0xaf0] ;  /* 0x0002bc0000067ab9 */ /* 0x000fe20000000a00 */
[----:B------:R-:W-:Y:S02]  /*238d0*/  IMAD R0, R14, UR4, RZ ;  /* 0x000000040e007c24 */ /* 0x000fe4000f8e02ff */
[----:B-1----:R-:W-:-:S04]  /*238e0*/  IMAD.WIDE.U32 R2, R15, UR4, RZ ;  /* 0x000000040f027c25 */ /* 0x002fc8000f8e00ff */
[----:B------:R-:W-:Y:S01]  /*238f0*/  IMAD R5, R15, UR5, R0 ;  /* 0x000000050f057c24 */ /* 0x000fe2000f8e0200 */
[----:B------:R-:W-:Y:S01]  /*23900*/  ULDC.64 UR4, c[0x0][0xae8] ;  /* 0x0002ba0000047ab9 */ /* 0x000fe20000000a00 */
[----:B------:R-:W-:Y:S02]  /*23910*/  IMAD R0, R210, 0x20, R236 ;  /* 0x00000020d2007824 */ /* 0x000fe400078e02ec */
[----:B------:R-:W-:Y:S02]  /*23920*/  IMAD.IADD R3, R3, 0x1, R5 ;  /* 0x0000000103037824 */ /* 0x000fe400078e0205 */
[----:B------:R-:W-:Y:S02]  /*23930*/  IMAD R9, R215, 0x80, R0 ;  /* 0x00000080d7097824 */ /* 0x000fe400078e0200 */
[----:B------:R-:W-:-:S03]  /*23940*/  IMAD.WIDE.U32 R2, R204, UR4, R2 ;  /* 0x00000004cc027c25 */ /* 0x000fc6000f8e0002 */
[----:B------:R-:W-:Y:S01]  /*23950*/  MOV R5, R9 ;  /* 0x0000000900057202 */ /* 0x000fe20000000f00 */
[----:B------:R-:W-:Y:S01]  /*23960*/  IMAD R3, R204, UR5, R3 ;  /* 0x00000005cc037c24 */ /* 0x000fe2000f8e0203 */
[----:B------:R-:W-:Y:S01]  /*23970*/  ULDC.64 UR4, c[0x0][0xae0] ;  /* 0x0002b80000047ab9 */ /* 0x000fe20000000a00 */
[----:B---3--:R-:W-:Y:S01]  /*23980*/  ISETP.NE.AND P0, PT, R21, 0x1, PT ;  /* 0x000000011500780c */ /* 0x008fe20003f05270 */
[----:B------:R-:W-:-:S12]  /*23990*/  IMAD.WIDE.U32 R2, R25, UR6, R2 ;  /* 0x0000000619027c25 */ /* 0x000fd8000f8e0002 */
[----:B------:R-:W1:Y:S08]  /*239a0*/  @P0 LDC R4, c[0x0][0xbec] ;  /* 0x0002fb00ff040b82 */ /* 0x000e700000000800 */
[----:B------:R-:W3:Y:S01]  /*239b0*/  @P0 LDC R7, c[0x0][0xbf0] ;  /* 0x0002fc00ff070b82 */ /* 0x000ee20000000800 */
[----:B-1----:R-:W-:-:S04]  /*239c0*/  @P0 IMAD.HI.U32 R0, R9, R4, RZ ;  /* 0x0000000409000227 */ /* 0x002fc800078e00ff */
[----:B------:R-:W-:Y:S01]  /*239d0*/  IMAD R4, R214, UR6, RZ ;  /* 0x00000006d6047c24 */ /* 0x000fe2000f8e02ff */
[----:B---3--:R-:W-:-:S03]  /*239e0*/  @P0 SHF.R.U32.HI R5, RZ, R7, R0 ;  /* 0x00000007ff050219 */ /* 0x008fc60000011600 */
[----:B------:R-:W-:Y:S01]  /*239f0*/  IMAD R7, R25, UR7, R4 ;  /* 0x0000000719077c24 */ /* 0x000fe2000f8e0204 */
[--C-:B------:R-:W-:Y:S01]  /*23a00*/  SHF.R.S32.HI R0, RZ, 0x1f, R5.reuse ;  /* 0x0000001fff007819 */ /* 0x100fe20000011405 */
[----:B------:R-:W-:Y:S02]  /*23a10*/  IMAD.MOV R4, RZ, RZ, -R5 ;  /* 0x000000ffff047224 */ /* 0x000fe400078e0a05 */
[----:B------:R-:W-:Y:S02]  /*23a20*/  IMAD.IADD R3, R3, 0x1, R7 ;  /* 0x0000000103037824 */ /* 0x000fe400078e0207 */
[----:B------:R-:W-:Y:S02]  /*23a30*/  IMAD R0, R0, UR4, RZ ;  /* 0x0000000400007c24 */ /* 0x000fe4000f8e02ff */
[----:B------:R-:W-:Y:S02]  /*23a40*/  IMAD R7, R21, R4, R9 ;  /* 0x0000000415077224 */ /* 0x000fe400078e0209 */
[----:B------:R-:W-:-:S02]  /*23a50*/  IMAD R9, R5, UR5, R0 ;  /* 0x0000000505097c24 */ /* 0x000fc4000f8e0200 */
[----:B------:R-:W-:Y:S01]  /*23a60*/  IMAD.WIDE.U32 R2, R5, UR4, R2 ;  /* 0x0000000405027c25 */ /* 0x000fe2000f8e0002 */
[----:B------:R-:W-:Y:S01]  /*23a70*/  SHF.R.S32.HI R0, RZ, 0x1f, R7 ;  /* 0x0000001fff007819 */ /* 0x000fe20000011407 */
[----:B------:R-:W-:Y:S02]  /*23a80*/  ULDC.64 UR4, c[0x0][0xad8] ;  /* 0x0002b60000047ab9 */ /* 0x000fe40000000a00 */
[----:B------:R-:W-:Y:S02]  /*23a90*/  IMAD.IADD R3, R3, 0x1, R9 ;  /* 0x0000000103037824 */ /* 0x000fe400078e0209 */
[----:B------:R-:W-:Y:S02]  /*23aa0*/  IMAD R0, R0, UR4, RZ ;  /* 0x0000000400007c24 */ /* 0x000fe4000f8e02ff */
[----:B------:R-:W-:-:S04]  /*23ab0*/  IMAD.WIDE.U32 R4, R7, UR4, R2 ;  /* 0x0000000407047c25 */ /* 0x000fc8000f8e0002 */
[----:B------:R-:W-:Y:S01]  /*23ac0*/  IMAD R3, R7, UR5, R0 ;  /* 0x0000000507037c24 */ /* 0x000fe2000f8e0200 */
[----:B------:R-:W-:Y:S02]  /*23ad0*/  ULDC.64 UR4, c[0x0][0xa80] ;  /* 0x0002a00000047ab9 */ /* 0x000fe40000000a00 */
[----:B------:R-:W-:Y:S01]  /*23ae0*/  LEA R2, P0, R4, UR4, 0x1 ;  /* 0x0000000404027c11 */ /* 0x000fe2000f8008ff */
[----:B------:R-:W-:Y:S01]  /*23af0*/  UMOV UR4, 0xffffffff ;  /* 0xffffffff00047882 */ /* 0x000fe20000000000 */
[----:B------:R-:W-:-:S04]  /*23b00*/  IADD3 R3, R5, R3, RZ ;  /* 0x0000000305037210 */ /* 0x000fc80007ffe0ff */
[----:B------:R-:W-:Y:S01]  /*23b10*/  LEA.HI.X R3, R4, UR5, R3, 0x1, P0 ;  /* 0x0000000504037c11 */ /* 0x000fe200080f0c03 */
[----:B------:R-:W-:Y:S06]  /*23b20*/  BRA.DIV UR4, `(.L_x_518) ;  /* 0x000000a204547947 */ /* 0x000fec000b800000 */
[----:B------:R1:W3:Y:S04]  /*23b30*/  SHFL.IDX PT, R0, R3, RZ, 0x181f ;  /* 0x00181fff03007589 */ /* 0x0002e800000e0000 */
[----:B------:R1:W4:Y:S02]  /*23b40*/  SHFL.IDX PT, R14, R2, RZ, 0x181f ;  /* 0x00181fff020e7589 */ /* 0x00032400000e0000 */
.L_x_773:
[----:B------:R-:W-:Y:S01]  /*23b50*/  IMAD R21, R20, R21, RZ ;  /* 0x0000001514157224 */ /* 0x000fe200078e02ff */
[----:B------:R-:W-:Y:S01]  /*23b60*/  BSSY B1, `(.L_x_519) ;  /* 0x000000f000017945 */ /* 0x000fe20003800000 */
[----:B------:R-:W-:-:S05]  /*23b70*/  IMAD R6, R215, 0x80, R236 ;  /* 0x00000080d7067824 */ /* 0x000fca00078e02ec */
[----:B------:R-:W-:-:S13]  /*23b80*/  ISETP.GE.AND P0, PT, R6, R21, PT ;  /* 0x000000150600720c */ /* 0x000fda0003f06270 */
[----:B------:R-:W-:Y:S05]  /*23b90*/  @P0 BRA `(.L_x_520) ;  /* 0x00000000002c0947 */ /* 0x000fea0003800000 */
[----:B------:R-:W-:Y:S01]  /*23ba0*/  ULDC UR4, c[0x0][0xac8] ;  /* 0x0002b20000047ab9 */ /* 0x000fe20000000800 */
[----:B------:R-:W-:Y:S02]  /*23bb0*/  SHF.R.S32.HI R8, RZ, 0x1f, R203 ;  /* 0x0000001fff087819 */ /* 0x000fe400000114cb */
[----:B------:R-:W-:Y:S02]  /*23bc0*/  ISETP.GE.AND P2, PT, R203, UR4, PT ;  /* 0x00000004cb007c0c */ /* 0x000fe4000bf46270 */
[----:B------:R-:W-:Y:S02]  /*23bd0*/  ISETP.GE.AND P3, PT, R209, UR4, PT ;  /* 0x00000004d1007c0c */ /* 0x000fe4000bf66270 */
[----:B------:R-:W-:-:S09]  /*23be0*/  SHF.R.S32.HI R7, RZ, 0x1f, R209 ;  /* 0x0000001fff077819 */ /* 0x000fd200000114d1 */
[-C--:B----4-:R-:W-:Y:S02]  /*23bf0*/  @!P2 LEA R4, P0, R203, R14.reuse, 0x1 ;  /* 0x0000000ecb04a211 */ /* 0x090fe400078008ff */
[----:B------:R-:W-:Y:S02]  /*23c00*/  @!P3 LEA R14, P1, R209, R14, 0x1 ;  /* 0x0000000ed10eb211 */ /* 0x000fe400078208ff */
[-C--:B---3--:R-:W-:Y:S02]  /*23c10*/  @!P2 LEA.HI.X R5, R203, R0.reuse, R8, 0x1, P0 ;  /* 0x00000000cb05a211 */ /* 0x088fe400000f0c08 */
[----:B------:R-:W-:-:S03]  /*23c20*/  @!P3 LEA.HI.X R15, R209, R0, R7, 0x1, P1 ;  /* 0x00000000d10fb211 */ /* 0x000fc600008f0c07 */
[----:B------:R3:W-:Y:S04]  /*23c30*/  @!P2 ST.E.128 desc[UR54][R4.64], RZ ;  /* 0x000000ff0400a985 */ /* 0x0007e8000c101d36 */
[----:B------:R3:W-:Y:S02]  /*23c40*/  @!P3 ST.E.128 desc[UR54][R14.64], RZ ;  /* 0x000000ff0e00b985 */ /* 0x0007e4000c101d36 */
.L_x_520:
[----:B------:R-:W-:Y:S05]  /*23c50*/  BSYNC B1 ;  /* 0x0000000000017941 */ /* 0x000fea0003800000 */
.L_x_519:
[----:B------:R-:W-:-:S03]  /*23c60*/  UMOV UR4, 0xffffffff ;  /* 0xffffffff00047882 */ /* 0x000fc60000000000 */
[----:B------:R-:W-:Y:S05]  /*23c70*/  BRA.DIV UR4, `(.L_x_521) ;  /* 0x000000a204347947 */ /* 0x000fea000b800000 */
[----:B---3--:R3:W0:Y:S04]  /*23c80*/  SHFL.IDX PT, R0, R3, 0x1, 0x181f ;  /* 0x00381f0003007f89 */ /* 0x00862800000e0000 */
[----:B----4-:R3:W4:Y:S02]  /*23c90*/  SHFL.IDX PT, R14, R2, 0x1, 0x181f ;  /* 0x00381f00020e7f89 */ /* 0x01072400000e0000 */
.L_x_777:
        /* <DEDUP_REMOVED lines=11> */
[-C--:B0-----:R-:W-:Y:S02]  /*23d50*/  @!P2 LEA.HI.X R5, R203, R0.reuse, R8, 0x1, P0 ;  /* 0x00000000cb05a211 */ /* 0x081fe400000f0c08 */
[----:B------:R-:W-:-:S03]  /*23d60*/  @!P3 LEA.HI.X R15, R209, R0, R7, 0x1, P1 ;  /* 0x00000000d10fb211 */ /* 0x000fc600008f0c07 */
[----:B------:R0:W-:Y:S04]  /*23d70*/  @!P2 ST.E.128 desc[UR54][R4.64], RZ ;  /* 0x000000ff0400a985 */ /* 0x0001e8000c101d36 */
[----:B------:R0:W-:Y:S02]  /*23d80*/  @!P3 ST.E.128 desc[UR54][R14.64], RZ ;  /* 0x000000ff0e00b985 */ /* 0x0001e4000c101d36 */
.L_x_523:
[----:B------:R-:W-:Y:S05]  /*23d90*/  BSYNC B1 ;  /* 0x0000000000017941 */ /* 0x000fea0003800000 */
.L_x_522:
[----:B------:R-:W-:-:S03]  /*23da0*/  UMOV UR4, 0xffffffff ;  /* 0xffffffff00047882 */ /* 0x000fc60000000000 */
[----:B------:R-:W-:Y:S05]  /*23db0*/  BRA.DIV UR4, `(.L_x_524) ;  /* 0x000000a2042c7947 */ /* 0x000fea000b800000 */
[----:B0-----:R0:W0:Y:S04]  /*23dc0*/  SHFL.IDX PT, R0, R3, 0x2, 0x181f ;  /* 0x00581f0003007f89 */ /* 0x00102800000e0000 */
[----:B----4-:R4:W0:Y:S02]  /*23dd0*/  SHFL.IDX PT, R14, R2, 0x2, 0x181f ;  /* 0x00581f00020e7f89 */ /* 0x01082400000e0000 */
.L_x_781:
        /* <DEDUP_REMOVED lines=9> */
[-C--:B0-----:R-:W-:Y:S02]  /*23e70*/  @!P2 LEA R4, P0, R203, R14.reuse, 0x1 ;  /* 0x0000000ecb04a211 */ /* 0x081fe400078008ff */
[----:B------:R-:W-:Y:S02]  /*23e80*/  @!P3 LEA R14, P1, R209, R14, 0x1 ;  /* 0x0000000ed10eb211 */ /* 0x000fe400078208ff */
[-C--:B------:R-:W-:Y:S02]  /*23e90*/  @!P2 LEA.HI.X R5, R203, R0.reuse, R8, 0x1, P0 ;  /* 0x00000000cb05a211 */ /* 0x080fe400000f0c08 */
[----:B------:R-:W-:-:S03]  /*23ea0*/  @!P3 LEA.HI.X R15, R209, R0, R7, 0x1, P1 ;  /* 0x00000000d10fb211 */ /* 0x000fc600008f0c07 */
[----:B------:R0:W-:Y:S04]  /*23eb0*/  @!P2 ST.E.128 desc[UR54][R4.64], RZ ;  /* 0x000000ff0400a985 */ /* 0x0001e8000c101d36 */
[----:B------:R0:W-:Y:S02]  /*23ec0*/  @!P3 ST.E.128 desc[UR54][R14.64], RZ ;  /* 0x000000ff0e00b985 */ /* 0x0001e4000c101d36 */
.L_x_526:
[----:B------:R-:W-:Y:S05]  /*23ed0*/  BSYNC B1 ;  /* 0x0000000000017941 */ /* 0x000fea0003800000 */
.L_x_525:
[----:B------:R-:W-:-:S03]  /*23ee0*/  UMOV UR4, 0xffffffff ;  /* 0xffffffff00047882 */ /* 0x000fc60000000000 */
[----:B------:R-:W-:Y:S05]  /*23ef0*/  BRA.DIV UR4, `(.L_x_527) ;  /* 0x000000a204247947 */ /* 0x000fea000b800000 */
[----:B0-----:R0:W0:Y:S04]  /*23f00*/  SHFL.IDX PT, R0, R3, 0x3, 0x181f ;  /* 0x00781f0003007f89 */ /* 0x00102800000e0000 */
[----:B------:R0:W0:Y:S02]  /*23f10*/  SHFL.IDX PT, R14, R2, 0x3, 0x181f ;  /* 0x00781f00020e7f89 */ /* 0x00002400000e0000 */
.L_x_785:
[----:B01-34-:R-:W-:-:S04]  /*23f20*/  IADD3 R2, R6, 0x60, RZ ;  /* 0x0000006006027810 */ /* 0x01bfc80007ffe0ff */
[----:B------:R-:W-:-:S13]  /*23f30*/  ISETP.GE.AND P0, PT, R2, R21, PT ;  /* 0x000000150200720c */ /* 0x000fda0003f06270 */
[----:B------:R-:W-:Y:S05]  /*23f40*/  @P0 BRA `(.L_x_510) ;  /* 0x00000000002c0947 */ /* 0x000fea0003800000 */
[----:B------:R-:W-:Y:S01]  /*23f50*/  ULDC UR4, c[0x0][0xac8] ;  /* 0x0002b20000047ab9 */ /* 0x000fe20000000800 */
[----:B------:R-:W-:Y:S02]  /*23f60*/  SHF.R.S32.HI R5, RZ, 0x1f, R203 ;  /* 0x0000001fff057819 */ /* 0x000fe400000114cb */
[----:B------:R-:W-:Y:S02]  /*23f70*/  ISETP.GE.AND P2, PT, R203, UR4, PT ;  /* 0x00000004cb007c0c */ /* 0x000fe4000bf46270 */
[----:B------:R-:W-:Y:S02]  /*23f80*/  ISETP.GE.AND P3, PT, R209, UR4, PT ;  /* 0x00000004d1007c0c */ /* 0x000fe4000bf66270 */
[----:B------:R-:W-:-:S09]  /*23f90*/  SHF.R.S32.HI R4, RZ, 0x1f, R209 ;  /* 0x0000001fff047819 */ /* 0x000fd200000114d1 */
[-C--:B------:R-:W-:Y:S02]  /*23fa0*/  @!P2 LEA R2, P0, R203, R14.reuse, 0x1 ;  /* 0x0000000ecb02a211 */ /* 0x080fe400078008ff */
[----:B------:R-:W-:Y:S02]  /*23fb0*/  @!P3 LEA R14, P1, R209, R14, 0x1 ;  /* 0x0000000ed10eb211 */ /* 0x000fe400078208ff */
[-C--:B------:R-:W-:Y:S02]  /*23fc0*/  @!P2 LEA.HI.X R3, R203, R0.reuse, R5, 0x1, P0 ;  /* 0x00000000cb03a211 */ /* 0x080fe400000f0c05 */
[----:B------:R-:W-:-:S03]  /*23fd0*/  @!P3 LEA.HI.X R15, R209, R0, R4, 0x1, P1 ;  /* 0x00000000d10fb211 */ /* 0x000fc600008f0c04 */
[----:B------:R3:W-:Y:S04]  /*23fe0*/  @!P2 ST.E.128 desc[UR54][R2.64], RZ ;  /* 0x000000ff0200a985 */ /* 0x0007e8000c101d36 */
[----:B------:R3:W-:Y:S02]  /*23ff0*/  @!P3 ST.E.128 desc[UR54][R14.64], RZ ;  /* 0x000000ff0e00b985 */ /* 0x0007e4000c101d36 */
.L_x_510:
[----:B------:R-:W-:Y:S05]  /*24000*/  BSYNC B0 ;  /* 0x0000000000007941 */ /* 0x000fea0003800000 */
.L_x_495:
[----:B------:R-:W-:Y:S02]  /*24010*/  ULDC UR4, c[0x0][0xc3c] ;  /* 0x00030f0000047ab9 */ /* 0x000fe40000000800 */
[----:B--2---:R-:W-:-:S13]  /*24020*/  ISETP.GE.AND P0, PT, R147, UR4, PT ;  /* 0x0000000493007c0c */ /* 0x004fda000bf06270 */
[----:B------:R-:W-:Y:S05]  /*24030*/  @!P0 BRA `(.L_x_528) ;  /* 0xfffffdd400888947 */ /* 0x000fea000383ffff */
[----:B------:R-:W-:Y:S05]  /*24040*/  BRA `(.L_x_324) ;  /* 0x0000007000247947 */ /* 0x000fea0003800000 */
.L_x_322:
        /* <DEDUP_REMOVED lines=16> */
[----:B-1----:R2:W-:Y:S04]  /*24150*/  STL.64 [R1], R4 ;  /* 0x0000000401007387 */ /* 0x0025e80000100a00 */
[----:B------:R2:W-:Y:S01]  /*24160*/  STL.64 [R1+0x8], R6 ;  /* 0x0000080601007387 */ /* 0x0005e20000100a00 */
[----:B------:R-:W-:Y:S06]  /*24170*/  BAR.ARV 0x4, 0x180 ;  /* 0x0106000000007b1d */ /* 0x000fec0000002000 */
[----:B------:R-:W-:Y:S05]  /*24180*/  BRA `(.L_x_530) ;  /* 0x0000000800a87947 */ /* 0x000fea0003800000 */
.L_x_529:
[----:B------:R-:W1:Y:S01]  /*24190*/  S2R R0, SR_TID.X ;  /* 0x0000000000007919 */ /* 0x000e620000002100 */
[----:B------:R-:W-:Y:S01]  /*241a0*/  ULDC UR4, c[0x0][0xc3c] ;  /* 0x00030f0000047ab9 */ /* 0x000fe20000000800 */
[----:B------:R-:W-:Y:S01]  /*241b0*/  IMAD.MOV.U32 R9, RZ, RZ, RZ ;  /* 0x000000ffff097224 */ /* 0x000fe200078e00ff */
[----:B------:R-:W2:Y:S01]  /*241c0*/  S2UR UR6, SR_CTAID.X ;  /* 0x00000000000679c3 */ /* 0x000ea20000002500 */
[----:B------:R-:W-:Y:S01]  /*241d0*/  ULDC UR5, c[0x0][0xc38] ;  /* 0x00030e0000057ab9 */ /* 0x000fe20000000800 */
[----:B-1----:R-:W-:-:S04]  /*241e0*/  LOP3.LUT R0, R0, 0x1f, RZ, 0xc0, !PT ;  /* 0x0000001f00007812 */ /* 0x002fc800078ec0ff */
[----:B------:R-:W-:-:S04]  /*241f0*/  ISETP.NE.AND P0, PT, R0, 0x1f, PT ;  /* 0x0000001f0000780c */ /* 0x000fc80003f05270 */
[----:B------:R-:W-:-:S13]  /*24200*/  ISETP.GE.OR P1, PT, R0, UR4, !P0 ;  /* 0x0000000400007c0c */ /* 0x000fda000c726670 */
[----:B0-----:R-:W0:Y:S08]  /*24210*/  @!P1 LDC.64 R2, c[0x0][0xc80] ;  /* 0x00032000ff029b82 */ /* 0x001e300000000a00 */
[----:B------:R-:W1:Y:S01]  /*24220*/  @!P1 LDC.64 R4, c[0x0][0xc78] ;  /* 0x00031e00ff049b82 */ /* 0x000e620000000a00 */
[----:B0-----:R-:W-:-:S05]  /*24230*/  @!P1 IMAD.WIDE.U32 R2, R0, 0x4, R2 ;  /* 0x0000000400029825 */ /* 0x001fca00078e0002 */
[----:B------:R1:W3:Y:S02]  /*24240*/  @!P1 LDG.E R6, desc[UR54][R2.64] ;  /* 0x0000003602069981 */ /* 0x0002e4000c1e1900 */
[----:B-1----:R-:W-:-:S05]  /*24250*/  @!P1 IMAD.WIDE.U32 R2, R0, 0x4, R4 ;  /* 0x0000000400029825 */ /* 0x002fca00078e0004 */
[----:B------:R-:W3:Y:S01]  /*24260*/  @!P1 LDG.E R9, desc[UR54][R2.64] ;  /* 0x0000003602099981 */ /* 0x000ee2000c1e1900 */
[C---:B------:R-:W-:Y:S01]  /*24270*/  ISETP.NE.AND P1, PT, R0.reuse, RZ, PT ;  /* 0x000000ff0000720c */ /* 0x040fe20003f25270 */
[----:B------:R-:W-:Y:S01]  /*24280*/  UMOV UR4, URZ ;  /* 0x0000003f00047c82 */ /* 0x000fe20008000000 */
[C---:B------:R-:W-:Y:S02]  /*24290*/  ISETP.GE.U32.AND P2, PT, R0.reuse, 0x2, PT ;  /* 0x000000020000780c */ /* 0x040fe40003f46070 */
[C---:B------:R-:W-:Y:S02]  /*242a0*/  ISETP.GE.U32.AND P3, PT, R0.reuse, 0x4, PT ;  /* 0x000000040000780c */ /* 0x040fe40003f66070 */
[C---:B------:R-:W-:Y:S02]  /*242b0*/  ISETP.GE.U32.AND P4, PT, R0.reuse, 0x8, PT ;  /* 0x000000080000780c */ /* 0x040fe40003f86070 */
[----:B------:R-:W-:Y:S01]  /*242c0*/  ISETP.GE.U32.AND P5, PT, R0, 0x10, PT ;  /* 0x000000100000780c */ /* 0x000fe20003fa6070 */
[----:B---3--:R-:W-:-:S05]  /*242d0*/  IMAD R4, R6, R9, RZ ;  /* 0x0000000906047224 */ /* 0x008fca00078e02ff */
[----:B------:R-:W0:Y:S02]  /*242e0*/  SHFL.UP PT, R5, R4, 0x1, RZ ;  /* 0x0420000004057989 */ /* 0x000e2400000e00ff */
[----:B0-----:R-:W-:-:S05]  /*242f0*/  SEL R5, R5, RZ, P1 ;  /* 0x000000ff05057207 */ /* 0x001fca0000800000 */
[----:B------:R-:W-:-:S05]  /*24300*/  IMAD.IADD R5, R4, 0x1, R5 ;  /* 0x0000000104057824 */ /* 0x000fca00078e0205 */
[----:B------:R-:W0:Y:S02]  /*24310*/  SHFL.UP PT, R7, R5, 0x2, RZ ;  /* 0x0440000005077989 */ /* 0x000e2400000e00ff */
[----:B0-----:R-:W-:-:S04]  /*24320*/  SEL R8, R7, RZ, P2 ;  /* 0x000000ff07087207 */ /* 0x001fc80001000000 */
[----:B------:R-:W-:-:S05]  /*24330*/  IADD3 R8, R5, R8, RZ ;  /* 0x0000000805087210 */ /* 0x000fca0007ffe0ff */
        /* <DEDUP_REMOVED lines=9> */
[----:B------:R-:W0:Y:S02]  /*243d0*/  SHFL.IDX PT, R4, R2, 0x1f, 0x1f ;  /* 0x03e01f0002047f89 */ /* 0x000e2400000e0000 */
[----:B0-----:R-:W-:-:S05]  /*243e0*/  IMAD R7, R4, UR5, RZ ;  /* 0x0000000504077c24 */ /* 0x001fca000f8e02ff */
[----:B--2---:R-:W-:Y:S02]  /*243f0*/  ISETP.GT.AND P6, PT, R7, UR6, PT ;  /* 0x0000000607007c0c */ /* 0x004fe4000bfc4270 */
[----:B------:R-:W-:-:S11]  /*24400*/  MOV R4, R7 ;  /* 0x0000000700047202 */ /* 0x000fd60000000f00 */
[----:B------:R-:W-:Y:S05]  /*24410*/  @P6 BRA `(.L_x_531) ;  /* 0x0000000000a46947 */ /* 0x000fea0003800000 */
[----:B------:R-:W-:Y:S01]  /*24420*/  IMAD.MOV.U32 R7, RZ, RZ, R4 ;  /* 0x000000ffff077224 */ /* 0x000fe200078e0004 */
[----:B------:R-:W-:Y:S01]  /*24430*/  UMOV UR4, URZ ;  /* 0x0000003f00047c82 */ /* 0x000fe20008000000 */
[----:B------:R-:W-:-:S05]  /*24440*/  ULDC UR5, c[0x0][0xc38] ;  /* 0x00030e0000057ab9 */ /* 0x000fca0000000800 */
.L_x_533:
[----:B------:R-:W0:Y:S01]  /*24450*/  LDC R2, c[0x0][0xc3c] ;  /* 0x00030f00ff027b82 */ /* 0x000e220000000800 */
[----:B------:R-:W-:Y:S01]  /*24460*/  ULDC UR7, c[0x0][0xc3c] ;  /* 0x00030f0000077ab9 */ /* 0x000fe20000000800 */
[----:B------:R-:W-:Y:S01]  /*24470*/  UIADD3 UR4, UR4, 0x1f, URZ ;  /* 0x0000001f04047890 */ /* 0x000fe2000fffe03f */
[----:B------:R-:W-:-:S05]  /*24480*/  IMAD.U32 R3, RZ, RZ, UR7 ;  /* 0x00000007ff037e24 */ /* 0x000fca000f8e00ff */
[----:B------:R1:W-:Y:S01]  /*24490*/  STL [R1+0xc], R3 ;  /* 0x00000c0301007387 */ /* 0x0003e20000100800 */
[----:B0-----:R-:W-:-:S13]  /*244a0*/  ISETP.LE.AND P6, PT, R2, UR4, PT ;  /* 0x0000000402007c0c */ /* 0x001fda000bfc3270 */
[----:B-1----:R-:W-:Y:S05]  /*244b0*/  @P6 BRA `(.L_x_532) ;  /* 0x0000000400a46947 */ /* 0x002fea0003800000 */
[----:B------:R-:W-:Y:S01]  /*244c0*/  VIADD R9, R0, UR4 ;  /* 0x0000000400097c36 */ /* 0x000fe20008000000 */
[----:B------:R-:W-:-:S04]  /*244d0*/  MOV R6, RZ ;  /* 0x000000ff00067202 */ /* 0x000fc80000000f00 */
[----:B------:R-:W-:-:S13]  /*244e0*/  ISETP.GE.OR P6, PT, R9, R2, !P0 ;  /* 0x000000020900720c */ /* 0x000fda00047c6670 */
        /* <DEDUP_REMOVED lines=23> */
[----:B------:R-:W0:Y:S02]  /*24660*/  SHFL.IDX PT, R4, R2, 0x1f, 0x1f ;  /* 0x03e01f0002047f89 */ /* 0x000e2400000e0000 */
[----:B0-----:R-:W-:-:S04]  /*24670*/  IMAD R4, R4, UR5, RZ ;  /* 0x0000000504047c24 */ /* 0x001fc8000f8e02ff */
[----:B------:R-:W-:-:S05]  /*24680*/  IMAD.IADD R7, R4, 0x1, R7 ;  /* 0x0000000104077824 */ /* 0x000fca00078e0207 */
[----:B------:R-:W-:-:S13]  /*24690*/  ISETP.GT.AND P6, PT, R7, UR6, PT ;  /* 0x0000000607007c0c */ /* 0x000fda000bfc4270 */
[----:B------:R-:W-:Y:S05]  /*246a0*/  @!P6 BRA `(.L_x_533) ;  /* 0xfffffffc0068e947 */ /* 0x000fea000383ffff */
.L_x_531:
[----:B------:R-:W-:-:S05]  /*246b0*/  IADD3 R11, -R4, R7, RZ ;  /* 0x00000007040b7210 */ /* 0x000fca0007ffe1ff */
[----:B------:R-:W-:-:S05]  /*246c0*/  IMAD R3, R2, UR5, R11 ;  /* 0x0000000502037c24 */ /* 0x000fca000f8e020b */
[----:B------:R-:W-:-:S13]  /*246d0*/  ISETP.GT.AND P0, PT, R3, UR6, PT ;  /* 0x0000000603007c0c */ /* 0x000fda000bf04270 */
[----:B------:R-:W-:-:S04]  /*246e0*/  VOTE.ANY R10, PT, !P0 ;  /* 0x00000000000a7806 */ /* 0x000fc800040e0100 */
[----:B------:R0:W1:Y:S01]  /*246f0*/  POPC R5, R10 ;  /* 0x0000000a00057309 */ /* 0x0000620000000000 */
[----:B------:R-:W-:Y:S01]  /*24700*/  ISETP.NE.AND P0, PT, R10, RZ, PT ;  /* 0x000000ff0a00720c */ /* 0x000fe20003f05270 */
[----:B0-----:R-:W-:Y:S01]  /*24710*/  IMAD.MOV.U32 R10, RZ, RZ, RZ ;  /* 0x000000ffff0a7224 */ /* 0x001fe200078e00ff */
[----:B-1----:R-:W0:Y:S04]  /*24720*/  SHFL.IDX PT, R6, R6, R5, 0x1f ;  /* 0x00001f0506067589 */ /* 0x002e2800000e0000 */
[----:B------:R-:W1:Y:S01]  /*24730*/  SHFL.IDX PT, R8, R9, R5, 0x1f ;  /* 0x00001f0509087589 */ /* 0x000e6200000e0000 */
[----:B0-----:R-:W-:-:S04]  /*24740*/  IABS R4, R6 ;  /* 0x0000000600047213 */ /* 0x001fc80000000000 */
[----:B------:R-:W0:Y:S01]  /*24750*/  I2F.RP R13, R4 ;  /* 0x00000004000d7306 */ /* 0x000e220000209400 */
[----:B-1----:R-:W-:-:S07]  /*24760*/  IABS R7, R8 ;  /* 0x0000000800077213 */ /* 0x002fce0000000000 */
[----:B------:R-:W-:Y:S08]  /*24770*/  I2F.RP R12, R7 ;  /* 0x00000007000c7306 */ /* 0x000ff00000209400 */
[----:B0-----:R-:W0:Y:S02]  /*24780*/  MUFU.RCP R13, R13 ;  /* 0x0000000d000d7308 */ /* 0x001e240000001000 */
[----:B0-----:R-:W-:-:S06]  /*24790*/  VIADD R3, R13, 0xffffffe ;  /* 0x0ffffffe0d037836 */ /* 0x001fcc0000000000 */
[----:B------:R-:W0:Y:S02]  /*247a0*/  F2I.FTZ.U32.TRUNC.NTZ R3, R3 ;  /* 0x0000000300037305 */ /* 0x000e24000021f000 */
[----:B0-----:R-:W-:Y:S01]  /*247b0*/  IMAD.MOV R15, RZ, RZ, -R3 ;  /* 0x000000ffff0f7224 */ /* 0x001fe200078e0a03 */
[----:B------:R-:W-:Y:S06]  /*247c0*/  @!P0 BRA `(.L_x_534) ;  /* 0x0000000000088947 */ /* 0x000fec0003800000 */
[----:B------:R-:W-:-:S05]  /*247d0*/  IADD3 R9, R5, -0x1, RZ ;  /* 0xffffffff05097810 */ /* 0x000fca0007ffe0ff */
[----:B------:R0:W1:Y:S02]  /*247e0*/  SHFL.IDX PT, R10, R2, R9, 0x1f ;  /* 0x00001f09020a7589 */ /* 0x00006400000e0000 */
.L_x_534:
[----:B-1----:R-:W-:Y:S01]  /*247f0*/  IMAD R10, R10, UR5, R11 ;  /* 0x000000050a0a7c24 */ /* 0x002fe2000f8e020b */
[----:B------:R-:W1:Y:S01]  /*24800*/  MUFU.RCP R12, R12 ;  /* 0x0000000c000c7308 */ /* 0x000e620000001000 */
[----:B0-----:R-:W-:Y:S02]  /*24810*/  IMAD R9, R15, R4, RZ ;  /* 0x000000040f097224 */ /* 0x001fe400078e02ff */
[----:B------:R-:W-:Y:S01]  /*24820*/  IMAD.MOV.U32 R2, RZ, RZ, RZ ;  /* 0x000000ffff027224 */ /* 0x000fe200078e00ff */
[----:B------:R0:W-:Y:S03]  /*24830*/  STL [R1], R10 ;  /* 0x0000000a01007387 */ /* 0x0001e60000100800 */
[----:B------:R-:W-:Y:S01]  /*24840*/  IMAD.HI.U32 R2, R3, R9, R2 ;  /* 0x0000000903027227 */ /* 0x000fe200078e0002 */
[----:B------:R-:W-:Y:S02]  /*24850*/  IADD3 R9, -R10, UR6, RZ ;  /* 0x000000060a097c10 */ /* 0x000fe4000fffe1ff */
[----:B------:R-:W-:-:S02]  /*24860*/  IABS R3, R6 ;  /* 0x0000000600037213 */ /* 0x000fc40000000000 */
[----:B------:R-:W-:-:S03]  /*24870*/  IABS R11, R9 ;  /* 0x00000009000b7213 */ /* 0x000fc60000000000 */
[----:B------:R-:W-:Y:S02]  /*24880*/  IMAD.MOV R3, RZ, RZ, -R3 ;  /* 0x000000ffff037224 */ /* 0x000fe400078e0a03 */
[----:B0-----:R-:W-:-:S04]  /*24890*/  IMAD.HI.U32 R10, R2, R11, RZ ;  /* 0x0000000b020a7227 */ /* 0x001fc800078e00ff */
[----:B------:R-:W-:Y:S02]  /*248a0*/  IMAD R11, R10, R3, R11 ;  /* 0x000000030a0b7224 */ /* 0x000fe400078e020b */
[----:B-1----:R-:W-:-:S03]  /*248b0*/  VIADD R3, R12, 0xffffffe ;  /* 0x0ffffffe0c037836 */ /* 0x002fc60000000000 */
[----:B------:R-:W-:-:S03]  /*248c0*/  ISETP.GT.U32.AND P1, PT, R4, R11, PT ;  /* 0x0000000b0400720c */ /* 0x000fc60003f24070 */
[----:B------:R-:W0:Y:S10]  /*248d0*/  F2I.FTZ.U32.TRUNC.NTZ R3, R3 ;  /* 0x0000000300037305 */ /* 0x000e34000021f000 */
[----:B------:R-:W-:Y:S01]  /*248e0*/  @!P1 IADD3 R11, R11, -R4, RZ ;  /* 0x800000040b0b9210 */ /* 0x000fe20007ffe0ff */
[----:B------:R-:W-:Y:S01]  /*248f0*/  @!P1 VIADD R10, R10, 0x1 ;  /* 0x000000010a0a9836 */ /* 0x000fe20000000000 */
[----:B------:R-:W-:-:S02]  /*24900*/  ISETP.NE.AND P1, PT, R6, RZ, PT ;  /* 0x000000ff0600720c */ /* 0x000fc40003f25270 */
[----:B------:R-:W-:Y:S01]  /*24910*/  ISETP.GE.U32.AND P0, PT, R11, R4, PT ;  /* 0x000000040b00720c */ /* 0x000fe20003f06070 */
[----:B0-----:R-:W-:-:S04]  /*24920*/  IMAD.MOV R2, RZ, RZ, -R3 ;  /* 0x000000ffff027224 */ /* 0x001fc800078e0a03 */
[----:B------:R-:W-:Y:S02]  /*24930*/  IMAD R11, R2, R7, RZ ;  /* 0x00000007020b7224 */ /* 0x000fe400078e02ff */
[----:B------:R-:W-:-:S04]  /*24940*/  IMAD.MOV.U32 R2, RZ, RZ, RZ ;  /* 0x000000ffff027224 */ /* 0x000fc800078e00ff */
[----:B------:R-:W-:Y:S01]  /*24950*/  IMAD.HI.U32 R4, R3, R11, R2 ;  /* 0x0000000b03047227 */ /* 0x000fe200078e0002 */
[----:B------:R-:W-:Y:S02]  /*24960*/  LOP3.LUT R2, R9, R6, RZ, 0x3c, !PT ;  /* 0x0000000609027212 */ /* 0x000fe400078e3cff */
[----:B------:R-:W-:Y:S02]  /*24970*/  @P0 IADD3 R10, R10, 0x1, RZ ;  /* 0x000000010a0a0810 */ /* 0x000fe40007ffe0ff */
        /* <DEDUP_REMOVED lines=8> */
[----:B------:R-:W-:-:S05]  /*24a00*/  IMAD R2, R4, R2, R3 ;  /* 0x0000000204027224 */ /* 0x000fca00078e0203 */
[----:B------:R-:W-:-:S13]  /*24a10*/  ISETP.GT.U32.AND P1, PT, R7, R2, PT ;  /* 0x000000020700720c */ /* 0x000fda0003f24070 */
[----:B------:R-:W-:Y:S01]  /*24a20*/  @!P1 IMAD.IADD R2, R2, 0x1, -R7 ;  /* 0x0000000102029824 */ /* 0x000fe200078e0a07 */
[----:B------:R-:W-:Y:S02]  /*24a30*/  @!P1 IADD3 R4, R4, 0x1, RZ ;  /* 0x0000000104049810 */ /* 0x000fe40007ffe0ff */
[----:B------:R-:W-:Y:S02]  /*24a40*/  ISETP.NE.AND P1, PT, R8, RZ, PT ;  /* 0x000000ff0800720c */ /* 0x000fe40003f25270 */
[----:B------:R-:W-:Y:S02]  /*24a50*/  ISETP.GE.U32.AND P0, PT, R2, R7, PT ;  /* 0x000000070200720c */ /* 0x000fe40003f06070 */
[----:B------:R-:W-:-:S04]  /*24a60*/  LOP3.LUT R2, R10, R8, RZ, 0x3c, !PT ;  /* 0x000000080a027212 */ /* 0x000fc800078e3cff */
[----:B------:R-:W-:Y:S01]  /*24a70*/  ISETP.GE.AND P2, PT, R2, RZ, PT ;  /* 0x000000ff0200720c */ /* 0x000fe20003f46270 */
[----:B------:R-:W-:-:S06]  /*24a80*/  VIADD R2, R5, UR4 ;  /* 0x0000000405027c36 */ /* 0x000fcc0008000000 */
[----:B------:R-:W-:-:S06]  /*24a90*/  @P0 VIADD R4, R4, 0x1 ;  /* 0x0000000104040836 */ /* 0x000fcc0000000000 */
[----:B------:R-:W-:Y:S01]  /*24aa0*/  @!P2 IMAD.MOV R4, RZ, RZ, -R4 ;  /* 0x000000ffff04a224 */ /* 0x000fe200078e0a04 */
[----:B------:R-:W-:-:S05]  /*24ab0*/  @!P1 LOP3.LUT R4, RZ, R8, RZ, 0x33, !PT ;  /* 0x00000008ff049212 */ /* 0x000fca00078e33ff */
[----:B------:R-:W-:-:S04]  /*24ac0*/  IMAD.MOV R3, RZ, RZ, -R4 ;  /* 0x000000ffff037224 */ /* 0x000fc800078e0a04 */
[C---:B------:R-:W-:Y:S01]  /*24ad0*/  IMAD R10, R8.reuse, R3, R10 ;  /* 0x00000003080a7224 */ /* 0x040fe200078e020a */
[----:B------:R-:W-:Y:S01]  /*24ae0*/  LEA R3, R8, R4, 0x18 ;  /* 0x0000000408037211 */ /* 0x000fe200078ec0ff */
[----:B------:R-:W-:-:S04]  /*24af0*/  IMAD.IADD R4, R9, 0x1, -R6 ;  /* 0x0000000109047824 */ /* 0x000fc800078e0a06 */
[----:B------:R-:W-:Y:S01]  /*24b00*/  IMAD R3, R10, 0x10000, R3 ;  /* 0x000100000a037824 */ /* 0x000fe200078e0203 */
[----:B------:R1:W-:Y:S04]  /*24b10*/  STL [R1+0x4], R4 ;  /* 0x0000040401007387 */ /* 0x0003e80000100800 */
[----:B------:R1:W-:Y:S04]  /*24b20*/  STL [R1+0xc], R2 ;  /* 0x00000c0201007387 */ /* 0x0003e80000100800 */
[----:B------:R1:W-:Y:S01]  /*24b30*/  STL [R1+0x8], R3 ;  /* 0x0000080301007387 */ /* 0x0003e20000100800 */
[----:B------:R-:W-:Y:S05]  /*24b40*/  BRA `(.L_x_535) ;  /* 0x0000000000107947 */ /* 0x000fea0003800000 */
.L_x_532:
[----:B------:R-:W-:Y:S01]  /*24b50*/  MOV R2, UR6 ;  /* 0x0000000600027c02 */ /* 0x000fe20008000f00 */
[----:B------:R0:W-:Y:S04]  /*24b60*/  STL [R1+0x4], RZ ;  /* 0x000004ff01007387 */ /* 0x0001e80000100800 */
[----:B------:R0:W-:Y:S04]  /*24b70*/  STL [R1+0x8], RZ ;  /* 0x000008ff01007387 */ /* 0x0001e80000100800 */
[----:B------:R0:W-:Y:S02]  /*24b80*/  STL [R1], R2 ;  /* 0x0000000201007387 */ /* 0x0001e40000100800 */
.L_x_535:
[----:B-1----:R-:W2:Y:S04]  /*24b90*/  LDL R4, [R1] ;  /* 0x0000000001047983 */ /* 0x002ea80000100800 */
[----:B------:R-:W2:Y:S04]  /*24ba0*/  LDL R5, [R1+0x4] ;  /* 0x0000040001057983 */ /* 0x000ea80000100800 */
[----:B------:R-:W2:Y:S04]  /*24bb0*/  LDL R6, [R1+0x8] ;  /* 0x0000080001067983 */ /* 0x000ea80000100800 */
[----:B------:R-:W2:Y:S01]  /*24bc0*/  LDL R7, [R1+0xc] ;  /* 0x00000c0001077983 */ /* 0x000ea20000100800 */
[----:B------:R-:W-:-:S13]  /*24bd0*/  ISETP.NE.AND P0, PT, R0, RZ, PT ;  /* 0x000000ff0000720c */ /* 0x000fda0003f05270 */
[----:B------:R-:W1:Y:S01]  /*24be0*/  @!P0 S2R R3, SR_CgaCtaId ;  /* 0x0000000000038919 */ /* 0x000e620000008800 */
[----:B------:R-:W-:-:S04]  /*24bf0*/  @!P0 MOV R0, 0x400 ;  /* 0x0000040000008802 */ /* 0x000fc80000000f00 */
[----:B-1----:R-:W-:-:S05]  /*24c00*/  @!P0 LEA R0, R3, R0, 0x18 ;  /* 0x0000000003008211 */ /* 0x002fca00078ec0ff */
[----:B--2---:R1:W-:Y:S01]  /*24c10*/  @!P0 STS.128 [R0+0x298d0], R4 ;  /* 0x0298d00400008388 */ /* 0x0043e20000000c00 */
[----:B------:R-:W-:Y:S06]  /*24c20*/  BAR.ARV 0x5, 0x180 ;  /* 0x0146000000007b1d */ /* 0x000fec0000002000 */
.L_x_530:
[----:B-1----:R-:W3:Y:S01]  /*24c30*/  LDL R0, [R1+0xc] ;  /* 0x00000c0001007983 */ /* 0x002ee20000100800 */
[----:B------:R-:W-:Y:S01]  /*24c40*/  ULDC UR4, c[0x0][0xc3c] ;  /* 0x00030f0000047ab9 */ /* 0x000fe20000000800 */
[----:B------:R-:W-:Y:S01]  /*24c50*/  IMAD.MOV.U32 R19, RZ, RZ, RZ ;  /* 0x000000ffff137224 */ /* 0x000fe200078e00ff */
[----:B---3--:R-:W-:Y:S01]  /*24c60*/  ISETP.GE.AND P0, PT, R0, UR4, PT ;  /* 0x0000000400007c0c */ /* 0x008fe2000bf06270 */
[----:B------:R-:W-:-:S05]  /*24c70*/  IMAD.MOV.U32 R0, RZ, RZ, 0x1 ;  /* 0x00000001ff007424 */ /* 0x000fca00078e00ff */
[----:B------:R1:W-:Y:S04]  /*24c80*/  STL [R1+0x18], R0 ;  /* 0x0000180001007387 */ /* 0x0003e80000100800 */
[----:B------:R1:W-:Y:S03]  /*24c90*/  STL [R1+0x5c], RZ ;  /* 0x00005cff01007387 */ /* 0x0003e60000100800 */
[----:B------:R-:W-:Y:S05]  /*24ca0*/  @P0 BRA `(.L_x_536) ;  /* 0x0000006000100947 */ /* 0x000fea0003800000 */
[----:B------:R-:W1:Y:S01]  /*24cb0*/  S2R R10, SR_TID.X ;  /* 0x00000000000a7919 */ /* 0x000e620000002100 */
[----:B------:R-:W3:Y:S01]  /*24cc0*/  S2UR UR5, SR_CgaCtaId ;  /* 0x00000000000579c3 */ /* 0x000ee20000008800 */
[----:B------:R-:W-:Y:S01]  /*24cd0*/  UMOV UR4, 0x400 ;  /* 0x0000040000047882 */ /* 0x000fe20000000000 */
[----:B------:R-:W-:Y:S01]  /*24ce0*/  BSSY B7, `(.L_x_536) ;  /* 0x0000600000077945 */ /* 0x000fe20003800000 */
[----:B------:R-:W-:Y:S01]  /*24cf0*/  IMAD.MOV.U32 R19, RZ, RZ, RZ ;  /* 0x000000ffff137224 */ /* 0x000fe200078e00ff */
[----:B------:R-:W-:Y:S01]  /*24d00*/  ULDC.64 UR40, c[0x0][0x198] ;  /* 0x0000660000287ab9 */ /* 0x000fe20000000a00 */
[----:B------:R-:W-:Y:S02]  /*24d10*/  ULOP3.LUT UR37, UR36, 0x1, URZ, 0xfc, !UPT ;  /* 0x0000000124257892 */ /* 0x000fe4000f8efc3f */
[----:B------:R-:W-:Y:S01]  /*24d20*/  ULOP3.LUT UR39, UR36, 0x2, URZ, 0xfc, !UPT ;  /* 0x0000000224277892 */ /* 0x000fe2000f8efc3f */
[----:B------:R-:W-:Y:S01]  /*24d30*/  ULDC UR38, c[0x0][0xc] ;  /* 0x0000030000267ab9 */ /* 0x000fe20000000800 */
[----:B---3--:R-:W-:-:S06]  /*24d40*/  ULEA UR4, UR5, UR4, 0x18 ;  /* 0x0000000405047291 */ /* 0x008fcc000f8ec03f */
[----:B------:R-:W-:Y:S01]  /*24d50*/  IMAD.U32 R18, RZ, RZ, UR4 ;  /* 0x00000004ff127e24 */ /* 0x000fe2000f8e00ff */
[----:B-1----:R-:W-:Y:S01]  /*24d60*/  SHF.R.U32.HI R0, RZ, 0x1, R10 ;  /* 0x00000001ff007819 */ /* 0x002fe2000001160a */
[C---:B--2---:R-:W-:Y:S01]  /*24d70*/  IMAD.SHL.U32 R4, R10.reuse, 0x80, RZ ;  /* 0x000000800a047824 */ /* 0x044fe200078e00ff */
[C---:B------:R-:W-:Y:S01]  /*24d80*/  LOP3.LUT R8, R10.reuse, 0x7f, RZ, 0xc0, !PT ;  /* 0x0000007f0a087812 */ /* 0x040fe200078ec0ff */
[C---:B0-----:R-:W-:Y:S01]  /*24d90*/  IMAD.SHL.U32 R2, R10.reuse, 0x10, RZ ;  /* 0x000000100a027824 */ /* 0x041fe200078e00ff */
[C---:B------:R-:W-:Y:S01]  /*24da0*/  SHF.L.U32 R9, R10.reuse, 0x2, RZ ;  /* 0x000000020a097819 */ /* 0x040fe200000006ff */
[----:B------:R-:W-:Y:S01]  /*24db0*/  IMAD.SHL.U32 R3, R10, 0x2, RZ ;  /* 0x000000020a037824 */ /* 0x000fe200078e00ff */
[----:B------:R-:W-:Y:S02]  /*24dc0*/  LOP3.LUT R5, R4, 0x380, RZ, 0xc0, !PT ;  /* 0x0000038004057812 */ /* 0x000fe400078ec0ff */
[----:B------:R-:W-:Y:S02]  /*24dd0*/  LOP3.LUT P0, RZ, R10, 0x4, RZ, 0xc0, !PT ;  /* 0x000000040aff7812 */ /* 0x000fe4000780c0ff */
[----:B------:R-:W-:-:S02]  /*24de0*/  LOP3.LUT R5, R5, 0x30, R0, 0xf8, !PT ;  /* 0x0000003005057812 */ /* 0x000fc400078ef800 */
[----:B------:R-:W-:Y:S02]  /*24df0*/  SHF.L.U32 R0, R8, 0x4, RZ ;  /* 0x0000000408007819 */ /* 0x000fe400000006ff */
[----:B------:R-:W-:Y:S02]  /*24e00*/  LOP3.LUT R5, R5, 0x70, R2, 0x78, !PT ;  /* 0x0000007005057812 */ /* 0x000fe400078e7802 */
[----:B------:R-:W-:Y:S02]  /*24e10*/  LOP3.LUT R7, R0, 0x600, RZ, 0xc0, !PT ;  /* 0x0000060000077812 */ /* 0x000fe400078ec0ff */
[----:B------:R-:W-:Y:S02]  /*24e20*/  LOP3.LUT R0, R2, 0x1b0, RZ, 0xc0, !PT ;  /* 0x000001b002007812 */ /* 0x000fe400078ec0ff */
[----:B------:R-:W-:Y:S02]  /*24e30*/  LOP3.LUT R5, R5, 0xc00, R4, 0xf8, !PT ;  /* 0x00000c0005057812 */ /* 0x000fe400078ef804 */
[----:B------:R-:W-:-:S02]  /*24e40*/  LOP3.LUT R3, R0, 0x30, R3, 0x78, !PT ;  /* 0x0000003000037812 */ /* 0x000fc400078e7803 */
[----:B------:R-:W-:Y:S01]  /*24e50*/  LOP3.LUT R0, R7, 0x40, R2, 0xf8, !PT ;  /* 0x0000004007007812 */ /* 0x000fe200078ef802 */
[----:B------:R0:W-:Y:S03]  /*24e60*/  STL [R1+0x30], R5 ;  /* 0x0000300501007387 */ /* 0x0001e60000100800 */
[----:B------:R-:W-:Y:S01]  /*24e70*/  LOP3.LUT R3, R0, R3, RZ, 0xfc, !PT ;  /* 0x0000000300037212 */ /* 0x000fe200078efcff */
[----:B------:R-:W-:-:S05]  /*24e80*/  IMAD.SHL.U32 R0, R10, 0x20, RZ ;  /* 0x000000200a007824 */ /* 0x000fca00078e00ff */
[----:B------:R-:W-:Y:S02]  /*24e90*/  LOP3.LUT R6, R0, 0x80, RZ, 0xc0, !PT ;  /* 0x0000008000067812 */ /* 0x000fe400078ec0ff */
[----:B------:R-:W-:Y:S02]  /*24ea0*/  LOP3.LUT R7, R7, 0x60, R0, 0xf8, !PT ;  /* 0x0000006007077812 */ /* 0x000fe400078ef800 */
[----:B------:R-:W-:Y:S02]  /*24eb0*/  LOP3.LUT R6, R6, 0x10, R10, 0xf8, !PT ;  /* 0x0000001006067812 */ /* 0x000fe400078ef80a */
[----:B------:R-:W-:Y:S02]  /*24ec0*/  LOP3.LUT R7, R7, 0x100, R0, 0xf8, !PT ;  /* 0x0000010007077812 */ /* 0x000fe400078ef800 */
[----:B------:R-:W-:Y:S02]  /*24ed0*/  LOP3.LUT R6, R6, 0x10, R9, 0x78, !PT ;  /* 0x0000001006067812 */ /* 0x000fe400078e7809 */
[----:B0-----:R-:W-:-:S02]  /*24ee0*/  SHF.R.U32.HI R5, RZ, 0x2, R8 ;  /* 0x00000002ff057819 */ /* 0x001fc40000011608 */
[----:B------:R-:W-:Y:S02]  /*24ef0*/  LOP3.LUT R4, R7, R6, RZ, 0xfc, !PT ;  /* 0x0000000607047212 */ /* 0x000fe400078efcff */
[----:B------:R-:W-:Y:S02]  /*24f00*/  LOP3.LUT R5, R5, 0x60, R0, 0xf8, !PT ;  /* 0x0000006005057812 */ /* 0x000fe400078ef800 */
[----:B------:R-:W-:Y:S01]  /*24f10*/  MOV R0, 0x1 ;  /* 0x0000000100007802 */ /* 0x000fe20000000f00 */
[----:B------:R0:W-:Y:S02]  /*24f20*/  STL [R1+0x2c], R4 ;  /* 0x00002c0401007387 */ /* 0x0001e40000100800 */
[----:B0-----:R-:W-:Y:S01]  /*24f30*/  LOP3.LUT R4, R2, 0x30, RZ, 0xc0, !PT ;  /* 0x0000003002047812 */ /* 0x001fe200078ec0ff */
[----:B------:R-:W-:-:S05]  /*24f40*/  IMAD.MOV.U32 R2, RZ, RZ, 0x40 ;  /* 0x00000040ff027424 */ /* 0x000fca00078e00ff */
[----:B------:R-:W-:Y:S01]  /*24f50*/  SEL R6, R2, 0xffffffc0, !P0 ;  /* 0xffffffc002067807 */ /* 0x000fe20004000000 */
[----:B------:R-:W-:Y:S02]  /*24f60*/  IMAD.IADD R2, R18, 0x1, R3 ;  /* 0x0000000112027824 */ /* 0x000fe400078e0203 */
[----:B------:R-:W-:-:S03]  /*24f70*/  IMAD.MOV.U32 R3, RZ, RZ, 0x1 ;  /* 0x00000001ff037424 */ /* 0x000fc600078e00ff */
[----:B------:R0:W-:Y:S04]  /*24f80*/  STL [R1+0x3c], R2 ;  /* 0x00003c0201007387 */ /* 0x0001e80000100800 */
[----:B------:R-:W-:Y:S04]  /*24f90*/  STL [R1+0x5c], RZ ;  /* 0x00005cff01007387 */ /* 0x000fe80000100800 */
[----:B------:R1:W-:Y:S01]  /*24fa0*/  STL [R1+0x1c], R0 ;  /* 0x00001c0001007387 */ /* 0x0003e20000100800 */
[----:B0-----:R-:W-:-:S03]  /*24fb0*/  LOP3.LUT R2, R4, 0x40, RZ, 0xfc, !PT ;  /* 0x0000004004027812 */ /* 0x001fc600078efcff */
[----:B------:R0:W-:Y:S04]  /*24fc0*/  STL [R1+0x14], RZ ;  /* 0x000014ff01007387 */ /* 0x0001e80000100800 */
[----:B------:R0:W-:Y:S01]  /*24fd0*/  STL [R1+0x18], R3 ;  /* 0x0000180301007387 */ /* 0x0001e20000100800 */
[----:B-1----:R-:W-:-:S07]  /*24fe0*/  LOP3.LUT R0, R4, 0x80, RZ, 0xfc, !PT ;  /* 0x0000008004007812 */ /* 0x002fce00078efcff */
.L_x_648:
[----:B------:R-:W2:Y:S01]  /*24ff0*/  LDL R0, [R1+0xc] ;  /* 0x00000c0001007983 */ /* 0x000ea20000100800 */
[----:B0-----:R-:W2:Y:S01]  /*25000*/  LDC.64 R2, c[0x0][0xc88] ;  /* 0x00032200ff027b82 */ /* 0x001ea20000000a00 */
[----:B------:R-:W-:Y:S05]  /*25010*/  YIELD ;  /* 0x0000000000007946 */ /* 0x000fea0003800000 */
[----:B------:R-:W-:Y:S01]  /*25020*/  ULDC.64 UR4, c[0x0][0xa28] ;  /* 0x00028a0000047ab9 */ /* 0x000fe20000000a00 */
[----:B------:R-:W-:Y:S02]  /*25030*/  CS2R R8, SRZ ;  /* 0x0000000000087805 */ /* 0x000fe4000001ff00 */
[----:B------:R-:W-:Y:S01]  /*25040*/  ISETP.NE.U32.AND P0, PT, RZ, UR4, PT ;  /* 0x00000004ff007c0c */ /* 0x000fe2000bf05070 */
[----:B------:R-:W-:Y:S01]  /*25050*/  ULDC.64 UR10, c[0x0][0xa18] ;  /* 0x00028600000a7ab9 */ /* 0x000fe20000000a00 */
[----:B------:R-:W-:Y:S01]  /*25060*/  ULDC.64 UR8, c[0x0][0xa10] ;  /* 0x0002840000087ab9 */ /* 0x000fe20000000a00 */
[----:B------:R-:W-:Y:S01]  /*25070*/  ULDC.64 UR6, c[0x0][0xa08] ;  /* 0x0002820000067ab9 */ /* 0x000fe20000000a00 */
[----:B--2---:R-:W-:-:S05]  /*25080*/  IMAD.WIDE R2, R0, 0x4, R2 ;  /* 0x0000000400027825 */ /* 0x004fca00078e0202 */
[----:B------:R-:W2:Y:S01]  /*25090*/  LDG.E R15, desc[UR54][R2.64] ;  /* 0x00000036020f7981 */ /* 0x000ea2000c1e1900 */
[----:B------:R-:W-:Y:S02]  /*250a0*/  ISETP.NE.AND.EX P0, PT, RZ, UR5, PT, P0 ;  /* 0x00000005ff007c0c */ /* 0x000fe4000bf05300 */
[----:B--2---:R-:W-:Y:S01]  /*250b0*/  SHF.R.S32.HI R0, RZ, 0x1f, R15 ;  /* 0x0000001fff007819 */ /* 0x004fe2000001140f */
[----:B------:R-:W-:-:S10]  /*250c0*/  IMAD.SHL.U32 R14, R15, 0x4, RZ ;  /* 0x000000040f0e7824 */ /* 0x000fd400078e00ff */
[C---:B------:R-:W-:Y:S01]  /*250d0*/  @P0 LEA R2, P1, R15.reuse, UR4, 0x2 ;  /* 0x000000040f020c11 */ /* 0x040fe2000f8210ff */
[----:B------:R-:W-:Y:S03]  /*250e0*/  STL [R1+0x34], R15 ;  /* 0x0000340f01007387 */ /* 0x000fe60000100800 */
[C-C-:B------:R-:W-:Y:S01]  /*250f0*/  @P0 LEA.HI.X R3, R15.reuse, UR5, R0.reuse, 0x2, P1 ;  /* 0x000000050f030c11 */ /* 0x140fe200088f1400 */
[----:B------:R-:W-:Y:S01]  /*25100*/  ULDC.64 UR4, c[0x0][0xa00] ;  /* 0x0002800000047ab9 */ /* 0x000fe20000000a00 */
[----:B------:R-:W-:Y:S01]  /*25110*/  SHF.L.U64.HI R13, R15, 0x2, R0 ;  /* 0x000000020f0d7819 */ /* 0x000fe20000010200 */
[----:B------:R0:W-:Y:S01]  /*25120*/  STL [R1+0x48], R0 ;  /* 0x0000480001007387 */ /* 0x0001e20000100800 */
[----:B------:R-:W-:-:S03]  /*25130*/  ISETP.NE.U32.AND P1, PT, RZ, UR4, PT ;  /* 0x00000004ff007c0c */ /* 0x000fc6000bf25070 */
[----:B-1----:R1:W5:Y:S01]  /*25140*/  @P0 LDG.E R8, desc[UR54][R2.64] ;  /* 0x0000003602080981 */ /* 0x002362000c1e1900 */
[----:B------:R-:W-:Y:S02]  /*25150*/  ISETP.NE.AND.EX P1, PT, RZ, UR5, PT, P1 ;  /* 0x00000005ff007c0c */ /* 0x000fe4000bf25310 */
[----:B------:R-:W-:Y:S01]  /*25160*/  ISETP.NE.U32.AND P3, PT, RZ, UR10, PT ;  /* 0x0000000aff007c0c */ /* 0x000fe2000bf65070 */
[----:B------:R-:W-:Y:S01]  /*25170*/  STL [R1+0x24], R14 ;  /* 0x0000240e01007387 */ /* 0x000fe20000100800 */
[----:B------:R-:W-:Y:S01]  /*25180*/  ISETP.NE.U32.AND P0, PT, RZ, UR6, PT ;  /* 0x00000006ff007c0c */ /* 0x000fe2000bf05070 */
[----:B0-----:R-:W-:Y:S01]  /*25190*/  IMAD.MOV.U32 R0, RZ, RZ, RZ ;  /* 0x000000ffff007224 */ /* 0x001fe200078e00ff */
[----:B------:R-:W-:Y:S01]  /*251a0*/  ISETP.NE.U32.AND P2, PT, RZ, UR8, PT ;  /* 0x00000008ff007c0c */ /* 0x000fe2000bf45070 */
[----:B------:R-:W-:Y:S01]  /*251b0*/  STL [R1+0x38], R13 ;  /* 0x0000380d01007387 */ /* 0x000fe20000100800 */
[C---:B------:R-:W-:Y:S02]  /*251c0*/  IADD3 R6, P5, R14.reuse, UR6, RZ ;  /* 0x000000060e067c10 */ /* 0x040fe4000ffbe0ff */
[----:B-1----:R-:W-:-:S02]  /*251d0*/  IADD3 R2, P4, R14, UR4, RZ ;  /* 0x000000040e027c10 */ /* 0x002fc4000ff9e0ff */
[----:B------:R-:W-:Y:S02]  /*251e0*/  ISETP.NE.AND.EX P3, PT, RZ, UR11, PT, P3 ;  /* 0x0000000bff007c0c */ /* 0x000fe4000bf65330 */
[C---:B------:R-:W-:Y:S02]  /*251f0*/  IADD3.X R3, R13.reuse, UR5, RZ, P4, !PT ;  /* 0x000000050d037c10 */ /* 0x040fe4000a7fe4ff */
[----:B------:R-:W-:Y:S02]  /*25200*/  IADD3 R4, P4, R14, UR8, RZ ;  /* 0x000000080e047c10 */ /* 0x000fe4000ff9e0ff */
[----:B------:R-:W-:Y:S01]  /*25210*/  ISETP.NE.AND.EX P0, PT, RZ, UR7, PT, P0 ;  /* 0x00000007ff007c0c */ /* 0x000fe2000bf05300 */
[----:B------:R-:W2:Y:S01]  /*25220*/  @P1 LDG.E R9, desc[UR54][R2.64] ;  /* 0x0000003602091981 */ /* 0x000ea2000c1e1900 */
[----:B------:R-:W-:Y:S01]  /*25230*/  IADD3.X R5, R13, UR9, RZ, P4, !PT ;  /* 0x000000090d057c10 */ /* 0x000fe2000a7fe4ff */
[----:B------:R-:W-:Y:S01]  /*25240*/  ULDC UR4, c[0x0][0x288] ;  /* 0x0000a20000047ab9 */ /* 0x000fe20000000800 */
[----:B------:R-:W-:-:S02]  /*25250*/  ISETP.NE.AND.EX P2, PT, RZ, UR9, PT, P2 ;  /* 0x00000009ff007c0c */ /* 0x000fc4000bf45320 */
[----:B---3--:R-:W-:Y:S02]  /*25260*/  MOV R12, RZ ;  /* 0x000000ff000c7202 */ /* 0x008fe40000000f00 */
[----:B------:R-:W-:Y:S02]  /*25270*/  @P3 IADD3 R10, P4, R14, UR10, RZ ;  /* 0x0000000a0e0a3c10 */ /* 0x000fe4000ff9e0ff */
[C---:B------:R-:W-:Y:S02]  /*25280*/  IADD3.X R7, R13.reuse, UR7, RZ, P5, !PT ;  /* 0x000000070d077c10 */ /* 0x040fe4000affe4ff */
[----:B------:R-:W-:-:S03]  /*25290*/  @P3 IADD3.X R11, R13, UR11, RZ, P4, !PT ;  /* 0x0000000b0d0b3c10 */ /* 0x000fc6000a7fe4ff */
[----:B------:R-:W5:Y:S04]  /*252a0*/  @P0 LDG.E R12, desc[UR54][R6.64] ;  /* 0x00000036060c0981 */ /* 0x000f68000c1e1900 */
[----:B------:R-:W5:Y:S04]  /*252b0*/  @P2 LDG.E R0, desc[UR54][R4.64] ;  /* 0x0000003604002981 */ /* 0x000f68000c1e1900 */
[----:B--2---:R0:W-:Y:S02]  /*252c0*/  STL [R1+0x40], R9 ;  /* 0x0000400901007387 */ /* 0x0041e40000100800 */
[----:B0-----:R-:W-:Y:S01]  /*252d0*/  IMAD.U32 R9, RZ, RZ, UR4 ;  /* 0x00000004ff097e24 */ /* 0x001fe2000f8e00ff */
[----:B------:R-:W-:-:S05]  /*252e0*/  ULDC.64 UR4, c[0x0][0x418] ;  /* 0x0001060000047ab9 */ /* 0x000fca0000000a00 */
[----:B------:R0:W2:Y:S01]  /*252f0*/  @P3 LDG.E R9, desc[UR54][R10.64] ;  /* 0x000000360a093981 */ /* 0x0000a2000c1e1900 */
[----:B------:R-:W-:-:S03]  /*25300*/  UISETP.NE.U32.AND UP0, UPT, UR4, URZ, UPT ;  /* 0x0000003f0400728c */ /* 0x000fc6000bf05070 */
[----:B------:R-:W-:Y:S01]  /*25310*/  ULDC UR4, c[0x0][0x424] ;  /* 0x0001090000047ab9 */ /* 0x000fe20000000800 */
[----:B------:R-:W-:-:S03]  /*25320*/  UISETP.NE.AND.EX UP0, UPT, UR5, URZ, UPT, UP0 ;  /* 0x0000003f0500728c */ /* 0x000fc6000bf05300 */
[----:B------:R-:W-:Y:S01]  /*25330*/  ULDC UR5, c[0x0][0x2f0] ;  /* 0x0000bc0000057ab9 */ /* 0x000fe20000000800 */
[----:B------:R-:W-:-:S04]  /*25340*/  USEL UR4, UR4, 0x1, UP0 ;  /* 0x0000000104047887 */ /* 0x000fc80008000000 */
[----:B------:R-:W-:-:S03]  /*25350*/  UIMAD UR4, UR4, UR5, URZ ;  /* 0x00000005040472a4 */ /* 0x000fc6000f8e023f */
[----:B------:R-:W-:Y:S02]  /*25360*/  ULDC UR5, c[0x0][0x348] ;  /* 0x0000d20000057ab9 */ /* 0x000fe40000000800 */
[----:B0-----:R-:W-:Y:S01]  /*25370*/  IMAD.U32 R10, RZ, RZ, UR5 ;  /* 0x00000005ff0a7e24 */ /* 0x001fe2000f8e00ff */
[----:B--2---:R0:W-:Y:S02]  /*25380*/  STL [R1+0x58], R9 ;  /* 0x0000580901007387 */ /* 0x0041e40000100800 */
[----:B0-----:R-:W-:Y:S01]  /*25390*/  MOV R9, UR4 ;  /* 0x0000000400097c02 */ /* 0x001fe20008000f00 */
[----:B------:R-:W-:Y:S06]  /*253a0*/  @P3 BRA `(.L_x_537) ;  /* 0x0000000000143947 */ /* 0x000fec0003800000 */
[----:B------:R-:W-:Y:S05]  /*253b0*/  @!P1 BRA `(.L_x_537) ;  /* 0x0000000000109947 */ /* 0x000fea0003800000 */
[----:B------:R-:W2:Y:S04]  /*253c0*/  LDG.E R11, desc[UR54][R2.64] ;  /* 0x00000036020b7981 */ /* 0x000ea8000c1e1900 */
[----:B------:R-:W2:Y:S02]  /*253d0*/  LDG.E R2, desc[UR54][R2.64+0x4] ;  /* 0x0000043602027981 */ /* 0x000ea4000c1e1900 */
[----:B--2---:R-:W-:-:S05]  /*253e0*/  IMAD.IADD R2, R2, 0x1, -R11 ;  /* 0x0000000102027824 */ /* 0x004fca00078e0a0b */
[----:B------:R0:W-:Y:S02]  /*253f0*/  STL [R1+0x58], R2 ;  /* 0x0000580201007387 */ /* 0x0001e40000100800 */
.L_x_537:
[----:B------:R-:W2:Y:S01]  /*25400*/  LDL.LU R3, [R1+0x8] ;  /* 0x0000080001037983 */ /* 0x000ea20000300800 */
[----:B------:R-:W-:Y:S01]  /*25410*/  IMAD.MOV.U32 R11, RZ, RZ, R15 ;  /* 0x000000ffff0b7224 */ /* 0x000fe200078e000f */
[----:B------:R-:W-:Y:S02]  /*25420*/  ULDC.64 UR4, c[0x0][0xa20] ;  /* 0x0002880000047ab9 */ /* 0x000fe40000000a00 */
[----:B------:R-:W-:Y:S02]  /*25430*/  ISETP.NE.U32.AND P1, PT, RZ, UR4, PT ;  /* 0x00000004ff007c0c */ /* 0x000fe4000bf25070 */
[----:B------:R1:W-:Y:S02]  /*25440*/  STL [R1+0x8], R11 ;  /* 0x0000080b01007387 */ /* 0x0003e40000100800 */
[----:B------:R-:W-:Y:S02]  /*25450*/  ISETP.NE.AND.EX P1, PT, RZ, UR5, PT, P1 ;  /* 0x00000005ff007c0c */ /* 0x000fe4000bf25310 */
[----:B--2---:R-:W-:-:S02]  /*25460*/  LOP3.LUT R17, R3, 0xff000000, RZ, 0xc0, !PT ;  /* 0xff00000003117812 */ /* 0x004fc400078ec0ff */
[C---:B0-----:R-:W-:Y:S02]  /*25470*/  LOP3.LUT R2, R3.reuse, 0xff0000, RZ, 0xc0, !PT ;  /* 0x00ff000003027812 */ /* 0x041fe400078ec0ff */
[----:B------:R-:W-:Y:S02]  /*25480*/  SHF.R.U32.HI R17, RZ, 0x8, R17 ;  /* 0x00000008ff117819 */ /* 0x000fe40000011611 */
[----:B------:R-:W-:Y:S02]  /*25490*/  LOP3.LUT R16, R3, 0xffff, RZ, 0xc0, !PT ;  /* 0x0000ffff03107812 */ /* 0x000fe400078ec0ff */
[----:B------:R-:W-:Y:S01]  /*254a0*/  LEA.HI R17, R2, R17, RZ, 0x10 ;  /* 0x0000001102117211 */ /* 0x000fe200078f80ff */
[----:B-----5:R-:W-:-:S05]  /*254b0*/  IMAD.IADD R2, R12, 0x1, R8 ;  /* 0x000000010c027824 */ /* 0x020fca00078e0208 */
[----:B------:R1:W-:Y:S01]  /*254c0*/  STL [R1+0x28], R2 ;  /* 0x0000280201007387 */ /* 0x0003e20000100800 */
[----:B------:R-:W-:Y:S05]  /*254d0*/  @!P1 BRA `(.L_x_538) ;  /* 0x0000000000109947 */ /* 0x000fea0003800000 */
[----:B-1----:R-:W-:-:S04]  /*254e0*/  IADD3 R2, P0, R14, UR4, RZ ;  /* 0x000000040e027c10 */ /* 0x002fc8000ff1e0ff */
[----:B------:R-:W-:-:S05]  /*254f0*/  IADD3.X R3, R13, UR5, RZ, P0, !PT ;  /* 0x000000050d037c10 */ /* 0x000fca00087fe4ff */
[----:B------:R0:W5:Y:S01]  /*25500*/  LDG.E R9, desc[UR54][R2.64] ;  /* 0x0000003602097981 */ /* 0x000162000c1e1900 */
[----:B------:R-:W-:Y:S05]  /*25510*/  BRA `(.L_x_539) ;  /* 0x0000000000107947 */ /* 0x000fea0003800000 */
.L_x_538:
[----:B------:R-:W-:Y:S05]  /*25520*/  @!P0 BRA `(.L_x_539) ;  /* 0x00000000000c8947 */ /* 0x000fea0003800000 */
[----:B------:R-:W2:Y:S04]  /*25530*/  LDG.E R9, desc[UR54][R6.64] ;  /* 0x0000003606097981 */ /* 0x000ea8000c1e1900 */
[----:B------:R-:W2:Y:S02]  /*25540*/  LDG.E R6, desc[UR54][R6.64+0x4] ;  /* 0x0000043606067981 */ /* 0x000ea4000c1e1900 */
[----:B--2---:R-:W-:-:S07]  /*25550*/  IADD3 R9, -R9, R6, RZ ;  /* 0x0000000609097210 */ /* 0x004fce0007ffe1ff */
.L_x_539:
[----:B01----:R-:W2:Y:S01]  /*25560*/  @P2 LDG.E R2, desc[UR54][R4.64] ;  /* 0x0000003604022981 */ /* 0x003ea2000c1e1900 */
[----:B-----5:R-:W-:-:S03]  /*25570*/  IMAD.IADD R8, R9, 0x1, -R8 ;  /* 0x0000000109087824 */ /* 0x020fc600078e0a08 */
[----:B------:R-:W2:Y:S01]  /*25580*/  @P2 LDG.E R4, desc[UR54][R4.64+0x4] ;  /* 0x0000043604042981 */ /* 0x000ea2000c1e1900 */
[----:B------:R-:W-:Y:S01]  /*25590*/  BSSY B0, `(.L_x_540) ;  /* 0x0000029000007945 */ /* 0x000fe20003800000 */
[----:B------:R-:W-:Y:S02]  /*255a0*/  LOP3.LUT R21, R17, 0xff, RZ, 0xc0, !PT ;  /* 0x000000ff11157812 */ /* 0x000fe400078ec0ff */
[----:B------:R-:W-:Y:S01]  /*255b0*/  SHF.R.U32.HI R17, RZ, 0x10, R17 ;  /* 0x00000010ff117819 */ /* 0x000fe20000011611 */
[----:B--2---:R-:W-:-:S04]  /*255c0*/  @P2 IMAD.IADD R10, R4, 0x1, -R2 ;  /* 0x00000001040a2824 */ /* 0x004fc800078e0a02 */
[----:B------:R-:W-:-:S05]  /*255d0*/  IMAD.IADD R2, R8, 0x1, R10 ;  /* 0x0000000108027824 */ /* 0x000fca00078e020a */
[C---:B------:R-:W-:Y:S02]  /*255e0*/  IADD3 R20, R2.reuse, 0x9f, RZ ;  /* 0x0000009f02147810 */ /* 0x040fe40007ffe0ff */
[----:B------:R-:W-:-:S03]  /*255f0*/  ISETP.GE.AND P1, PT, R2, 0x1, PT ;  /* 0x000000010200780c */ /* 0x000fc60003f26270 */
[----:B------:R-:W-:-:S05]  /*25600*/  IMAD.HI R20, R20, 0x66666667, RZ ;  /* 0x6666666714147827 */ /* 0x000fca00078e02ff */
[----:B------:R-:W-:-:S04]  /*25610*/  SHF.R.U32.HI R2, RZ, 0x1f, R20 ;  /* 0x0000001fff027819 */ /* 0x000fc80000011614 */
[----:B------:R-:W-:Y:S01]  /*25620*/  LEA.HI.SX32 R20, R20, R2, 0x1a ;  /* 0x0000000214147211 */ /* 0x000fe200078fd2ff */
[----:B------:R-:W-:Y:S01]  /*25630*/  IMAD.MOV.U32 R2, RZ, RZ, RZ ;  /* 0x000000ffff027224 */ /* 0x000fe200078e00ff */
[----:B------:R-:W-:Y:S06]  /*25640*/  @!P1 BRA `(.L_x_541) ;  /* 0x0000000000749947 */ /* 0x000fec0003800000 */
[----:B------:R-:W-:Y:S01]  /*25650*/  ISETP.NE.AND P0, PT, R17, RZ, PT ;  /* 0x000000ff1100720c */ /* 0x000fe20003f05270 */
[----:B------:R-:W-:-:S03]  /*25660*/  ULDC UR4, c[0x0][0x9f0] ;  /* 0x00027c0000047ab9 */ /* 0x000fc60000000800 */
[----:B------:R-:W-:-:S04]  /*25670*/  SEL R3, R17, UR4, P0 ;  /* 0x0000000411037c07 */ /* 0x000fc80008000000 */
[-C--:B------:R-:W-:Y:S02]  /*25680*/  IABS R4, R3.reuse ;  /* 0x0000000300047213 */ /* 0x080fe40000000000 */
[----:B------:R-:W-:Y:S02]  /*25690*/  IADD3 R2, R3, -0x1, R20 ;  /* 0xffffffff03027810 */ /* 0x000fe40007ffe014 */
[----:B------:R-:W0:Y:S02]  /*256a0*/  I2F.RP R6, R4 ;  /* 0x0000000400067306 */ /* 0x000e240000209400 */
[----:B------:R-:W-:-:S04]  /*256b0*/  LOP3.LUT R5, R2, R3, RZ, 0x3c, !PT ;  /* 0x0000000302057212 */ /* 0x000fc800078e3cff */
[----:B------:R-:W-:Y:S02]  /*256c0*/  ISETP.GE.AND P4, PT, R5, RZ, PT ;  /* 0x000000ff0500720c */ /* 0x000fe40003f86270 */
[----:B0-----:R-:W0:Y:S02]  /*256d0*/  MUFU.RCP R6, R6 ;  /* 0x0000000600067308 */ /* 0x001e240000001000 */
[----:B0-----:R-:W-:-:S06]  /*256e0*/  VIADD R6, R6, 0xffffffe ;  /* 0x0ffffffe06067836 */ /* 0x001fcc0000000000 */
[----:B------:R0:W1:Y:S02]  /*256f0*/  F2I.FTZ.U32.TRUNC.NTZ R7, R6 ;  /* 0x0000000600077305 */ /* 0x000064000021f000 */
[----:B0-----:R-:W-:Y:S01]  /*25700*/  MOV R6, RZ ;  /* 0x000000ff00067202 */ /* 0x001fe20000000f00 */
[----:B-1----:R-:W-:-:S04]  /*25710*/  IMAD.MOV R5, RZ, RZ, -R7 ;  /* 0x000000ffff057224 */ /* 0x002fc800078e0a07 */
[----:B------:R-:W-:-:S04]  /*25720*/  IMAD R5, R5, R4, RZ ;  /* 0x0000000405057224 */ /* 0x000fc800078e02ff */
[----:B------:R-:W-:Y:S01]  /*25730*/  IMAD.HI.U32 R7, R7, R5, R6 ;  /* 0x0000000507077227 */ /* 0x000fe200078e0006 */
[----:B------:R-:W-:Y:S02]  /*25740*/  IABS R5, R2 ;  /* 0x0000000200057213 */ /* 0x000fe40000000000 */
[----:B------:R-:W-:-:S05]  /*25750*/  IABS R2, R3 ;  /* 0x0000000300027213 */ /* 0x000fca0000000000 */
[----:B------:R-:W-:-:S04]  /*25760*/  IMAD.MOV R2, RZ, RZ, -R2 ;  /* 0x000000ffff027224 */ /* 0x000fc800078e0a02 */
[----:B------:R-:W-:Y:S02]  /*25770*/  IMAD.MOV.U32 R6, RZ, RZ, R2 ;  /* 0x000000ffff067224 */ /* 0x000fe400078e0002 */
        /* <DEDUP_REMOVED lines=8> */
[----:B------:R-:W-:Y:S01]  /*25800*/  @!P4 IMAD.MOV R2, RZ, RZ, -R2 ;  /* 0x000000ffff02c224 */ /* 0x000fe200078e0a02 */
[----:B------:R-:W-:-:S07]  /*25810*/  @!P3 LOP3.LUT R2, RZ, R3, RZ, 0x33, !PT ;  /* 0x00000003ff02b212 */ /* 0x000fce00078e33ff */
.L_x_541:
[----:B------:R-:W-:Y:S05]  /*25820*/  BSYNC B0 ;  /* 0x0000000000007941 */ /* 0x000fea0003800000 */
.L_x_540:
[-C--:B------:R-:W-:Y:S01]  /*25830*/  IMAD R3, R21, R2.reuse, RZ ;  /* 0x0000000215037224 */ /* 0x080fe200078e02ff */
[----:B------:R-:W-:Y:S04]  /*25840*/  BSSY B0, `(.L_x_542) ;  /* 0x0000123000007945 */ /* 0x000fe80003800000 */
[C---:B------:R-:W-:Y:S01]  /*25850*/  VIADDMNMX R2, R3.reuse, R2, R20, PT ;  /* 0x0000000203027246 */ /* 0x040fe20003800114 */
[----:B------:R-:W-:-:S04]  /*25860*/  IMAD R3, R3, 0xa0, -R8 ;  /* 0x000000a003037824 */ /* 0x000fc800078e0a08 */
[----:B------:R-:W-:Y:S01]  /*25870*/  IMAD R8, R2, 0xa0, -R8 ;  /* 0x000000a002087824 */ /* 0x000fe200078e0a08 */
[----:B------:R-:W-:-:S04]  /*25880*/  VIMNMX R2, RZ, R3, !PT ;  /* 0x00000003ff027248 */ /* 0x000fc80007fe0100 */
[----:B------:R-:W-:-:S04]  /*25890*/  VIMNMX R10, R8, R10, PT ;  /* 0x0000000a080a7248 */ /* 0x000fc80003fe0100 */
[----:B------:R-:W-:Y:S01]  /*258a0*/  ISETP.GT.AND P0, PT, R10, R2, PT ;  /* 0x000000020a00720c */ /* 0x000fe20003f04270 */
[----:B------:R-:W-:-:S05]  /*258b0*/  IMAD.WIDE.U32 R2, R2, -0x33333333, RZ ;  /* 0xcccccccd02027825 */ /* 0x000fca00078e00ff */
[----:B------:R-:W-:-:S04]  /*258c0*/  SHF.R.U32.HI R3, RZ, 0x7, R3 ;  /* 0x00000007ff037819 */ /* 0x000fc80000011603 */
[----:B------:R-:W-:-:S03]  /*258d0*/  MOV R8, R3 ;  /* 0x0000000300087202 */ /* 0x000fc60000000f00 */
[----:B------:R-:W-:-:S04]  /*258e0*/  @P0 VIADD R10, R10, 0x9f ;  /* 0x0000009f0a0a0836 */ /* 0x000fc80000000000 */
[----:B------:R-:W-:-:S05]  /*258f0*/  @P0 IMAD.HI R2, R10, 0x66666667, RZ ;  /* 0x666666670a020827 */ /* 0x000fca00078e02ff */
[----:B------:R-:W-:-:S04]  /*25900*/  @P0 SHF.R.U32.HI R4, RZ, 0x1f, R2 ;  /* 0x0000001fff040819 */ /* 0x000fc80000011602 */
[----:B------:R-:W-:Y:S02]  /*25910*/  @P0 LEA.HI.SX32 R8, R2, R4, 0x1a ;  /* 0x0000000402080211 */ /* 0x000fe400078fd2ff */
[----:B------:R-:W-:Y:S02]  /*25920*/  PLOP3.LUT P0, PT, PT, PT, PT, 0x80, 0x0 ;  /* 0x000000000000781c */ /* 0x000fe40003f0f070 */
[----:B------:R-:W-:-:S13]  /*25930*/  ISETP.GT.AND P3, PT, R8, R3, PT ;  /* 0x000000030800720c */ /* 0x000fda0003f64270 */
[----:B------:R-:W-:Y:S05]  /*25940*/  @!P3 BRA `(.L_x_543) ;  /* 0x000000100048b947 */ /* 0x000fea0003800000 */
[----:B------:R-:W-:Y:S01]  /*25950*/  UMOV UR4, 0xffffffff ;  /* 0xffffffff00047882 */ /* 0x000fe20000000000 */
[----:B------:R-:W-:Y:S02]  /*25960*/  SEL R2, R11, RZ, !P2 ;  /* 0x000000ff0b027207 */ /* 0x000fe40005000000 */
[----:B------:R-:W-:Y:S05]  /*25970*/  BRA.DIV UR4, `(.L_x_544) ;  /* 0x0000008604cc7947 */ /* 0x000fea000b800000 */
[----:B------:R-:W0:Y:S02]  /*25980*/  S2R R4, SR_TID.X ;  /* 0x0000000000047919 */ /* 0x000e240000002100 */
[----:B0-----:R-:W-:-:S04]  /*25990*/  SHF.R.U32.HI R4, RZ, 0x5, R4 ;  /* 0x00000005ff047819 */ /* 0x001fc80000011604 */
[----:B------:R-:W-:-:S05]  /*259a0*/  LOP3.LUT R4, R4, 0x3, RZ, 0xc0, !PT ;  /* 0x0000000304047812 */ /* 0x000fca00078ec0ff */
[----:B------:R0:W1:Y:S02]  /*259b0*/  SHFL.IDX PT, R14, R4, RZ, 0x1f ;  /* 0x00001fff040e7589 */ /* 0x00006400000e0000 */
.L_x_788:
[----:B-1----:R-:W-:Y:S02]  /*259c0*/  ISETP.NE.AND P0, PT, R14, RZ, PT ;  /* 0x000000ff0e00720c */ /* 0x002fe40003f05270 */
[----:B------:R-:W-:-:S11]  /*259d0*/  PLOP3.LUT P6, PT, PT, PT, PT, 0x8, 0x0 ;  /* 0x000000000000781c */ /* 0x000fd60003fce170 */
[----:B------:R-:W-:Y:S05]  /*259e0*/  @P0 BRA `(.L_x_545) ;  /* 0x00000000000c0947 */ /* 0x000fea0003800000 */
[----:B------:R-:W-:-:S03]  /*259f0*/  UMOV UR4, 0xffffffff ;  /* 0xffffffff00047882 */ /* 0x000fc60000000000 */
[----:B------:R-:W-:Y:S05]  /*25a00*/  BRA.DIV UR4, `(.L_x_546) ;  /* 0x0000008604dc7947 */ /* 0x000fea000b800000 */
[----:B------:R-:W-:-:S13]  /*25a10*/  ELECT P6, URZ, PT ;  /* 0x00000000003f782f */ /* 0x000fda00038c0000 */
.L_x_545:
[----:B0-----:R-:W2:Y:S01]  /*25a20*/  LDL R4, [R1+0x5c] ;  /* 0x00005c0001047983 */ /* 0x001ea20000100800 */
[----:B------:R-:W-:Y:S01]  /*25a30*/  BSSY B1, `(.L_x_547) ;  /* 0x0000008000017945 */ /* 0x000fe20003800000 */
[----:B--2---:R-:W-:-:S05]  /*25a40*/  VIADD R4, R4, 0x1 ;  /* 0x0000000104047836 */ /* 0x004fca0000000000 */
[----:B------:R-:W-:-:S04]  /*25a50*/  LEA.HI R5, R4, R4, RZ, 0x1 ;  /* 0x0000000404057211 */ /* 0x000fc800078f08ff */
[----:B------:R-:W-:-:S05]  /*25a60*/  LOP3.LUT R5, R5, 0xfffffffe, RZ, 0xc0, !PT ;  /* 0xfffffffe05057812 */ /* 0x000fca00078ec0ff */
[----:B------:R-:W-:-:S05]  /*25a70*/  IMAD.IADD R4, R4, 0x1, -R5 ;  /* 0x0000000104047824 */ /* 0x000fca00078e0a05 */
[----:B------:R-:W-:-:S04]  /*25a80*/  SHF.L.U32 R4, R4, 0x1f, RZ ;  /* 0x0000001f04047819 */ /* 0x000fc800000006ff */
[----:B------:R-:W0:Y:S02]  /*25a90*/  SYNCS.PHASECHK.TRANS64.TRYWAIT P0, [R18+URZ+0x29820], R4 ;  /* 0x02982004120075a7 */ /* 0x000e24000800017f */
[----:B0-----:R-:W-:Y:S05]  /*25aa0*/  @!P0 BRA `(.L_x_548) ;  /* 0x0000008400d48947 */ /* 0x001fea0003800000 */
.L_x_791:
[----:B------:R-:W-:Y:S05]  /*25ab0*/  BSYNC B1 ;  /* 0x0000000000017941 */ /* 0x000fea0003800000 */
.L_x_547:
[----:B------:R-:W-:Y:S04]  /*25ac0*/  BSSY B1, `(.L_x_549) ;  /* 0x0000070000017945 */ /* 0x000fe80003800000 */
[----:B------:R-:W-:Y:S05]  /*25ad0*/  @!P6 BRA `(.L_x_550) ;  /* 0x0000000400b8e947 */ /* 0x000fea0003800000 */
[----:B------:R-:W2:Y:S04]  /*25ae0*/  LDL R7, [R1+0x14] ;  /* 0x0000140001077983 */ /* 0x000ea80000100800 */
[----:B------:R-:W3:Y:S01]  /*25af0*/  LDL R6, [R1+0x1c] ;  /* 0x00001c0001067983 */ /* 0x000ee20000100800 */
[----:B------:R-:W1:Y:S01]  /*25b00*/  S2R R5, SR_TID.X ;  /* 0x0000000000057919 */ /* 0x000e620000002100 */
[----:B------:R-:W-:Y:S01]  /*25b10*/  BSSY B2, `(.L_x_551) ;  /* 0x0000007000027945 */ /* 0x000fe20003800000 */
[----:B-1----:R-:W-:-:S04]  /*25b20*/  LOP3.LUT R5, R5, 0x7f, RZ, 0xc0, !PT ;  /* 0x0000007f05057812 */ /* 0x002fc800078ec0ff */
[----:B------:R-:W-:Y:S01]  /*25b30*/  ISETP.NE.AND P2, PT, R5, RZ, PT ;  /* 0x000000ff0500720c */ /* 0x000fe20003f45270 */
[----:B--2---:R-:W-:Y:S01]  /*25b40*/  IMAD R7, R7, 0x8, R18 ;  /* 0x0000000807077824 */ /* 0x004fe200078e0212 */
[----:B---3--:R-:W-:-:S04]  /*25b50*/  SHF.L.U32 R10, R6, 0x1f, RZ ;  /* 0x0000001f060a7819 */ /* 0x008fc800000006ff */
[----:B------:R-:W1:Y:S02]  /*25b60*/  SYNCS.PHASECHK.TRANS64.TRYWAIT P0, [R7+URZ+0x298a0], R10 ;  /* 0x0298a00a070075a7 */ /* 0x000e64000800017f */
[----:B-1----:R-:W-:Y:S05]  /*25b70*/  @!P0 BRA `(.L_x_552) ;  /* 0x0000008400b48947 */ /* 0x002fea0003800000 */
.L_x_792:
[----:B------:R-:W-:Y:S05]  /*25b80*/  BSYNC B2 ;  /* 0x0000000000027941 */ /* 0x000fea0003800000 */
.L_x_551:
[----:B------:R-:W-:Y:S04]  /*25b90*/  BSSY B2, `(.L_x_553) ;  /* 0x0000009000027945 */ /* 0x000fe80003800000 */
[----:B------:R-:W-:Y:S05]  /*25ba0*/  @P2 BRA `(.L_x_554) ;  /* 0x00000000001c2947 */ /* 0x000fea0003800000 */
[----:B0-----:R-:W0:Y:S02]  /*25bb0*/  S2R R4, SR_TID.X ;  /* 0x0000000000047919 */ /* 0x001e240000002100 */
[----:B0-----:R-:W-:Y:S02]  /*25bc0*/  LOP3.LUT R5, R4, 0x1f, RZ, 0xc0, !PT ;  /* 0x0000001f04057812 */ /* 0x001fe400078ec0ff */
[----:B------:R-:W-:Y:S02]  /*25bd0*/  MOV R4, 0x7800 ;  /* 0x0000780000047802 */ /* 0x000fe40000000f00 */
[----:B------:R-:W-:Y:S02]  /*25be0*/  ISETP.NE.AND P0, PT, R5, RZ, PT ;  /* 0x000000ff0500720c */ /* 0x000fe40003f05270 */
[----:B------:R2:W-:Y:S11]  /*25bf0*/  SYNCS.ARRIVE.TRANS64 RZ, [R7+URZ+0x29890], R4 ;  /* 0x0298900407ff79a7 */ /* 0x0005f6000800003f */
[----:B--2---:R-:W-:Y:S05]  /*25c00*/  @!P0 BRA `(.L_x_554) ;  /* 0x0000000000048947 */ /* 0x004fea0003800000 */
[----:B------:R-:W-:Y:S01]  /*25c10*/  BPT.TRAP 0x1 ;  /* 0x000000040000795c */ /* 0x000fe20000300000 */
.L_x_554:
[----:B------:R-:W-:Y:S05]  /*25c20*/  BSYNC B2 ;  /* 0x0000000000027941 */ /* 0x000fea0003800000 */
.L_x_553:
[----:B0-----:R-:W2:Y:S01]  /*25c30*/  LDL R4, [R1+0x14] ;  /* 0x0000140001047983 */ /* 0x001ea20000100800 */
[----:B------:R-:W-:Y:S01]  /*25c40*/  IMAD.MOV.U32 R11, RZ, RZ, RZ ;  /* 0x000000ffff0b7224 */ /* 0x000fe200078e00ff */
[----:B------:R-:W-:Y:S01]  /*25c50*/  UIADD3 UR4, UP0, UR40, 0x570, URZ ;  /* 0x0000057028047890 */ /* 0x000fe2000ff1e03f */
[----:B------:R-:W-:Y:S01]  /*25c60*/  IMAD R5, R8, 0xa0, R0 ;  /* 0x000000a008057824 */ /* 0x000fe200078e0200 */
[----:B------:R-:W-:Y:S01]  /*25c70*/  PLOP3.LUT P0, PT, PT, PT, PT, 0x80, 0x0 ;  /* 0x000000000000781c */ /* 0x000fe20003f0f070 */
[----:B------:R-:W-:Y:S01]  /*25c80*/  UMOV UR6, 0x0 ;  /* 0x0000000000067882 */ /* 0x000fe20000000000 */
[----:B------:R-:W-:Y:S01]  /*25c90*/  R2UR UR10, R11 ;  /* 0x000000000b0a72ca */ /* 0x000fe200000e0000 */
[----:B------:R-:W-:Y:S01]  /*25ca0*/  VIADD R5, R5, 0xffffff60 ;  /* 0xffffff6005057836 */ /* 0x000fe20000000000 */
[----:B------:R-:W-:Y:S01]  /*25cb0*/  UIADD3.X UR5, URZ, UR41, URZ, UP0, !UPT ;  /* 0x000000293f057290 */ /* 0x000fe200087fe43f */
[----:B------:R-:W-:Y:S01]  /*25cc0*/  UMOV UR7, 0x12f00000 ;  /* 0x12f0000000077882 */ /* 0x000fe20000000000 */
[----:B--2---:R-:W-:-:S02]  /*25cd0*/  IMAD R9, R4, 0x7800, R18 ;  /* 0x0000780004097824 */ /* 0x004fc400078e0212 */
[----:B------:R-:W-:-:S03]  /*25ce0*/  VIADD R4, R7, 0x29890 ;  /* 0x0002989007047836 */ /* 0x000fc60000000000 */
[----:B------:R-:W-:-:S07]  /*25cf0*/  IADD3 R6, R9, 0x1a400, RZ ;  /* 0x0001a40009067810 */ /* 0x000fce0007ffe0ff */
.L_x_555:
[----:B------:R-:W-:-:S13]  /*25d00*/  @P0 ELECT P3, URZ, PT ;  /* 0x00000000003f082f */ /* 0x000fda0003860000 */
[----:B------:R-:W-:Y:S02]  /*25d10*/  @P3 R2UR UR13, R2 ;  /* 0x00000000020d32ca */ /* 0x000fe400000e0000 */
[----:B------:R-:W-:Y:S02]  /*25d20*/  @P3 R2UR UR12, R16 ;  /* 0x00000000100c32ca */ /* 0x000fe400000e0000 */
[----:B------:R-:W-:Y:S02]  /*25d30*/  @P3 R2UR UR11, R5 ;  /* 0x00000000050b32ca */ /* 0x000fe400000e0000 */
[----:B------:R-:W-:Y:S02]  /*25d40*/  @P3 R2UR UR9, R4 ;  /* 0x00000000040932ca */ /* 0x000fe400000e0000 */
[----:B------:R-:W-:Y:S02]  /*25d50*/  @P3 R2UR UR8, R6 ;  /* 0x00000000060832ca */ /* 0x000fe400000e0000 */
[----:B------:R-:W-:-:S02]  /*25d60*/  @P3 PLOP3.LUT P0, PT, P3, PT, PT, 0x8, 0x0 ;  /* 0x000000000000381c */ /* 0x000fc40001f0e170 */
[----:B------:R-:W-:-:S09]  /*25d70*/  PLOP3.LUT P3, PT, PT, PT, PT, 0x8, 0x0 ;  /* 0x000000000000781c */ /* 0x000fd20003f6e170 */
[----:B------:R0:W-:Y:S02]  /*25d80*/  UTMALDG.4D [UR8], [UR4], desc[UR6] ;  /* 0x00000608040075b4 */ /* 0x0001e40008019000 */
[----:B0-----:R-:W-:Y:S05]  /*25d90*/  @P0 BRA.U.ANY `(.L_x_555) ;  /* 0xfffffffd00d80947 */ /* 0x001fea000393ffff */
[----:B------:R-:W-:Y:S01]  /*25da0*/  PLOP3.LUT P0, PT, PT, PT, PT, 0x80, 0x0 ;  /* 0x000000000000781c */ /* 0x000fe20003f0f070 */
[----:B------:R-:W-:Y:S01]  /*25db0*/  VIADD R6, R9, 0x1cc00 ;  /* 0x0001cc0009067836 */ /* 0x000fe20000000000 */
[----:B------:R-:W-:Y:S01]  /*25dc0*/  UMOV UR6, 0x0 ;  /* 0x0000000000067882 */ /* 0x000fe20000000000 */
[----:B------:R-:W-:Y:S01]  /*25dd0*/  UMOV UR7, 0x12f00000 ;  /* 0x12f0000000077882 */ /* 0x000fe20000000000 */
[----:B------:R-:W-:-:S09]  /*25de0*/  UMOV UR10, 0x40 ;  /* 0x00000040000a7882 */ /* 0x000fd20000000000 */
.L_x_556:
        /* <DEDUP_REMOVED lines=15> */
.L_x_557:
        /* <DEDUP_REMOVED lines=10> */
[----:B------:R-:W0:Y:S01]  /*25f80*/  SYNCS.PHASECHK.TRANS64.TRYWAIT P0, [R7+URZ+0x298c0], R10 ;  /* 0x0298c00a070075a7 */ /* 0x000e22000800017f */
[----:B------:R-:W-:Y:S04]  /*25f90*/  BSSY B2, `(.L_x_558) ;  /* 0x0000002000027945 */ /* 0x000fe80003800000 */
[----:B0-----:R-:W-:Y:S05]  /*25fa0*/  @!P0 BRA `(.L_x_559) ;  /* 0x0000008000bc8947 */ /* 0x001fea0003800000 */
.L_x_793:
[----:B------:R-:W-:Y:S05]  /*25fb0*/  BSYNC B2 ;  /* 0x0000000000027941 */ /* 0x000fea0003800000 */
.L_x_558:
[----:B------:R-:W-:Y:S01]  /*25fc0*/  BSSY B2, `(.L_x_560) ;  /* 0x000000b000027945 */ /* 0x000fe20003800000 */
[----:B------:R-:W-:Y:S01]  /*25fd0*/  IMAD.MOV.U32 R12, RZ, RZ, 0x0 ;  /* 0x00000000ff0c7424 */ /* 0x000fe200078e00ff */
[----:B------:R-:W-:Y:S02]  /*25fe0*/  MOV R13, 0x12f00000 ;  /* 0x12f00000000d7802 */ /* 0x000fe40000000f00 */
[----:B------:R-:W-:Y:S05]  /*25ff0*/  @P2 BRA `(.L_x_561) ;  /* 0x00000000001c2947 */ /* 0x000fea0003800000 */
[----:B------:R-:W2:Y:S02]  /*26000*/  S2R R4, SR_TID.X ;  /* 0x0000000000047919 */ /* 0x000ea40000002100 */
[----:B--2---:R-:W-:Y:S01]  /*26010*/  LOP3.LUT R6, R4, 0x1f, RZ, 0xc0, !PT ;  /* 0x0000001f04067812 */ /* 0x004fe200078ec0ff */
[----:B------:R-:W-:-:S03]  /*26020*/  IMAD.MOV.U32 R4, RZ, RZ, 0x5000 ;  /* 0x00005000ff047424 */ /* 0x000fc600078e00ff */
[----:B------:R-:W-:Y:S01]  /*26030*/  ISETP.NE.AND P0, PT, R6, RZ, PT ;  /* 0x000000ff0600720c */ /* 0x000fe20003f05270 */
[----:B------:R2:W-:-:S12]  /*26040*/  SYNCS.ARRIVE.TRANS64 RZ, [R7+URZ+0x298b0], R4 ;  /* 0x0298b00407ff79a7 */ /* 0x0005d8000800003f */
[----:B--2---:R-:W-:Y:S05]  /*26050*/  @!P0 BRA `(.L_x_561) ;  /* 0x0000000000048947 */ /* 0x004fea0003800000 */
[----:B------:R-:W-:Y:S01]  /*26060*/  BPT.TRAP 0x1 ;  /* 0x000000040000795c */ /* 0x000fe20000300000 */
.L_x_561:
[----:B------:R-:W-:Y:S05]  /*26070*/  BSYNC B2 ;  /* 0x0000000000027941 */ /* 0x000fea0003800000 */
.L_x_560:
[----:B------:R-:W2:Y:S01]  /*26080*/  LDL R4, [R1+0x14] ;  /* 0x0000140001047983 */ /* 0x000ea20000100800 */
[----:B------:R-:W-:Y:S01]  /*26090*/  R2UR UR10, R11 ;  /* 0x000000000b0a72ca */ /* 0x000fe200000e0000 */
[----:B------:R-:W-:Y:S01]  /*260a0*/  UIADD3 UR4, UP0, UR40, 0x670, URZ ;  /* 0x0000067028047890 */ /* 0x000fe2000ff1e03f */
[----:B------:R-:W-:Y:S02]  /*260b0*/  R2UR UR6, R12 ;  /* 0x000000000c0672ca */ /* 0x000fe400000e0000 */
[----:B------:R-:W-:Y:S01]  /*260c0*/  R2UR UR7, R13 ;  /* 0x000000000d0772ca */ /* 0x000fe200000e0000 */
[----:B------:R-:W-:Y:S01]  /*260d0*/  UIADD3.X UR5, URZ, UR41, URZ, UP0, !UPT ;  /* 0x000000293f057290 */ /* 0x000fe200087fe43f */
[----:B------:R-:W-:Y:S01]  /*260e0*/  PLOP3.LUT P0, PT, PT, PT, PT, 0x80, 0x0 ;  /* 0x000000000000781c */ /* 0x000fe20003f0f070 */
[----:B--2---:R-:W-:Y:S02]  /*260f0*/  IMAD R6, R4, 0x5000, R18 ;  /* 0x0000500004067824 */ /* 0x004fe400078e0212 */
[----:B------:R-:W-:-:S02]  /*26100*/  VIADD R4, R7, 0x298b0 ;  /* 0x000298b007047836 */ /* 0x000fc40000000000 */
[----:B------:R-:W-:-:S08]  /*26110*/  VIADD R6, R6, 0xa400 ;  /* 0x0000a40006067836 */ /* 0x000fd00000000000 */
.L_x_562:
        /* <DEDUP_REMOVED lines=9> */
[----:B--2---:R-:W-:Y:S05]  /*261b0*/  @P0 BRA.U.ANY `(.L_x_562) ;  /* 0xfffffffd00d80947 */ /* 0x004fea000393ffff */
.L_x_550:
[----:B------:R-:W-:Y:S05]  /*261c0*/  BSYNC B1 ;  /* 0x0000000000017941 */ /* 0x000fea0003800000 */
.L_x_549:
[----:B------:R-:W2:Y:S04]  /*261d0*/  LDL.LU R9, [R1+0x14] ;  /* 0x0000140001097983 */ /* 0x000ea80000300800 */
[----:B01----:R-:W3:Y:S01]  /*261e0*/  LDL.LU R7, [R1+0x1c] ;  /* 0x00001c0001077983 */ /* 0x003ee20000300800 */
[----:B------:R-:W-:Y:S02]  /*261f0*/  PLOP3.LUT P0, PT, PT, PT, PT, 0x8, 0x0 ;  /* 0x000000000000781c */ /* 0x000fe40003f0e170 */
[----:B--2---:R-:W-:Y:S01]  /*26200*/  IADD3 R4, R9, 0x1, RZ ;  /* 0x0000000109047810 */ /* 0x004fe20007ffe0ff */
[----:B------:R-:W-:-:S03]  /*26210*/  VIADD R9, R8, 0xfffffffe ;  /* 0xfffffffe08097836 */ /* 0x000fc60000000000 */
[C---:B------:R-:W-:Y:S02]  /*26220*/  ISETP.NE.AND P2, PT, R4.reuse, 0x2, PT ;  /* 0x000000020400780c */ /* 0x040fe40003f45270 */
[----:B------:R-:W-:Y:S02]  /*26230*/  ISETP.GE.AND P3, PT, R9, R3, PT ;  /* 0x000000030900720c */ /* 0x000fe40003f66270 */
[----:B------:R-:W-:Y:S02]  /*26240*/  SEL R5, RZ, 0x1, P2 ;  /* 0x00000001ff057807 */ /* 0x000fe40001000000 */
[----:B------:R-:W-:Y:S02]  /*26250*/  SEL R4, R4, RZ, P2 ;  /* 0x000000ff04047207 */ /* 0x000fe40001000000 */
[----:B---3--:R-:W-:-:S03]  /*26260*/  LOP3.LUT R7, R7, R5, RZ, 0x3c, !PT ;  /* 0x0000000507077212 */ /* 0x008fc600078e3cff */
[----:B------:R0:W-:Y:S04]  /*26270*/  STL [R1+0x14], R4 ;  /* 0x0000140401007387 */ /* 0x0001e80000100800 */
[----:B------:R0:W-:Y:S01]  /*26280*/  STL [R1+0x1c], R7 ;  /* 0x00001c0701007387 */ /* 0x0001e20000100800 */
[----:B------:R-:W-:Y:S05]  /*26290*/  @!P3 BRA `(.L_x_543) ;  /* 0x0000000400f4b947 */ /* 0x000fea0003800000 */
.L_x_577:
[----:B------:R-:W-:Y:S05]  /*262a0*/  YIELD ;  /* 0x0000000000007946 */ /* 0x000fea0003800000 */
[----:B------:R-:W-:Y:S04]  /*262b0*/  BSSY B1, `(.L_x_563) ;  /* 0x000006f000017945 */ /* 0x000fe80003800000 */
[----:B-1----:R-:W-:Y:S05]  /*262c0*/  @!P6 BRA `(.L_x_564) ;  /* 0x0000000400b4e947 */ /* 0x002fea0003800000 */
[----:B------:R-:W2:Y:S04]  /*262d0*/  LDL R6, [R1+0x14] ;  /* 0x0000140001067983 */ /* 0x000ea80000100800 */
[----:B------:R-:W3:Y:S01]  /*262e0*/  LDL R5, [R1+0x1c] ;  /* 0x00001c0001057983 */ /* 0x000ee20000100800 */
[----:B0-----:R-:W0:Y:S01]  /*262f0*/  S2R R4, SR_TID.X ;  /* 0x0000000000047919 */ /* 0x001e220000002100 */
[----:B------:R-:W-:Y:S01]  /*26300*/  BSSY B2, `(.L_x_565) ;  /* 0x0000007000027945 */ /* 0x000fe20003800000 */
[----:B0-----:R-:W-:-:S04]  /*26310*/  LOP3.LUT R4, R4, 0x7f, RZ, 0xc0, !PT ;  /* 0x0000007f04047812 */ /* 0x001fc800078ec0ff */
[----:B------:R-:W-:Y:S01]  /*26320*/  ISETP.NE.AND P3, PT, R4, RZ, PT ;  /* 0x000000ff0400720c */ /* 0x000fe20003f65270 */
[----:B--2---:R-:W-:Y:S01]  /*26330*/  IMAD R8, R6, 0x8, R18 ;  /* 0x0000000806087824 */ /* 0x004fe200078e0212 */
[----:B---3--:R-:W-:-:S04]  /*26340*/  SHF.L.U32 R7, R5, 0x1f, RZ ;  /* 0x0000001f05077819 */ /* 0x008fc800000006ff */
[----:B------:R-:W0:Y:S02]  /*26350*/  SYNCS.PHASECHK.TRANS64.TRYWAIT P2, [R8+URZ+0x298a0], R7 ;  /* 0x0298a007080075a7 */ /* 0x000e24000804017f */
[----:B0-----:R-:W-:Y:S05]  /*26360*/  @!P2 BRA `(.L_x_566) ;  /* 0x0000007c00e0a947 */ /* 0x001fea0003800000 */
.L_x_794:
[----:B------:R-:W-:Y:S05]  /*26370*/  BSYNC B2 ;  /* 0x0000000000027941 */ /* 0x000fea0003800000 */
.L_x_565:
[----:B------:R-:W-:Y:S04]  /*26380*/  BSSY B2, `(.L_x_567) ;  /* 0x0000009000027945 */ /* 0x000fe80003800000 */
        /* <DEDUP_REMOVED lines=8> */
.L_x_568:
[----:B------:R-:W-:Y:S05]  /*26410*/  BSYNC B2 ;  /* 0x0000000000027941 */ /* 0x000fea0003800000 */
.L_x_567:
[----:B------:R-:W2:Y:S01]  /*26420*/  LDL R4, [R1+0x14] ;  /* 0x0000140001047983 */ /* 0x000ea20000100800 */
[----:B------:R-:W-:Y:S01]  /*26430*/  MOV R11, RZ ;  /* 0x000000ff000b7202 */ /* 0x000fe20000000f00 */
[----:B------:R-:W-:Y:S01]  /*26440*/  UIADD3 UR4, UP0, UR40, 0x570, URZ ;  /* 0x0000057028047890 */ /* 0x000fe2000ff1e03f */
[----:B------:R-:W-:Y:S01]  /*26450*/  PLOP3.LUT P2, PT, PT, PT, PT, 0x80, 0x0 ;  /* 0x000000000000781c */ /* 0x000fe20003f4f070 */
[----:B------:R-:W-:Y:S01]  /*26460*/  IMAD R5, R9, 0xa0, R0 ;  /* 0x000000a009057824 */ /* 0x000fe200078e0200 */
[----:B------:R-:W-:Y:S01]  /*26470*/  R2UR UR10, R11 ;  /* 0x000000000b0a72ca */ /* 0x000fe200000e0000 */
[----:B------:R-:W-:Y:S01]  /*26480*/  UIADD3.X UR5, URZ, UR41, URZ, UP0, !UPT ;  /* 0x000000293f057290 */ /* 0x000fe200087fe43f */
[----:B------:R-:W-:Y:S01]  /*26490*/  UMOV UR6, 0x0 ;  /* 0x0000000000067882 */ /* 0x000fe20000000000 */
[----:B------:R-:W-:Y:S01]  /*264a0*/  UMOV UR7, 0x12f00000 ;  /* 0x12f0000000077882 */ /* 0x000fe20000000000 */
[----:B--2---:R-:W-:Y:S02]  /*264b0*/  IMAD R6, R4, 0x7800, R18 ;  /* 0x0000780004067824 */ /* 0x004fe400078e0212 */
[----:B------:R-:W-:-:S02]  /*264c0*/  VIADD R4, R8, 0x29890 ;  /* 0x0002989008047836 */ /* 0x000fc40000000000 */
[----:B------:R-:W-:-:S07]  /*264d0*/  VIADD R10, R6, 0x1a400 ;  /* 0x0001a400060a7836 */ /* 0x000fce0000000000 */
.L_x_569:
        /* <DEDUP_REMOVED lines=9> */
[----:B-1----:R-:W-:Y:S05]  /*26570*/  @P2 BRA.U.ANY `(.L_x_569) ;  /* 0xfffffffd00d82947 */ /* 0x002fea000393ffff */
[----:B------:R-:W-:Y:S01]  /*26580*/  PLOP3.LUT P2, PT, PT, PT, PT, 0x80, 0x0 ;  /* 0x000000000000781c */ /* 0x000fe20003f4f070 */
[----:B------:R-:W-:Y:S01]  /*26590*/  VIADD R10, R6, 0x1cc00 ;  /* 0x0001cc00060a7836 */ /* 0x000fe20000000000 */
[----:B------:R-:W-:Y:S01]  /*265a0*/  UMOV UR6, 0x0 ;  /* 0x0000000000067882 */ /* 0x000fe20000000000 */
[----:B------:R-:W-:Y:S01]  /*265b0*/  UMOV UR7, 0x12f00000 ;  /* 0x12f0000000077882 */ /* 0x000fe20000000000 */
[----:B------:R-:W-:-:S09]  /*265c0*/  UMOV UR10, 0x40 ;  /* 0x00000040000a7882 */ /* 0x000fd20000000000 */
.L_x_570:
        /* <DEDUP_REMOVED lines=11> */
[----:B------:R-:W-:Y:S01]  /*26680*/  UMOV UR6, 0x0 ;  /* 0x0000000000067882 */ /* 0x000fe20000000000 */
[----:B------:R-:W-:Y:S01]  /*26690*/  IADD3 R6, R6, 0x1f400, RZ ;  /* 0x0001f40006067810 */ /* 0x000fe20007ffe0ff */
[----:B------:R-:W-:Y:S01]  /*266a0*/  UMOV UR7, 0x12f00000 ;  /* 0x12f0000000077882 */ /* 0x000fe20000000000 */
[----:B------:R-:W-:-:S09]  /*266b0*/  UMOV UR10, 0x80 ;  /* 0x00000080000a7882 */ /* 0x000fd20000000000 */
.L_x_571:
        /* <DEDUP_REMOVED lines=10> */
[----:B------:R-:W1:Y:S01]  /*26760*/  SYNCS.PHASECHK.TRANS64.TRYWAIT P2, [R8+URZ+0x298c0], R7 ;  /* 0x0298c007080075a7 */ /* 0x000e62000804017f */
[----:B------:R-:W-:Y:S04]  /*26770*/  BSSY B2, `(.L_x_572) ;  /* 0x0000002000027945 */ /* 0x000fe80003800000 */
[----:B-1----:R-:W-:Y:S05]  /*26780*/  @!P2 BRA `(.L_x_573) ;  /* 0x0000007800eca947 */ /* 0x002fea0003800000 */
.L_x_795:
[----:B------:R-:W-:Y:S05]  /*26790*/  BSYNC B2 ;  /* 0x0000000000027941 */ /* 0x000fea0003800000 */
.L_x_572:
[----:B------:R-:W-:Y:S01]  /*267a0*/  BSSY B2, `(.L_x_574) ;  /* 0x000000b000027945 */ /* 0x000fe20003800000 */
[----:B------:R-:W-:Y:S02]  /*267b0*/  IMAD.MOV.U32 R6, RZ, RZ, 0x0 ;  /* 0x00000000ff067424 */ /* 0x000fe400078e00ff */
[----:B01----:R-:W-:Y:S01]  /*267c0*/  IMAD.MOV.U32 R7, RZ, RZ, 0x12f00000 ;  /* 0x12f00000ff077424 */ /* 0x003fe200078e00ff */
[----:B------:R-:W-:Y:S06]  /*267d0*/  @P3 BRA `(.L_x_575) ;  /* 0x00000000001c3947 */ /* 0x000fec0003800000 */
[----:B------:R-:W0:Y:S02]  /*267e0*/  S2R R4, SR_TID.X ;  /* 0x0000000000047919 */ /* 0x000e240000002100 */
[----:B0-----:R-:W-:Y:S01]  /*267f0*/  LOP3.LUT R10, R4, 0x1f, RZ, 0xc0, !PT ;  /* 0x0000001f040a7812 */ /* 0x001fe200078ec0ff */
[----:B------:R-:W-:-:S03]  /*26800*/  IMAD.MOV.U32 R4, RZ, RZ, 0x5000 ;  /* 0x00005000ff047424 */ /* 0x000fc600078e00ff */
[----:B------:R-:W-:Y:S01]  /*26810*/  ISETP.NE.AND P2, PT, R10, RZ, PT ;  /* 0x000000ff0a00720c */ /* 0x000fe20003f45270 */
[----:B------:R0:W-:-:S12]  /*26820*/  SYNCS.ARRIVE.TRANS64 RZ, [R8+URZ+0x298b0], R4 ;  /* 0x0298b00408ff79a7 */ /* 0x0001d8000800003f */
[----:B0-----:R-:W-:Y:S05]  /*26830*/  @!P2 BRA `(.L_x_575) ;  /* 0x000000000004a947 */ /* 0x001fea0003800000 */
[----:B------:R-:W-:Y:S01]  /*26840*/  BPT.TRAP 0x1 ;  /* 0x000000040000795c */ /* 0x000fe20000300000 */
.L_x_575:
[----:B------:R-:W-:Y:S05]  /*26850*/  BSYNC B2 ;  /* 0x0000000000027941 */ /* 0x000fea0003800000 */
.L_x_574:
[----:B------:R-:W2:Y:S01]  /*26860*/  LDL R4, [R1+0x14] ;  /* 0x0000140001047983 */ /* 0x000ea20000100800 */
[----:B------:R-:W-:Y:S01]  /*26870*/  R2UR UR10, R11 ;  /* 0x000000000b0a72ca */ /* 0x000fe200000e0000 */
[----:B------:R-:W-:Y:S01]  /*26880*/  UIADD3 UR4, UP0, UR40, 0x670, URZ ;  /* 0x0000067028047890 */ /* 0x000fe2000ff1e03f */
[----:B------:R-:W-:Y:S02]  /*26890*/  R2UR UR6, R6 ;  /* 0x00000000060672ca */ /* 0x000fe400000e0000 */
[----:B------:R-:W-:Y:S01]  /*268a0*/  R2UR UR7, R7 ;  /* 0x00000000070772ca */ /* 0x000fe200000e0000 */
[----:B------:R-:W-:Y:S01]  /*268b0*/  UIADD3.X UR5, URZ, UR41, URZ, UP0, !UPT ;  /* 0x000000293f057290 */ /* 0x000fe200087fe43f */
[----:B------:R-:W-:Y:S02]  /*268c0*/  PLOP3.LUT P2, PT, PT, PT, PT, 0x80, 0x0 ;  /* 0x000000000000781c */ /* 0x000fe40003f4f070 */
[----:B------:R-:W-:Y:S01]  /*268d0*/  IADD3 R8, R8, 0x298b0, RZ ;  /* 0x000298b008087810 */ /* 0x000fe20007ffe0ff */
[----:B--2---:R-:W-:-:S04]  /*268e0*/  IMAD R4, R4, 0x5000, R18 ;  /* 0x0000500004047824 */ /* 0x004fc800078e0212 */
[----:B------:R-:W-:-:S07]  /*268f0*/  VIADD R4, R4, 0xa400 ;  /* 0x0000a40004047836 */ /* 0x000fce0000000000 */
.L_x_576:
        /* <DEDUP_REMOVED lines=10> */
.L_x_564:
[----:B------:R-:W-:Y:S05]  /*269a0*/  BSYNC B1 ;  /* 0x0000000000017941 */ /* 0x000fea0003800000 */
.L_x_563:
[----:B0-----:R-:W2:Y:S04]  /*269b0*/  LDL.LU R7, [R1+0x14] ;  /* 0x0000140001077983 */ /* 0x001ea80000300800 */
[----:B------:R-:W3:Y:S01]  /*269c0*/  LDL.LU R6, [R1+0x1c] ;  /* 0x00001c0001067983 */ /* 0x000ee20000300800 */
[C---:B------:R-:W-:Y:S01]  /*269d0*/  ISETP.GT.AND P3, PT, R9.reuse, R3, PT ;  /* 0x000000030900720c */ /* 0x040fe20003f64270 */
[----:B------:R-:W-:Y:S02]  /*269e0*/  VIADD R9, R9, 0xffffffff ;  /* 0xffffffff09097836 */ /* 0x000fe40000000000 */
[----:B--2---:R-:W-:-:S05]  /*269f0*/  VIADD R4, R7, 0x1 ;  /* 0x0000000107047836 */ /* 0x004fca0000000000 */
[----:B------:R-:W-:-:S04]  /*26a00*/  ISETP.NE.AND P2, PT, R4, 0x2, PT ;  /* 0x000000020400780c */ /* 0x000fc80003f45270 */
[----:B------:R-:W-:Y:S02]  /*26a10*/  SEL R5, RZ, 0x1, P2 ;  /* 0x00000001ff057807 */ /* 0x000fe40001000000 */
[----:B------:R-:W-:Y:S02]  /*26a20*/  SEL R4, R4, RZ, P2 ;  /* 0x000000ff04047207 */ /* 0x000fe40001000000 */
[----:B---3--:R-:W-:-:S05]  /*26a30*/  LOP3.LUT R6, R6, R5, RZ, 0x3c, !PT ;  /* 0x0000000506067212 */ /* 0x008fca00078e3cff */
[----:B------:R1:W-:Y:S04]  /*26a40*/  STL [R1+0x1c], R6 ;  /* 0x00001c0601007387 */ /* 0x0003e80000100800 */
[----:B------:R1:W-:Y:S01]  /*26a50*/  STL [R1+0x14], R4 ;  /* 0x0000140401007387 */ /* 0x0003e20000100800 */
[----:B------:R-:W-:Y:S05]  /*26a60*/  @P3 BRA `(.L_x_577) ;  /* 0xfffffff8000c3947 */ /* 0x000fea000383ffff */
.L_x_543:
[----:B------:R-:W-:Y:S05]  /*26a70*/  BSYNC B0 ;  /* 0x0000000000007941 */ /* 0x000fea0003800000 */
.L_x_542:
[----:B------:R-:W-:Y:S05]  /*26a80*/  @!P0 WARPSYNC.ALL ;  /* 0x0000000000008948 */ /* 0x000fea0003800000 */
[----:B------:R-:W-:Y:S01]  /*26a90*/  @!P0 BAR.SYNC.DEFER_BLOCKING 0xc, 0x180 ;  /* 0x0306000000008b1d */ /* 0x000fe20000010000 */
[----:B------:R-:W-:-:S05]  /*26aa0*/  MOV R0, RZ ;  /* 0x000000ff00007202 */ /* 0x000fca0000000f00 */
[----:B------:R-:W-:Y:S04]  /*26ab0*/  BSSY B0, `(.L_x_578) ;  /* 0x000001e000007945 */ /* 0x000fe80003800000 */
[----:B------:R-:W-:Y:S05]  /*26ac0*/  @!P1 BRA `(.L_x_579) ;  /* 0x0000000000709947 */ /* 0x000fea0003800000 */
[----:B------:R-:W-:-:S13]  /*26ad0*/  ISETP.NE.AND P0, PT, R17, RZ, PT ;  /* 0x000000ff1100720c */ /* 0x000fda0003f05270 */
[----:B------:R-:W2:Y:S02]  /*26ae0*/  @!P0 LDC R17, c[0x0][0x9f0] ;  /* 0x00027c00ff118b82 */ /* 0x000ea40000000800 */
[----:B--2---:R-:W-:-:S04]  /*26af0*/  IABS R2, R17 ;  /* 0x0000001100027213 */ /* 0x004fc80000000000 */
[----:B01----:R-:W0:Y:S08]  /*26b00*/  I2F.RP R4, R2 ;  /* 0x0000000200047306 */ /* 0x003e300000209400 */
[----:B0-----:R-:W0:Y:S02]  /*26b10*/  MUFU.RCP R4, R4 ;  /* 0x0000000400047308 */ /* 0x001e240000001000 */
[----:B0-----:R-:W-:-:S06]  /*26b20*/  VIADD R4, R4, 0xffffffe ;  /* 0x0ffffffe04047836 */ /* 0x001fcc0000000000 */
[----:B------:R0:W1:Y:S02]  /*26b30*/  F2I.FTZ.U32.TRUNC.NTZ R5, R4 ;  /* 0x0000000400057305 */ /* 0x000064000021f000 */
[----:B0-----:R-:W-:Y:S02]  /*26b40*/  IMAD.MOV.U32 R4, RZ, RZ, RZ ;  /* 0x000000ffff047224 */ /* 0x001fe400078e00ff */
[----:B-1----:R-:W-:-:S04]  /*26b50*/  IMAD.MOV R0, RZ, RZ, -R5 ;  /* 0x000000ffff007224 */ /* 0x002fc800078e0a05 */
[----:B------:R-:W-:-:S04]  /*26b60*/  IMAD R0, R0, R2, RZ ;  /* 0x0000000200007224 */ /* 0x000fc800078e02ff */
[----:B------:R-:W-:Y:S01]  /*26b70*/  IMAD.HI.U32 R6, R5, R0, R4 ;  /* 0x0000000005067227 */ /* 0x000fe200078e0004 */
[-C--:B------:R-:W-:Y:S02]  /*26b80*/  IABS R0, R17.reuse ;  /* 0x0000001100007213 */ /* 0x080fe40000000000 */
[----:B------:R-:W-:Y:S02]  /*26b90*/  IADD3 R4, R20, -0x1, R17 ;  /* 0xffffffff14047810 */ /* 0x000fe40007ffe011 */
[----:B------:R-:W-:Y:S02]  /*26ba0*/  IADD3 R0, RZ, -R0, RZ ;  /* 0x80000000ff007210 */ /* 0x000fe40007ffe0ff */
[----:B------:R-:W-:Y:S02]  /*26bb0*/  IABS R3, R4 ;  /* 0x0000000400037213 */ /* 0x000fe40000000000 */
[----:B------:R-:W-:Y:S01]  /*26bc0*/  LOP3.LUT R4, R4, R17, RZ, 0x3c, !PT ;  /* 0x0000001104047212 */ /* 0x000fe200078e3cff */
[----:B------:R-:W-:-:S02]  /*26bd0*/  IMAD.MOV.U32 R5, RZ, RZ, R0 ;  /* 0x000000ffff057224 */ /* 0x000fc400078e0000 */
[----:B------:R-:W-:Y:S01]  /*26be0*/  IMAD.HI.U32 R0, R6, R3, RZ ;  /* 0x0000000306007227 */ /* 0x000fe200078e00ff */
[----:B------:R-:W-:-:S03]  /*26bf0*/  ISETP.GE.AND P2, PT, R4, RZ, PT ;  /* 0x000000ff0400720c */ /* 0x000fc60003f46270 */
[----:B------:R-:W-:-:S05]  /*26c00*/  IMAD R3, R0, R5, R3 ;  /* 0x0000000500037224 */ /* 0x000fca00078e0203 */
[----:B------:R-:W-:-:S13]  /*26c10*/  ISETP.GT.U32.AND P1, PT, R2, R3, PT ;  /* 0x000000030200720c */ /* 0x000fda0003f24070 */
[----:B------:R-:W-:Y:S02]  /*26c20*/  @!P1 IMAD.IADD R3, R3, 0x1, -R2 ;  /* 0x0000000103039824 */ /* 0x000fe400078e0a02 */
[----:B------:R-:W-:Y:S01]  /*26c30*/  @!P1 VIADD R0, R0, 0x1 ;  /* 0x0000000100009836 */ /* 0x000fe20000000000 */
[----:B------:R-:W-:Y:S02]  /*26c40*/  ISETP.NE.AND P1, PT, R17, RZ, PT ;  /* 0x000000ff1100720c */ /* 0x000fe40003f25270 */
[----:B------:R-:W-:-:S13]  /*26c50*/  ISETP.GE.U32.AND P0, PT, R3, R2, PT ;  /* 0x000000020300720c */ /* 0x000fda0003f06070 */
[----:B------:R-:W-:-:S05]  /*26c60*/  @P0 IADD3 R0, R0, 0x1, RZ ;  /* 0x0000000100000810 */ /* 0x000fca0007ffe0ff */
[----:B------:R-:W-:Y:S01]  /*26c70*/  @!P2 IMAD.MOV R0, RZ, RZ, -R0 ;  /* 0x000000ffff00a224 */ /* 0x000fe200078e0a00 */
[----:B------:R-:W-:-:S07]  /*26c80*/  @!P1 LOP3.LUT R0, RZ, R17, RZ, 0x33, !PT ;  /* 0x00000011ff009212 */ /* 0x000fce00078e33ff */
.L_x_579:
[----:B------:R-:W-:Y:S05]  /*26c90*/  BSYNC B0 ;  /* 0x0000000000007941 */ /* 0x000fea0003800000 */
.L_x_578:
[----:B------:R-:W-:-:S05]  /*26ca0*/  IMAD R3, R21, R0, RZ ;  /* 0x0000000015037224 */ /* 0x000fca00078e02ff */
[----:B------:R-:W-:Y:S01]  /*26cb0*/  VIADDMNMX R2, R3, R0, R20, PT ;  /* 0x0000000003027246 */ /* 0x000fe20003800114 */
[----:B------:R2:W-:Y:S03]  /*26cc0*/  STL [R1+0x20], R3 ;  /* 0x0000200301007387 */ /* 0x0005e60000100800 */
[----:B------:R-:W-:Y:S01]  /*26cd0*/  ISETP.GT.AND P0, PT, R2, R3, PT ;  /* 0x000000030200720c */ /* 0x000fe20003f04270 */
[----:B------:R2:W-:-:S12]  /*26ce0*/  STL [R1+0x44], R2 ;  /* 0x0000440201007387 */ /* 0x0005d80000100800 */
[----:B--2---:R-:W-:Y:S05]  /*26cf0*/  @P0 BRA `(.L_x_580) ;  /* 0x0000000000480947 */ /* 0x004fea0003800000 */
[----:B------:R-:W2:Y:S02]  /*26d00*/  S2R R2, SR_TID.X ;  /* 0x0000000000027919 */ /* 0x000ea40000002100 */
[----:B--2---:R-:W-:-:S04]  /*26d10*/  LOP3.LUT R2, R2, 0x7f, RZ, 0xc0, !PT ;  /* 0x0000007f02027812 */ /* 0x004fc800078ec0ff */
[----:B------:R-:W-:-:S13]  /*26d20*/  ISETP.NE.AND P0, PT, R2, RZ, PT ;  /* 0x000000ff0200720c */ /* 0x000fda0003f05270 */
[----:B------:R-:W-:Y:S05]  /*26d30*/  @P0 BRA `(.L_x_581) ;  /* 0x00000030007c0947 */ /* 0x000fea0003800000 */
[----:B------:R-:W2:Y:S01]  /*26d40*/  S2R R2, SR_LANEID ;  /* 0x0000000000027919 */ /* 0x000ea20000000000 */
[----:B------:R-:W-:Y:S01]  /*26d50*/  VOTEU.ANY UR4, UPT, PT ;  /* 0x0000000000047886 */ /* 0x000fe200038e0100 */
[----:B01----:R-:W0:Y:S01]  /*26d60*/  LDC.64 R4, c[0x0][0xc60] ;  /* 0x00031800ff047b82 */ /* 0x003e220000000a00 */
[----:B------:R-:W2:Y:S02]  /*26d70*/  FLO.U32 R0, UR4 ;  /* 0x0000000400007d00 */ /* 0x000ea400080e0000 */
[----:B--2---:R-:W-:-:S06]  /*26d80*/  ISETP.EQ.U32.AND P0, PT, R0, R2, PT ;  /* 0x000000020000720c */ /* 0x004fcc0003f02070 */
[----:B------:R-:W0:Y:S07]  /*26d90*/  POPC R2, UR4 ;  /* 0x0000000400027d09 */ /* 0x000e2e0008000000 */
[----:B0-----:R-:W2:Y:S04]  /*26da0*/  @P0 ATOMG.E.ADD.STRONG.GPU PT, R2, desc[UR54][R4.64], R2 ;  /* 0x00000002040209a8 */ /* 0x001ea800081ee1f6 */
[----:B--2---:R0:W1:Y:S02]  /*26db0*/  SHFL.IDX PT, R2, R2, R0, 0x1f ;  /* 0x00001f0002027589 */ /* 0x00406400000e0000 */
[----:B0-----:R-:W0:Y:S02]  /*26dc0*/  S2R R0, SR_LTMASK ;  /* 0x0000000000007919 */ /* 0x001e240000003900 */
[----:B0-----:R-:W-:-:S06]  /*26dd0*/  LOP3.LUT R0, R0, UR4, RZ, 0xc0, !PT ;  /* 0x0000000400007c12 */ /* 0x001fcc000f8ec0ff */
[----:B------:R-:W1:Y:S02]  /*26de0*/  POPC R0, R0 ;  /* 0x0000000000007309 */ /* 0x000e640000000000 */
[----:B-1----:R-:W-:-:S05]  /*26df0*/  IADD3 R0, R2, UR38, R0 ;  /* 0x0000002602007c10 */ /* 0x002fca000fffe000 */
[----:B------:R2:W-:Y:S01]  /*26e00*/  STL [R1], R0 ;  /* 0x0000000001007387 */ /* 0x0005e20000100800 */
[----:B------:R-:W-:Y:S05]  /*26e10*/  BRA `(.L_x_581) ;  /* 0x0000003000447947 */ /* 0x000fea0003800000 */
.L_x_580:
        /* <DEDUP_REMOVED lines=8> */
[----:B01----:R-:W-:Y:S01]  /*26ea0*/  IMAD.U32 R4, RZ, RZ, UR6 ;  /* 0x00000006ff047e24 */ /* 0x003fe2000f8e00ff */
[----:B------:R-:W-:Y:S01]  /*26eb0*/  MOV R5, UR7 ;  /* 0x0000000700057c02 */ /* 0x000fe20008000f00 */
[----:B------:R-:W0:Y:S01]  /*26ec0*/  LDC.64 R2, c[0x4][R2] ;  /* 0x0100000002027b82 */ /* 0x000e220000000a00 */
[----:B------:R-:W-:Y:S01]  /*26ed0*/  IMAD.U32 R6, RZ, RZ, UR8 ;  /* 0x00000008ff067e24 */ /* 0x000fe2000f8e00ff */
[----:B------:R-:W-:Y:S01]  /*26ee0*/  MOV R11, UR5 ;  /* 0x00000005000b7c02 */ /* 0x000fe20008000f00 */
[----:B------:R-:W-:Y:S02]  /*26ef0*/  IMAD.U32 R7, RZ, RZ, UR9 ;  /* 0x00000009ff077e24 */ /* 0x000fe4000f8e00ff */
[----:B------:R-:W-:-:S02]  /*26f00*/  IMAD.U32 R10, RZ, RZ, UR4 ;  /* 0x00000004ff0a7e24 */ /* 0x000fc4000f8e00ff */
[----:B------:R-:W-:Y:S02]  /*26f10*/  IMAD.MOV.U32 R8, RZ, RZ, 0x70 ;  /* 0x00000070ff087424 */ /* 0x000fe400078e00ff */
[----:B------:R-:W-:Y:S02]  /*26f20*/  IMAD.MOV.U32 R12, RZ, RZ, 0x1 ;  /* 0x00000001ff0c7424 */ /* 0x000fe400078e00ff */
[----:B------:R-:W-:-:S07]  /*26f30*/  IMAD.MOV.U32 R13, RZ, RZ, RZ ;  /* 0x000000ffff0d7224 */ /* 0x000fce00078e00ff */
[----:B------:R-:W-:-:S07]  /*26f40*/  LEPC R20, `(.L_x_583) ;  /* 0x000000001014794e */ /* 0x000fce0000000000 */
[----:B0-----:R-:W-:Y:S05]  /*26f50*/  CALL.ABS.NOINC R2 ;  /* 0x0000000002007343 */ /* 0x001fea0003c00000 */
.L_x_583:
[----:B------:R-:W-:Y:S05]  /*26f60*/  BSYNC B6 ;  /* 0x0000000000067941 */ /* 0x000fea0003800000 */
.L_x_582:
[----:B------:R-:W2:Y:S01]  /*26f70*/  LDL.LU R17, [R1+0x10] ;  /* 0x0000100001117983 */ /* 0x000ea20000300800 */
[----:B------:R-:W-:Y:S01]  /*26f80*/  IADD3 R0, R18, 0xa400, RZ ;  /* 0x0000a40012007810 */ /* 0x000fe20007ffe0ff */
[----:B------:R-:W-:Y:S03]  /*26f90*/  BSSY B6, `(.L_x_584) ;  /* 0x0000016000067945 */ /* 0x000fe60003800000 */
        /* <DEDUP_REMOVED lines=13> */
[----:B------:R-:W-:Y:S01]  /*27070*/  MOV R12, 0x1 ;  /* 0x00000001000c7802 */ /* 0x000fe20000000f00 */
[----:B------:R-:W-:Y:S02]  /*27080*/  IMAD.U32 R6, RZ, RZ, UR8 ;  /* 0x00000008ff067e24 */ /* 0x000fe4000f8e00ff */
[----:B------:R-:W-:-:S02]  /*27090*/  IMAD.U32 R10, RZ, RZ, UR4 ;  /* 0x00000004ff0a7e24 */ /* 0x000fc4000f8e00ff */
[----:B------:R-:W-:Y:S02]  /*270a0*/  IMAD.U32 R11, RZ, RZ, UR5 ;  /* 0x00000005ff0b7e24 */ /* 0x000fe4000f8e00ff */
[----:B------:R-:W-:Y:S02]  /*270b0*/  IMAD.MOV.U32 R8, RZ, RZ, 0x70 ;  /* 0x00000070ff087424 */ /* 0x000fe400078e00ff */
[----:B------:R-:W-:-:S07]  /*270c0*/  IMAD.MOV.U32 R13, RZ, RZ, RZ ;  /* 0x000000ffff0d7224 */ /* 0x000fce00078e00ff */
[----:B------:R-:W-:-:S07]  /*270d0*/  LEPC R20, `(.L_x_585) ;  /* 0x000000001014794e */ /* 0x000fce0000000000 */
[----:B0-2---:R-:W-:Y:S05]  /*270e0*/  CALL.ABS.NOINC R2 ;  /* 0x0000000002007343 */ /* 0x005fea0003c00000 */
.L_x_585:
[----:B------:R-:W-:Y:S05]  /*270f0*/  BSYNC B6 ;  /* 0x0000000000067941 */ /* 0x000fea0003800000 */
.L_x_584:
        /* <DEDUP_REMOVED lines=19> */
[----:B0-2---:R-:W-:Y:S05]  /*27230*/  CALL.ABS.NOINC R2 ;  /* 0x0000000002007343 */ /* 0x005fea0003c00000 */
.L_x_587:
[----:B------:R-:W-:Y:S05]  /*27240*/  BSYNC B6 ;  /* 0x0000000000067941 */ /* 0x000fea0003800000 */
.L_x_586:
[----:B------:R-:W-:Y:S01]  /*27250*/  LOP3.LUT P6, RZ, R17, 0x1, RZ, 0xc0, !PT ;  /* 0x0000000111ff7812 */ /* 0x000fe200078cc0ff */
[----:B------:R-:W-:-:S12]  /*27260*/  BSSY B6, `(.L_x_588) ;  /* 0x0000012000067945 */ /* 0x000fd80003800000 */
[----:B------:R-:W-:Y:S05]  /*27270*/  @!P6 BRA `(.L_x_589) ;  /* 0x000000000040e947 */ /* 0x000fea0003800000 */
[----:B------:R-:W-:Y:S01]  /*27280*/  MOV R2, 0x0 ;  /* 0x0000000000027802 */ /* 0x000fe20000000f00 */
[----:B------:R-:W-:Y:S01]  /*27290*/  ULDC.64 UR4, c[0x4][0xc8] ;  /* 0x0100320000047ab9 */ /* 0x000fe20000000a00 */
[----:B------:R-:W-:Y:S01]  /*272a0*/  ULDC.64 UR6, c[0x4][0xd0] ;  /* 0x0100340000067ab9 */ /* 0x000fe20000000a00 */
[----:B------:R-:W-:Y:S01]  /*272b0*/  ULDC.64 UR8, c[0x4][0x20] ;  /* 0x0100080000087ab9 */ /* 0x000fe20000000a00 */
[----:B01----:R-:W-:Y:S01]  /*272c0*/  MOV R4, UR4 ;  /* 0x0000000400047c02 */ /* 0x003fe20008000f00 */
[----:B------:R-:W-:Y:S01]  /*272d0*/  IMAD.U32 R5, RZ, RZ, UR5 ;  /* 0x00000005ff057e24 */ /* 0x000fe2000f8e00ff */
[----:B------:R-:W0:Y:S01]  /*272e0*/  LDC.64 R2, c[0x4][R2] ;  /* 0x0100000002027b82 */ /* 0x000e220000000a00 */
[----:B------:R-:W-:Y:S01]  /*272f0*/  IMAD.U32 R6, RZ, RZ, UR6 ;  /* 0x00000006ff067e24 */ /* 0x000fe2000f8e00ff */
[----:B------:R-:W-:Y:S01]  /*27300*/  MOV R10, UR8 ;  /* 0x00000008000a7c02 */ /* 0x000fe20008000f00 */
[----:B------:R-:W-:Y:S01]  /*27310*/  IMAD.U32 R7, RZ, RZ, UR7 ;  /* 0x00000007ff077e24 */ /* 0x000fe2000f8e00ff */
[----:B------:R-:W-:Y:S01]  /*27320*/  MOV R13, RZ ;  /* 0x000000ff000d7202 */ /* 0x000fe20000000f00 */
[----:B------:R-:W-:-:S02]  /*27330*/  IMAD.U32 R11, RZ, RZ, UR9 ;  /* 0x00000009ff0b7e24 */ /* 0x000fc4000f8e00ff */
[----:B------:R-:W-:Y:S02]  /*27340*/  IMAD.MOV.U32 R8, RZ, RZ, 0x70 ;  /* 0x00000070ff087424 */ /* 0x000fe400078e00ff */
[----:B------:R-:W-:-:S07]  /*27350*/  IMAD.MOV.U32 R12, RZ, RZ, 0x1 ;  /* 0x00000001ff0c7424 */ /* 0x000fce00078e00ff */
[----:B------:R-:W-:-:S07]  /*27360*/  LEPC R20, `(.L_x_589) ;  /* 0x000000001014794e */ /* 0x000fce0000000000 */
[----:B0-2---:R-:W-:Y:S05]  /*27370*/  CALL.ABS.NOINC R2 ;  /* 0x0000000002007343 */ /* 0x005fea0003c00000 */
.L_x_589:
[----:B------:R-:W-:Y:S05]  /*27380*/  BSYNC B6 ;  /* 0x0000000000067941 */ /* 0x000fea0003800000 */
.L_x_588:
[----:B------:R-:W3:Y:S01]  /*27390*/  LDL.LU R2, [R1+0x24] ;  /* 0x0000240001027983 */ /* 0x000ee20000300800 */
[----:B------:R-:W-:-:S03]  /*273a0*/  ULDC.64 UR4, c[0x0][0x9f8] ;  /* 0x00027e0000047ab9 */ /* 0x000fc60000000a00 */
[----:B--2---:R-:W2:Y:S04]  /*273b0*/  LDL.LU R17, [R1+0x38] ;  /* 0x0000380001117983 */ /* 0x004ea80000300800 */
[----:B------:R-:W4:Y:S01]  /*273c0*/  LDL R8, [R1+0x8] ;  /* 0x0000080001087983 */ /* 0x000f220000100800 */
[----:B------:R-:W-:-:S04]  /*273d0*/  ISETP.NE.U32.AND P0, PT, RZ, UR4, PT ;  /* 0x00000004ff007c0c */ /* 0x000fc8000bf05070 */
[----:B------:R-:W-:-:S13]  /*273e0*/  ISETP.NE.AND.EX P0, PT, RZ, UR5, PT, P0 ;  /* 0x00000005ff007c0c */ /* 0x000fda000bf05300 */
[----:B---3--:R-:W-:-:S04]  /*273f0*/  @P0 IADD3 R2, P1, R2, UR4, RZ ;  /* 0x0000000402020c10 */ /* 0x008fc8000ff3e0ff */
[----:B--2---:R-:W-:Y:S01]  /*27400*/  @P0 IADD3.X R3, R17, UR5, RZ, P1, !PT ;  /* 0x0000000511030c10 */ /* 0x004fe20008ffe4ff */
[----:B------:R-:W-:-:S04]  /*27410*/  ULDC.64 UR4, c[0x0][0xa08] ;  /* 0x0002820000047ab9 */ /* 0x000fc80000000a00 */
[----:B----4-:R2:W3:Y:S02]  /*27420*/  @P0 LDG.E R8, desc[UR54][R2.64] ;  /* 0x0000003602080981 */ /* 0x0104e4000c1e1900 */
[----:B--2---:R-:W2:Y:S01]  /*27430*/  LDC.64 R2, c[0x0][0x418] ;  /* 0x00010600ff027b82 */ /* 0x004ea20000000a00 */
[----:B---3--:R-:W-:Y:S01]  /*27440*/  SHF.R.S32.HI R9, RZ, 0x1f, R8 ;  /* 0x0000001fff097819 */ /* 0x008fe20000011408 */
[----:B------:R3:W-:Y:S01]  /*27450*/  @P0 STL [R1+0x8], R8 ;  /* 0x0000080801000387 */ /* 0x0007e20000100800 */
[----:B--2---:R-:W-:Y:S01]  /*27460*/  LOP3.LUT P0, RZ, R2, UR4, RZ, 0xfc, !PT ;  /* 0x0000000402ff7c12 */ /* 0x004fe2000f80fcff */
[----:B------:R-:W-:Y:S02]  /*27470*/  UMOV UR4, 0xffffffff ;  /* 0xffffffff00047882 */ /* 0x000fe40000000000 */
[----:B------:R3:W-:Y:S01]  /*27480*/  STL [R1+0x24], R9 ;  /* 0x0000240901007387 */ /* 0x0007e20000100800 */
[----:B------:R-:W-:-:S04]  /*27490*/  LOP3.LUT P0, RZ, R3, UR5, RZ, 0xfc, P0 ;  /* 0x0000000503ff7c12 */ /* 0x000fc8000800fcff */
[----:B------:R-:W-:Y:S01]  /*274a0*/  SEL R17, R8, RZ, !P0 ;  /* 0x000000ff08117207 */ /* 0x000fe20004000000 */
[----:B------:R-:W-:Y:S08]  /*274b0*/  BRA.DIV UR4, `(.L_x_590) ;  /* 0x0000006e04b47947 */ /* 0x000ff0000b800000 */
[----:B------:R-:W2:Y:S02]  /*274c0*/  S2R R0, SR_TID.X ;  /* 0x0000000000007919 */ /* 0x000ea40000002100 */
[----:B--2---:R-:W-:-:S04]  /*274d0*/  SHF.R.U32.HI R0, RZ, 0x5, R0 ;  /* 0x00000005ff007819 */ /* 0x004fc80000011600 */
[----:B------:R-:W-:-:S05]  /*274e0*/  LOP3.LUT R0, R0, 0x3, RZ, 0xc0, !PT ;  /* 0x0000000300007812 */ /* 0x000fca00078ec0ff */
[----:B------:R2:W4:Y:S02]  /*274f0*/  SHFL.IDX PT, R14, R0, RZ, 0x1f ;  /* 0x00001fff000e7589 */ /* 0x00052400000e0000 */
.L_x_798:
[----:B--2---:R-:W2:Y:S01]  /*27500*/  LDL.LU R0, [R1+0x10] ;  /* 0x0000100001007983 */ /* 0x004ea20000300800 */
[----:B------:R-:W-:Y:S02]  /*27510*/  PLOP3.LUT P1, PT, PT, PT, PT, 0x8, 0x0 ;  /* 0x000000000000781c */ /* 0x000fe40003f2e170 */
[----:B----4-:R-:W-:Y:S02]  /*27520*/  ISETP.NE.AND P0, PT, R14, RZ, PT ;  /* 0x000000ff0e00720c */ /* 0x010fe40003f05270 */
[----:B--2---:R-:W-:-:S09]  /*27530*/  LOP3.LUT R0, R0, 0xfffffffe, RZ, 0xc0, !PT ;  /* 0xfffffffe00007812 */ /* 0x004fd200078ec0ff */
[----:B------:R-:W-:-:S05]  /*27540*/  @P1 LOP3.LUT R0, R0, 0x1, RZ, 0xfc, !PT ;  /* 0x0000000100001812 */ /* 0x000fca00078efcff */
[----:B------:R2:W-:Y:S01]  /*27550*/  STL [R1+0x10], R0 ;  /* 0x0000100001007387 */ /* 0x0005e20000100800 */
[----:B------:R-:W-:Y:S05]  /*27560*/  @P0 BRA `(.L_x_591) ;  /* 0x00000004008c0947 */ /* 0x000fea0003800000 */
[----:B------:R-:W-:-:S03]  /*27570*/  UMOV UR4, 0xffffffff ;  /* 0xffffffff00047882 */ /* 0x000fc60000000000 */
[----:B------:R-:W-:Y:S05]  /*27580*/  BRA.DIV UR4, `(.L_x_592) ;  /* 0x0000006e04b47947 */ /* 0x000fea000b800000 */
[----:B------:R-:W-:-:S13]  /*27590*/  ELECT P6, URZ, PT ;  /* 0x00000000003f782f */ /* 0x000fda00038c0000 */
.L_x_801:
[----:B------:R-:W-:Y:S05]  /*275a0*/  @!P6 BRA `(.L_x_591) ;  /* 0x00000004007ce947 */ /* 0x000fea0003800000 */
[----:B--2---:R-:W2:Y:S01]  /*275b0*/  LDL R0, [R1+0x44] ;  /* 0x0000440001007983 */ /* 0x004ea20000100800 */
[----:B------:R-:W-:-:S04]  /*275c0*/  ISETP.NE.U32.AND P0, PT, R2, RZ, PT ;  /* 0x000000ff0200720c */ /* 0x000fc80003f05070 */
[----:B------:R-:W-:Y:S01]  /*275d0*/  ISETP.NE.AND.EX P0, PT, R3, RZ, PT, P0 ;  /* 0x000000ff0300720c */ /* 0x000fe20003f05300 */
[----:B--2---:R-:W-:-:S12]  /*275e0*/  VIADD R0, R0, 0xffffffff ;  /* 0xffffffff00007836 */ /* 0x004fd80000000000 */
[----:B------:R-:W-:Y:S05]  /*275f0*/  @!P0 BRA `(.L_x_593) ;  /* 0x0000000000448947 */ /* 0x000fea0003800000 */
[----:B0-----:R-:W0:Y:S01]  /*27600*/  LDC R7, c[0x0][0x43c] ;  /* 0x00010f00ff077b82 */ /* 0x001e220000000800 */
[----:B------:R-:W-:Y:S01]  /*27610*/  ULDC.64 UR4, c[0x0][0x428] ;  /* 0x00010a0000047ab9 */ /* 0x000fe20000000a00 */
[----:B0-----:R-:W-:-:S13]  /*27620*/  ISETP.NE.AND P0, PT, R7, 0x1, PT ;  /* 0x000000010700780c */ /* 0x001fda0003f05270 */
[----:B-1----:R-:W0:Y:S02]  /*27630*/  @P0 LDC.64 R4, c[0x0][0x440] ;  /* 0x00011000ff040b82 */ /* 0x002e240000000a00 */
        /* <DEDUP_REMOVED lines=8> */
[----:B------:R-:W-:-:S03]  /*276c0*/  IMAD.WIDE.U32 R4, R8, UR4, R4 ;  /* 0x0000000408047c25 */ /* 0x000fc6000f8e0004 */
[----:B------:R-:W-:Y:S02]  /*276d0*/  LEA R2, P0, R4, R2, 0x2 ;  /* 0x0000000204027211 */ /* 0x000fe400078010ff */
[----:B------:R-:W-:-:S04]  /*276e0*/  IADD3 R5, R5, R6, RZ ;  /* 0x0000000605057210 */ /* 0x000fc80007ffe0ff */
[----:B------:R-:W-:-:S05]  /*276f0*/  LEA.HI.X R3, R4, R3, R5, 0x2, P0 ;  /* 0x0000000304037211 */ /* 0x000fca00000f1405 */
[----:B------:R2:W5:Y:S02]  /*27700*/  LDG.E R17, desc[UR54][R2.64] ;  /* 0x0000003602117981 */ /* 0x000564000c1e1900 */
.L_x_593:
[----:B--2---:R-:W2:Y:S01]  /*27710*/  LDL R3, [R1+0x18] ;  /* 0x0000180001037983 */ /* 0x004ea20000100800 */
[----:B------:R-:W-:Y:S01]  /*27720*/  IMAD R2, R19, 0x8, R18 ;  /* 0x0000000813027824 */ /* 0x000fe200078e0212 */
[----:B---3--:R-:W3:Y:S02]  /*27730*/  S2R R8, SR_TID.X ;  /* 0x0000000000087919 */ /* 0x008ee40000002100 */
[----:B---3--:R-:W-:-:S04]  /*27740*/  LOP3.LUT R8, R8, 0x7f, RZ, 0xc0, !PT ;  /* 0x0000007f08087812 */ /* 0x008fc800078ec0ff */
[----:B------:R-:W-:Y:S02]  /*27750*/  ISETP.NE.AND P1, PT, R8, RZ, PT ;  /* 0x000000ff0800720c */ /* 0x000fe40003f25270 */
[----:B--2---:R-:W-:-:S04]  /*27760*/  SHF.L.U32 R3, R3, 0x1f, RZ ;  /* 0x0000001f03037819 */ /* 0x004fc800000006ff */
[----:B------:R-:W2:Y:S02]  /*27770*/  SYNCS.PHASECHK.TRANS64.TRYWAIT P0, [R2+URZ+0x29880], R3 ;  /* 0x02988003020075a7 */ /* 0x000ea4000800017f */
[----:B--2---:R-:W-:Y:S05]  /*27780*/  @!P0 BRA `(.L_x_594) ;  /* 0x0000006c00548947 */ /* 0x004fea0003800000 */
.L_x_802:
[----:B------:R-:W-:Y:S05]  /*27790*/  @P1 BRA `(.L_x_595) ;  /* 0x00000000001c1947 */ /* 0x000fea0003800000 */
[----:B01----:R-:W0:Y:S02]  /*277a0*/  S2R R4, SR_TID.X ;  /* 0x0000000000047919 */ /* 0x003e240000002100 */
[----:B0-----:R-:W-:Y:S01]  /*277b0*/  LOP3.LUT R5, R4, 0x1f, RZ, 0xc0, !PT ;  /* 0x0000001f04057812 */ /* 0x001fe200078ec0ff */
[----:B------:R-:W-:-:S03]  /*277c0*/  IMAD.MOV.U32 R4, RZ, RZ, 0x5000 ;  /* 0x00005000ff047424 */ /* 0x000fc600078e00ff */
[----:B------:R-:W-:Y:S01]  /*277d0*/  ISETP.NE.AND P0, PT, R5, RZ, PT ;  /* 0x000000ff0500720c */ /* 0x000fe20003f05270 */
[----:B------:R3:W-:-:S12]  /*277e0*/  SYNCS.ARRIVE.TRANS64 RZ, [R2+URZ+0x29870], R4 ;  /* 0x0298700402ff79a7 */ /* 0x0007d8000800003f */
[----:B---3--:R-:W-:Y:S05]  /*277f0*/  @!P0 BRA `(.L_x_595) ;  /* 0x0000000000048947 */ /* 0x008fea0003800000 */
[----:B------:R-:W-:Y:S01]  /*27800*/  BPT.TRAP 0x1 ;  /* 0x000000040000795c */ /* 0x000fe20000300000 */
.L_x_595:
[----:B------:R-:W3:Y:S01]  /*27810*/  LDL R5, [R1+0x28] ;  /* 0x0000280001057983 */ /* 0x000ee20000100800 */
[----:B01----:R-:W-:Y:S01]  /*27820*/  IMAD R4, R19, 0x5000, R18 ;  /* 0x0000500013047824 */ /* 0x003fe200078e0212 */
[----:B------:R-:W-:Y:S01]  /*27830*/  R2UR UR9, R2 ;  /* 0x00000000020972ca */ /* 0x000fe200000e0000 */
[----:B------:R-:W-:Y:S01]  /*27840*/  UIADD3 UR4, UP0, UR40, 0x470, URZ ;  /* 0x0000047028047890 */ /* 0x000fe2000ff1e03f */
[----:B------:R-:W-:Y:S01]  /*27850*/  R2UR UR12, R16 ;  /* 0x00000000100c72ca */ /* 0x000fe200000e0000 */
[----:B------:R-:W-:Y:S01]  /*27860*/  UMOV UR6, 0x0 ;  /* 0x0000000000067882 */ /* 0x000fe20000000000 */
[----:B------:R-:W-:Y:S01]  /*27870*/  R2UR UR8, R4 ;  /* 0x00000000040872ca */ /* 0x000fe200000e0000 */
[----:B------:R-:W-:Y:S01]  /*27880*/  UIADD3.X UR5, URZ, UR41, URZ, UP0, !UPT ;  /* 0x000000293f057290 */ /* 0x000fe200087fe43f */
[----:B-----5:R-:W-:Y:S01]  /*27890*/  R2UR UR13, R17 ;  /* 0x00000000110d72ca */ /* 0x020fe200000e0000 */
[----:B------:R-:W-:Y:S01]  /*278a0*/  UMOV UR7, 0x14f00000 ;  /* 0x14f0000000077882 */ /* 0x000fe20000000000 */
[----:B------:R-:W-:-:S05]  /*278b0*/  UMOV UR10, URZ ;  /* 0x0000003f000a7c82 */ /* 0x000fca0008000000 */
[----:B------:R-:W-:-:S04]  /*278c0*/  UIADD3 UR9, UR9, 0x29870, URZ ;  /* 0x0002987009097890 */ /* 0x000fc8000fffe03f */
[----:B------:R-:W-:Y:S01]  /*278d0*/  UIADD3 UR8, UR8, 0xa400, URZ ;  /* 0x0000a40008087890 */ /* 0x000fe2000fffe03f */
[----:B---3--:R-:W-:-:S05]  /*278e0*/  IMAD R0, R0, 0xa0, R5 ;  /* 0x000000a000007824 */ /* 0x008fca00078e0205 */
[----:B------:R-:W-:-:S13]  /*278f0*/  R2UR UR11, R0 ;  /* 0x00000000000b72ca */ /* 0x000fda00000e0000 */
[----:B------:R0:W-:Y:S01]  /*27900*/  UTMALDG.4D [UR8], [UR4], desc[UR6] ;  /* 0x00000608040075b4 */ /* 0x0001e20008019000 */
[----:B------:R-:W1:Y:S02]  /*27910*/  SYNCS.PHASECHK.TRANS64.TRYWAIT P0, [R2+URZ+0x29840], R3 ;  /* 0x02984003020075a7 */ /* 0x000e64000800017f */
[----:B01----:R-:W-:Y:S05]  /*27920*/  @!P0 BRA `(.L_x_596) ;  /* 0x0000006c00008947 */ /* 0x003fea0003800000 */
.L_x_803:
[----:B------:R-:W-:Y:S05]  /*27930*/  @P1 BRA `(.L_x_597) ;  /* 0x00000000001c1947 */ /* 0x000fea0003800000 */
[----:B------:R-:W1:Y:S01]  /*27940*/  S2R R4, SR_TID.X ;  /* 0x0000000000047919 */ /* 0x000e620000002100 */
[----:B0-2---:R-:W-:-:S04]  /*27950*/  IMAD.MOV.U32 R3, RZ, RZ, 0x7800 ;  /* 0x00007800ff037424 */ /* 0x005fc800078e00ff */
[----:B------:R3:W-:Y:S01]  /*27960*/  SYNCS.ARRIVE.TRANS64 RZ, [R2+URZ+0x29830], R3 ;  /* 0x0298300302ff79a7 */ /* 0x0007e2000800003f */
[----:B-1----:R-:W-:-:S04]  /*27970*/  LOP3.LUT R4, R4, 0x1f, RZ, 0xc0, !PT ;  /* 0x0000001f04047812 */ /* 0x002fc800078ec0ff */
[----:B------:R-:W-:-:S13]  /*27980*/  ISETP.NE.AND P0, PT, R4, RZ, PT ;  /* 0x000000ff0400720c */ /* 0x000fda0003f05270 */
[----:B---3--:R-:W-:Y:S05]  /*27990*/  @!P0 BRA `(.L_x_597) ;  /* 0x0000000000048947 */ /* 0x008fea0003800000 */
[----:B------:R-:W-:Y:S01]  /*279a0*/  BPT.TRAP 0x1 ;  /* 0x000000040000795c */ /* 0x000fe20000300000 */
.L_x_597:
[----:B0-2---:R-:W2:Y:S01]  /*279b0*/  LDL.LU R3, [R1+0x10] ;  /* 0x0000100001037983 */ /* 0x005ea20000300800 */
[----:B------:R-:W-:Y:S01]  /*279c0*/  R2UR UR11, R0 ;  /* 0x00000000000b72ca */ /* 0x000fe200000e0000 */
[----:B------:R-:W-:Y:S01]  /*279d0*/  IMAD R0, R19, 0x7800, R18 ;  /* 0x0000780013007824 */ /* 0x000fe200078e0212 */
[----:B------:R-:W-:Y:S01]  /*279e0*/  R2UR UR9, R2 ;  /* 0x00000000020972ca */ /* 0x000fe200000e0000 */
[----:B------:R-:W-:Y:S01]  /*279f0*/  UIADD3 UR4, UP0, UR40, 0x370, URZ ;  /* 0x0000037028047890 */ /* 0x000fe2000ff1e03f */
[----:B------:R-:W-:Y:S01]  /*27a00*/  R2UR UR12, R16 ;  /* 0x00000000100c72ca */ /* 0x000fe200000e0000 */
[----:B------:R-:W-:Y:S01]  /*27a10*/  UMOV UR10, URZ ;  /* 0x0000003f000a7c82 */ /* 0x000fe20008000000 */
[----:B------:R-:W-:Y:S01]  /*27a20*/  R2UR UR8, R0 ;  /* 0x00000000000872ca */ /* 0x000fe200000e0000 */
[----:B------:R-:W-:Y:S01]  /*27a30*/  UIADD3.X UR5, URZ, UR41, URZ, UP0, !UPT ;  /* 0x000000293f057290 */ /* 0x000fe200087fe43f */
[----:B------:R-:W-:Y:S01]  /*27a40*/  R2UR UR13, R17 ;  /* 0x00000000110d72ca */ /* 0x000fe200000e0000 */
[----:B------:R-:W-:Y:S01]  /*27a50*/  UMOV UR6, 0x0 ;  /* 0x0000000000067882 */ /* 0x000fe20000000000 */
[----:B------:R-:W-:Y:S01]  /*27a60*/  PLOP3.LUT P0, PT, PT, PT, PT, 0x80, 0x0 ;  /* 0x000000000000781c */ /* 0x000fe20003f0f070 */
[----:B------:R-:W-:Y:S01]  /*27a70*/  UMOV UR7, 0x14f00000 ;  /* 0x14f0000000077882 */ /* 0x000fe20000000000 */
[----:B------:R-:W-:-:S03]  /*27a80*/  UMOV UR17, 0x40 ;  /* 0x0000004000117882 */ /* 0x000fc60000000000 */
[----:B------:R-:W-:-:S04]  /*27a90*/  UIADD3 UR9, UR9, 0x29830, URZ ;  /* 0x0002983009097890 */ /* 0x000fc8000fffe03f */
[----:B------:R-:W-:Y:S02]  /*27aa0*/  UIADD3 UR14, UR8, 0x1a400, URZ ;  /* 0x0001a400080e7890 */ /* 0x000fe4000fffe03f */
[----:B------:R-:W-:Y:S02]  /*27ab0*/  UIADD3 UR15, UR8, 0x1cc00, URZ ;  /* 0x0001cc00080f7890 */ /* 0x000fe4000fffe03f */
[----:B------:R-:W-:-:S03]  /*27ac0*/  UIADD3 UR16, UR8, 0x1f400, URZ ;  /* 0x0001f40008107890 */ /* 0x000fc6000fffe03f */
[----:B------:R-:W-:Y:S01]  /*27ad0*/  UMOV UR8, UR14 ;  /* 0x0000000e00087c82 */ /* 0x000fe20008000000 */
[----:B------:R-:W-:Y:S01]  /*27ae0*/  UMOV UR14, 0x80 ;  /* 0x00000080000e7882 */ /* 0x000fe20000000000 */
[----:B------:R0:W-:Y:S02]  /*27af0*/  UTMALDG.4D [UR8], [UR4], desc[UR6] ;  /* 0x00000608040075b4 */ /* 0x0001e40008019000 */
[----:B0-----:R-:W-:Y:S01]  /*27b00*/  UMOV UR8, UR15 ;  /* 0x0000000f00087c82 */ /* 0x001fe20008000000 */
[----:B------:R-:W-:Y:S02]  /*27b10*/  UMOV UR10, UR17 ;  /* 0x00000011000a7c82 */ /* 0x000fe40008000000 */
[----:B------:R0:W-:Y:S02]  /*27b20*/  UTMALDG.4D [UR8], [UR4], desc[UR6] ;  /* 0x00000608040075b4 */ /* 0x0001e40008019000 */
[----:B0-----:R-:W-:Y:S01]  /*27b30*/  UMOV UR8, UR16 ;  /* 0x0000001000087c82 */ /* 0x001fe20008000000 */
[----:B------:R-:W-:-:S02]  /*27b40*/  UMOV UR10, UR14 ;  /* 0x0000000e000a7c82 */ /* 0x000fc40008000000 */
[----:B------:R4:W-:Y:S01]  /*27b50*/  UTMALDG.4D [UR8], [UR4], desc[UR6] ;  /* 0x00000608040075b4 */ /* 0x0009e20008019000 */
[----:B--2---:R-:W-:-:S04]  /*27b60*/  LOP3.LUT R3, R3, 0xfffffffe, RZ, 0xc0, !PT ;  /* 0xfffffffe03037812 */ /* 0x004fc800078ec0ff */
[----:B------:R-:W-:-:S05]  /*27b70*/  @P0 LOP3.LUT R3, R3, 0x1, RZ, 0xfc, !PT ;  /* 0x0000000103030812 */ /* 0x000fca00078efcff */
[----:B------:R4:W-:Y:S01]  /*27b80*/  STL [R1+0x10], R3 ;  /* 0x0000100301007387 */ /* 0x0009e20000100800 */
[----:B------:R-:W-:Y:S01]  /*27b90*/  NOP ;  /* 0x0000000000007918 */ /* 0x000fe20000000000 */
.L_x_591:
[----:B----4-:R-:W2:Y:S04]  /*27ba0*/  LDL.LU R3, [R1+0x40] ;  /* 0x0000400001037983 */ /* 0x010ea80000300800 */
[----:B------:R-:W4:Y:S04]  /*27bb0*/  LDL.LU R5, [R1+0x34] ;  /* 0x0000340001057983 */ /* 0x000f280000300800 */
[----:B01----:R-:W5:Y:S01]  /*27bc0*/  LDL.LU R4, [R1+0x48] ;  /* 0x0000480001047983 */ /* 0x003f620000300800 */
[----:B------:R-:W-:Y:S05]  /*27bd0*/  WARPSYNC.ALL ;  /* 0x0000000000007948 */ /* 0x000fea0003800000 */
[----:B------:R-:W-:Y:S01]  /*27be0*/  ULDC.64 UR6, c[0x0][0xa00] ;  /* 0x0002800000067ab9 */ /* 0x000fe20000000a00 */
[----:B------:R-:W-:Y:S01]  /*27bf0*/  ULDC.64 UR4, c[0x0][0x298] ;  /* 0x0000a60000047ab9 */ /* 0x000fe20000000a00 */
[----:B------:R-:W-:Y:S01]  /*27c00*/  BAR.SYNC.DEFER_BLOCKING 0x8, 0x180 ;  /* 0x0206000000007b1d */ /* 0x000fe20000010000 */
[----:B------:R-:W-:-:S02]  /*27c10*/  ISETP.NE.U32.AND P0, PT, RZ, UR6, PT ;  /* 0x00000006ff007c0c */ /* 0x000fc4000bf05070 */
[----:B------:R-:W-:Y:S02]  /*27c20*/  IADD3 R2, R18, 0x14400, RZ ;  /* 0x0001440012027810 */ /* 0x000fe40007ffe0ff */
[----:B------:R-:W-:Y:S01]  /*27c30*/  ISETP.NE.AND.EX P0, PT, RZ, UR7, PT, P0 ;  /* 0x00000007ff007c0c */ /* 0x000fe2000bf05300 */
[----:B------:R-:W-:Y:S01]  /*27c40*/  BSSY B6, `(.L_x_598) ;  /* 0x000001e000067945 */ /* 0x000fe20003800000 */
[----:B------:R-:W-:Y:S02]  /*27c50*/  LOP3.LUT P1, RZ, R2, 0x1bf, RZ, 0xc0, !PT ;  /* 0x000001bf02ff7812 */ /* 0x000fe4000782c0ff */
[----:B--2---:R-:W-:Y:S02]  /*27c60*/  SHF.R.S32.HI R0, RZ, 0x1f, R3 ;  /* 0x0000001fff007819 */ /* 0x004fe40000011403 */
[----:B----4-:R-:W-:-:S03]  /*27c70*/  SEL R5, R5, RZ, !P0 ;  /* 0x000000ff05057207 */ /* 0x010fc60004000000 */
[----:B------:R-:W-:Y:S01]  /*27c80*/  IMAD R0, R0, UR4, RZ ;  /* 0x0000000400007c24 */ /* 0x000fe2000f8e02ff */
[----:B-----5:R-:W-:-:S03]  /*27c90*/  SEL R4, R4, RZ, !P0 ;  /* 0x000000ff04047207 */ /* 0x020fc60004000000 */
[C---:B------:R-:W-:Y:S02]  /*27ca0*/  IMAD R0, R3.reuse, UR5, R0 ;  /* 0x0000000503007c24 */ /* 0x040fe4000f8e0200 */
[----:B------:R-:W-:-:S04]  /*27cb0*/  IMAD.WIDE.U32 R2, R3, UR4, RZ ;  /* 0x0000000403027c25 */ /* 0x000fc8000f8e00ff */
[----:B------:R-:W-:Y:S01]  /*27cc0*/  IMAD.IADD R0, R3, 0x1, R0 ;  /* 0x0000000103007824 */ /* 0x000fe200078e0200 */
[----:B------:R0:W-:Y:S04]  /*27cd0*/  STL.64 [R1+0x50], R2 ;  /* 0x0000500201007387 */ /* 0x0001e80000100a00 */
[----:B------:R0:W-:Y:S04]  /*27ce0*/  STL [R1+0x34], R5 ;  /* 0x0000340501007387 */ /* 0x0001e80000100800 */
[----:B------:R0:W-:Y:S04]  /*27cf0*/  STL [R1+0x40], R4 ;  /* 0x0000400401007387 */ /* 0x0001e80000100800 */
[----:B------:R0:W-:Y:S01]  /*27d00*/  STL [R1+0x38], R0 ;  /* 0x0000380001007387 */ /* 0x0001e20000100800 */
[----:B------:R-:W-:Y:S05]  /*27d10*/  @!P1 BRA `(.L_x_599) ;  /* 0x0000000000409947 */ /* 0x000fea0003800000 */
[----:B0-----:R-:W-:Y:S01]  /*27d20*/  MOV R2, 0x0 ;  /* 0x0000000000027802 */ /* 0x001fe20000000f00 */
[----:B------:R-:W-:Y:S01]  /*27d30*/  ULDC.64 UR4, c[0x4][0xc8] ;  /* 0x0100320000047ab9 */ /* 0x000fe20000000a00 */
[----:B------:R-:W-:Y:S01]  /*27d40*/  ULDC.64 UR6, c[0x4][0xd0] ;  /* 0x0100340000067ab9 */ /* 0x000fe20000000a00 */
[----:B------:R-:W-:Y:S01]  /*27d50*/  ULDC.64 UR8, c[0x4][0x28] ;  /* 0x01000a0000087ab9 */ /* 0x000fe20000000a00 */
[----:B------:R-:W-:Y:S01]  /*27d60*/  IMAD.U32 R4, RZ, RZ, UR4 ;  /* 0x00000004ff047e24 */ /* 0x000fe2000f8e00ff */
[----:B------:R-:W-:Y:S01]  /*27d70*/  MOV R6, UR6 ;  /* 0x0000000600067c02 */ /* 0x000fe20008000f00 */
[----:B------:R-:W0:Y:S01]  /*27d80*/  LDC.64 R2, c[0x4][R2] ;  /* 0x0100000002027b82 */ /* 0x000e220000000a00 */
[----:B------:R-:W-:Y:S01]  /*27d90*/  IMAD.U32 R5, RZ, RZ, UR5 ;  /* 0x00000005ff057e24 */ /* 0x000fe2000f8e00ff */
[----:B---3--:R-:W-:Y:S01]  /*27da0*/  MOV R8, 0x70 ;  /* 0x0000007000087802 */ /* 0x008fe20000000f00 */
[----:B------:R-:W-:Y:S02]  /*27db0*/  IMAD.U32 R7, RZ, RZ, UR7 ;  /* 0x00000007ff077e24 */ /* 0x000fe4000f8e00ff */
[----:B------:R-:W-:-:S02]  /*27dc0*/  IMAD.U32 R10, RZ, RZ, UR8 ;  /* 0x00000008ff0a7e24 */ /* 0x000fc4000f8e00ff */
[----:B------:R-:W-:Y:S02]  /*27dd0*/  IMAD.U32 R11, RZ, RZ, UR9 ;  /* 0x00000009ff0b7e24 */ /* 0x000fe4000f8e00ff */
[----:B------:R-:W-:Y:S02]  /*27de0*/  IMAD.MOV.U32 R12, RZ, RZ, 0x1 ;  /* 0x00000001ff0c7424 */ /* 0x000fe400078e00ff */
[----:B------:R-:W-:-:S07]  /*27df0*/  IMAD.MOV.U32 R13, RZ, RZ, RZ ;  /* 0x000000ffff0d7224 */ /* 0x000fce00078e00ff */
[----:B------:R-:W-:-:S07]  /*27e00*/  LEPC R20, `(.L_x_599) ;  /* 0x000000001014794e */ /* 0x000fce0000000000 */
[----:B0-----:R-:W-:Y:S05]  /*27e10*/  CALL.ABS.NOINC R2 ;  /* 0x0000000002007343 */ /* 0x001fea0003c00000 */
.L_x_599:
[----:B------:R-:W-:Y:S05]  /*27e20*/  BSYNC B6 ;  /* 0x0000000000067941 */ /* 0x000fea0003800000 */
.L_x_598:
[----:B0-----:R-:W2:Y:S01]  /*27e30*/  LDL.LU R0, [R1+0x40] ;  /* 0x0000400001007983 */ /* 0x001ea20000300800 */
[----:B---3--:R-:W0:Y:S01]  /*27e40*/  LDC R8, c[0x0][0x448] ;  /* 0x00011200ff087b82 */ /* 0x008e220000000800 */
[----:B------:R-:W-:Y:S01]  /*27e50*/  ULDC.64 UR4, c[0x0][0x2d8] ;  /* 0x0000b60000047ab9 */ /* 0x000fe20000000a00 */
[----:B------:R-:W-:Y:S01]  /*27e60*/  ULDC.64 UR6, c[0x0][0x280] ;  /* 0x0000a00000067ab9 */ /* 0x000fe20000000a00 */
[----:B------:R-:W3:Y:S04]  /*27e70*/  LDL.LU R4, [R1+0x38] ;  /* 0x0000380001047983 */ /* 0x000ee80000300800 */
[----:B------:R-:W3:Y:S04]  /*27e80*/  LDL.LU.64 R2, [R1+0x50] ;  /* 0x0000500001027983 */ /* 0x000ee80000300a00 */
[----:B------:R-:W4:Y:S04]  /*27e90*/  LDL.LU R6, [R1+0x34] ;  /* 0x0000340001067983 */ /* 0x000f280000300800 */
[----:B------:R-:W4:Y:S01]  /*27ea0*/  LDL.LU R5, [R1+0x4] ;  /* 0x0000040001057983 */ /* 0x000f220000300800 */
[----:B0-----:R-:W-:Y:S01]  /*27eb0*/  ISETP.NE.AND P0, PT, R8, 0x1, PT ;  /* 0x000000010800780c */ /* 0x001fe20003f05270 */
[----:B------:R-:W0:-:S12]  /*27ec0*/  S2R R9, SR_TID.X ;  /* 0x0000000000097919 */ /* 0x000e180000002100 */
[----:B------:R-:W1:Y:S01]  /*27ed0*/  @P0 LDC R7, c[0x0][0x450] ;  /* 0x00011400ff070b82 */ /* 0x000e620000000800 */
[----:B0-----:R-:W-:-:S05]  /*27ee0*/  IMAD.SHL.U32 R9, R9, 0x10, RZ ;  /* 0x0000001009097824 */ /* 0x001fca00078e00ff */
[----:B------:R-:W-:-:S04]  /*27ef0*/  LOP3.LUT R9, R9, 0x30, RZ, 0xc0, !PT ;  /* 0x0000003009097812 */ /* 0x000fc800078ec0ff */
[C---:B------:R-:W-:Y:S02]  /*27f00*/  LOP3.LUT R11, R9.reuse, 0x40, RZ, 0xfc, !PT ;  /* 0x00000040090b7812 */ /* 0x040fe400078efcff */
[----:B------:R-:W-:Y:S01]  /*27f10*/  LOP3.LUT R9, R9, 0x80, RZ, 0xfc, !PT ;  /* 0x0000008009097812 */ /* 0x000fe200078efcff */
[----:B---3--:R-:W-:Y:S02]  /*27f20*/  IMAD.MOV.U32 R3, RZ, RZ, R4 ;  /* 0x000000ffff037224 */ /* 0x008fe400078e0004 */
[----:B------:R-:W0:Y:S01]  /*27f30*/  S2R R4, SR_TID.X ;  /* 0x0000000000047919 */ /* 0x000e220000002100 */
[----:B------:R-:W-:-:S04]  /*27f40*/  IMAD.WIDE.U32 R2, R16, UR4, R2 ;  /* 0x0000000410027c25 */ /* 0x000fc8000f8e0002 */
[----:B------:R-:W-:Y:S01]  /*27f50*/  IMAD R3, R16, UR5, R3 ;  /* 0x0000000510037c24 */ /* 0x000fe2000f8e0203 */
[----:B------:R-:W-:Y:S02]  /*27f60*/  ULDC.64 UR4, c[0x0][0x2e0] ;  /* 0x0000b80000047ab9 */ /* 0x000fe40000000a00 */
[----:B--2---:R-:W-:Y:S02]  /*27f70*/  IMAD R0, R0, UR4, RZ ;  /* 0x0000000400007c24 */ /* 0x004fe4000f8e02ff */
[----:B----4-:R-:W-:-:S04]  /*27f80*/  IMAD.WIDE.U32 R2, R6, UR4, R2 ;  /* 0x0000000406027c25 */ /* 0x010fc8000f8e0002 */
[----:B------:R-:W-:Y:S01]  /*27f90*/  IMAD R0, R6, UR5, R0 ;  /* 0x0000000506007c24 */ /* 0x000fe2000f8e0200 */
[----:B------:R-:W-:Y:S01]  /*27fa0*/  ULDC.64 UR4, c[0x0][0x2d0] ;  /* 0x0000b40000047ab9 */ /* 0x000fe20000000a00 */
[C---:B0-----:R-:W-:Y:S01]  /*27fb0*/  LOP3.LUT R6, R4.reuse, 0x7f, RZ, 0xc0, !PT ;  /* 0x0000007f04067812 */ /* 0x041fe200078ec0ff */
[----:B------:R-:W-:-:S03]  /*27fc0*/  IMAD.SHL.U32 R4, R4, 0x20, RZ ;  /* 0x0000002004047824 */ /* 0x000fc600078e00ff */
[----:B------:R-:W-:-:S04]  /*27fd0*/  SHF.R.U32.HI R6, RZ, 0x2, R6 ;  /* 0x00000002ff067819 */ /* 0x000fc80000011606 */
[----:B------:R-:W-:Y:S02]  /*27fe0*/  LOP3.LUT R4, R6, 0x60, R4, 0xf8, !PT ;  /* 0x0000006006047812 */ /* 0x000fe400078ef804 */
[----:B------:R-:W0:Y:S01]  /*27ff0*/  @P0 LDC R6, c[0x0][0x44c] ;  /* 0x00011300ff060b82 */ /* 0x000e220000000800 */
[----:B------:R-:W-:-:S05]  /*28000*/  IMAD.SHL.U32 R5, R5, 0x80, RZ ;  /* 0x0000008005057824 */ /* 0x000fca00078e00ff */
[----:B------:R-:W-:Y:S02]  /*28010*/  LOP3.LUT R4, R4, R5, RZ, 0xfc, !PT ;  /* 0x0000000504047212 */ /* 0x000fe400078efcff */
[----:B------:R-:W-:-:S03]  /*28020*/  IADD3 R3, R3, R0, RZ ;  /* 0x0000000003037210 */ /* 0x000fc60007ffe0ff */
[----:B------:R-:W-:Y:S02]  /*28030*/  IMAD.MOV.U32 R0, RZ, RZ, R4 ;  /* 0x000000ffff007224 */ /* 0x000fe400078e0004 */
[----:B0-----:R-:W-:-:S05]  /*28040*/  @P0 IMAD.HI.U32 R6, R4, R6, RZ ;  /* 0x0000000604060227 */ /* 0x001fca00078e00ff */
[----:B-1----:R-:W-:-:S04]  /*28050*/  @P0 SHF.R.U32.HI R0, RZ, R7, R6 ;  /* 0x00000007ff000219 */ /* 0x002fc80000011606 */
[----:B------:R-:W-:-:S05]  /*28060*/  IADD3 R6, -R0, RZ, RZ ;  /* 0x000000ff00067210 */ /* 0x000fca0007ffe1ff */
[----:B------:R-:W-:Y:S01]  /*28070*/  IMAD R4, R8, R6, R4 ;  /* 0x0000000608047224 */ /* 0x000fe200078e0204 */
[----:B------:R-:W-:Y:S01]  /*28080*/  SHF.R.S32.HI R6, RZ, 0x1f, R0 ;  /* 0x0000001fff067819 */ /* 0x000fe20000011400 */
[----:B------:R-:W-:-:S04]  /*28090*/  IMAD.WIDE.U32 R2, R0, UR4, R2 ;  /* 0x0000000400027c25 */ /* 0x000fc8000f8e0002 */
[----:B------:R-:W-:-:S04]  /*280a0*/  IMAD R6, R6, UR4, RZ ;  /* 0x0000000406067c24 */ /* 0x000fc8000f8e02ff */
[----:B------:R-:W-:Y:S01]  /*280b0*/  IMAD R0, R0, UR5, R6 ;  /* 0x0000000500007c24 */ /* 0x000fe2000f8e0206 */
[----:B------:R-:W-:-:S03]  /*280c0*/  ULDC.64 UR4, c[0x0][0x2c8] ;  /* 0x0000b20000047ab9 */ /* 0x000fc60000000a00 */
[----:B------:R-:W-:Y:S01]  /*280d0*/  IMAD.IADD R3, R3, 0x1, R0 ;  /* 0x0000000103037824 */ /* 0x000fe200078e0200 */
[----:B------:R-:W-:Y:S01]  /*280e0*/  SHF.R.S32.HI R0, RZ, 0x1f, R4 ;  /* 0x0000001fff007819 */ /* 0x000fe20000011404 */
[----:B------:R-:W-:-:S04]  /*280f0*/  IMAD.WIDE.U32 R2, R4, UR4, R2 ;  /* 0x0000000404027c25 */ /* 0x000fc8000f8e0002 */
[----:B------:R-:W-:Y:S01]  /*28100*/  IMAD R0, R0, UR4, RZ ;  /* 0x0000000400007c24 */ /* 0x000fe2000f8e02ff */
[----:B------:R-:W-:Y:S02]  /*28110*/  ULDC UR4, c[0x0][0x2b8] ;  /* 0x0000ae0000047ab9 */ /* 0x000fe40000000800 */
[----:B------:R-:W-:Y:S02]  /*28120*/  ISETP.GE.AND P2, PT, R9, UR4, PT ;  /* 0x0000000409007c0c */ /* 0x000fe4000bf46270 */
[----:B------:R0:W5:Y:S01]  /*28130*/  LDL R9, [R1+0x3c] ;  /* 0x00003c0001097983 */ /* 0x0001620000100800 */
[----:B------:R-:W1:Y:S01]  /*28140*/  S2R R7, SR_TID.X ;  /* 0x0000000000077919 */ /* 0x000e620000002100 */
[----:B------:R-:W-:Y:S01]  /*28150*/  IMAD R0, R4, UR5, R0 ;  /* 0x0000000504007c24 */ /* 0x000fe2000f8e0200 */
[----:B------:R-:W-:Y:S02]  /*28160*/  IADD3 R4, P3, R2, UR6, RZ ;  /* 0x0000000602047c10 */ /* 0x000fe4000ff7e0ff */
[----:B------:R-:W-:-:S02]  /*28170*/  ISETP.GE.AND P1, PT, R11, UR4, PT ;  /* 0x000000040b007c0c */ /* 0x000fc4000bf26270 */
[----:B------:R-:W-:Y:S01]  /*28180*/  IADD3.X R3, R3, UR7, R0, P3, !PT ;  /* 0x0000000703037c10 */ /* 0x000fe20009ffe400 */
        /* <DEDUP_REMOVED lines=8> */
[----:B------:R-:W-:Y:S02]  /*28210*/  SHF.R.U32.HI R11, RZ, 0x2, R7 ;  /* 0x00000002ff0b7819 */ /* 0x000fe40000011607 */
[----:B------:R-:W0:Y:S02]  /*28220*/  SHFL.IDX PT, R7, R4, RZ, 0x1c1f ;  /* 0x001c1fff04077589 */ /* 0x000e2400000e0000 */
[----:B------:R-:W-:-:S05]  /*28230*/  IADD3 R0, R11, R5, RZ ;  /* 0x000000050b007210 */ /* 0x000fca0007ffe0ff */
[----:B------:R-:W-:Y:S02]  /*28240*/  VIADD R5, R0, 0x20 ;  /* 0x0000002000057836 */ /* 0x000fe40000000000 */
[----:B--2---:R-:W-:Y:S02]  /*28250*/  IMAD R2, R6, R8, RZ ;  /* 0x0000000806027224 */ /* 0x004fe400078e02ff */
[----:B------:R-:W1:Y:S03]  /*28260*/  SHFL.IDX PT, R6, R3, RZ, 0x1c1f ;  /* 0x001c1fff03067589 */ /* 0x000e6600000e0000 */
[----:B------:R-:W-:-:S13]  /*28270*/  ISETP.GE.AND P4, PT, R0, R2, PT ;  /* 0x000000020000720c */ /* 0x000fda0003f86270 */
[----:B0-----:R-:W-:-:S05]  /*28280*/  @!P4 IADD3 R7, P3, R10, R7, RZ ;  /* 0x000000070a07c210 */ /* 0x001fca0007f7e0ff */
[----:B-1----:R-:W-:Y:S01]  /*28290*/  @!P4 IMAD.X R6, RZ, RZ, R6, P3 ;  /* 0x000000ffff06c224 */ /* 0x002fe200018e0606 */
[----:B------:R-:W-:Y:S02]  /*282a0*/  ISETP.GE.AND P3, PT, R5, R2, PT ;  /* 0x000000020500720c */ /* 0x000fe40003f66270 */
[----:B------:R-:W0:Y:S02]  /*282b0*/  SHFL.IDX PT, R5, R4, 0x1, 0x1c1f ;  /* 0x003c1f0004057f89 */ /* 0x000e2400000e0000 */
[----:B------:R-:W-:-:S04]  /*282c0*/  @!P4 LOP3.LUT R7, R7, R6, RZ, 0x3c, !PT ;  /* 0x000000060707c212 */ /* 0x000fc800078e3cff */
[----:B------:R-:W-:-:S04]  /*282d0*/  @!P4 LOP3.LUT R6, R7, R6, RZ, 0x3c, !PT ;  /* 0x000000060706c212 */ /* 0x000fc800078e3cff */
[----:B------:R-:W-:-:S05]  /*282e0*/  @!P4 LOP3.LUT R7, R7, R6, RZ, 0x3c, !PT ;  /* 0x000000060707c212 */ /* 0x000fca00078e3cff */
[----:B-----5:R-:W-:Y:S04]  /*282f0*/  @!P4 LDGSTS.E.BYPASS.LTC128B.128 [R9+0x14400], desc[UR54][R6.64], !P0 ;  /* 0x144000000609cfae */ /* 0x020fe8000c101d76 */
[----:B------:R-:W-:Y:S04]  /*28300*/  @!P4 LDGSTS.E.BYPASS.LTC128B.128 [R9+0x16400], desc[UR54][R6.64+0x40], !P1 ;  /* 0x164000400609cfae */ /* 0x000fe8000c901d76 */
[----:B------:R1:W-:Y:S01]  /*28310*/  @!P4 LDGSTS.E.BYPASS.LTC128B.128 [R9+0x18400], desc[UR54][R6.64+0x80], !P2 ;  /* 0x184000800609cfae */ /* 0x0003e2000d101d76 */
[----:B0-----:R-:W-:-:S03]  /*28320*/  @!P3 IADD3 R5, P4, R10, R5, RZ ;  /* 0x000000050a05b210 */ /* 0x001fc60007f9e0ff */
[----:B-1----:R-:W0:Y:S02]  /*28330*/  SHFL.IDX PT, R6, R3, 0x1, 0x1c1f ;  /* 0x003c1f0003067f89 */ /* 0x002e2400000e0000 */
[----:B0-----:R-:W-:-:S05]  /*28340*/  @!P3 IMAD.X R6, RZ, RZ, R6, P4 ;  /* 0x000000ffff06b224 */ /* 0x001fca00020e0606 */
[----:B------:R-:W-:Y:S01]  /*28350*/  @!P3 MOV R7, R6 ;  /* 0x000000060007b202 */ /* 0x000fe20000000f00 */
[----:B------:R-:W-:Y:S02]  /*28360*/  @!P3 IMAD.MOV.U32 R6, RZ, RZ, R5 ;  /* 0x000000ffff06b224 */ /* 0x000fe400078e0005 */
[----:B------:R-:W-:-:S03]  /*28370*/  VIADD R5, R0, 0x40 ;  /* 0x0000004000057836 */ /* 0x000fc60000000000 */
[----:B------:R-:W-:Y:S04]  /*28380*/  @!P3 LDGSTS.E.BYPASS.LTC128B.128 [R9+0x14c00], desc[UR54][R6.64], !P0 ;  /* 0x14c000000609bfae */ /* 0x000fe8000c101d76 */
[----:B------:R-:W-:Y:S04]  /*28390*/  @!P3 LDGSTS.E.BYPASS.LTC128B.128 [R9+0x16c00], desc[UR54][R6.64+0x40], !P1 ;  /* 0x16c000400609bfae */ /* 0x000fe8000c901d76 */
[----:B------:R0:W-:Y:S01]  /*283a0*/  @!P3 LDGSTS.E.BYPASS.LTC128B.128 [R9+0x18c00], desc[UR54][R6.64+0x80], !P2 ;  /* 0x18c000800609bfae */ /* 0x0001e2000d101d76 */
[----:B------:R-:W-:-:S03]  /*283b0*/  ISETP.GE.AND P3, PT, R5, R2, PT ;  /* 0x000000020500720c */ /* 0x000fc60003f66270 */
[----:B------:R-:W1:Y:S04]  /*283c0*/  SHFL.IDX PT, R5, R4, 0x2, 0x1c1f ;  /* 0x005c1f0004057f89 */ /* 0x000e6800000e0000 */
[----:B0-----:R-:W0:Y:S06]  /*283d0*/  SHFL.IDX PT, R6, R3, 0x2, 0x1c1f ;  /* 0x005c1f0003067f89 */ /* 0x001e2c00000e0000 */
[----:B-1----:R-:W-:-:S05]  /*283e0*/  @!P3 IADD3 R5, P4, R10, R5, RZ ;  /* 0x000000050a05b210 */ /* 0x002fca0007f9e0ff */
[----:B0-----:R-:W-:-:S05]  /*283f0*/  @!P3 IMAD.X R6, RZ, RZ, R6, P4 ;  /* 0x000000ffff06b224 */ /* 0x001fca00020e0606 */
[----:B------:R-:W-:Y:S01]  /*28400*/  @!P3 MOV R7, R6 ;  /* 0x000000060007b202 */ /* 0x000fe20000000f00 */
[----:B------:R-:W-:Y:S02]  /*28410*/  @!P3 IMAD.MOV.U32 R6, RZ, RZ, R5 ;  /* 0x000000ffff06b224 */ /* 0x000fe400078e0005 */
[----:B------:R1:W2:Y:S04]  /*28420*/  SHFL.IDX PT, R5, R3, 0x3, 0x1c1f ;  /* 0x007c1f0003057f89 */ /* 0x0002a800000e0000 */
[----:B------:R1:W-:Y:S04]  /*28430*/  @!P3 LDGSTS.E.BYPASS.LTC128B.128 [R9+0x15400], desc[UR54][R6.64], !P0 ;  /* 0x154000000609bfae */ /* 0x0003e8000c101d76 */
[----:B------:R1:W-:Y:S04]  /*28440*/  @!P3 LDGSTS.E.BYPASS.LTC128B.128 [R9+0x17400], desc[UR54][R6.64+0x40], !P1 ;  /* 0x174000400609bfae */ /* 0x0003e8000c901d76 */
[----:B------:R1:W-:Y:S04]  /*28450*/  @!P3 LDGSTS.E.BYPASS.LTC128B.128 [R9+0x19400], desc[UR54][R6.64+0x80], !P2 ;  /* 0x194000800609bfae */ /* 0x0003e8000d101d76 */
[----:B------:R1:W3:Y:S02]  /*28460*/  SHFL.IDX PT, R3, R4, 0x3, 0x1c1f ;  /* 0x007c1f0004037f89 */ /* 0x0002e400000e0000 */
.L_x_812:
[----:B------:R-:W-:Y:S01]  /*28470*/  VIADD R0, R0, 0x60 ;  /* 0x0000006000007836 */ /* 0x000fe20000000000 */
[----:B------:R-:W-:Y:S04]  /*28480*/  BSSY B0, `(.L_x_601) ;  /* 0x000000b000007945 */ /* 0x000fe80003800000 */
[----:B------:R-:W-:-:S13]  /*28490*/  ISETP.GE.AND P3, PT, R0, R2, PT ;  /* 0x000000020000720c */ /* 0x000fda0003f66270 */
[----:B------:R-:W-:Y:S05]  /*284a0*/  @P3 BRA `(.L_x_602) ;  /* 0x0000000000203947 */ /* 0x000fea0003800000 */
[----:B---3--:R-:W-:-:S05]  /*284b0*/  IADD3 R2, P3, R10, R3, RZ ;  /* 0x000000030a027210 */ /* 0x008fca0007f7e0ff */
[----:B-12---:R-:W-:-:S05]  /*284c0*/  IMAD.X R3, RZ, RZ, R5, P3 ;  /* 0x000000ffff037224 */ /* 0x006fca00018e0605 */
[----:B------:R-:W-:Y:S01]  /*284d0*/  @!PT LDS RZ, [RZ] ;  /* 0x00000000fffff984 */ /* 0x000fe20000000800 */
[----:B------:R-:W-:Y:S01]  /*284e0*/  @!PT LDS RZ, [RZ] ;  /* 0x00000000fffff984 */ /* 0x000fe20000000800 */
[----:B------:R-:W-:Y:S01]  /*284f0*/  @!PT LDS RZ, [RZ] ;  /* 0x00000000fffff984 */ /* 0x000fe20000000800 */
[----:B------:R4:W-:Y:S04]  /*28500*/  LDGSTS.E.BYPASS.LTC128B.128 [R9+0x15c00], desc[UR54][R2.64], !P0 ;  /* 0x15c0000002097fae */ /* 0x0009e8000c101d76 */
[----:B------:R4:W-:Y:S04]  /*28510*/  LDGSTS.E.BYPASS.LTC128B.128 [R9+0x17c00], desc[UR54][R2.64+0x40], !P1 ;  /* 0x17c0004002097fae */ /* 0x0009e8000c901d76 */
[----:B------:R4:W-:Y:S02]  /*28520*/  LDGSTS.E.BYPASS.LTC128B.128 [R9+0x19c00], desc[UR54][R2.64+0x80], !P2 ;  /* 0x19c0008002097fae */ /* 0x0009e4000d101d76 */
.L_x_602:
[----:B------:R-:W-:Y:S05]  /*28530*/  BSYNC B0 ;  /* 0x0000000000007941 */ /* 0x000fea0003800000 */
.L_x_601:
[----:B------:R-:W-:Y:S01]  /*28540*/  NOP ;  /* 0x0000000000007918 */ /* 0x000fe20000000000 */
[----:B------:R-:W-:-:S13]  /*28550*/  PLOP3.LUT P0, PT, PT, PT, PT, 0x80, 0x0 ;  /* 0x000000000000781c */ /* 0x000fda0003f0f070 */
.L_x_603:
[----:B------:R-:W-:Y:S02]  /*28560*/  PLOP3.LUT P1, PT, P1, P0, PT, 0xa2, 0x0 ;  /* 0x000000000000781c */ /* 0x000fe40000f21472 */
[----:B------:R-:W-:-:S08]  /*28570*/  @P0 R2UR P1, UR4, R18 ;  /* 0x00000000120402ca */ /* 0x000fd00000020000 */
[----:B------:R-:W-:-:S05]  /*28580*/  @P0 PLOP3.LUT P0, PT, P1, PT, PT, 0x80, 0x0 ;  /* 0x000000000000081c */ /* 0x000fca0000f0f070 */
[----:B------:R-:W-:Y:S01]  /*28590*/  @!P1 SYNCS.ARRIVE.TRANS64.RED.A0T1 RZ, [UR4+0x29800], RZ ;  /* 0x029800ffffff99a7 */ /* 0x000fe20008200404 */
[----:B------:R-:W-:Y:S07]  /*285a0*/  @!P1 ARRIVES.LDGSTSBAR.64.TRANSCNT [UR4+0x29800] ;  /* 0x02980000ff0099b0 */ /* 0x000fee0008000a84 */
[----:B------:R-:W-:Y:S05]  /*285b0*/  @P0 BRA.U.ANY `(.L_x_603) ;  /* 0xfffffffd00e80947 */ /* 0x000fea000393ffff */
[----:B----4-:R-:W4:Y:S02]  /*285c0*/  LDL.LU R2, [R1+0x5c] ;  /* 0x00005c0001027983 */ /* 0x010f240000300800 */
[----:B----4-:R-:W-:-:S04]  /*285d0*/  IADD3 R2, R2, 0x1, RZ ;  /* 0x0000000102027810 */ /* 0x010fc80007ffe0ff */
[----:B------:R-:W-:Y:S01]  /*285e0*/  LEA.HI R0, R2, R2, RZ, 0x1 ;  /* 0x0000000202007211 */ /* 0x000fe200078f08ff */
[----:B------:R4:W-:Y:S03]  /*285f0*/  STL [R1+0x5c], R2 ;  /* 0x00005c0201007387 */ /* 0x0009e60000100800 */
[----:B------:R-:W-:-:S05]  /*28600*/  LOP3.LUT R0, R0, 0xfffffffe, RZ, 0xc0, !PT ;  /* 0xfffffffe00007812 */ /* 0x000fca00078ec0ff */
[----:B------:R-:W-:-:S05]  /*28610*/  IMAD.IADD R0, R2, 0x1, -R0 ;  /* 0x0000000102007824 */ /* 0x000fca00078e0a00 */
[----:B------:R-:W-:Y:S01]  /*28620*/  SHF.L.U32 R0, R0, 0x1f, RZ ;  /* 0x0000001f00007819 */ /* 0x000fe200000006ff */
[----:B------:R-:W-:Y:S01]  /*28630*/  NOP ;  /* 0x0000000000007918 */ /* 0x000fe20000000000 */
[----:B------:R4:W-:Y:S01]  /*28640*/  SYNCS.ARRIVE.TRANS64.A1T0 RZ, [R18+URZ+0x29800], RZ ;  /* 0x029800ff12ff79a7 */ /* 0x0009e2000810003f */
[----:B------:R-:W-:Y:S01]  /*28650*/  BSSY B0, `(.L_x_604) ;  /* 0x0000003000007945 */ /* 0x000fe20003800000 */
[----:B------:R-:W5:Y:S03]  /*28660*/  SYNCS.PHASECHK.TRANS64.TRYWAIT P0, [R18+URZ+0x29820], R0 ;  /* 0x02982000120075a7 */ /* 0x000f66000800017f */
[----:B----45:R-:W-:Y:S05]  /*28670*/  @!P0 BRA `(.L_x_605) ;  /* 0x00000064002c8947 */ /* 0x030fea0003800000 */
.L_x_813:
[----:B------:R-:W-:Y:S05]  /*28680*/  BSYNC B0 ;  /* 0x0000000000007941 */ /* 0x000fea0003800000 */
.L_x_604:
[----:B------:R-:W5:Y:S04]  /*28690*/  LDL.LU R2, [R1+0x44] ;  /* 0x0000440001027983 */ /* 0x000f680000300800 */
[----:B-1-3--:R-:W3:Y:S01]  /*286a0*/  LDL R3, [R1+0x20] ;  /* 0x0000200001037983 */ /* 0x00aee20000100800 */
[----:B-----5:R-:W-:-:S05]  /*286b0*/  VIADD R2, R2, 0xfffffffe ;  /* 0xfffffffe02027836 */ /* 0x020fca0000000000 */
[----:B---3--:R-:W-:-:S13]  /*286c0*/  ISETP.GE.AND P0, PT, R2, R3, PT ;  /* 0x000000030200720c */ /* 0x008fda0003f06270 */
[----:B------:R-:W-:Y:S05]  /*286d0*/  @!P0 BRA `(.L_x_606) ;  /* 0x0000001000048947 */ /* 0x000fea0003800000 */
[----:B------:R1:W5:Y:S01]  /*286e0*/  LDL.LU R3, [R1+0x18] ;  /* 0x0000180001037983 */ /* 0x0003620000300800 */
[----:B----4-:R-:W-:-:S07]  /*286f0*/  IMAD.MOV.U32 R0, RZ, RZ, R19 ;  /* 0x000000ffff007224 */ /* 0x010fce00078e0013 */
.L_x_628:
[----:B------:R-:W3:Y:S01]  /*28700*/  LDL R4, [R1+0x10] ;  /* 0x0000100001047983 */ /* 0x000ee20000100800 */
[----:B------:R-:W-:Y:S01]  /*28710*/  IADD3 R19, R0, 0x1, RZ ;  /* 0x0000000100137810 */ /* 0x000fe20007ffe0ff */
[----:B------:R-:W-:Y:S05]  /*28720*/  YIELD ;  /* 0x0000000000007946 */ /* 0x000fea0003800000 */
[C---:B------:R-:W-:Y:S01]  /*28730*/  ISETP.NE.AND P0, PT, R19.reuse, 0x2, PT ;  /* 0x000000021300780c */ /* 0x040fe20003f05270 */
[----:B------:R-:W-:Y:S03]  /*28740*/  BSSY B0, `(.L_x_607) ;  /* 0x0000089000007945 */ /* 0x000fe60003800000 */
[----:B------:R-:W-:-:S02]  /*28750*/  SEL R19, R19, RZ, P0 ;  /* 0x000000ff13137207 */ /* 0x000fc40000000000 */
[----:B---3--:R-:W-:Y:S02]  /*28760*/  LOP3.LUT P1, RZ, R4, 0x1, RZ, 0xc0, !PT ;  /* 0x0000000104ff7812 */ /* 0x008fe4000782c0ff */
[----:B------:R-:W-:-:S04]  /*28770*/  SEL R4, RZ, 0x1, P0 ;  /* 0x00000001ff047807 */ /* 0x000fc80000000000 */
[----:B0-2--5:R-:W-:-:S05]  /*28780*/  LOP3.LUT R9, R3, R4, RZ, 0x3c, !PT ;  /* 0x0000000403097212 */ /* 0x025fca00078e3cff */
[----:B------:R0:W-:Y:S02]  /*28790*/  STL [R1+0x18], R9 ;  /* 0x0000180901007387 */ /* 0x0001e40000100800 */
[----:B------:R-:W-:Y:S05]  /*287a0*/  @!P1 BRA `(.L_x_608) ;  /* 0x0000000800089947 */ /* 0x000fea0003800000 */
[----:B------:R-:W-:Y:S01]  /*287b0*/  ULDC.64 UR4, c[0x0][0x418] ;  /* 0x0001060000047ab9 */ /* 0x000fe20000000a00 */
[----:B------:R-:W-:Y:S01]  /*287c0*/  IMAD.MOV.U32 R8, RZ, RZ, R2 ;  /* 0x000000ffff087224 */ /* 0x000fe200078e0002 */
[----:B------:R-:W-:-:S04]  /*287d0*/  ISETP.NE.U32.AND P0, PT, RZ, UR4, PT ;  /* 0x00000004ff007c0c */ /* 0x000fc8000bf05070 */
[----:B------:R-:W-:-:S13]  /*287e0*/  ISETP.NE.AND.EX P0, PT, RZ, UR5, PT, P0 ;  /* 0x00000005ff007c0c */ /* 0x000fda000bf05300 */
[----:B------:R-:W-:Y:S05]  /*287f0*/  @!P0 BRA `(.L_x_609) ;  /* 0x00000000004c8947 */ /* 0x000fea0003800000 */
[----:B------:R-:W3:Y:S01]  /*28800*/  LDL R11, [R1+0x24] ;  /* 0x00002400010b7983 */ /* 0x000ee20000100800 */
[----:B------:R-:W4:Y:S01]  /*28810*/  LDC R7, c[0x0][0x43c] ;  /* 0x00010f00ff077b82 */ /* 0x000f220000000800 */
[----:B------:R-:W-:Y:S02]  /*28820*/  ULDC.64 UR6, c[0x0][0x428] ;  /* 0x00010a0000067ab9 */ /* 0x000fe40000000a00 */
[----:B------:R-:W3:Y:S01]  /*28830*/  LDL R10, [R1+0x8] ;  /* 0x00000800010a7983 */ /* 0x000ee20000100800 */
[----:B----4-:R-:W-:-:S13]  /*28840*/  ISETP.NE.AND P0, PT, R7, 0x1, PT ;  /* 0x000000010700780c */ /* 0x010fda0003f05270 */
[----:B--2---:R-:W2:Y:S02]  /*28850*/  @P0 LDC.64 R4, c[0x0][0x440] ;  /* 0x00011000ff040b82 */ /* 0x004ea40000000a00 */
[----:B--2---:R-:W-:-:S04]  /*28860*/  @P0 IMAD.HI.U32 R6, R2, R4, RZ ;  /* 0x0000000402060227 */ /* 0x004fc800078e00ff */
[----:B------:R-:W-:Y:S01]  /*28870*/  IMAD.MOV.U32 R4, RZ, RZ, R2 ;  /* 0x000000ffff047224 */ /* 0x000fe200078e0002 */
[----:B------:R-:W-:-:S04]  /*28880*/  @P0 SHF.R.U32.HI R4, RZ, R5, R6 ;  /* 0x00000005ff040219 */ /* 0x000fc80000011606 */
[--C-:B------:R-:W-:Y:S01]  /*28890*/  SHF.R.S32.HI R5, RZ, 0x1f, R4.reuse ;  /* 0x0000001fff057819 */ /* 0x100fe20000011404 */
[----:B------:R-:W-:-:S04]  /*288a0*/  IMAD.MOV R8, RZ, RZ, -R4 ;  /* 0x000000ffff087224 */ /* 0x000fc800078e0a04 */
[----:B------:R-:W-:Y:S02]  /*288b0*/  IMAD R8, R7, R8, R2 ;  /* 0x0000000807087224 */ /* 0x000fe400078e0202 */
[----:B---3--:R-:W-:-:S04]  /*288c0*/  IMAD R6, R11, UR6, RZ ;  /* 0x000000060b067c24 */ /* 0x008fc8000f8e02ff */
[C---:B------:R-:W-:Y:S02]  /*288d0*/  IMAD R6, R10.reuse, UR7, R6 ;  /* 0x000000070a067c24 */ /* 0x040fe4000f8e0206 */
[----:B------:R-:W-:-:S05]  /*288e0*/  IMAD.WIDE.U32 R4, R10, UR6, R4 ;  /* 0x000000060a047c25 */ /* 0x000fca000f8e0004 */
[----:B------:R-:W-:Y:S02]  /*288f0*/  IADD3 R5, R6, R5, RZ ;  /* 0x0000000506057210 */ /* 0x000fe40007ffe0ff */
[----:B------:R-:W-:-:S04]  /*28900*/  LEA R6, P0, R4, UR4, 0x2 ;  /* 0x0000000404067c11 */ /* 0x000fc8000f8010ff */
[----:B------:R-:W-:-:S05]  /*28910*/  LEA.HI.X R7, R4, UR5, R5, 0x2, P0 ;  /* 0x0000000504077c11 */ /* 0x000fca00080f1405 */
[----:B------:R3:W5:Y:S04]  /*28920*/  LDG.E R17, desc[UR54][R6.64] ;  /* 0x0000003606117981 */ /* 0x000768000c1e1900 */
.L_x_609:
[----:B------:R-:W3:Y:S01]  /*28930*/  S2R R4, SR_TID.X ;  /* 0x0000000000047919 */ /* 0x000ee20000002100 */
[----:B--2---:R-:W-:Y:S01]  /*28940*/  IMAD R5, R19, 0x8, R18 ;  /* 0x0000000813057824 */ /* 0x004fe200078e0212 */
[----:B------:R-:W-:Y:S01]  /*28950*/  BSSY B1, `(.L_x_610) ;  /* 0x0000006000017945 */ /* 0x000fe20003800000 */
[----:B---3--:R-:W-:Y:S02]  /*28960*/  LOP3.LUT R6, R4, 0x7f, RZ, 0xc0, !PT ;  /* 0x0000007f04067812 */ /* 0x008fe400078ec0ff */
[----:B------:R-:W-:Y:S02]  /*28970*/  SHF.L.U32 R4, R9, 0x1f, RZ ;  /* 0x0000001f09047819 */ /* 0x000fe400000006ff */
[----:B------:R-:W-:Y:S02]  /*28980*/  ISETP.NE.AND P1, PT, R6, RZ, PT ;  /* 0x000000ff0600720c */ /* 0x000fe40003f25270 */
[----:B------:R-:W2:Y:S02]  /*28990*/  SYNCS.PHASECHK.TRANS64.TRYWAIT P0, [R5+URZ+0x29880], R4 ;  /* 0x02988004050075a7 */ /* 0x000ea4000800017f */
[----:B--2---:R-:W-:Y:S09]  /*289a0*/  @!P0 BRA `(.L_x_611) ;  /* 0x0000006000748947 */ /* 0x004ff20003800000 */
.L_x_814:
[----:B------:R-:W-:Y:S05]  /*289b0*/  BSYNC B1 ;  /* 0x0000000000017941 */ /* 0x000fea0003800000 */
.L_x_610:
        /* <DEDUP_REMOVED lines=9> */
.L_x_613:
[----:B------:R-:W-:Y:S05]  /*28a50*/  BSYNC B1 ;  /* 0x0000000000017941 */ /* 0x000fea0003800000 */
.L_x_612:
[----:B------:R-:W3:Y:S01]  /*28a60*/  LDL R6, [R1+0x28] ;  /* 0x0000280001067983 */ /* 0x000ee20000100800 */
[----:B------:R-:W-:Y:S01]  /*28a70*/  IMAD.MOV.U32 R10, RZ, RZ, RZ ;  /* 0x000000ffff0a7224 */ /* 0x000fe200078e00ff */
[----:B------:R-:W-:Y:S01]  /*28a80*/  UIADD3 UR4, UP0, UR40, 0x470, URZ ;  /* 0x0000047028047890 */ /* 0x000fe2000ff1e03f */
[----:B------:R-:W-:Y:S01]  /*28a90*/  IMAD R7, R19, 0x5000, R18 ;  /* 0x0000500013077824 */ /* 0x000fe200078e0212 */
[----:B------:R-:W-:Y:S01]  /*28aa0*/  PLOP3.LUT P0, PT, PT, PT, PT, 0x80, 0x0 ;  /* 0x000000000000781c */ /* 0x000fe20003f0f070 */
[----:B------:R-:W-:Y:S01]  /*28ab0*/  UMOV UR6, 0x0 ;  /* 0x0000000000067882 */ /* 0x000fe20000000000 */
[----:B------:R-:W-:Y:S01]  /*28ac0*/  R2UR UR10, R10 ;  /* 0x000000000a0a72ca */ /* 0x000fe200000e0000 */
[----:B------:R-:W-:Y:S01]  /*28ad0*/  UIADD3.X UR5, URZ, UR41, URZ, UP0, !UPT ;  /* 0x000000293f057290 */ /* 0x000fe200087fe43f */
[----:B------:R-:W-:Y:S01]  /*28ae0*/  IADD3 R7, R7, 0xa400, RZ ;  /* 0x0000a40007077810 */ /* 0x000fe20007ffe0ff */
[----:B------:R-:W-:Y:S01]  /*28af0*/  UMOV UR7, 0x14f00000 ;  /* 0x14f0000000077882 */ /* 0x000fe20000000000 */
[----:B---3--:R-:W-:-:S02]  /*28b00*/  IMAD R6, R8, 0xa0, R6 ;  /* 0x000000a008067824 */ /* 0x008fc400078e0206 */
[----:B------:R-:W-:-:S09]  /*28b10*/  VIADD R8, R5, 0x29870 ;  /* 0x0002987005087836 */ /* 0x000fd20000000000 */
.L_x_614:
[----:B------:R-:W-:-:S13]  /*28b20*/  @P0 ELECT P2, URZ, PT ;  /* 0x00000000003f082f */ /* 0x000fda0003840000 */
[----:B-----5:R-:W-:Y:S02]  /*28b30*/  @P2 R2UR UR13, R17 ;  /* 0x00000000110d22ca */ /* 0x020fe400000e0000 */
[----:B------:R-:W-:Y:S02]  /*28b40*/  @P2 R2UR UR12, R16 ;  /* 0x00000000100c22ca */ /* 0x000fe400000e0000 */
[----:B------:R-:W-:Y:S02]  /*28b50*/  @P2 R2UR UR11, R6 ;  /* 0x00000000060b22ca */ /* 0x000fe400000e0000 */
[----:B------:R-:W-:Y:S02]  /*28b60*/  @P2 R2UR UR9, R8 ;  /* 0x00000000080922ca */ /* 0x000fe400000e0000 */
[----:B------:R-:W-:Y:S02]  /*28b70*/  @P2 R2UR UR8, R7 ;  /* 0x00000000070822ca */ /* 0x000fe400000e0000 */
[----:B------:R-:W-:-:S02]  /*28b80*/  @P2 PLOP3.LUT P0, PT, P2, PT, PT, 0x8, 0x0 ;  /* 0x000000000000281c */ /* 0x000fc4000170e170 */
[----:B------:R-:W-:-:S09]  /*28b90*/  PLOP3.LUT P2, PT, PT, PT, PT, 0x8, 0x0 ;  /* 0x000000000000781c */ /* 0x000fd20003f4e170 */
[----:B------:R3:W-:Y:S02]  /*28ba0*/  UTMALDG.4D [UR8], [UR4], desc[UR6] ;  /* 0x00000608040075b4 */ /* 0x0007e40008019000 */
[----:B---3--:R-:W-:Y:S05]  /*28bb0*/  @P0 BRA.U.ANY `(.L_x_614) ;  /* 0xfffffffd00d80947 */ /* 0x008fea000393ffff */
[----:B------:R-:W3:Y:S01]  /*28bc0*/  SYNCS.PHASECHK.TRANS64.TRYWAIT P0, [R5+URZ+0x29840], R4 ;  /* 0x02984004050075a7 */ /* 0x000ee2000800017f */
[----:B------:R-:W-:Y:S04]  /*28bd0*/  BSSY B1, `(.L_x_615) ;  /* 0x0000002000017945 */ /* 0x000fe80003800000 */
[----:B---3--:R-:W-:Y:S05]  /*28be0*/  @!P0 BRA `(.L_x_616) ;  /* 0x0000005c00f88947 */ /* 0x008fea0003800000 */
.L_x_815:
[----:B------:R-:W-:Y:S05]  /*28bf0*/  BSYNC B1 ;  /* 0x0000000000017941 */ /* 0x000fea0003800000 */
.L_x_615:
[----:B------:R-:W-:Y:S01]  /*28c00*/  BSSY B1, `(.L_x_617) ;  /* 0x000000b000017945 */ /* 0x000fe20003800000 */
[----:B------:R-:W-:Y:S02]  /*28c10*/  IMAD.MOV.U32 R8, RZ, RZ, 0x0 ;  /* 0x00000000ff087424 */ /* 0x000fe400078e00ff */
[----:B0-----:R-:W-:Y:S01]  /*28c20*/  IMAD.MOV.U32 R9, RZ, RZ, 0x14f00000 ;  /* 0x14f00000ff097424 */ /* 0x001fe200078e00ff */
[----:B------:R-:W-:Y:S06]  /*28c30*/  @P1 BRA `(.L_x_618) ;  /* 0x00000000001c1947 */ /* 0x000fec0003800000 */
[----:B------:R-:W0:Y:S01]  /*28c40*/  S2R R7, SR_TID.X ;  /* 0x0000000000077919 */ /* 0x000e220000002100 */
[----:B--23--:R-:W-:-:S04]  /*28c50*/  MOV R4, 0x7800 ;  /* 0x0000780000047802 */ /* 0x00cfc80000000f00 */
[----:B------:R4:W-:Y:S01]  /*28c60*/  SYNCS.ARRIVE.TRANS64 RZ, [R5+URZ+0x29830], R4 ;  /* 0x0298300405ff79a7 */ /* 0x0009e2000800003f */
[----:B0-----:R-:W-:-:S04]  /*28c70*/  LOP3.LUT R7, R7, 0x1f, RZ, 0xc0, !PT ;  /* 0x0000001f07077812 */ /* 0x001fc800078ec0ff */
[----:B------:R-:W-:-:S13]  /*28c80*/  ISETP.NE.AND P0, PT, R7, RZ, PT ;  /* 0x000000ff0700720c */ /* 0x000fda0003f05270 */
[----:B----4-:R-:W-:Y:S05]  /*28c90*/  @!P0 BRA `(.L_x_618) ;  /* 0x0000000000048947 */ /* 0x010fea0003800000 */
[----:B------:R-:W-:Y:S01]  /*28ca0*/  BPT.TRAP 0x1 ;  /* 0x000000040000795c */ /* 0x000fe20000300000 */
.L_x_618:
[----:B------:R-:W-:Y:S05]  /*28cb0*/  BSYNC B1 ;  /* 0x0000000000017941 */ /* 0x000fea0003800000 */
.L_x_617:
        /* <DEDUP_REMOVED lines=9> */
.L_x_619:
        /* <DEDUP_REMOVED lines=15> */
.L_x_620:
        /* <DEDUP_REMOVED lines=11> */
[----:B------:R-:W-:Y:S01]  /*28ef0*/  UMOV UR10, 0x80 ;  /* 0x00000080000a7882 */ /* 0x000fe20000000000 */
[----:B------:R-:W-:Y:S02]  /*28f00*/  R2UR UR7, R9 ;  /* 0x00000000090772ca */ /* 0x000fe400000e0000 */
[----:B------:R-:W-:Y:S02]  /*28f10*/  PLOP3.LUT P0, PT, PT, PT, PT, 0x80, 0x0 ;  /* 0x000000000000781c */ /* 0x000fe40003f0f070 */
[----:B------:R-:W-:-:S11]  /*28f20*/  IADD3 R4, R4, 0x1f400, RZ ;  /* 0x0001f40004047810 */ /* 0x000fd60007ffe0ff */
.L_x_621:
        /* <DEDUP_REMOVED lines=10> */
.L_x_608:
[----:B------:R-:W-:Y:S05]  /*28fd0*/  BSYNC B0 ;  /* 0x0000000000007941 */ /* 0x000fea0003800000 */
.L_x_607:
[----:B------:R-:W-:-:S06]  /*28fe0*/  UISETP.NE.AND UP0, UPT, UR37, 0x3, UPT ;  /* 0x000000032500788c */ /* 0x000fcc000bf05270 */
[----:B------:R-:W-:-:S13]  /*28ff0*/  PLOP3.LUT P0, PT, PT, PT, UP0, 0x80, 0x0 ;  /* 0x000000000000781c */ /* 0x000fda0003f0f008 */
[----:B------:R-:W-:Y:S05]  /*29000*/  @!P0 BRA `(.L_x_622) ;  /* 0x0000000000048947 */ /* 0x000fea0003800000 */
[----:B------:R-:W-:Y:S01]  /*29010*/  BPT.TRAP 0x1 ;  /* 0x000000040000795c */ /* 0x000fe20000300000 */
.L_x_622:
[----:B------:R-:W-:Y:S01]  /*29020*/  IMAD.U32 R4, RZ, RZ, UR39 ;  /* 0x00000027ff047e24 */ /* 0x000fe2000f8e00ff */
[----:B------:R-:W-:Y:S01]  /*29030*/  BSSY B0, `(.L_x_623) ;  /* 0x0000007000007945 */ /* 0x000fe20003800000 */
[----:B------:R-:W-:-:S03]  /*29040*/  IMAD R20, R0, 0x8, R18 ;  /* 0x0000000800147824 */ /* 0x000fc600078e0212 */
[----:B------:R-:W-:Y:S02]  /*29050*/  ISETP.NE.AND P1, PT, R4, 0x3, PT ;  /* 0x000000030400780c */ /* 0x000fe40003f25270 */
[----:B------:R-:W-:-:S04]  /*29060*/  LOP3.LUT R4, R3, 0x1, RZ, 0x3c, !PT ;  /* 0x0000000103047812 */ /* 0x000fc800078e3cff */
[----:B------:R-:W-:-:S04]  /*29070*/  SHF.L.U32 R4, R4, 0x1f, RZ ;  /* 0x0000001f04047819 */ /* 0x000fc800000006ff */
[----:B------:R-:W3:Y:S02]  /*29080*/  SYNCS.PHASECHK.TRANS64.TRYWAIT P0, [R20+URZ+0x29870], R4 ;  /* 0x02987004140075a7 */ /* 0x000ee4000800017f */
[----:B---3--:R-:W-:Y:S05]  /*29090*/  @!P0 BRA `(.L_x_624) ;  /* 0x0000005800e08947 */ /* 0x008fea0003800000 */
.L_x_816:
[----:B------:R-:W-:Y:S05]  /*290a0*/  BSYNC B0 ;  /* 0x0000000000007941 */ /* 0x000fea0003800000 */
.L_x_623:
[----:B------:R-:W-:Y:S05]  /*290b0*/  @!P1 BRA `(.L_x_625) ;  /* 0x0000000000049947 */ /* 0x000fea0003800000 */
[----:B------:R-:W-:Y:S01]  /*290c0*/  BPT.TRAP 0x1 ;  /* 0x000000040000795c */ /* 0x000fe20000300000 */
.L_x_625:
[----:B------:R-:W-:Y:S01]  /*290d0*/  SHF.L.U32 R3, R3, 0x1f, RZ ;  /* 0x0000001f03037819 */ /* 0x000fe200000006ff */
[----:B------:R-:W-:-:S03]  /*290e0*/  IMAD R12, R0, 0x5000, RZ ;  /* 0x00005000000c7824 */ /* 0x000fc600078e02ff */
[----:B------:R-:W4:Y:S02]  /*290f0*/  SYNCS.PHASECHK.TRANS64.TRYWAIT P0, [R20+URZ+0x29860], R3 ;  /* 0x02986003140075a7 */ /* 0x000f24000800017f */
[----:B----4-:R-:W-:Y:S05]  /*29100*/  @!P0 BRA `(.L_x_626) ;  /* 0x0000005800d88947 */ /* 0x010fea0003800000 */
.L_x_817:
[----:B------:R-:W5:Y:S04]  /*29110*/  LDL R0, [R1+0x30] ;  /* 0x0000300001007983 */ /* 0x000f680000100800 */
[----:B------:R-:W2:Y:S01]  /*29120*/  LDL R13, [R1+0x2c] ;  /* 0x00002c00010d7983 */ /* 0x000ea20000100800 */
[----:B------:R-:W-:Y:S05]  /*29130*/  WARPSYNC.ALL ;  /* 0x0000000000007948 */ /* 0x000fea0003800000 */
[----:B0-----:R-:W0:Y:S01]  /*29140*/  S2R R9, SR_TID.X ;  /* 0x0000000000097919 */ /* 0x001e220000002100 */
[----:B------:R-:W-:-:S02]  /*29150*/  MOV R14, 0x40 ;  /* 0x00000040000e7802 */ /* 0x000fc40000000f00 */
[----:B0-----:R-:W-:-:S04]  /*29160*/  LOP3.LUT P0, RZ, R9, 0x4, RZ, 0xc0, !PT ;  /* 0x0000000409ff7812 */ /* 0x001fc8000780c0ff */
[----:B------:R-:W-:Y:S02]  /*29170*/  SEL R14, R14, 0xffffffc0, !P0 ;  /* 0xffffffc00e0e7807 */ /* 0x000fe40004000000 */
[C---:B-----5:R-:W-:Y:S02]  /*29180*/  LOP3.LUT R0, R12.reuse, R0, RZ, 0xfc, !PT ;  /* 0x000000000c007212 */ /* 0x060fe400078efcff */
[----:B--2---:R-:W-:-:S03]  /*29190*/  LOP3.LUT R21, R12, R13, RZ, 0xfc, !PT ;  /* 0x0000000d0c157212 */ /* 0x004fc600078efcff */
[----:B------:R-:W-:-:S04]  /*291a0*/  IMAD.IADD R0, R18, 0x1, R0 ;  /* 0x0000000112007824 */ /* 0x000fc800078e0200 */
[----:B----4-:R-:W-:Y:S01]  /*291b0*/  IMAD.IADD R3, R14, 0x1, R0 ;  /* 0x000000010e037824 */ /* 0x010fe200078e0200 */
[----:B---3--:R-:W0:Y:S01]  /*291c0*/  LDSM.16.MT88.4 R4, [R0+0xa400] ;  /* 0x00a400000004783b */ /* 0x008e220000004200 */
        /* <DEDUP_REMOVED lines=68> */
.L_x_627:
[----:B------:R-:W3:Y:S01]  /*29610*/  S2R R0, SR_TID.X ;  /* 0x0000000000007919 */ /* 0x000ee20000002100 */
[----:B0-----:R0:W-:Y:S01]  /*29620*/  SYNCS.ARRIVE.TRANS64.A1T0 RZ, [R20+URZ+0x29850], RZ ;  /* 0x029850ff14ff79a7 */ /* 0x0011e2000810003f */
[----:B---3--:R-:W-:Y:S02]  /*29630*/  LOP3.LUT R3, R0, 0x7f, RZ, 0xc0, !PT ;  /* 0x0000007f00037812 */ /* 0x008fe400078ec0ff */
[----:B------:R-:W3:Y:S01]  /*29640*/  LDL R0, [R1+0x20] ;  /* 0x0000200001007983 */ /* 0x000ee20000100800 */
[----:B------:R-:W-:Y:S01]  /*29650*/  BAR.SYNC.DEFER_BLOCKING 0x2, 0x80 ;  /* 0x0082000000007b1d */ /* 0x000fe20000010000 */
[----:B------:R-:W-:-:S05]  /*29660*/  ISETP.NE.AND P0, PT, R3, RZ, PT ;  /* 0x000000ff0300720c */ /* 0x000fca0003f05270 */
[----:B------:R4:W5:Y:S08]  /*29670*/  LDL R3, [R1+0x18] ;  /* 0x0000180001037983 */ /* 0x0009700000100800 */
[----:B0-----:R-:W-:-:S05]  /*29680*/  @!P0 VIADD R20, R20, 0x29880 ;  /* 0x0002988014148836 */ /* 0x001fca0000000000 */
[----:B------:R-:W-:-:S04]  /*29690*/  @!P0 PRMT R20, RZ, 0x654, R20 ;  /* 0x00000654ff148816 */ /* 0x000fc80000000014 */
[----:B------:R4:W-:Y:S01]  /*296a0*/  @!P0 SYNCS.ARRIVE.TRANS64.RED.A1T0 RZ, [R20+URZ], RZ ;  /* 0x000000ff14ff89a7 */ /* 0x0009e2000810043f */
[C---:B---3--:R-:W-:Y:S01]  /*296b0*/  ISETP.GT.AND P0, PT, R2.reuse, R0, PT ;  /* 0x000000000200720c */ /* 0x048fe20003f04270 */
[----:B------:R-:W-:Y:S01]  /*296c0*/  IMAD.MOV.U32 R0, RZ, RZ, R19 ;  /* 0x000000ffff007224 */ /* 0x000fe200078e0013 */
[----:B------:R-:W-:-:S11]  /*296d0*/  IADD3 R2, R2, -0x1, RZ ;  /* 0xffffffff02027810 */ /* 0x000fd60007ffe0ff */
[----:B----4-:R-:W-:Y:S05]  /*296e0*/  @P0 BRA `(.L_x_628) ;  /* 0xfffffff000040947 */ /* 0x010fea000383ffff */
.L_x_606:
[----:B------:R-:W3:Y:S01]  /*296f0*/  S2R R4, SR_TID.X ;  /* 0x0000000000047919 */ /* 0x000ee20000002100 */
[----:B------:R-:W-:Y:S01]  /*29700*/  BSSY B0, `(.L_x_629) ;  /* 0x0000011000007945 */ /* 0x000fe20003800000 */
[----:B---3--:R-:W-:-:S04]  /*29710*/  LOP3.LUT R4, R4, 0x7f, RZ, 0xc0, !PT ;  /* 0x0000007f04047812 */ /* 0x008fc800078ec0ff */
[----:B------:R-:W-:-:S13]  /*29720*/  ISETP.NE.AND P0, PT, R4, RZ, PT ;  /* 0x000000ff0400720c */ /* 0x000fda0003f05270 */
[----:B------:R-:W-:Y:S05]  /*29730*/  @P0 BRA `(.L_x_630) ;  /* 0x0000000000340947 */ /* 0x000fea0003800000 */
[----:B------:R-:W3:Y:S01]  /*29740*/  S2R R2, SR_LANEID ;  /* 0x0000000000027919 */ /* 0x000ee20000000000 */
[----:B------:R-:W-:Y:S01]  /*29750*/  VOTEU.ANY UR4, UPT, PT ;  /* 0x0000000000047886 */ /* 0x000fe200038e0100 */
[----:B--2---:R-:W2:Y:S01]  /*29760*/  LDC.64 R4, c[0x0][0xc60] ;  /* 0x00031800ff047b82 */ /* 0x004ea20000000a00 */
[----:B----4-:R-:W3:Y:S02]  /*29770*/  FLO.U32 R0, UR4 ;  /* 0x0000000400007d00 */ /* 0x010ee400080e0000 */
[----:B---3--:R-:W-:-:S06]  /*29780*/  ISETP.EQ.U32.AND P1, PT, R0, R2, PT ;  /* 0x000000020000720c */ /* 0x008fcc0003f22070 */
[----:B------:R-:W2:Y:S07]  /*29790*/  POPC R2, UR4 ;  /* 0x0000000400027d09 */ /* 0x000eae0008000000 */
[----:B--2---:R-:W2:Y:S04]  /*297a0*/  @P1 ATOMG.E.ADD.STRONG.GPU PT, R2, desc[UR54][R4.64], R2 ;  /* 0x00000002040219a8 */ /* 0x004ea800081ee1f6 */
[----:B--2---:R2:W3:Y:S02]  /*297b0*/  SHFL.IDX PT, R2, R2, R0, 0x1f ;  /* 0x00001f0002027589 */ /* 0x0044e400000e0000 */
[----:B--2---:R-:W2:Y:S02]  /*297c0*/  S2R R0, SR_LTMASK ;  /* 0x0000000000007919 */ /* 0x004ea40000003900 */
[----:B--2---:R-:W-:-:S06]  /*297d0*/  LOP3.LUT R0, R0, UR4, RZ, 0xc0, !PT ;  /* 0x0000000400007c12 */ /* 0x004fcc000f8ec0ff */
[----:B------:R-:W3:Y:S02]  /*297e0*/  POPC R0, R0 ;  /* 0x0000000000007309 */ /* 0x000ee40000000000 */
[----:B---3--:R-:W-:-:S05]  /*297f0*/  IADD3 R0, R2, UR38, R0 ;  /* 0x0000002602007c10 */ /* 0x008fca000fffe000 */
[----:B------:R3:W-:Y:S02]  /*29800*/  STL [R1], R0 ;  /* 0x0000000001007387 */ /* 0x0007e40000100800 */
.L_x_630:
[----:B------:R-:W-:Y:S05]  /*29810*/  BSYNC B0 ;  /* 0x0000000000007941 */ /* 0x000fea0003800000 */
.L_x_629:
[----:B------:R-:W-:-:S06]  /*29820*/  UISETP.NE.AND UP0, UPT, UR37, 0x3, UPT ;  /* 0x000000032500788c */ /* 0x000fcc000bf05270 */
[----:B------:R-:W-:-:S13]  /*29830*/  PLOP3.LUT P1, PT, PT, PT, UP0, 0x80, 0x0 ;  /* 0x000000000000781c */ /* 0x000fda0003f2f008 */
[----:B------:R-:W-:Y:S05]  /*29840*/  @!P1 BRA `(.L_x_631) ;  /* 0x0000000000049947 */ /* 0x000fea0003800000 */
[----:B------:R-:W-:Y:S01]  /*29850*/  BPT.TRAP 0x1 ;  /* 0x000000040000795c */ /* 0x000fe20000300000 */
.L_x_631:
[----:B------:R-:W2:Y:S01]  /*29860*/  LDL R2, [R1+0x18] ;  /* 0x0000180001027983 */ /* 0x000ea20000100800 */
[----:B---34-:R-:W-:Y:S01]  /*29870*/  IMAD.U32 R0, RZ, RZ, UR39 ;  /* 0x00000027ff007e24 */ /* 0x018fe2000f8e00ff */
[----:B------:R-:W-:Y:S01]  /*29880*/  BSSY B0, `(.L_x_632) ;  /* 0x0000007000007945 */ /* 0x000fe20003800000 */
[----:B------:R-:W-:-:S03]  /*29890*/  IMAD R16, R19, 0x8, R18 ;  /* 0x0000000813107824 */ /* 0x000fc600078e0212 */
[----:B------:R-:W-:Y:S02]  /*298a0*/  ISETP.NE.AND P2, PT, R0, 0x3, PT ;  /* 0x000000030000780c */ /* 0x000fe40003f45270 */
[----:B--2---:R-:W-:-:S04]  /*298b0*/  LOP3.LUT R0, R2, 0x1, RZ, 0x3c, !PT ;  /* 0x0000000102007812 */ /* 0x004fc800078e3cff */
[----:B------:R-:W-:-:S04]  /*298c0*/  SHF.L.U32 R0, R0, 0x1f, RZ ;  /* 0x0000001f00007819 */ /* 0x000fc800000006ff */
[----:B------:R-:W2:Y:S02]  /*298d0*/  SYNCS.PHASECHK.TRANS64.TRYWAIT P1, [R16+URZ+0x29870], R0 ;  /* 0x02987000100075a7 */ /* 0x000ea4000802017f */
[----:B--2---:R-:W-:Y:S05]  /*298e0*/  @!P1 BRA `(.L_x_633) ;  /* 0x0000005000f49947 */ /* 0x004fea0003800000 */
.L_x_818:
[----:B------:R-:W-:Y:S05]  /*298f0*/  BSYNC B0 ;  /* 0x0000000000007941 */ /* 0x000fea0003800000 */
.L_x_632:
[----:B------:R-:W-:Y:S05]  /*29900*/  @!P2 BRA `(.L_x_634) ;  /* 0x000000000004a947 */ /* 0x000fea0003800000 */
[----:B------:R-:W-:Y:S01]  /*29910*/  BPT.TRAP 0x1 ;  /* 0x000000040000795c */ /* 0x000fe20000300000 */
.L_x_634:
[----:B--2---:R-:W2:Y:S02]  /*29920*/  LDL R0, [R1+0x18] ;  /* 0x0000180001007983 */ /* 0x004ea40000100800 */
[----:B--2---:R-:W-:-:S04]  /*29930*/  SHF.L.U32 R0, R0, 0x1f, RZ ;  /* 0x0000001f00007819 */ /* 0x004fc800000006ff */
[----:B------:R-:W2:Y:S02]  /*29940*/  SYNCS.PHASECHK.TRANS64.TRYWAIT P1, [R16+URZ+0x29860], R0 ;  /* 0x02986000100075a7 */ /* 0x000ea4000802017f */
[----:B--2---:R-:W-:Y:S05]  /*29950*/  @!P1 BRA `(.L_x_635) ;  /* 0x0000005000ec9947 */ /* 0x004fea0003800000 */
.L_x_819:
[----:B------:R-:W3:Y:S04]  /*29960*/  LDL R2, [R1+0x30] ;  /* 0x0000300001027983 */ /* 0x000ee80000100800 */
[----:B------:R-:W4:Y:S01]  /*29970*/  LDL R12, [R1+0x2c] ;  /* 0x00002c00010c7983 */ /* 0x000f220000100800 */
[----:B--2---:R-:W-:Y:S01]  /*29980*/  IMAD R0, R19, 0x5000, RZ ;  /* 0x0000500013007824 */ /* 0x004fe200078e02ff */
[----:B------:R-:W-:Y:S05]  /*29990*/  WARPSYNC.ALL ;  /* 0x0000000000007948 */ /* 0x000fea0003800000 */
[----:B-----5:R-:W2:Y:S02]  /*299a0*/  S2R R3, SR_TID.X ;  /* 0x0000000000037919 */ /* 0x020ea40000002100 */
[----:B--2---:R-:W-:Y:S01]  /*299b0*/  LOP3.LUT P1, RZ, R3, 0x4, RZ, 0xc0, !PT ;  /* 0x0000000403ff7812 */ /* 0x004fe2000782c0ff */
[----:B------:R-:W-:-:S05]  /*299c0*/  IMAD.MOV.U32 R3, RZ, RZ, 0x40 ;  /* 0x00000040ff037424 */ /* 0x000fca00078e00ff */
[----:B------:R-:W-:Y:S02]  /*299d0*/  SEL R3, R3, 0xffffffc0, !P1 ;  /* 0xffffffc003037807 */ /* 0x000fe40004800000 */
[----:B---3--:R-:W-:-:S04]  /*299e0*/  LOP3.LUT R2, R0, R2, RZ, 0xfc, !PT ;  /* 0x0000000200027212 */ /* 0x008fc800078efcff */
[----:B------:R-:W-:Y:S02]  /*299f0*/  IADD3 R2, R18, R2, RZ ;  /* 0x0000000212027210 */ /* 0x000fe40007ffe0ff */
[----:B----4-:R-:W-:-:S03]  /*29a00*/  LOP3.LUT R0, R0, R12, RZ, 0xfc, !PT ;  /* 0x0000000c00007212 */ /* 0x010fc600078efcff */
[----:B0-----:R-:W0:Y:S01]  /*29a10*/  LDSM.16.MT88.4 R4, [R2+0xa400] ;  /* 0x00a400000204783b */ /* 0x001e220000004200 */
[----:B------:R-:W-:Y:S02]  /*29a20*/  IMAD.IADD R3, R3, 0x1, R2 ;  /* 0x0000000103037824 */ /* 0x000fe400078e0202 */
[----:B------:R-:W-:Y:S01]  /*29a30*/  IMAD.IADD R0, R18, 0x1, R0 ;  /* 0x0000000112007824 */ /* 0x000fe200078e0200 */
[C-C-:B0-----:R-:W-:Y:S02]  /*29a40*/  PRMT R8, R4.reuse, 0x6420, R5.reuse ;  /* 0x0000642004087816 */ /* 0x141fe40000000005 */
[----:B------:R-:W-:Y:S02]  /*29a50*/  PRMT R9, R4, 0x7531, R5 ;  /* 0x0000753104097816 */ /* 0x000fe40000000005 */
[C-C-:B------:R-:W-:Y:S02]  /*29a60*/  PRMT R10, R6.reuse, 0x6420, R7.reuse ;  /* 0x00006420060a7816 */ /* 0x140fe40000000007 */
[----:B------:R-:W-:-:S02]  /*29a70*/  PRMT R11, R6, 0x7531, R7 ;  /* 0x00007531060b7816 */ /* 0x000fc40000000007 */
[----:B------:R-:W0:Y:S04]  /*29a80*/  LDSM.16.MT88.4 R4, [R3+0xa400] ;  /* 0x00a400000304783b */ /* 0x000e280000004200 */
[----:B------:R0:W-:Y:S02]  /*29a90*/  STSM.16.M88.4 [R0+0x400], R8 ;  /* 0x0004000800007844 */ /* 0x0001e40000000200 */
        /* <DEDUP_REMOVED lines=61> */
.L_x_636:
[----:B------:R-:W3:Y:S01]  /*29e70*/  LDL.LU R2, [R1+0x18] ;  /* 0x0000180001027983 */ /* 0x000ee20000300800 */
[----:B0-----:R0:W-:Y:S01]  /*29e80*/  SYNCS.ARRIVE.TRANS64.A1T0 RZ, [R16+URZ+0x29850], RZ ;  /* 0x029850ff10ff79a7 */ /* 0x0011e2000810003f */
[----:B------:R-:W-:Y:S01]  /*29e90*/  VIADD R19, R19, 0x1 ;  /* 0x0000000113137836 */ /* 0x000fe20000000000 */
[----:B0-----:R-:W-:-:S04]  /*29ea0*/  @!P0 IADD3 R16, R16, 0x29880, RZ ;  /* 0x0002988010108810 */ /* 0x001fc80007ffe0ff */
[----:B------:R-:W-:Y:S01]  /*29eb0*/  @!P0 PRMT R16, RZ, 0x654, R16 ;  /* 0x00000654ff108816 */ /* 0x000fe20000000010 */
[----:B------:R-:W-:Y:S06]  /*29ec0*/  BAR.SYNC.DEFER_BLOCKING 0x2, 0x80 ;  /* 0x0082000000007b1d */ /* 0x000fec0000010000 */
[----:B------:R0:W-:Y:S01]  /*29ed0*/  @!P0 SYNCS.ARRIVE.TRANS64.RED.A1T0 RZ, [R16+URZ], RZ ;  /* 0x000000ff10ff89a7 */ /* 0x0001e2000810043f */
[----:B------:R-:W-:-:S04]  /*29ee0*/  ISETP.NE.AND P0, PT, R19, 0x2, PT ;  /* 0x000000021300780c */ /* 0x000fc80003f05270 */
[----:B--2---:R-:W-:Y:S02]  /*29ef0*/  SEL R0, RZ, 0x1, P0 ;  /* 0x00000001ff007807 */ /* 0x004fe40000000000 */
[----:B------:R-:W-:Y:S02]  /*29f00*/  SEL R19, R19, RZ, P0 ;  /* 0x000000ff13137207 */ /* 0x000fe40000000000 */
[----:B---3--:R-:W-:-:S05]  /*29f10*/  LOP3.LUT R2, R2, R0, RZ, 0x3c, !PT ;  /* 0x0000000002027212 */ /* 0x008fca00078e3cff */
[----:B------:R0:W-:Y:S02]  /*29f20*/  STL [R1+0x18], R2 ;  /* 0x0000180201007387 */ /* 0x0001e40000100800 */
.L_x_581:
[----:B--2---:R-:W2:Y:S02]  /*29f30*/  LDL R0, [R1+0x10] ;  /* 0x0000100001007983 */ /* 0x004ea40000100800 */
[----:B--2---:R-:W-:-:S13]  /*29f40*/  LOP3.LUT P0, RZ, R0, 0x2, RZ, 0xc0, !PT ;  /* 0x0000000200ff7812 */ /* 0x004fda000780c0ff */
[----:B------:R-:W-:Y:S05]  /*29f50*/  @!P0 BRA `(.L_x_637) ;  /* 0x00000000002c8947 */ /* 0x000fea0003800000 */
[----:B------:R-:W-:Y:S05]  /*29f60*/  WARPSYNC.ALL ;  /* 0x0000000000007948 */ /* 0x000fea0003800000 */
[----:B------:R-:W2:Y:S08]  /*29f70*/  S2UR UR5, SR_CgaCtaId ;  /* 0x00000000000579c3 */ /* 0x000eb00000008800 */
[----:B------:R-:W-:Y:S06]  /*29f80*/  BAR.SYNC.DEFER_BLOCKING 0x5, 0x180 ;  /* 0x0146000000007b1d */ /* 0x000fec0000010000 */
[----:B------:R-:W-:-:S02]  /*29f90*/  UMOV UR4, 0x400 ;  /* 0x0000040000047882 */ /* 0x000fc40000000000 */
[----:B--2---:R-:W-:-:S06]  /*29fa0*/  ULEA UR4, UR5, UR4, 0x18 ;  /* 0x0000000405047291 */ /* 0x004fcc000f8ec03f */
[----:B------:R-:W-:-:S05]  /*29fb0*/  IMAD.U32 R18, RZ, RZ, UR4 ;  /* 0x00000004ff127e24 */ /* 0x000fca000f8e00ff */
[----:B01----:R-:W0:Y:S04]  /*29fc0*/  LDS.128 R4, [R18+0x298d0] ;  /* 0x0298d00012047984 */ /* 0x003e280000000c00 */
[----:B0-----:R1:W-:Y:S04]  /*29fd0*/  STL.64 [R1], R4 ;  /* 0x0000000401007387 */ /* 0x0013e80000100a00 */
[----:B------:R1:W-:Y:S01]  /*29fe0*/  STL.64 [R1+0x8], R6 ;  /* 0x0000080601007387 */ /* 0x0003e20000100a00 */
[----:B------:R-:W-:Y:S06]  /*29ff0*/  BAR.ARV 0x4, 0x180 ;  /* 0x0106000000007b1d */ /* 0x000fec0000002000 */
[----:B------:R-:W-:Y:S05]  /*2a000*/  BRA `(.L_x_638) ;  /* 0x0000000c00247947 */ /* 0x000fea0003800000 */
.L_x_637:
[----:B------:R-:W0:Y:S01]  /*2a010*/  S2R R0, SR_TID.X ;  /* 0x0000000000007919 */ /* 0x000e220000002100 */
[----:B------:R-:W-:Y:S01]  /*2a020*/  UMOV UR4, 0xffffffff ;  /* 0xffffffff00047882 */ /* 0x000fe20000000000 */
[----:B0-----:R-:W-:-:S04]  /*2a030*/  LOP3.LUT R16, R0, 0x1f, RZ, 0xc0, !PT ;  /* 0x0000001f00107812 */ /* 0x001fc800078ec0ff */
[----:B------:R-:W-:Y:S01]  /*2a040*/  ISETP.NE.AND P0, PT, R16, 0x1f, PT ;  /* 0x0000001f1000780c */ /* 0x000fe20003f05270 */
[----:B------:R-:W-:-:S12]  /*2a050*/  BRA.DIV UR4, `(.L_x_639) ;  /* 0x0000004e04407947 */ /* 0x000fd8000b800000 */
[----:B------:R-:W2:Y:S01]  /*2a060*/  LDL.LU R2, [R1] ;  /* 0x0000000001027983 */ /* 0x000ea20000300800 */
[----:B------:R-:W-:-:S03]  /*2a070*/  ULDC UR4, c[0x0][0xc3c] ;  /* 0x00030f0000047ab9 */ /* 0x000fc60000000800 */
[----:B------:R-:W3:Y:S01]  /*2a080*/  LDL R7, [R1+0xc] ;  /* 0x00000c0001077983 */ /* 0x000ee20000100800 */
[----:B--2---:R-:W-:Y:S01]  /*2a090*/  MOV R10, R2 ;  /* 0x00000002000a7202 */ /* 0x004fe20000000f00 */
[----:B---3--:R-:W-:-:S05]  /*2a0a0*/  IMAD.IADD R0, R7, 0x1, R16 ;  /* 0x0000000107007824 */ /* 0x008fca00078e0210 */
[----:B------:R-:W-:-:S13]  /*2a0b0*/  ISETP.GE.OR P1, PT, R0, UR4, !P0 ;  /* 0x0000000400007c0c */ /* 0x000fda000c726670 */
[----:B------:R-:W0:Y:S08]  /*2a0c0*/  @!P1 LDC.64 R2, c[0x0][0xc80] ;  /* 0x00032000ff029b82 */ /* 0x000e300000000a00 */
[----:B-1----:R-:W1:Y:S01]  /*2a0d0*/  @!P1 LDC.64 R6, c[0x0][0xc78] ;  /* 0x00031e00ff069b82 */ /* 0x002e620000000a00 */
[----:B0-----:R-:W-:-:S05]  /*2a0e0*/  @!P1 IMAD.WIDE R2, R0, 0x4, R2 ;  /* 0x0000000400029825 */ /* 0x001fca00078e0202 */
[----:B------:R1:W2:Y:S02]  /*2a0f0*/  @!P1 LDG.E R8, desc[UR54][R2.64] ;  /* 0x0000003602089981 */ /* 0x0002a4000c1e1900 */
[----:B-1----:R-:W-:-:S06]  /*2a100*/  @!P1 IMAD.WIDE R2, R0, 0x4, R6 ;  /* 0x0000000400029825 */ /* 0x002fcc00078e0206 */
[----:B------:R-:W3:Y:S01]  /*2a110*/  @!P1 LDG.E R2, desc[UR54][R2.64] ;  /* 0x0000003602029981 */ /* 0x000ee2000c1e1900 */
[----:B------:R-:W-:Y:S01]  /*2a120*/  IMAD.MOV.U32 R6, RZ, RZ, RZ ;  /* 0x000000ffff067224 */ /* 0x000fe200078e00ff */
[C---:B------:R-:W-:Y:S01]  /*2a130*/  ISETP.GE.U32.AND P2, PT, R16.reuse, 0x2, PT ;  /* 0x000000021000780c */ /* 0x040fe20003f46070 */
[----:B------:R-:W-:Y:S01]  /*2a140*/  IMAD.MOV.U32 R4, RZ, RZ, RZ ;  /* 0x000000ffff047224 */ /* 0x000fe200078e00ff */
[C---:B------:R-:W-:Y:S01]  /*2a150*/  ISETP.GE.U32.AND P3, PT, R16.reuse, 0x4, PT ;  /* 0x000000041000780c */ /* 0x040fe20003f66070 */
[----:B------:R-:W-:Y:S01]  /*2a160*/  SHFL.IDX PT, R5, R10, RZ, 0x1f ;  /* 0x00001fff0a057589 */ /* 0x000fe200000e0000 */
[C---:B------:R-:W-:Y:S02]  /*2a170*/  ISETP.GE.U32.AND P4, PT, R16.reuse, 0x8, PT ;  /* 0x000000081000780c */ /* 0x040fe40003f86070 */
[----:B------:R-:W-:Y:S01]  /*2a180*/  ISETP.GE.U32.AND P5, PT, R16, 0x10, PT ;  /* 0x000000101000780c */ /* 0x000fe20003fa6070 */
[----:B------:R-:W-:Y:S01]  /*2a190*/  SHFL.IDX PT, R0, R10, 0x1, 0x1f ;  /* 0x00201f000a007f89 */ /* 0x000fe200000e0000 */
[----:B--2---:R-:W-:-:S02]  /*2a1a0*/  @!P1 IMAD.MOV.U32 R4, RZ, RZ, R8 ;  /* 0x000000ffff049224 */ /* 0x004fc400078e0008 */
[----:B------:R-:W-:Y:S01]  /*2a1b0*/  IMAD.MOV.U32 R8, RZ, RZ, RZ ;  /* 0x000000ffff087224 */ /* 0x000fe200078e00ff */
[----:B---3--:R-:W-:Y:S02]  /*2a1c0*/  @!P1 MOV R6, R2 ;  /* 0x0000000200069202 */ /* 0x008fe40000000f00 */
[----:B------:R-:W-:-:S03]  /*2a1d0*/  ISETP.NE.AND P1, PT, R16, RZ, PT ;  /* 0x000000ff1000720c */ /* 0x000fc60003f25270 */
[----:B------:R-:W-:-:S05]  /*2a1e0*/  IMAD R2, R6, R4, RZ ;  /* 0x0000000406027224 */ /* 0x000fca00078e02ff */
        /* <DEDUP_REMOVED lines=15> */
[----:B------:R0:W1:Y:S02]  /*2a2e0*/  SHFL.IDX PT, R9, R3, 0x1f, 0x1f ;  /* 0x03e01f0003097f89 */ /* 0x00006400000e0000 */
.L_x_829:
[----:B------:R-:W-:Y:S01]  /*2a2f0*/  ULDC UR4, c[0x0][0xc38] ;  /* 0x00030e0000047ab9 */ /* 0x000fe20000000800 */
[----:B------:R-:W-:Y:S02]  /*2a300*/  IMAD.MOV.U32 R7, RZ, RZ, R3 ;  /* 0x000000ffff077224 */ /* 0x000fe400078e0003 */
[----:B------:R-:W-:-:S04]  /*2a310*/  IMAD.U32 R2, RZ, RZ, UR4 ;  /* 0x00000004ff027e24 */ /* 0x000fc8000f8e00ff */
[----:B-1----:R-:W-:-:S05]  /*2a320*/  IMAD R9, R9, R2, RZ ;  /* 0x0000000209097224 */ /* 0x002fca00078e02ff */
[----:B------:R-:W-:-:S04]  /*2a330*/  IADD3 R0, R0, R9, RZ ;  /* 0x0000000900007210 */ /* 0x000fc80007ffe0ff */
[----:B------:R-:W-:-:S13]  /*2a340*/  ISETP.GT.AND P6, PT, R0, R5, PT ;  /* 0x000000050000720c */ /* 0x000fda0003fc4270 */
[----:B------:R-:W-:Y:S05]  /*2a350*/  @P6 BRA `(.L_x_640) ;  /* 0x0000000000ac6947 */ /* 0x000fea0003800000 */
.L_x_643:
[----:B0-----:R-:W2:Y:S01]  /*2a360*/  LDL.LU R3, [R1+0xc] ;  /* 0x00000c0001037983 */ /* 0x001ea20000300800 */
[----:B------:R-:W0:Y:S01]  /*2a370*/  LDC R2, c[0x0][0xc3c] ;  /* 0x00030f00ff027b82 */ /* 0x000e220000000800 */
[----:B--2---:R-:W-:-:S05]  /*2a380*/  VIADD R3, R3, 0x1f ;  /* 0x0000001f03037836 */ /* 0x004fca0000000000 */
[----:B0-----:R-:W-:-:S13]  /*2a390*/  ISETP.GE.AND P6, PT, R3, R2, PT ;  /* 0x000000020300720c */ /* 0x001fda0003fc6270 */
[----:B------:R-:W-:Y:S05]  /*2a3a0*/  @P6 BRA `(.L_x_641) ;  /* 0x0000000400d46947 */ /* 0x000fea0003800000 */
[----:B------:R-:W0:Y:S01]  /*2a3b0*/  S2R R4, SR_TID.X ;  /* 0x0000000000047919 */ /* 0x000e220000002100 */
[----:B------:R1:W-:Y:S01]  /*2a3c0*/  STL [R1+0xc], R3 ;  /* 0x00000c0301007387 */ /* 0x0003e20000100800 */
[----:B0-----:R-:W-:-:S05]  /*2a3d0*/  LOP3.LUT R4, R4, 0x1f, RZ, 0xc0, !PT ;  /* 0x0000001f04047812 */ /* 0x001fca00078ec0ff */
[----:B------:R-:W-:Y:S01]  /*2a3e0*/  IMAD.IADD R6, R3, 0x1, R4 ;  /* 0x0000000103067824 */ /* 0x000fe200078e0204 */
[----:B------:R-:W-:-:S04]  /*2a3f0*/  MOV R4, RZ ;  /* 0x000000ff00047202 */ /* 0x000fc80000000f00 */
[----:B------:R-:W-:-:S13]  /*2a400*/  ISETP.GE.OR P6, PT, R6, R2, !P0 ;  /* 0x000000020600720c */ /* 0x000fda00047c6670 */
[----:B-1----:R-:W0:Y:S02]  /*2a410*/  @!P6 LDC.64 R2, c[0x0][0xc80] ;  /* 0x00032000ff02eb82 */ /* 0x002e240000000a00 */
[----:B0-----:R-:W-:-:S05]  /*2a420*/  @!P6 IMAD.WIDE R2, R6, 0x4, R2 ;  /* 0x000000040602e825 */ /* 0x001fca00078e0202 */
[----:B------:R0:W2:Y:S02]  /*2a430*/  @!P6 LDG.E R4, desc[UR54][R2.64] ;  /* 0x000000360204e981 */ /* 0x0000a4000c1e1900 */
[----:B0-----:R-:W0:Y:S02]  /*2a440*/  @!P6 LDC.64 R2, c[0x0][0xc78] ;  /* 0x00031e00ff02eb82 */ /* 0x001e240000000a00 */
[----:B0-----:R-:W-:-:S04]  /*2a450*/  @!P6 IMAD.WIDE R2, R6, 0x4, R2 ;  /* 0x000000040602e825 */ /* 0x001fc800078e0202 */
[----:B------:R-:W-:-:S06]  /*2a460*/  IMAD.MOV.U32 R6, RZ, RZ, RZ ;  /* 0x000000ffff067224 */ /* 0x000fcc00078e00ff */
[----:B------:R-:W2:Y:S01]  /*2a470*/  @!P6 LDG.E R6, desc[UR54][R2.64] ;  /* 0x000000360206e981 */ /* 0x000ea2000c1e1900 */
[----:B------:R-:W-:Y:S01]  /*2a480*/  UMOV UR4, 0xffffffff ;  /* 0xffffffff00047882 */ /* 0x000fe20000000000 */
[----:B--2---:R-:W-:Y:S02]  /*2a490*/  IMAD R2, R6, R4, RZ ;  /* 0x0000000406027224 */ /* 0x004fe400078e02ff */
[----:B------:R-:W-:Y:S05]  /*2a4a0*/  BRA.DIV UR4, `(.L_x_642) ;  /* 0x0000004e048c7947 */ /* 0x000fea000b800000 */
        /* <DEDUP_REMOVED lines=15> */
[----:B------:R0:W1:Y:S02]  /*2a5a0*/  SHFL.IDX PT, R9, R7, 0x1f, 0x1f ;  /* 0x03e01f0007097f89 */ /* 0x00006400000e0000 */
.L_x_837:
[----:B------:R-:W-:Y:S02]  /*2a5b0*/  ULDC UR4, c[0x0][0xc38] ;  /* 0x00030e0000047ab9 */ /* 0x000fe40000000800 */
[----:B------:R-:W-:-:S04]  /*2a5c0*/  IMAD.U32 R2, RZ, RZ, UR4 ;  /* 0x00000004ff027e24 */ /* 0x000fc8000f8e00ff */
[----:B-1----:R-:W-:-:S05]  /*2a5d0*/  IMAD R9, R9, R2, RZ ;  /* 0x0000000209097224 */ /* 0x002fca00078e02ff */
[----:B------:R-:W-:-:S04]  /*2a5e0*/  IADD3 R0, R9, R0, RZ ;  /* 0x0000000009007210 */ /* 0x000fc80007ffe0ff */
[----:B------:R-:W-:-:S13]  /*2a5f0*/  ISETP.GT.AND P6, PT, R0, R5, PT ;  /* 0x000000050000720c */ /* 0x000fda0003fc4270 */
[----:B------:R-:W-:Y:S05]  /*2a600*/  @!P6 BRA `(.L_x_643) ;  /* 0xfffffffc0054e947 */ /* 0x000fea000383ffff */
.L_x_640:
[----:B------:R-:W-:Y:S01]  /*2a610*/  IMAD.IADD R9, R0, 0x1, -R9 ;  /* 0x0000000100097824 */ /* 0x000fe200078e0a09 */
[----:B------:R-:W-:-:S03]  /*2a620*/  UMOV UR4, 0xffffffff ;  /* 0xffffffff00047882 */ /* 0x000fc60000000000 */
[----:B------:R-:W-:-:S05]  /*2a630*/  IMAD R0, R7, R2, R9 ;  /* 0x0000000207007224 */ /* 0x000fca00078e0209 */
[----:B------:R-:W-:Y:S01]  /*2a640*/  ISETP.GT.AND P6, PT, R0, R5, PT ;  /* 0x000000050000720c */ /* 0x000fe20003fc4270 */
[----:B------:R-:W-:-:S12]  /*2a650*/  BRA.DIV UR4, `(.L_x_644) ;  /* 0x0000004e04f87947 */ /* 0x000fd8000b800000 */
[----:B0-----:R-:W-:-:S04]  /*2a660*/  VOTE.ANY R3, PT, !P6 ;  /* 0x0000000000037806 */ /* 0x001fc800070e0100 */
[----:B------:R-:W0:Y:S02]  /*2a670*/  POPC R0, R3 ;  /* 0x0000000300007309 */ /* 0x000e240000000000 */
[----:B0-----:R0:W1:Y:S04]  /*2a680*/  SHFL.IDX PT, R4, R4, R0, 0x1f ;  /* 0x00001f0004047589 */ /* 0x00106800000e0000 */
[----:B------:R0:W2:Y:S02]  /*2a690*/  SHFL.IDX PT, R6, R6, R0, 0x1f ;  /* 0x00001f0006067589 */ /* 0x0000a400000e0000 */
.L_x_842:
[----:B------:R-:W-:-:S13]  /*2a6a0*/  ISETP.NE.AND P0, PT, R3, RZ, PT ;  /* 0x000000ff0300720c */ /* 0x000fda0003f05270 */
[----:B------:R-:W-:Y:S05]  /*2a6b0*/  @!P0 BRA `(.L_x_645) ;  /* 0x0000000000148947 */ /* 0x000fea0003800000 */
[----:B------:R-:W-:Y:S01]  /*2a6c0*/  UMOV UR4, 0xffffffff ;  /* 0xffffffff00047882 */ /* 0x000fe20000000000 */
[----:B------:R-:W-:Y:S02]  /*2a6d0*/  VIADD R12, R0, 0xffffffff ;  /* 0xffffffff000c7836 */ /* 0x000fe40000000000 */
[----:B------:R-:W-:Y:S05]  /*2a6e0*/  BRA.DIV UR4, `(.L_x_646) ;  /* 0x0000005204307947 */ /* 0x000fea000b800000 */
[----:B------:R3:W4:Y:S02]  /*2a6f0*/  SHFL.IDX PT, R7, R7, R12, 0x1f ;  /* 0x00001f0c07077589 */ /* 0x00072400000e0000 */
.L_x_845:
[----:B----4-:R-:W-:-:S07]  /*2a700*/  IMAD.MOV.U32 R8, RZ, RZ, R7 ;  /* 0x000000ffff087224 */ /* 0x010fce00078e0007 */
.L_x_645:
[----:B------:R-:W4:Y:S01]  /*2a710*/  LDL.LU R10, [R1+0xc] ;  /* 0x00000c00010a7983 */ /* 0x000f220000300800 */
[----:B-1----:R-:W-:Y:S01]  /*2a720*/  IABS R7, R4 ;  /* 0x0000000400077213 */ /* 0x002fe20000000000 */
[----:B------:R-:W-:-:S03]  /*2a730*/  IMAD R8, R8, R2, R9 ;  /* 0x0000000208087224 */ /* 0x000fc600078e0209 */
[----:B------:R-:W1:Y:S02]  /*2a740*/  I2F.RP R2, R7 ;  /* 0x0000000700027306 */ /* 0x000e640000209400 */
[----:B------:R5:W-:Y:S02]  /*2a750*/  STL [R1], R8 ;  /* 0x0000000801007387 */ /* 0x000be40000100800 */
[----:B-----5:R-:W-:-:S04]  /*2a760*/  IMAD.IADD R8, R5, 0x1, -R8 ;  /* 0x0000000105087824 */ /* 0x020fc800078e0a08 */
[----:B-1----:R-:W1:Y:S02]  /*2a770*/  MUFU.RCP R2, R2 ;  /* 0x0000000200027308 */ /* 0x002e640000001000 */
[----:B-1----:R-:W-:-:S06]  /*2a780*/  IADD3 R2, R2, 0xffffffe, RZ ;  /* 0x0ffffffe02027810 */ /* 0x002fcc0007ffe0ff */
[----:B------:R-:W1:Y:S02]  /*2a790*/  F2I.FTZ.U32.TRUNC.NTZ R3, R2 ;  /* 0x0000000200037305 */ /* 0x000e64000021f000 */
[----:B-1----:R-:W-:-:S04]  /*2a7a0*/  IMAD.MOV R2, RZ, RZ, -R3 ;  /* 0x000000ffff027224 */ /* 0x002fc800078e0a03 */
[----:B------:R-:W-:Y:S02]  /*2a7b0*/  IMAD R9, R2, R7, RZ ;  /* 0x0000000702097224 */ /* 0x000fe400078e02ff */
[----:B------:R-:W-:-:S04]  /*2a7c0*/  IMAD.MOV.U32 R2, RZ, RZ, RZ ;  /* 0x000000ffff027224 */ /* 0x000fc800078e00ff */
[----:B------:R-:W-:Y:S01]  /*2a7d0*/  IMAD.HI.U32 R9, R3, R9, R2 ;  /* 0x0000000903097227 */ /* 0x000fe200078e0002 */
[----:B------:R-:W-:Y:S02]  /*2a7e0*/  IABS R3, R4 ;  /* 0x0000000400037213 */ /* 0x000fe40000000000 */
[----:B------:R-:W-:Y:S02]  /*2a7f0*/  IABS R2, R8 ;  /* 0x0000000800027213 */ /* 0x000fe40000000000 */
[----:B------:R-:W-:-:S03]  /*2a800*/  IADD3 R3, RZ, -R3, RZ ;  /* 0x80000003ff037210 */ /* 0x000fc60007ffe0ff */
        /* <DEDUP_REMOVED lines=8> */
[----:B------:R-:W1:Y:S07]  /*2a890*/  I2F.RP R2, R7 ;  /* 0x0000000700027306 */ /* 0x000e6e0000209400 */
[----:B------:R-:W-:Y:S01]  /*2a8a0*/  @P0 VIADD R5, R5, 0x1 ;  /* 0x0000000105050836 */ /* 0x000fe20000000000 */
[----:B-1----:R-:W1:Y:S02]  /*2a8b0*/  MUFU.RCP R2, R2 ;  /* 0x0000000200027308 */ /* 0x002e640000001000 */
[----:B-1----:R-:W-:-:S06]  /*2a8c0*/  VIADD R2, R2, 0xffffffe ;  /* 0x0ffffffe02027836 */ /* 0x002fcc0000000000 */
[----:B------:R-:W1:Y:S02]  /*2a8d0*/  F2I.FTZ.U32.TRUNC.NTZ R3, R2 ;  /* 0x0000000200037305 */ /* 0x000e64000021f000 */
[----:B-1----:R-:W-:-:S04]  /*2a8e0*/  IMAD.MOV R2, RZ, RZ, -R3 ;  /* 0x000000ffff027224 */ /* 0x002fc800078e0a03 */
[----:B------:R-:W-:Y:S01]  /*2a8f0*/  IMAD R9, R2, R7, RZ ;  /* 0x0000000702097224 */ /* 0x000fe200078e02ff */
[----:B------:R-:W-:-:S05]  /*2a900*/  MOV R2, RZ ;  /* 0x000000ff00027202 */ /* 0x000fca0000000f00 */
[----:B------:R-:W-:Y:S01]  /*2a910*/  IMAD.HI.U32 R2, R3, R9, R2 ;  /* 0x0000000903027227 */ /* 0x000fe200078e0002 */
[----:B------:R-:W-:Y:S02]  /*2a920*/  LOP3.LUT R3, R8, R4, RZ, 0x3c, !PT ;  /* 0x0000000408037212 */ /* 0x000fe400078e3cff */
[----:B------:R-:W-:Y:S02]  /*2a930*/  IABS R9, R6 ;  /* 0x0000000600097213 */ /* 0x000fe40000000000 */
[----:B------:R-:W-:Y:S02]  /*2a940*/  ISETP.GE.AND P2, PT, R3, RZ, PT ;  /* 0x000000ff0300720c */ /* 0x000fe40003f46270 */
[----:B------:R-:W-:-:S11]  /*2a950*/  IADD3 R9, RZ, -R9, RZ ;  /* 0x80000009ff097210 */ /* 0x000fd60007ffe0ff */
[----:B------:R-:W-:Y:S01]  /*2a960*/  @!P2 IMAD.MOV R5, RZ, RZ, -R5 ;  /* 0x000000ffff05a224 */ /* 0x000fe200078e0a05 */
[----:B------:R-:W-:-:S04]  /*2a970*/  @!P1 LOP3.LUT R5, RZ, R4, RZ, 0x33, !PT ;  /* 0x00000004ff059212 */ /* 0x000fc800078e33ff */
[-C--:B------:R-:W-:Y:S01]  /*2a980*/  IABS R3, R5.reuse ;  /* 0x0000000500037213 */ /* 0x080fe20000000000 */
[----:B------:R-:W-:-:S04]  /*2a990*/  IMAD R4, R4, R5, RZ ;  /* 0x0000000504047224 */ /* 0x000fc800078e02ff */
[----:B------:R-:W-:Y:S01]  /*2a9a0*/  IMAD.HI.U32 R2, R2, R3, RZ ;  /* 0x0000000302027227 */ /* 0x000fe200078e00ff */
[----:B------:R-:W-:-:S03]  /*2a9b0*/  IADD3 R4, R8, -R4, RZ ;  /* 0x8000000408047210 */ /* 0x000fc60007ffe0ff */
[----:B------:R-:W-:-:S05]  /*2a9c0*/  IMAD R3, R2, R9, R3 ;  /* 0x0000000902037224 */ /* 0x000fca00078e0203 */
        /* <DEDUP_REMOVED lines=8> */
[----:B------:R-:W-:Y:S02]  /*2aa50*/  @!P2 IADD3 R2, -R2, RZ, RZ ;  /* 0x000000ff0202a210 */ /* 0x000fe40007ffe1ff */
[----:B------:R-:W-:-:S05]  /*2aa60*/  @!P1 LOP3.LUT R2, RZ, R6, RZ, 0x33, !PT ;  /* 0x00000006ff029212 */ /* 0x000fca00078e33ff */
[--C-:B------:R-:W-:Y:S02]  /*2aa70*/  IMAD.MOV R3, RZ, RZ, -R2.reuse ;  /* 0x000000ffff037224 */ /* 0x100fe400078e0a02 */
[C---:B------:R-:W-:Y:S02]  /*2aa80*/  IMAD R2, R6.reuse, 0x1000000, R2 ;  /* 0x0100000006027824 */ /* 0x040fe400078e0202 */
[----:B------:R-:W-:Y:S02]  /*2aa90*/  IMAD R3, R6, R3, R5 ;  /* 0x0000000306037224 */ /* 0x000fe400078e0205 */
[----:B----4-:R-:W-:Y:S02]  /*2aaa0*/  IMAD.IADD R10, R0, 0x1, R10 ;  /* 0x00000001000a7824 */ /* 0x010fe400078e020a */
[----:B0-----:R-:W-:-:S05]  /*2aab0*/  IMAD R0, R3, 0x10000, R2 ;  /* 0x0001000003007824 */ /* 0x001fca00078e0202 */
[----:B------:R1:W-:Y:S04]  /*2aac0*/  STL [R1+0x8], R0 ;  /* 0x0000080001007387 */ /* 0x0003e80000100800 */
[----:B------:R1:W-:Y:S04]  /*2aad0*/  STL [R1+0xc], R10 ;  /* 0x00000c0a01007387 */ /* 0x0003e80000100800 */
[----:B------:R1:W-:Y:S01]  /*2aae0*/  STL [R1+0x4], R4 ;  /* 0x0000040401007387 */ /* 0x0003e20000100800 */
[----:B------:R-:W-:Y:S05]  /*2aaf0*/  BRA `(.L_x_647) ;  /* 0x0000000000287947 */ /* 0x000fea0003800000 */
.L_x_641:
[----:B------:R-:W-:Y:S01]  /*2ab00*/  UMOV UR4, URZ ;  /* 0x0000003f00047c82 */ /* 0x000fe20008000000 */
[----:B------:R-:W-:Y:S01]  /*2ab10*/  ULDC UR6, c[0x0][0xc3c] ;  /* 0x00030f0000067ab9 */ /* 0x000fe20000000800 */
[----:B------:R-:W-:Y:S01]  /*2ab20*/  UMOV UR5, URZ ;  /* 0x0000003f00057c82 */ /* 0x000fe20008000000 */
[----:B------:R-:W-:Y:S01]  /*2ab30*/  IMAD.U32 R3, RZ, RZ, UR4 ;  /* 0x00000004ff037e24 */ /* 0x000fe2000f8e00ff */
[----:B------:R-:W-:Y:S01]  /*2ab40*/  MOV R0, UR6 ;  /* 0x0000000600007c02 */ /* 0x000fe20008000f00 */
[----:B------:R-:W-:Y:S01]  /*2ab50*/  IMAD.U32 R2, RZ, RZ, UR5 ;  /* 0x00000005ff027e24 */ /* 0x000fe2000f8e00ff */
[----:B------:R0:W-:Y:S04]  /*2ab60*/  STL [R1], R5 ;  /* 0x0000000501007387 */ /* 0x0001e80000100800 */
[----:B------:R0:W-:Y:S04]  /*2ab70*/  STL [R1+0x4], R3 ;  /* 0x0000040301007387 */ /* 0x0001e80000100800 */
[----:B------:R0:W-:Y:S04]  /*2ab80*/  STL [R1+0xc], R0 ;  /* 0x00000c0001007387 */ /* 0x0001e80000100800 */
[----:B------:R0:W-:Y:S02]  /*2ab90*/  STL [R1+0x8], R2 ;  /* 0x0000080201007387 */ /* 0x0001e40000100800 */
.L_x_647:
[----:B0-----:R-:W2:Y:S04]  /*2aba0*/  LDL R2, [R1+0xc] ;  /* 0x00000c0001027983 */ /* 0x001ea80000100800 */
[----:B------:R-:W4:Y:S04]  /*2abb0*/  LDL R3, [R1+0x8] ;  /* 0x0000080001037983 */ /* 0x000f280000100800 */
[----:B-1----:R-:W5:Y:S04]  /*2abc0*/  LDL R4, [R1] ;  /* 0x0000000001047983 */ /* 0x002f680000100800 */
[----:B------:R-:W5:Y:S01]  /*2abd0*/  LDL R5, [R1+0x4] ;  /* 0x0000040001057983 */ /* 0x000f620000100800 */
[----:B------:R-:W0:Y:S01]  /*2abe0*/  S2R R0, SR_TID.X ;  /* 0x0000000000007919 */ /* 0x000e220000002100 */
[----:B------:R-:W-:Y:S05]  /*2abf0*/  WARPSYNC.ALL ;  /* 0x0000000000007948 */ /* 0x000fea0003800000 */
[----:B0-----:R-:W-:Y:S01]  /*2ac00*/  LOP3.LUT R0, R0, 0x1f, RZ, 0xc0, !PT ;  /* 0x0000001f00007812 */ /* 0x001fe200078ec0ff */
[----:B------:R-:W-:Y:S03]  /*2ac10*/  BAR.SYNC.DEFER_BLOCKING 0x4, 0x180 ;  /* 0x0106000000007b1d */ /* 0x000fe60000010000 */
[----:B------:R-:W-:-:S13]  /*2ac20*/  ISETP.NE.AND P0, PT, R0, RZ, PT ;  /* 0x000000ff0000720c */ /* 0x000fda0003f05270 */
[----:B------:R-:W0:Y:S01]  /*2ac30*/  @!P0 S2R R0, SR_CgaCtaId ;  /* 0x0000000000008919 */ /* 0x000e220000008800 */
[----:B--2---:R-:W-:Y:S01]  /*2ac40*/  IMAD.MOV.U32 R7, RZ, RZ, R2 ;  /* 0x000000ffff077224 */ /* 0x004fe200078e0002 */
[----:B------:R-:W-:Y:S01]  /*2ac50*/  @!P0 MOV R2, 0x400 ;  /* 0x0000040000028802 */ /* 0x000fe20000000f00 */
[----:B----4-:R-:W-:-:S03]  /*2ac60*/  IMAD.MOV.U32 R6, RZ, RZ, R3 ;  /* 0x000000ffff067224 */ /* 0x010fc600078e0003 */
[----:B0-----:R-:W-:-:S05]  /*2ac70*/  @!P0 LEA R18, R0, R2, 0x18 ;  /* 0x0000000200128211 */ /* 0x001fca00078ec0ff */
[----:B-----5:R0:W-:Y:S01]  /*2ac80*/  @!P0 STS.128 [R18+0x298d0], R4 ;  /* 0x0298d00412008388 */ /* 0x0201e20000000c00 */
[----:B------:R-:W-:Y:S06]  /*2ac90*/  BAR.ARV 0x5, 0x180 ;  /* 0x0146000000007b1d */ /* 0x000fec0000002000 */
.L_x_638:
[----:B------:R-:W2:Y:S01]  /*2aca0*/  LDL R0, [R1+0xc] ;  /* 0x00000c0001007983 */ /* 0x000ea20000100800 */
[----:B------:R-:W-:Y:S02]  /*2acb0*/  ULDC UR4, c[0x0][0xc3c] ;  /* 0x00030f0000047ab9 */ /* 0x000fe40000000800 */
[----:B--2---:R-:W-:-:S13]  /*2acc0*/  ISETP.GE.AND P0, PT, R0, UR4, PT ;  /* 0x0000000400007c0c */ /* 0x004fda000bf06270 */
[----:B------:R-:W-:Y:S05]  /*2acd0*/  @!P0 BRA `(.L_x_648) ;  /* 0xffffffa000c48947 */ /* 0x000fea000383ffff */
[----:B------:R-:W-:Y:S05]  /*2ace0*/  BSYNC B7 ;  /* 0x0000000000077941 */ /* 0x000fea0003800000 */
.L_x_536:
[----:B-1----:R-:W4:Y:S01]  /*2acf0*/  LDL.LU R0, [R1+0x5c] ;  /* 0x00005c0001007983 */ /* 0x002f220000300800 */
[----:B------:R-:W-:Y:S01]  /*2ad00*/  BSSY B0, `(.L_x_649) ;  /* 0x000000b000007945 */ /* 0x000fe20003800000 */
[----:B0-2---:R-:W0:Y:S01]  /*2ad10*/  S2R R5, SR_CgaCtaId ;  /* 0x0000000000057919 */ /* 0x005e220000008800 */
[----:B----4-:R-:W-:-:S05]  /*2ad20*/  VIADD R0, R0, 0x1 ;  /* 0x0000000100007836 */ /* 0x010fca0000000000 */
[----:B------:R-:W-:-:S04]  /*2ad30*/  LEA.HI R2, R0, R0, RZ, 0x1 ;  /* 0x0000000000027211 */ /* 0x000fc800078f08ff */
[----:B------:R-:W-:-:S04]  /*2ad40*/  LOP3.LUT R3, R2, 0xfffffffe, RZ, 0xc0, !PT ;  /* 0xfffffffe02037812 */ /* 0x000fc800078ec0ff */
[----:B------:R-:W-:Y:S02]  /*2ad50*/  IADD3 R3, R0, -R3, RZ ;  /* 0x8000000300037210 */ /* 0x000fe40007ffe0ff */
[----:B------:R-:W-:Y:S02]  /*2ad60*/  MOV R0, 0x400 ;  /* 0x0000040000007802 */ /* 0x000fe40000000f00 */
[----:B------:R-:W-:Y:S02]  /*2ad70*/  SHF.L.U32 R3, R3, 0x1f, RZ ;  /* 0x0000001f03037819 */ /* 0x000fe400000006ff */
[----:B0-----:R-:W-:-:S04]  /*2ad80*/  LEA R0, R5, R0, 0x18 ;  /* 0x0000000005007211 */ /* 0x001fc800078ec0ff */
[----:B------:R-:W0:Y:S02]  /*2ad90*/  SYNCS.PHASECHK.TRANS64.TRYWAIT P0, [R0+URZ+0x29820], R3 ;  /* 0x02982003000075a7 */ /* 0x000e24000800017f */
[----:B0-----:R-:W-:Y:S05]  /*2ada0*/  @!P0 BRA `(.L_x_650) ;  /* 0x0000004800a88947 */ /* 0x001fea0003800000 */
.L_x_846:
[----:B------:R-:W-:Y:S05]  /*2adb0*/  BSYNC B0 ;  /* 0x0000000000007941 */ /* 0x000fea0003800000 */
.L_x_649:
[----:B------:R-:W-:-:S03]  /*2adc0*/  UMOV UR4, 0xffffffff ;  /* 0xffffffff00047882 */ /* 0x000fc60000000000 */
[----:B------:R-:W-:Y:S05]  /*2add0*/  BRA.DIV UR4, `(.L_x_651) ;  /* 0x0000004a04b07947 */ /* 0x000fea000b800000 */
[----:B------:R-:W1:Y:S02]  /*2ade0*/  S2R R2, SR_TID.X ;  /* 0x0000000000027919 */ /* 0x000e640000002100 */
[----:B-1----:R-:W-:-:S04]  /*2adf0*/  SHF.R.U32.HI R2, RZ, 0x5, R2 ;  /* 0x00000005ff027819 */ /* 0x002fc80000011602 */
[----:B------:R-:W-:-:S05]  /*2ae00*/  LOP3.LUT R2, R2, 0x3, RZ, 0xc0, !PT ;  /* 0x0000000302027812 */ /* 0x000fca00078ec0ff */
[----:B------:R1:W2:Y:S02]  /*2ae10*/  SHFL.IDX PT, R14, R2, RZ, 0x1f ;  /* 0x00001fff020e7589 */ /* 0x0002a400000e0000 */
.L_x_849:
[----:B--2---:R-:W-:-:S13]  /*2ae20*/  ISETP.NE.AND P0, PT, R14, RZ, PT ;  /* 0x000000ff0e00720c */ /* 0x004fda0003f05270 */
[----:B------:R-:W-:Y:S05]  /*2ae30*/  @P0 BRA `(.L_x_324) ;  /* 0x0000000000a80947 */ /* 0x000fea0003800000 */
[----:B------:R-:W-:-:S03]  /*2ae40*/  UMOV UR4, 0xffffffff ;  /* 0xffffffff00047882 */ /* 0x000fc60000000000 */
[----:B------:R-:W-:Y:S05]  /*2ae50*/  BRA.DIV UR4, `(.L_x_652) ;  /* 0x0000004a04c47947 */ /* 0x000fea000b800000 */
[----:B------:R-:W-:-:S13]  /*2ae60*/  ELECT P6, URZ, PT ;  /* 0x00000000003f782f */ /* 0x000fda00038c0000 */
.L_x_852:
[----:B------:R-:W-:Y:S05]  /*2ae70*/  @!P6 BRA `(.L_x_324) ;  /* 0x000000000098e947 */ /* 0x000fea0003800000 */
[----:B------:R-:W-:-:S06]  /*2ae80*/  ULOP3.LUT UR4, UR36, 0x2, URZ, 0xfc, !UPT ;  /* 0x0000000224047892 */ /* 0x000fcc000f8efc3f */
[----:B-1----:R-:W-:-:S05]  /*2ae90*/  IMAD.U32 R2, RZ, RZ, UR4 ;  /* 0x00000004ff027e24 */ /* 0x002fca000f8e00ff */
[----:B------:R-:W-:-:S13]  /*2aea0*/  ISETP.NE.AND P0, PT, R2, 0x3, PT ;  /* 0x000000030200780c */ /* 0x000fda0003f05270 */
[----:B------:R-:W-:Y:S05]  /*2aeb0*/  @!P0 BRA `(.L_x_653) ;  /* 0x0000000000048947 */ /* 0x000fea0003800000 */
[----:B------:R-:W-:Y:S01]  /*2aec0*/  BPT.TRAP 0x1 ;  /* 0x000000040000795c */ /* 0x000fe20000300000 */
.L_x_653:
[----:B------:R-:W2:Y:S01]  /*2aed0*/  LDL.LU R7, [R1+0x18] ;  /* 0x0000180001077983 */ /* 0x000ea20000300800 */
[----:B------:R-:W-:Y:S01]  /*2aee0*/  VIADD R2, R0, 0x29840 ;  /* 0x0002984000027836 */ /* 0x000fe20000000000 */
[----:B0-----:R-:W-:-:S03]  /*2aef0*/  IADD3 R3, R19, 0x1, RZ ;  /* 0x0000000113037810 */ /* 0x001fc60007ffe0ff */
[----:B------:R-:W-:Y:S01]  /*2af00*/  IMAD R6, R19, 0x8, R2 ;  /* 0x0000000813067824 */ /* 0x000fe200078e0202 */
[----:B------:R-:W-:-:S04]  /*2af10*/  ISETP.NE.AND P2, PT, R3, 0x2, PT ;  /* 0x000000020300780c */ /* 0x000fc80003f45270 */
[----:B------:R-:W-:Y:S02]  /*2af20*/  SEL R4, RZ, 0x1, P2 ;  /* 0x00000001ff047807 */ /* 0x000fe40001000000 */
[----:B------:R-:W-:Y:S02]  /*2af30*/  SEL R3, R3, RZ, P2 ;  /* 0x000000ff03037207 */ /* 0x000fe40001000000 */
[C---:B--2---:R-:W-:Y:S02]  /*2af40*/  SHF.L.U32 R5, R7.reuse, 0x1f, RZ ;  /* 0x0000001f07057819 */ /* 0x044fe400000006ff */
[----:B------:R-:W-:Y:S01]  /*2af50*/  LOP3.LUT R4, R7, R4, RZ, 0x3c, !PT ;  /* 0x0000000407047212 */ /* 0x000fe200078e3cff */
[----:B------:R-:W-:Y:S01]  /*2af60*/  IMAD R7, R3, 0x8, R2 ;  /* 0x0000000803077824 */ /* 0x000fe200078e0202 */
[----:B------:R-:W0:Y:S02]  /*2af70*/  SYNCS.PHASECHK.TRANS64.TRYWAIT P1, [R6+URZ], R5 ;  /* 0x00000005060075a7 */ /* 0x000e24000802017f */
[----:B------:R-:W-:Y:S01]  /*2af80*/  SHF.L.U32 R2, R4, 0x1f, RZ ;  /* 0x0000001f04027819 */ /* 0x000fe200000006ff */
[----:B0-----:R-:W-:Y:S06]  /*2af90*/  @!P1 BRA `(.L_x_654) ;  /* 0x0000004800949947 */ /* 0x001fec0003800000 */
.L_x_853:
[----:B------:R-:W1:Y:S02]  /*2afa0*/  SYNCS.PHASECHK.TRANS64.TRYWAIT P1, [R7+URZ], R2 ;  /* 0x00000002070075a7 */ /* 0x000e64000802017f */
[----:B-1----:R-:W-:Y:S05]  /*2afb0*/  @!P1 BRA `(.L_x_655) ;  /* 0x0000004800a09947 */ /* 0x002fea0003800000 */
.L_x_854:
[----:B------:R-:W-:Y:S05]  /*2afc0*/  @!P0 BRA `(.L_x_656) ;  /* 0x0000000000048947 */ /* 0x000fea0003800000 */
[----:B------:R-:W-:Y:S01]  /*2afd0*/  BPT.TRAP 0x1 ;  /* 0x000000040000795c */ /* 0x000fe20000300000 */
.L_x_656:
[----:B------:R-:W-:-:S04]  /*2afe0*/  IMAD R4, R19, 0x8, R0 ;  /* 0x0000000813047824 */ /* 0x000fc800078e0200 */
[----:B------:R-:W2:Y:S02]  /*2aff0*/  SYNCS.PHASECHK.TRANS64.TRYWAIT P1, [R4+URZ+0x29860], R5 ;  /* 0x02986005040075a7 */ /* 0x000ea4000802017f */
[----:B--2---:R-:W-:Y:S05]  /*2b000*/  @!P1 BRA `(.L_x_657) ;  /* 0x0000004800a09947 */ /* 0x004fea0003800000 */
.L_x_855:
[----:B------:R-:W-:Y:S05]  /*2b010*/  @!P0 BRA `(.L_x_658) ;  /* 0x0000000000048947 */ /* 0x000fea0003800000 */
[----:B------:R-:W-:Y:S01]  /*2b020*/  BPT.TRAP 0x1 ;  /* 0x000000040000795c */ /* 0x000fe20000300000 */
.L_x_658:
[----:B------:R-:W-:-:S04]  /*2b030*/  IMAD R3, R3, 0x8, R0 ;  /* 0x0000000803037824 */ /* 0x000fc800078e0200 */
[----:B------:R-:W4:Y:S02]  /*2b040*/  SYNCS.PHASECHK.TRANS64.TRYWAIT P1, [R3+URZ+0x29860], R2 ;  /* 0x02986002030075a7 */ /* 0x000f24000802017f */
[----:B----4-:R-:W-:Y:S05]  /*2b050*/  @!P1 BRA `(.L_x_659) ;  /* 0x0000004800a09947 */ /* 0x010fea0003800000 */
.L_x_856:
[----:B------:R-:W-:Y:S05]  /*2b060*/  @!P0 BRA `(.L_x_660) ;  /* 0x0000000000048947 */ /* 0x000fea0003800000 */
[----:B------:R-:W-:Y:S01]  /*2b070*/  BPT.TRAP 0x1 ;  /* 0x000000040000795c */ /* 0x000fe20000300000 */
.L_x_660:
[----:B------:R-:W5:Y:S02]  /*2b080*/  SYNCS.PHASECHK.TRANS64.TRYWAIT P0, [R4+URZ+0x29880], R5 ;  /* 0x02988005040075a7 */ /* 0x000f64000800017f */
[----:B-----5:R-:W-:Y:S05]  /*2b090*/  @!P0 BRA `(.L_x_661) ;  /* 0x0000004800a48947 */ /* 0x020fea0003800000 */
.L_x_662:
[----:B------:R0:W0:Y:S02]  /*2b0a0*/  SYNCS.PHASECHK.TRANS64.TRYWAIT P0, [R3+URZ+0x29880], R2 ;  /* 0x02988002030075a7 */ /* 0x000024000800017f */
[----:B0-----:R-:W-:Y:S05]  /*2b0b0*/  @!P0 NANOSLEEP.SYNCS 0x989680 ;  /* 0x009896800000895d */ /* 0x001fea0003900000 */
[----:B------:R-:W0:Y:S02]  /*2b0c0*/  @!P0 SYNCS.PHASECHK.TRANS64 P0, [R3+URZ+0x29880], R2 ;  /* 0x02988002030085a7 */ /* 0x000e24000800007f */
[----:B0-----:R-:W-:Y:S05]  /*2b0d0*/  @!P0 BRA `(.L_x_662) ;  /* 0xfffffffc00f08947 */ /* 0x001fea000383ffff */
.L_x_324:
[----:B------:R-:W-:Y:S05]  /*2b0e0*/  BSYNC B8 ;  /* 0x0000000000087941 */ /* 0x000fea0003800000 */
.L_x_321:
[----:B------:R-:W-:Y:S05]  /*2b0f0*/  EXIT ;  /* 0x000000000000794d */ /* 0x000fea0003800000 */
.L_x_344:
[----:B---3--:R3:W4:Y:S02]  /*2b100*/  SYNCS.PHASECHK.TRANS64.TRYWAIT P5, [R97+URZ+0x29890], R98 ;  /* 0x02989062610075a7 */ /* 0x00872400080a017f */
[----:B----4-:R-:W-:Y:S05]  /*2b110*/  @!P5 NANOSLEEP.SYNCS 0x989680 ;  /* 0x009896800000d95d */ /* 0x010fea0003900000 */
[----:B------:R-:W4:Y:S02]  /*2b120*/  @!P5 SYNCS.PHASECHK.TRANS64 P5, [R97+URZ+0x29890], R98 ;  /* 0x029890626100d5a7 */ /* 0x000f2400080a007f */
[----:B----4-:R-:W-:Y:S05]  /*2b130*/  @!P5 BRA `(.L_x_344) ;  /* 0xfffffffc00f0d947 */ /* 0x010fea000383ffff */
[----:B------:R-:W-:Y:S05]  /*2b140*/  BRA `(.L_x_663) ;  /* 0xfffffd8800047947 */ /* 0x000fea000383ffff */
.L_x_398:
[----:B--2---:R2:W3:Y:S02]  /*2b150*/  SYNCS.PHASECHK.TRANS64.TRYWAIT P5, [R97+URZ+0x29890], R98 ;  /* 0x02989062610075a7 */ /* 0x0044e400080a017f */
[----:B---3--:R-:W-:Y:S05]  /*2b160*/  @!P5 NANOSLEEP.SYNCS 0x989680 ;  /* 0x009896800000d95d */ /* 0x008fea0003900000 */
[----:B------:R-:W3:Y:S02]  /*2b170*/  @!P5 SYNCS.PHASECHK.TRANS64 P5, [R97+URZ+0x29890], R98 ;  /* 0x029890626100d5a7 */ /* 0x000ee400080a007f */
[----:B---3--:R-:W-:Y:S05]  /*2b180*/  @!P5 BRA `(.L_x_398) ;  /* 0xfffffffc00f0d947 */ /* 0x008fea000383ffff */
[----:B------:R-:W-:Y:S05]  /*2b190*/  BRA `(.L_x_664) ;  /* 0xfffffde4005c7947 */ /* 0x000fea000383ffff */
.L_x_423:
[----:B-1----:R1:W2:Y:S02]  /*2b1a0*/  SYNCS.PHASECHK.TRANS64.TRYWAIT P3, [R97+URZ+0x29890], R98 ;  /* 0x02989062610075a7 */ /* 0x0022a4000806017f */
[----:B--2---:R-:W-:Y:S05]  /*2b1b0*/  @!P3 NANOSLEEP.SYNCS 0x989680 ;  /* 0x009896800000b95d */ /* 0x004fea0003900000 */
[----:B------:R-:W2:Y:S02]  /*2b1c0*/  @!P3 SYNCS.PHASECHK.TRANS64 P3, [R97+URZ+0x29890], R98 ;  /* 0x029890626100b5a7 */ /* 0x000ea4000806007f */
[----:B--2---:R-:W-:Y:S05]  /*2b1d0*/  @!P3 BRA `(.L_x_423) ;  /* 0xfffffffc00f0b947 */ /* 0x004fea000383ffff */
[----:B------:R-:W-:Y:S05]  /*2b1e0*/  BRA `(.L_x_665) ;  /* 0xfffffe44001c7947 */ /* 0x000fea000383ffff */
.L_x_429:
[----:B-1----:R1:W2:Y:S02]  /*2b1f0*/  SYNCS.PHASECHK.TRANS64.TRYWAIT P2, [R97+URZ+0x298b0], R98 ;  /* 0x0298b062610075a7 */ /* 0x0022a4000804017f */
[----:B--2---:R-:W-:Y:S05]  /*2b200*/  @!P2 NANOSLEEP.SYNCS 0x989680 ;  /* 0x009896800000a95d */ /* 0x004fea0003900000 */
[----:B------:R-:W2:Y:S02]  /*2b210*/  @!P2 SYNCS.PHASECHK.TRANS64 P2, [R97+URZ+0x298b0], R98 ;  /* 0x0298b0626100a5a7 */ /* 0x000ea4000804007f */
[----:B--2---:R-:W-:Y:S05]  /*2b220*/  @!P2 BRA `(.L_x_429) ;  /* 0xfffffffc00f0a947 */ /* 0x004fea000383ffff */
[----:B------:R-:W-:Y:S05]  /*2b230*/  BRA `(.L_x_666) ;  /* 0xfffffe4800207947 */ /* 0x000fea000383ffff */
.L_x_439:
[----:B------:R-:W0:Y:S01]  /*2b240*/  S2R R2, SR_TID.X ;  /* 0x0000000000027919 */ /* 0x000e220000002100 */
[----:B------:R-:W-:Y:S01]  /*2b250*/  BSSY B0, `(.L_x_667) ;  /* 0x000000c000007945 */ /* 0x000fe20003800000 */
[----:B------:R-:W-:Y:S01]  /*2b260*/  IMAD.MOV.U32 R12, RZ, RZ, RZ ;  /* 0x000000ffff0c7224 */ /* 0x000fe200078e00ff */
[----:B------:R-:W-:Y:S01]  /*2b270*/  MOV R15, 0xffffffff ;  /* 0xffffffff000f7802 */ /* 0x000fe20000000f00 */
[----:B------:R-:W-:Y:S01]  /*2b280*/  IMAD.MOV.U32 R11, RZ, RZ, 0x1f ;  /* 0x0000001fff0b7424 */ /* 0x000fe200078e00ff */
[----:B0-----:R-:W-:-:S04]  /*2b290*/  IADD3 R3, R2, -0x80, RZ ;  /* 0xffffff8002037810 */ /* 0x001fc80007ffe0ff */
[----:B------:R-:W-:-:S04]  /*2b2a0*/  SHF.R.S32.HI R2, RZ, 0x1f, R3 ;  /* 0x0000001fff027819 */ /* 0x000fc80000011403 */
[----:B------:R-:W-:-:S04]  /*2b2b0*/  LEA.HI R2, R2, R3, RZ, 0x7 ;  /* 0x0000000302027211 */ /* 0x000fc800078f38ff */
[----:B------:R-:W-:-:S05]  /*2b2c0*/  SHF.R.S32.HI R2, RZ, 0x7, R2 ;  /* 0x00000007ff027819 */ /* 0x000fca0000011402 */
[----:B------:R-:W-:-:S07]  /*2b2d0*/  IMAD.MOV.U32 R13, RZ, RZ, R2 ;  /* 0x000000ffff0d7224 */ /* 0x000fce00078e0002 */
[----:B-----5:R-:W-:Y:S05]  /*2b2e0*/  WARPSYNC.COLLECTIVE R15, `(.L_x_668) ;  /* 0x000000000f087348 */ /* 0x020fea0003c00000 */
[----:B------:R0:W1:Y:S02]  /*2b2f0*/  SHFL.IDX P6, R14, R13, R12, R11 ;  /* 0x0000000c0d0e7389 */ /* 0x00006400000c000b */
[----:B01---5:R-:W-:Y:S01]  /*2b300*/  ENDCOLLECTIVE ;  /* 0x000000000000791b */ /* 0x023fe20003800000 */
.L_x_668:
[----:B------:R-:W-:Y:S05]  /*2b310*/  BSYNC B0 ;  /* 0x0000000000007941 */ /* 0x000fea0003800000 */
.L_x_667:
[----:B------:R-:W-:Y:S01]  /*2b320*/  IMAD.MOV.U32 R202, RZ, RZ, R14 ;  /* 0x000000ffffca7224 */ /* 0x000fe200078e000e */
[----:B------:R-:W-:Y:S06]  /*2b330*/  BRA `(.L_x_669) ;  /* 0xfffffe50009c7947 */ /* 0x000fec000383ffff */
.L_x_449:
[----:B------:R-:W-:Y:S01]  /*2b340*/  BSSY B1, `(.L_x_670) ;  /* 0x0000008000017945 */ /* 0x000fe20003800000 */
[----:B------:R-:W-:Y:S01]  /*2b350*/  IMAD.MOV.U32 R13, RZ, RZ, R28 ;  /* 0x000000ffff0d7224 */ /* 0x000fe200078e001c */
[----:B------:R-:W-:Y:S01]  /*2b360*/  MOV R11, 0x1e1f ;  /* 0x00001e1f000b7802 */ /* 0x000fe20000000f00 */
[----:B------:R-:W-:Y:S02]  /*2b370*/  IMAD.MOV.U32 R12, RZ, RZ, RZ ;  /* 0x000000ffff0c7224 */ /* 0x000fe400078e00ff */
[----:B------:R-:W-:-:S07]  /*2b380*/  IMAD.MOV.U32 R15, RZ, RZ, -0x1 ;  /* 0xffffffffff0f7424 */ /* 0x000fce00078e00ff */
[----:B------:R-:W-:Y:S05]  /*2b390*/  WARPSYNC.COLLECTIVE R15, `(.L_x_671) ;  /* 0x000000000f087348 */ /* 0x000fea0003c00000 */
[----:B------:R0:W1:Y:S02]  /*2b3a0*/  SHFL.IDX P6, R14, R13, R12, R11 ;  /* 0x0000000c0d0e7389 */ /* 0x00006400000c000b */
[----:B01----:R-:W-:Y:S01]  /*2b3b0*/  ENDCOLLECTIVE ;  /* 0x000000000000791b */ /* 0x003fe20003800000 */
.L_x_671:
[----:B------:R-:W-:Y:S05]  /*2b3c0*/  BSYNC B1 ;  /* 0x0000000000017941 */ /* 0x000fea0003800000 */
.L_x_670:
[----:B------:R-:W-:Y:S01]  /*2b3d0*/  IMAD.MOV.U32 R13, RZ, RZ, R26 ;  /* 0x000000ffff0d7224 */ /* 0x000fe200078e001a */
[----:B------:R-:W-:Y:S01]  /*2b3e0*/  MOV R12, RZ ;  /* 0x000000ff000c7202 */ /* 0x000fe20000000f00 */
[----:B------:R-:W-:Y:S02]  /*2b3f0*/  IMAD.MOV.U32 R11, RZ, RZ, 0x1e1f ;  /* 0x00001e1fff0b7424 */ /* 0x000fe400078e00ff */
[----:B------:R-:W-:Y:S02]  /*2b400*/  IMAD.MOV.U32 R15, RZ, RZ, -0x1 ;  /* 0xffffffffff0f7424 */ /* 0x000fe400078e00ff */
[----:B------:R-:W-:-:S07]  /*2b410*/  IMAD.MOV.U32 R0, RZ, RZ, R14 ;  /* 0x000000ffff007224 */ /* 0x000fce00078e000e */
[----:B------:R-:W-:Y:S05]  /*2b420*/  WARPSYNC.COLLECTIVE R15, `(.L_x_672) ;  /* 0x000000000f087348 */ /* 0x000fea0003c00000 */
[----:B------:R0:W1:Y:S02]  /*2b430*/  SHFL.IDX P6, R14, R13, R12, R11 ;  /* 0x0000000c0d0e7389 */ /* 0x00006400000c000b */
[----:B01----:R-:W-:Y:S01]  /*2b440*/  ENDCOLLECTIVE ;  /* 0x000000000000791b */ /* 0x003fe20003800000 */
.L_x_672:
[----:B------:R-:W-:Y:S01]  /*2b450*/  MOV R13, R29 ;  /* 0x0000001d000d7202 */ /* 0x000fe20000000f00 */
[----:B------:R-:W-:-:S07]  /*2b460*/  IMAD.MOV.U32 R27, RZ, RZ, R14 ;  /* 0x000000ffff1b7224 */ /* 0x000fce00078e000e */
[----:B------:R-:W-:Y:S05]  /*2b470*/  WARPSYNC.COLLECTIVE R15, `(.L_x_673) ;  /* 0x000000000f087348 */ /* 0x000fea0003c00000 */
[----:B------:R0:W1:Y:S02]  /*2b480*/  SHFL.IDX P6, R14, R13, R12, R11 ;  /* 0x0000000c0d0e7389 */ /* 0x00006400000c000b */
[----:B01----:R-:W-:Y:S01]  /*2b490*/  ENDCOLLECTIVE ;  /* 0x000000000000791b */ /* 0x003fe20003800000 */
.L_x_673:
[----:B------:R-:W-:Y:S02]  /*2b4a0*/  IMAD.MOV.U32 R13, RZ, RZ, R24 ;  /* 0x000000ffff0d7224 */ /* 0x000fe400078e0018 */
[----:B------:R-:W-:-:S07]  /*2b4b0*/  IMAD.MOV.U32 R3, RZ, RZ, R14 ;  /* 0x000000ffff037224 */ /* 0x000fce00078e000e */
[----:B------:R-:W-:Y:S05]  /*2b4c0*/  WARPSYNC.COLLECTIVE R15, `(.L_x_674) ;  /* 0x000000000f087348 */ /* 0x000fea0003c00000 */
[----:B------:R0:W1:Y:S02]  /*2b4d0*/  SHFL.IDX P6, R14, R13, R12, R11 ;  /* 0x0000000c0d0e7389 */ /* 0x00006400000c000b */
[----:B01----:R-:W-:Y:S01]  /*2b4e0*/  ENDCOLLECTIVE ;  /* 0x000000000000791b */ /* 0x003fe20003800000 */
.L_x_674:
[----:B------:R-:W-:Y:S05]  /*2b4f0*/  BRA `(.L_x_675) ;  /* 0xfffffe58000c7947 */ /* 0x000fea000383ffff */
.L_x_453:
[----:B0-----:R0:W2:Y:S02]  /*2b500*/  SYNCS.PHASECHK.TRANS64.TRYWAIT P0, [R16+URZ+0x29800], R5 ;  /* 0x02980005100075a7 */ /* 0x0010a4000800017f */
[----:B--2---:R-:W-:Y:S05]  /*2b510*/  @!P0 NANOSLEEP.SYNCS 0x989680 ;  /* 0x009896800000895d */ /* 0x004fea0003900000 */
[----:B------:R-:W2:Y:S02]  /*2b520*/  @!P0 SYNCS.PHASECHK.TRANS64 P0, [R16+URZ+0x29800], R5 ;  /* 0x02980005100085a7 */ /* 0x000ea4000800007f */
[----:B--2---:R-:W-:Y:S05]  /*2b530*/  @!P0 BRA `(.L_x_453) ;  /* 0xfffffffc00f08947 */ /* 0x004fea000383ffff */
[----:B------:R-:W-:Y:S05]  /*2b540*/  BRA `(.L_x_676) ;  /* 0xfffffe5c00607947 */ /* 0x000fea000383ffff */
.L_x_465:
[----:B------:R-:W-:Y:S01]  /*2b550*/  BSSY B1, `(.L_x_677) ;  /* 0x0000008000017945 */ /* 0x000fe20003800000 */
[----:B------:R-:W-:Y:S01]  /*2b560*/  IMAD.MOV.U32 R13, RZ, RZ, R28 ;  /* 0x000000ffff0d7224 */ /* 0x000fe200078e001c */
[----:B------:R-:W-:Y:S01]  /*2b570*/  MOV R12, RZ ;  /* 0x000000ff000c7202 */ /* 0x000fe20000000f00 */
[----:B------:R-:W-:Y:S02]  /*2b580*/  IMAD.MOV.U32 R11, RZ, RZ, 0x1e1f ;  /* 0x00001e1fff0b7424 */ /* 0x000fe400078e00ff */
[----:B------:R-:W-:-:S07]  /*2b590*/  IMAD.MOV.U32 R15, RZ, RZ, -0x1 ;  /* 0xffffffffff0f7424 */ /* 0x000fce00078e00ff */
[----:B------:R-:W-:Y:S05]  /*2b5a0*/  WARPSYNC.COLLECTIVE R15, `(.L_x_678) ;  /* 0x000000000f087348 */ /* 0x000fea0003c00000 */
[----:B------:R0:W1:Y:S02]  /*2b5b0*/  SHFL.IDX P6, R14, R13, R12, R11 ;  /* 0x0000000c0d0e7389 */ /* 0x00006400000c000b */
[----:B01----:R-:W-:Y:S01]  /*2b5c0*/  ENDCOLLECTIVE ;  /* 0x000000000000791b */ /* 0x003fe20003800000 */
.L_x_678:
[----:B------:R-:W-:Y:S05]  /*2b5d0*/  BSYNC B1 ;  /* 0x0000000000017941 */ /* 0x000fea0003800000 */
.L_x_677:
[----:B------:R-:W-:Y:S01]  /*2b5e0*/  MOV R13, R26 ;  /* 0x0000001a000d7202 */ /* 0x000fe20000000f00 */
[----:B------:R-:W-:Y:S02]  /*2b5f0*/  IMAD.MOV.U32 R12, RZ, RZ, RZ ;  /* 0x000000ffff0c7224 */ /* 0x000fe400078e00ff */
[----:B------:R-:W-:Y:S02]  /*2b600*/  IMAD.MOV.U32 R11, RZ, RZ, 0x1e1f ;  /* 0x00001e1fff0b7424 */ /* 0x000fe400078e00ff */
[----:B------:R-:W-:Y:S02]  /*2b610*/  IMAD.MOV.U32 R15, RZ, RZ, -0x1 ;  /* 0xffffffffff0f7424 */ /* 0x000fe400078e00ff */
[----:B------:R-:W-:-:S07]  /*2b620*/  IMAD.MOV.U32 R0, RZ, RZ, R14 ;  /* 0x000000ffff007224 */ /* 0x000fce00078e000e */
[----:B------:R-:W-:Y:S05]  /*2b630*/  WARPSYNC.COLLECTIVE R15, `(.L_x_679) ;  /* 0x000000000f087348 */ /* 0x000fea0003c00000 */
[----:B------:R0:W1:Y:S02]  /*2b640*/  SHFL.IDX P6, R14, R13, R12, R11 ;  /* 0x0000000c0d0e7389 */ /* 0x00006400000c000b */
[----:B01----:R-:W-:Y:S01]  /*2b650*/  ENDCOLLECTIVE ;  /* 0x000000000000791b */ /* 0x003fe20003800000 */
.L_x_679:
[----:B------:R-:W-:Y:S01]  /*2b660*/  IMAD.MOV.U32 R13, RZ, RZ, R29 ;  /* 0x000000ffff0d7224 */ /* 0x000fe200078e001d */
[----:B------:R-:W-:-:S07]  /*2b670*/  MOV R3, R14 ;  /* 0x0000000e00037202 */ /* 0x000fce0000000f00 */
[----:B------:R-:W-:Y:S05]  /*2b680*/  WARPSYNC.COLLECTIVE R15, `(.L_x_680) ;  /* 0x000000000f087348 */ /* 0x000fea0003c00000 */
[----:B------:R0:W1:Y:S02]  /*2b690*/  SHFL.IDX P6, R14, R13, R12, R11 ;  /* 0x0000000c0d0e7389 */ /* 0x00006400000c000b */
[----:B01----:R-:W-:Y:S01]  /*2b6a0*/  ENDCOLLECTIVE ;  /* 0x000000000000791b */ /* 0x003fe20003800000 */
.L_x_680:
[----:B------:R-:W-:Y:S02]  /*2b6b0*/  IMAD.MOV.U32 R13, RZ, RZ, R24 ;  /* 0x000000ffff0d7224 */ /* 0x000fe400078e0018 */
[----:B------:R-:W-:-:S07]  /*2b6c0*/  IMAD.MOV.U32 R20, RZ, RZ, R14 ;  /* 0x000000ffff147224 */ /* 0x000fce00078e000e */
[----:B------:R-:W-:Y:S05]  /*2b6d0*/  WARPSYNC.COLLECTIVE R15, `(.L_x_681) ;  /* 0x000000000f087348 */ /* 0x000fea0003c00000 */
[----:B------:R0:W1:Y:S02]  /*2b6e0*/  SHFL.IDX P6, R14, R13, R12, R11 ;  /* 0x0000000c0d0e7389 */ /* 0x00006400000c000b */
[----:B01----:R-:W-:Y:S01]  /*2b6f0*/  ENDCOLLECTIVE ;  /* 0x000000000000791b */ /* 0x003fe20003800000 */
.L_x_681:
[----:B------:R-:W-:Y:S01]  /*2b700*/  MOV R21, R14 ;  /* 0x0000000e00157202 */ /* 0x000fe20000000f00 */
[----:B------:R-:W-:Y:S06]  /*2b710*/  BRA `(.L_x_682) ;  /* 0xfffffe8800b07947 */ /* 0x000fec000383ffff */
.L_x_469:
[----:B-1----:R1:W2:Y:S02]  /*2b720*/  SYNCS.PHASECHK.TRANS64.TRYWAIT P0, [R16+URZ+0x29800], R21 ;  /* 0x02980015100075a7 */ /* 0x0022a4000800017f */
[----:B--2---:R-:W-:Y:S05]  /*2b730*/  @!P0 NANOSLEEP.SYNCS 0x989680 ;  /* 0x009896800000895d */ /* 0x004fea0003900000 */
[----:B------:R-:W2:Y:S02]  /*2b740*/  @!P0 SYNCS.PHASECHK.TRANS64 P0, [R16+URZ+0x29800], R21 ;  /* 0x02980015100085a7 */ /* 0x000ea4000800007f */
[----:B--2---:R-:W-:Y:S05]  /*2b750*/  @!P0 BRA `(.L_x_469) ;  /* 0xfffffffc00f08947 */ /* 0x004fea000383ffff */
[----:B------:R-:W-:Y:S05]  /*2b760*/  BRA `(.L_x_683) ;  /* 0xfffffe8c00b87947 */ /* 0x000fea000383ffff */
.L_x_477:
[----:B-1----:R1:W2:Y:S02]  /*2b770*/  SYNCS.PHASECHK.TRANS64.TRYWAIT P2, [R3+URZ+0x29830], R0 ;  /* 0x02983000030075a7 */ /* 0x0022a4000804017f */
[----:B--2---:R-:W-:Y:S05]  /*2b780*/  @!P2 NANOSLEEP.SYNCS 0x989680 ;  /* 0x009896800000a95d */ /* 0x004fea0003900000 */
[----:B------:R-:W2:Y:S02]  /*2b790*/  @!P2 SYNCS.PHASECHK.TRANS64 P2, [R3+URZ+0x29830], R0 ;  /* 0x029830000300a5a7 */ /* 0x000ea4000804007f */
[----:B--2---:R-:W-:Y:S05]  /*2b7a0*/  @!P2 BRA `(.L_x_477) ;  /* 0xfffffffc00f0a947 */ /* 0x004fea000383ffff */
[----:B------:R-:W-:Y:S05]  /*2b7b0*/  BRA `(.L_x_476) ;  /* 0xfffffec000107947 */ /* 0x000fea000383ffff */
.L_x_483:
[----:B-1----:R1:W2:Y:S02]  /*2b7c0*/  SYNCS.PHASECHK.TRANS64.TRYWAIT P2, [R11+URZ+0x29830], R10 ;  /* 0x0298300a0b0075a7 */ /* 0x0022a4000804017f */
[----:B--2---:R-:W-:Y:S05]  /*2b7d0*/  @!P2 NANOSLEEP.SYNCS 0x989680 ;  /* 0x009896800000a95d */ /* 0x004fea0003900000 */
[----:B------:R-:W2:Y:S02]  /*2b7e0*/  @!P2 SYNCS.PHASECHK.TRANS64 P2, [R11+URZ+0x29830], R10 ;  /* 0x0298300a0b00a5a7 */ /* 0x000ea4000804007f */
[----:B--2---:R-:W-:Y:S05]  /*2b7f0*/  @!P2 BRA `(.L_x_483) ;  /* 0xfffffffc00f0a947 */ /* 0x004fea000383ffff */
[----:B------:R-:W-:Y:S05]  /*2b800*/  BRA `(.L_x_482) ;  /* 0xffffff0000387947 */ /* 0x000fea000383ffff */
.L_x_487:
[----:B-1----:R1:W2:Y:S02]  /*2b810*/  SYNCS.PHASECHK.TRANS64.TRYWAIT P1, [R11+URZ+0x29850], R8 ;  /* 0x029850080b0075a7 */ /* 0x0022a4000802017f */
[----:B--2---:R-:W-:Y:S05]  /*2b820*/  @!P1 NANOSLEEP.SYNCS 0x989680 ;  /* 0x009896800000995d */ /* 0x004fea0003900000 */
[----:B------:R-:W2:Y:S02]  /*2b830*/  @!P1 SYNCS.PHASECHK.TRANS64 P1, [R11+URZ+0x29850], R8 ;  /* 0x029850080b0095a7 */ /* 0x000ea4000802007f */
[----:B--2---:R-:W-:Y:S05]  /*2b840*/  @!P1 BRA `(.L_x_487) ;  /* 0xfffffffc00f09947 */ /* 0x004fea000383ffff */
[----:B------:R-:W-:Y:S05]  /*2b850*/  BRA `(.L_x_484) ;  /* 0xffffff1000747947 */ /* 0x000fea000383ffff */
.L_x_493:
[----:B-1----:R1:W2:Y:S02]  /*2b860*/  SYNCS.PHASECHK.TRANS64.TRYWAIT P1, [R13+URZ+0x29850], R0 ;  /* 0x029850000d0075a7 */ /* 0x0022a4000802017f */
[----:B--2---:R-:W-:Y:S05]  /*2b870*/  @!P1 NANOSLEEP.SYNCS 0x989680 ;  /* 0x009896800000995d */ /* 0x004fea0003900000 */
[----:B------:R-:W2:Y:S02]  /*2b880*/  @!P1 SYNCS.PHASECHK.TRANS64 P1, [R13+URZ+0x29850], R0 ;  /* 0x029850000d0095a7 */ /* 0x000ea4000802007f */
[----:B--2---:R-:W-:Y:S05]  /*2b890*/  @!P1 BRA `(.L_x_493) ;  /* 0xfffffffc00f09947 */ /* 0x004fea000383ffff */
[----:B------:R-:W-:Y:S05]  /*2b8a0*/  BRA `(.L_x_492) ;  /* 0xffffff3c000c7947 */ /* 0x000fea000383ffff */
.L_x_497:
[----:B------:R-:W-:Y:S01]  /*2b8b0*/  SEL R130, R65, R12, P0 ;  /* 0x0000000c41827207 */ /* 0x000fe20000000000 */
[----:B------:R-:W-:Y:S01]  /*2b8c0*/  IMAD.MOV.U32 R11, RZ, RZ, 0x1c1f ;  /* 0x00001c1fff0b7424 */ /* 0x000fe200078e00ff */
[----:B------:R-:W-:Y:S01]  /*2b8d0*/  SEL R82, R12, R65, P0 ;  /* 0x000000410c527207 */ /* 0x000fe20000000000 */
[----:B-----5:R-:W-:Y:S01]  /*2b8e0*/  IMAD.MOV.U32 R12, RZ, RZ, R7 ;  /* 0x000000ffff0c7224 */ /* 0x020fe200078e0007 */
[----:B--2---:R-:W-:Y:S01]  /*2b8f0*/  SEL R144, R95, R40, P0 ;  /* 0x000000285f907207 */ /* 0x004fe20000000000 */
[----:B------:R-:W-:Y:S01]  /*2b900*/  IMAD.MOV.U32 R15, RZ, RZ, -0x1 ;  /* 0xffffffffff0f7424 */ /* 0x000fe200078e00ff */
[----:B------:R-:W-:Y:S02]  /*2b910*/  SEL R38, R40, R95, P0 ;  /* 0x0000005f28267207 */ /* 0x000fe40000000000 */
[----:B------:R-:W-:-:S07]  /*2b920*/  LOP3.LUT R5, R7, 0x2, RZ, 0x3c, !PT ;  /* 0x0000000207057812 */ /* 0x000fce00078e3cff */
[----:B-1----:R-:W-:Y:S05]  /*2b930*/  WARPSYNC.COLLECTIVE R15, `(.L_x_684) ;  /* 0x000000000f087348 */ /* 0x002fea0003c00000 */
[----:B------:R0:W2:Y:S02]  /*2b940*/  SHFL.IDX P6, R14, R13, R12, R11 ;  /* 0x0000000c0d0e7389 */ /* 0x0000a400000c000b */
[----:B012---:R-:W-:Y:S01]  /*2b950*/  ENDCOLLECTIVE ;  /* 0x000000000000791b */ /* 0x007fe20003800000 */
.L_x_684:
[----:B------:R-:W-:Y:S02]  /*2b960*/  SEL R134, R112, R97, P0 ;  /* 0x0000006170867207 */ /* 0x000fe40000000000 */
[----:B------:R-:W-:Y:S02]  /*2b970*/  SEL R112, R97, R112, P0 ;  /* 0x0000007061707207 */ /* 0x000fe40000000000 */
[----:B------:R-:W-:Y:S02]  /*2b980*/  SEL R154, R109, R92, P0 ;  /* 0x0000005c6d9a7207 */ /* 0x000fe40000000000 */
[----:B------:R-:W-:Y:S02]  /*2b990*/  SEL R138, R93, R36, P0 ;  /* 0x000000245d8a7207 */ /* 0x000fe40000000000 */
[----:B------:R-:W-:Y:S02]  /*2b9a0*/  SEL R70, R74, R63, P0 ;  /* 0x0000003f4a467207 */ /* 0x000fe40000000000 */
[----:B------:R-:W-:-:S02]  /*2b9b0*/  SEL R30, R63, R74, P0 ;  /* 0x0000004a3f1e7207 */ /* 0x000fc40000000000 */
[----:B------:R-:W-:Y:S01]  /*2b9c0*/  SEL R76, R92, R109, P0 ;  /* 0x0000006d5c4c7207 */ /* 0x000fe20000000000 */
[----:B------:R-:W-:Y:S01]  /*2b9d0*/  IMAD.MOV.U32 R13, RZ, RZ, R96 ;  /* 0x000000ffff0d7224 */ /* 0x000fe200078e0060 */
[----:B------:R-:W-:Y:S02]  /*2b9e0*/  SEL R36, R36, R93, P0 ;  /* 0x0000005d24247207 */ /* 0x000fe40000000000 */
[----:B------:R-:W-:Y:S02]  /*2b9f0*/  SEL R124, R104, R49, P0 ;  /* 0x00000031687c7207 */ /* 0x000fe40000000000 */
[----:B------:R-:W-:Y:S02]  /*2ba00*/  SEL R46, R49, R104, P0 ;  /* 0x00000068312e7207 */ /* 0x000fe40000000000 */
[----:B------:R-:W-:Y:S02]  /*2ba10*/  SEL R152, R99, R94, P0 ;  /* 0x0000005e63987207 */ /* 0x000fe40000000000 */
[----:B------:R-:W-:-:S02]  /*2ba20*/  SEL R140, R91, R80, P0 ;  /* 0x000000505b8c7207 */ /* 0x000fc40000000000 */
[----:B------:R-:W-:-:S07]  /*2ba30*/  MOV R95, R14 ;  /* 0x0000000e005f7202 */ /* 0x000fce0000000f00 */
[----:B------:R-:W-:Y:S05]  /*2ba40*/  WARPSYNC.COLLECTIVE R15, `(.L_x_685) ;  /* 0x000000000f087348 */ /* 0x000fea0003c00000 */
[----:B------:R0:W1:Y:S02]  /*2ba50*/  SHFL.IDX P6, R14, R13, R12, R11 ;  /* 0x0000000c0d0e7389 */ /* 0x00006400000c000b */
[----:B01----:R-:W-:Y:S01]  /*2ba60*/  ENDCOLLECTIVE ;  /* 0x000000000000791b */ /* 0x003fe20003800000 */
.L_x_685:
        /* <DEDUP_REMOVED lines=8> */
[----:B------:R-:W-:Y:S02]  /*2baf0*/  MOV R12, R5 ;  /* 0x00000005000c7202 */ /* 0x000fe40000000f00 */
[----:B------:R-:W-:Y:S02]  /*2bb00*/  SEL R24, R64, R39, P0 ;  /* 0x0000002740187207 */ /* 0x000fe40000000000 */
[----:B------:R-:W-:Y:S02]  /*2bb10*/  SEL R64, R72, R55, P0 ;  /* 0x0000003748407207 */ /* 0x000fe40000000000 */
[----:B------:R-:W-:Y:S02]  /*2bb20*/  SEL R26, R55, R72, P0 ;  /* 0x00000048371a7207 */ /* 0x000fe40000000000 */
[----:B------:R-:W-:Y:S01]  /*2bb30*/  SEL R72, R33, R84, P0 ;  /* 0x0000005421487207 */ /* 0x000fe20000000000 */
[----:B------:R-:W-:Y:S01]  /*2bb40*/  IMAD.MOV.U32 R97, RZ, RZ, R14 ;  /* 0x000000ffff617224 */ /* 0x000fe200078e000e */
[----:B------:R-:W-:-:S07]  /*2bb50*/  SEL R28, R84, R33, P0 ;  /* 0x00000021541c7207 */ /* 0x000fce0000000000 */
[----:B------:R-:W-:Y:S05]  /*2bb60*/  WARPSYNC.COLLECTIVE R15, `(.L_x_686) ;  /* 0x000000000f087348 */ /* 0x000fea0003c00000 */
[----:B------:R0:W1:Y:S02]  /*2bb70*/  SHFL.IDX P6, R14, R13, R12, R11 ;  /* 0x0000000c0d0e7389 */ /* 0x00006400000c000b */
[----:B01----:R-:W-:Y:S01]  /*2bb80*/  ENDCOLLECTIVE ;  /* 0x000000000000791b */ /* 0x003fe20003800000 */
.L_x_686:
        /* <DEDUP_REMOVED lines=18> */
.L_x_687:
        /* <DEDUP_REMOVED lines=18> */
.L_x_688:
        /* <DEDUP_REMOVED lines=11> */
[----:B------:R-:W-:Y:S01]  /*2be80*/  SEL R97, R44, R97, P0 ;  /* 0x000000612c617207 */ /* 0x000fe20000000000 */
[----:B------:R-:W-:-:S07]  /*2be90*/  IMAD.MOV.U32 R74, RZ, RZ, R14 ;  /* 0x000000ffff4a7224 */ /* 0x000fce00078e000e */
[----:B------:R-:W-:Y:S05]  /*2bea0*/  WARPSYNC.COLLECTIVE R15, `(.L_x_689) ;  /* 0x000000000f087348 */ /* 0x000fea0003c00000 */
[----:B------:R0:W1:Y:S02]  /*2beb0*/  SHFL.IDX P6, R14, R13, R12, R11 ;  /* 0x0000000c0d0e7389 */ /* 0x00006400000c000b */
[----:B01----:R-:W-:Y:S01]  /*2bec0*/  ENDCOLLECTIVE ;  /* 0x000000000000791b */ /* 0x003fe20003800000 */
.L_x_689:
[----:B------:R-:W-:Y:S02]  /*2bed0*/  IMAD.MOV.U32 R13, RZ, RZ, R76 ;  /* 0x000000ffff0d7224 */ /* 0x000fe400078e004c */
[----:B------:R-:W-:Y:S01]  /*2bee0*/  IMAD.MOV.U32 R12, RZ, RZ, R5 ;  /* 0x000000ffff0c7224 */ /* 0x000fe200078e0005 */
[----:B------:R-:W-:-:S07]  /*2bef0*/  MOV R75, R14 ;  /* 0x0000000e004b7202 */ /* 0x000fce0000000f00 */
[----:B------:R-:W-:Y:S05]  /*2bf00*/  WARPSYNC.COLLECTIVE R15, `(.L_x_690) ;  /* 0x000000000f087348 */ /* 0x000fea0003c00000 */
[----:B------:R0:W1:Y:S02]  /*2bf10*/  SHFL.IDX P6, R14, R13, R12, R11 ;  /* 0x0000000c0d0e7389 */ /* 0x00006400000c000b */
[----:B01----:R-:W-:Y:S01]  /*2bf20*/  ENDCOLLECTIVE ;  /* 0x000000000000791b */ /* 0x003fe20003800000 */
.L_x_690:
[----:B------:R-:W-:Y:S01]  /*2bf30*/  MOV R13, R36 ;  /* 0x00000024000d7202 */ /* 0x000fe20000000f00 */
[----:B------:R-:W-:-:S07]  /*2bf40*/  IMAD.MOV.U32 R49, RZ, RZ, R14 ;  /* 0x000000ffff317224 */ /* 0x000fce00078e000e */
[----:B------:R-:W-:Y:S05]  /*2bf50*/  WARPSYNC.COLLECTIVE R15, `(.L_x_691) ;  /* 0x000000000f087348 */ /* 0x000fea0003c00000 */
[----:B------:R0:W1:Y:S02]  /*2bf60*/  SHFL.IDX P6, R14, R13, R12, R11 ;  /* 0x0000000c0d0e7389 */ /* 0x00006400000c000b */
[----:B01----:R-:W-:Y:S01]  /*2bf70*/  ENDCOLLECTIVE ;  /* 0x000000000000791b */ /* 0x003fe20003800000 */
.L_x_691:
[----:B------:R-:W-:Y:S02]  /*2bf80*/  SEL R93, R74, R49, P0 ;  /* 0x000000314a5d7207 */ /* 0x000fe40000000000 */
[----:B------:R-:W-:Y:S01]  /*2bf90*/  SEL R74, R49, R74, P0 ;  /* 0x0000004a314a7207 */ /* 0x000fe20000000000 */
[----:B------:R-:W-:Y:S02]  /*2bfa0*/  IMAD.MOV.U32 R13, RZ, RZ, R152 ;  /* 0x000000ffff0d7224 */ /* 0x000fe400078e0098 */
[----:B------:R-:W-:Y:S02]  /*2bfb0*/  IMAD.MOV.U32 R12, RZ, RZ, R7 ;  /* 0x000000ffff0c7224 */ /* 0x000fe400078e0007 */
[----:B------:R-:W-:-:S07]  /*2bfc0*/  IMAD.MOV.U32 R36, RZ, RZ, R14 ;  /* 0x000000ffff247224 */ /* 0x000fce00078e000e */
[----:B------:R-:W-:Y:S05]  /*2bfd0*/  WARPSYNC.COLLECTIVE R15, `(.L_x_692) ;  /* 0x000000000f087348 */ /* 0x000fea0003c00000 */
[----:B------:R0:W1:Y:S02]  /*2bfe0*/  SHFL.IDX P6, R14, R13, R12, R11 ;  /* 0x0000000c0d0e7389 */ /* 0x00006400000c000b */
[----:B01----:R-:W-:Y:S01]  /*2bff0*/  ENDCOLLECTIVE ;  /* 0x000000000000791b */ /* 0x003fe20003800000 */
.L_x_692:
[----:B------:R-:W-:Y:S01]  /*2c000*/  IMAD.MOV.U32 R13, RZ, RZ, R140 ;  /* 0x000000ffff0d7224 */ /* 0x000fe200078e008c */
[----:B------:R-:W-:-:S07]  /*2c010*/  MOV R0, R14 ;  /* 0x0000000e00007202 */ /* 0x000fce0000000f00 */
[----:B------:R-:W-:Y:S05]  /*2c020*/  WARPSYNC.COLLECTIVE R15, `(.L_x_693) ;  /* 0x000000000f087348 */ /* 0x000fea0003c00000 */
[----:B------:R0:W1:Y:S02]  /*2c030*/  SHFL.IDX P6, R14, R13, R12, R11 ;  /* 0x0000000c0d0e7389 */ /* 0x00006400000c000b */
[----:B01----:R-:W-:Y:S01]  /*2c040*/  ENDCOLLECTIVE ;  /* 0x000000000000791b */ /* 0x003fe20003800000 */
.L_x_693:
[----:B------:R-:W-:Y:S01]  /*2c050*/  IMAD.MOV.U32 R13, RZ, RZ, R94 ;  /* 0x000000ffff0d7224 */ /* 0x000fe200078e005e */
[----:B------:R-:W-:Y:S02]  /*2c060*/  MOV R12, R5 ;  /* 0x00000005000c7202 */ /* 0x000fe40000000f00 */
[----:B------:R-:W-:Y:S02]  /*2c070*/  SEL R94, R75, R36, P0 ;  /* 0x000000244b5e7207 */ /* 0x000fe40000000000 */
[----:B------:R-:W-:Y:S01]  /*2c080*/  SEL R75, R36, R75, P0 ;  /* 0x0000004b244b7207 */ /* 0x000fe20000000000 */
[----:B------:R-:W-:-:S07]  /*2c090*/  IMAD.MOV.U32 R3, RZ, RZ, R14 ;  /* 0x000000ffff037224 */ /* 0x000fce00078e000e */
[----:B------:R-:W-:Y:S05]  /*2c0a0*/  WARPSYNC.COLLECTIVE R15, `(.L_x_694) ;  /* 0x000000000f087348 */ /* 0x000fea0003c00000 */
[----:B------:R0:W1:Y:S02]  /*2c0b0*/  SHFL.IDX P6, R14, R13, R12, R11 ;  /* 0x0000000c0d0e7389 */ /* 0x00006400000c000b */
[----:B01----:R-:W-:Y:S01]  /*2c0c0*/  ENDCOLLECTIVE ;  /* 0x000000000000791b */ /* 0x003fe20003800000 */
.L_x_694:
[----:B------:R-:W-:Y:S02]  /*2c0d0*/  IMAD.MOV.U32 R13, RZ, RZ, R20 ;  /* 0x000000ffff0d7224 */ /* 0x000fe400078e0014 */
[----:B------:R-:W-:-:S07]  /*2c0e0*/  IMAD.MOV.U32 R33, RZ, RZ, R14 ;  /* 0x000000ffff217224 */ /* 0x000fce00078e000e */
[----:B------:R-:W-:Y:S05]  /*2c0f0*/  WARPSYNC.COLLECTIVE R15, `(.L_x_695) ;  /* 0x000000000f087348 */ /* 0x000fea0003c00000 */
[----:B------:R0:W1:Y:S02]  /*2c100*/  SHFL.IDX P6, R14, R13, R12, R11 ;  /* 0x0000000c0d0e7389 */ /* 0x00006400000c000b */
[----:B01----:R-:W-:Y:S01]  /*2c110*/  ENDCOLLECTIVE ;  /* 0x000000000000791b */ /* 0x003fe20003800000 */
.L_x_695:
[----:B------:R-:W-:Y:S02]  /*2c120*/  SEL R76, R0, R33, P0 ;  /* 0x00000021004c7207 */ /* 0x000fe40000000000 */
[----:B------:R-:W-:Y:S02]  /*2c130*/  SEL R0, R33, R0, P0 ;  /* 0x0000000021007207 */ /* 0x000fe40000000000 */
[----:B------:R-:W-:Y:S01]  /*2c140*/  MOV R13, R144 ;  /* 0x00000090000d7202 */ /* 0x000fe20000000f00 */
[----:B------:R-:W-:Y:S02]  /*2c150*/  IMAD.MOV.U32 R12, RZ, RZ, R7 ;  /* 0x000000ffff0c7224 */ /* 0x000fe400078e0007 */
[----:B------:R-:W-:-:S07]  /*2c160*/  IMAD.MOV.U32 R20, RZ, RZ, R14 ;  /* 0x000000ffff147224 */ /* 0x000fce00078e000e */
[----:B------:R-:W-:Y:S05]  /*2c170*/  WARPSYNC.COLLECTIVE R15, `(.L_x_696) ;  /* 0x000000000f087348 */ /* 0x000fea0003c00000 */
[----:B------:R0:W1:Y:S02]  /*2c180*/  SHFL.IDX P6, R14, R13, R12, R11 ;  /* 0x0000000c0d0e7389 */ /* 0x00006400000c000b */
[----:B01----:R-:W-:Y:S01]  /*2c190*/  ENDCOLLECTIVE ;  /* 0x000000000000791b */ /* 0x003fe20003800000 */
.L_x_696:
[----:B------:R-:W-:Y:S02]  /*2c1a0*/  SEL R2, R3, R20, P0 ;  /* 0x0000001403027207 */ /* 0x000fe40000000000 */
[----:B------:R-:W-:Y:S01]  /*2c1b0*/  SEL R3, R20, R3, P0 ;  /* 0x0000000314037207 */ /* 0x000fe20000000000 */
[----:B------:R-:W-:Y:S02]  /*2c1c0*/  IMAD.MOV.U32 R13, RZ, RZ, R142 ;  /* 0x000000ffff0d7224 */ /* 0x000fe400078e008e */
[----:B------:R-:W-:-:S07]  /*2c1d0*/  IMAD.MOV.U32 R21, RZ, RZ, R14 ;  /* 0x000000ffff157224 */ /* 0x000fce00078e000e */
[----:B------:R-:W-:Y:S05]  /*2c1e0*/  WARPSYNC.COLLECTIVE R15, `(.L_x_697) ;  /* 0x000000000f087348 */ /* 0x000fea0003c00000 */
[----:B------:R0:W1:Y:S02]  /*2c1f0*/  SHFL.IDX P6, R14, R13, R12, R11 ;  /* 0x0000000c0d0e7389 */ /* 0x00006400000c000b */
[----:B01----:R-:W-:Y:S01]  /*2c200*/  ENDCOLLECTIVE ;  /* 0x000000000000791b */ /* 0x003fe20003800000 */
.L_x_697:
[----:B------:R-:W-:Y:S02]  /*2c210*/  IMAD.MOV.U32 R13, RZ, RZ, R38 ;  /* 0x000000ffff0d7224 */ /* 0x000fe400078e0026 */
[----:B------:R-:W-:Y:S01]  /*2c220*/  IMAD.MOV.U32 R12, RZ, RZ, R5 ;  /* 0x000000ffff0c7224 */ /* 0x000fe200078e0005 */
[----:B------:R-:W-:-:S07]  /*2c230*/  MOV R37, R14 ;  /* 0x0000000e00257202 */ /* 0x000fce0000000f00 */
[----:B------:R-:W-:Y:S05]  /*2c240*/  WARPSYNC.COLLECTIVE R15, `(.L_x_698) ;  /* 0x000000000f087348 */ /* 0x000fea0003c00000 */
[----:B------:R0:W1:Y:S02]  /*2c250*/  SHFL.IDX P6, R14, R13, R12, R11 ;  /* 0x0000000c0d0e7389 */ /* 0x00006400000c000b */
[----:B01----:R-:W-:Y:S01]  /*2c260*/  ENDCOLLECTIVE ;  /* 0x000000000000791b */ /* 0x003fe20003800000 */
.L_x_698:
[----:B------:R-:W-:Y:S01]  /*2c270*/  MOV R13, R120 ;  /* 0x00000078000d7202 */ /* 0x000fe20000000f00 */
[----:B------:R-:W-:-:S07]  /*2c280*/  IMAD.MOV.U32 R38, RZ, RZ, R14 ;  /* 0x000000ffff267224 */ /* 0x000fce00078e000e */
[----:B------:R-:W-:Y:S05]  /*2c290*/  WARPSYNC.COLLECTIVE R15, `(.L_x_699) ;  /* 0x000000000f087348 */ /* 0x000fea0003c00000 */
[----:B------:R0:W1:Y:S02]  /*2c2a0*/  SHFL.IDX P6, R14, R13, R12, R11 ;  /* 0x0000000c0d0e7389 */ /* 0x00006400000c000b */
[----:B01----:R-:W-:Y:S01]  /*2c2b0*/  ENDCOLLECTIVE ;  /* 0x000000000000791b */ /* 0x003fe20003800000 */
.L_x_699:
        /* <DEDUP_REMOVED lines=8> */
.L_x_700:
[----:B------:R-:W-:Y:S02]  /*2c340*/  SEL R36, R37, R120, P0 ;  /* 0x0000007825247207 */ /* 0x000fe40000000000 */
[----:B------:R-:W-:Y:S01]  /*2c350*/  SEL R37, R120, R37, P0 ;  /* 0x0000002578257207 */ /* 0x000fe20000000000 */
[----:B------:R-:W-:Y:S01]  /*2c360*/  IMAD.MOV.U32 R13, RZ, RZ, R134 ;  /* 0x000000ffff0d7224 */ /* 0x000fe200078e0086 */
[----:B------:R-:W-:-:S07]  /*2c370*/  MOV R39, R14 ;  /* 0x0000000e00277202 */ /* 0x000fce0000000f00 */
[----:B------:R-:W-:Y:S05]  /*2c380*/  WARPSYNC.COLLECTIVE R15, `(.L_x_701) ;  /* 0x000000000f087348 */ /* 0x000fea0003c00000 */
[----:B------:R0:W1:Y:S02]  /*2c390*/  SHFL.IDX P6, R14, R13, R12, R11 ;  /* 0x0000000c0d0e7389 */ /* 0x00006400000c000b */
[----:B01----:R-:W-:Y:S01]  /*2c3a0*/  ENDCOLLECTIVE ;  /* 0x000000000000791b */ /* 0x003fe20003800000 */
.L_x_701:
[----:B------:R-:W-:Y:S01]  /*2c3b0*/  IMAD.MOV.U32 R13, RZ, RZ, R118 ;  /* 0x000000ffff0d7224 */ /* 0x000fe200078e0076 */
[----:B------:R-:W-:Y:S01]  /*2c3c0*/  MOV R12, R5 ;  /* 0x00000005000c7202 */ /* 0x000fe20000000f00 */
[----:B------:R-:W-:-:S07]  /*2c3d0*/  IMAD.MOV.U32 R41, RZ, RZ, R14 ;  /* 0x000000ffff297224 */ /* 0x000fce00078e000e */
[----:B------:R-:W-:Y:S05]  /*2c3e0*/  WARPSYNC.COLLECTIVE R15, `(.L_x_702) ;  /* 0x000000000f087348 */ /* 0x000fea0003c00000 */
[----:B------:R0:W1:Y:S02]  /*2c3f0*/  SHFL.IDX P6, R14, R13, R12, R11 ;  /* 0x0000000c0d0e7389 */ /* 0x00006400000c000b */
[----:B01----:R-:W-:Y:S01]  /*2c400*/  ENDCOLLECTIVE ;  /* 0x000000000000791b */ /* 0x003fe20003800000 */
.L_x_702:
[----:B------:R-:W-:Y:S02]  /*2c410*/  IMAD.MOV.U32 R13, RZ, RZ, R112 ;  /* 0x000000ffff0d7224 */ /* 0x000fe400078e0070 */
[----:B------:R-:W-:-:S07]  /*2c420*/  IMAD.MOV.U32 R118, RZ, RZ, R14 ;  /* 0x000000ffff767224 */ /* 0x000fce00078e000e */
[----:B------:R-:W-:Y:S05]  /*2c430*/  WARPSYNC.COLLECTIVE R15, `(.L_x_703) ;  /* 0x000000000f087348 */ /* 0x000fea0003c00000 */
[----:B------:R0:W1:Y:S02]  /*2c440*/  SHFL.IDX P6, R14, R13, R12, R11 ;  /* 0x0000000c0d0e7389 */ /* 0x00006400000c000b */
[----:B01----:R-:W-:Y:S01]  /*2c450*/  ENDCOLLECTIVE ;  /* 0x000000000000791b */ /* 0x003fe20003800000 */
.L_x_703:
        /* <DEDUP_REMOVED lines=8> */
.L_x_704:
[----:B------:R-:W-:Y:S02]  /*2c4e0*/  IMAD.MOV.U32 R13, RZ, RZ, R68 ;  /* 0x000000ffff0d7224 */ /* 0x000fe400078e0044 */
[----:B------:R-:W-:-:S07]  /*2c4f0*/  IMAD.MOV.U32 R43, RZ, RZ, R14 ;  /* 0x000000ffff2b7224 */ /* 0x000fce00078e000e */
[----:B------:R-:W-:Y:S05]  /*2c500*/  WARPSYNC.COLLECTIVE R15, `(.L_x_705) ;  /* 0x000000000f087348 */ /* 0x000fea0003c00000 */
[----:B------:R0:W1:Y:S02]  /*2c510*/  SHFL.IDX P6, R14, R13, R12, R11 ;  /* 0x0000000c0d0e7389 */ /* 0x00006400000c000b */
[----:B01----:R-:W-:Y:S01]  /*2c520*/  ENDCOLLECTIVE ;  /* 0x000000000000791b */ /* 0x003fe20003800000 */
.L_x_705:
[----:B------:R-:W-:Y:S02]  /*2c530*/  IMAD.MOV.U32 R13, RZ, RZ, R110 ;  /* 0x000000ffff0d7224 */ /* 0x000fe400078e006e */
[----:B------:R-:W-:Y:S01]  /*2c540*/  IMAD.MOV.U32 R12, RZ, RZ, R5 ;  /* 0x000000ffff0c7224 */ /* 0x000fe200078e0005 */
[----:B------:R-:W-:-:S07]  /*2c550*/  MOV R45, R14 ;  /* 0x0000000e002d7202 */ /* 0x000fce0000000f00 */
[----:B------:R-:W-:Y:S05]  /*2c560*/  WARPSYNC.COLLECTIVE R15, `(.L_x_706) ;  /* 0x000000000f087348 */ /* 0x000fea0003c00000 */
[----:B------:R0:W1:Y:S02]  /*2c570*/  SHFL.IDX P6, R14, R13, R12, R11 ;  /* 0x0000000c0d0e7389 */ /* 0x00006400000c000b */
[----:B01----:R-:W-:Y:S01]  /*2c580*/  ENDCOLLECTIVE ;  /* 0x000000000000791b */ /* 0x003fe20003800000 */
.L_x_706:
[----:B------:R-:W-:Y:S01]  /*2c590*/  MOV R13, R108 ;  /* 0x0000006c000d7202 */ /* 0x000fe20000000f00 */
[----:B------:R-:W-:-:S07]  /*2c5a0*/  IMAD.MOV.U32 R110, RZ, RZ, R14 ;  /* 0x000000ffff6e7224 */ /* 0x000fce00078e000e */
[----:B------:R-:W-:Y:S05]  /*2c5b0*/  WARPSYNC.COLLECTIVE R15, `(.L_x_707) ;  /* 0x000000000f087348 */ /* 0x000fea0003c00000 */
[----:B------:R0:W1:Y:S02]  /*2c5c0*/  SHFL.IDX P6, R14, R13, R12, R11 ;  /* 0x0000000c0d0e7389 */ /* 0x00006400000c000b */
[----:B01----:R-:W-:Y:S01]  /*2c5d0*/  ENDCOLLECTIVE ;  /* 0x000000000000791b */ /* 0x003fe20003800000 */
.L_x_707:
[----:B------:R-:W-:Y:S02]  /*2c5e0*/  IMAD.MOV.U32 R13, RZ, RZ, R130 ;  /* 0x000000ffff0d7224 */ /* 0x000fe400078e0082 */
[----:B------:R-:W-:Y:S02]  /*2c5f0*/  IMAD.MOV.U32 R12, RZ, RZ, R7 ;  /* 0x000000ffff0c7224 */ /* 0x000fe400078e0007 */
[----:B------:R-:W-:-:S07]  /*2c600*/  IMAD.MOV.U32 R108, RZ, RZ, R14 ;  /* 0x000000ffff6c7224 */ /* 0x000fce00078e000e */
[----:B------:R-:W-:Y:S05]  /*2c610*/  WARPSYNC.COLLECTIVE R15, `(.L_x_708) ;  /* 0x000000000f087348 */ /* 0x000fea0003c00000 */
[----:B------:R0:W1:Y:S02]  /*2c620*/  SHFL.IDX P6, R14, R13, R12, R11 ;  /* 0x0000000c0d0e7389 */ /* 0x00006400000c000b */
[----:B01----:R-:W-:Y:S01]  /*2c630*/  ENDCOLLECTIVE ;  /* 0x000000000000791b */ /* 0x003fe20003800000 */
.L_x_708:
[----:B------:R-:W-:Y:S02]  /*2c640*/  SEL R44, R45, R108, P0 ;  /* 0x0000006c2d2c7207 */ /* 0x000fe40000000000 */
[----:B------:R-:W-:Y:S01]  /*2c650*/  SEL R45, R108, R45, P0 ;  /* 0x0000002d6c2d7207 */ /* 0x000fe20000000000 */
[----:B------:R-:W-:Y:S01]  /*2c660*/  IMAD.MOV.U32 R13, RZ, RZ, R66 ;  /* 0x000000ffff0d7224 */ /* 0x000fe200078e0042 */
[----:B------:R-:W-:-:S07]  /*2c670*/  MOV R47, R14 ;  /* 0x0000000e002f7202 */ /* 0x000fce0000000f00 */
[----:B------:R-:W-:Y:S05]  /*2c680*/  WARPSYNC.COLLECTIVE R15, `(.L_x_709) ;  /* 0x000000000f087348 */ /* 0x000fea0003c00000 */
[----:B------:R0:W1:Y:S02]  /*2c690*/  SHFL.IDX P6, R14, R13, R12, R11 ;  /* 0x0000000c0d0e7389 */ /* 0x00006400000c000b */
[----:B01----:R-:W-:Y:S01]  /*2c6a0*/  ENDCOLLECTIVE ;  /* 0x000000000000791b */ /* 0x003fe20003800000 */
.L_x_709:
[----:B------:R-:W-:Y:S01]  /*2c6b0*/  IMAD.MOV.U32 R13, RZ, RZ, R82 ;  /* 0x000000ffff0d7224 */ /* 0x000fe200078e0052 */
[----:B------:R-:W-:Y:S01]  /*2c6c0*/  MOV R12, R5 ;  /* 0x00000005000c7202 */ /* 0x000fe20000000f00 */
[----:B------:R-:W-:-:S07]  /*2c6d0*/  IMAD.MOV.U32 R77, RZ, RZ, R14 ;  /* 0x000000ffff4d7224 */ /* 0x000fce00078e000e */
[----:B------:R-:W-:Y:S05]  /*2c6e0*/  WARPSYNC.COLLECTIVE R15, `(.L_x_710) ;  /* 0x000000000f087348 */ /* 0x000fea0003c00000 */
[----:B------:R0:W1:Y:S02]  /*2c6f0*/  SHFL.IDX P6, R14, R13, R12, R11 ;  /* 0x0000000c0d0e7389 */ /* 0x00006400000c000b */
[----:B01----:R-:W-:Y:S01]  /*2c700*/  ENDCOLLECTIVE ;  /* 0x000000000000791b */ /* 0x003fe20003800000 */
.L_x_710:
[----:B------:R-:W-:Y:S02]  /*2c710*/  IMAD.MOV.U32 R13, RZ, RZ, R80 ;  /* 0x000000ffff0d7224 */ /* 0x000fe400078e0050 */
[----:B------:R-:W-:-:S07]  /*2c720*/  IMAD.MOV.U32 R82, RZ, RZ, R14 ;  /* 0x000000ffff527224 */ /* 0x000fce00078e000e */
[----:B------:R-:W-:Y:S05]  /*2c730*/  WARPSYNC.COLLECTIVE R15, `(.L_x_711) ;  /* 0x000000000f087348 */ /* 0x000fea0003c00000 */
[----:B------:R0:W1:Y:S02]  /*2c740*/  SHFL.IDX P6, R14, R13, R12, R11 ;  /* 0x0000000c0d0e7389 */ /* 0x00006400000c000b */
[----:B01----:R-:W-:Y:S01]  /*2c750*/  ENDCOLLECTIVE ;  /* 0x000000000000791b */ /* 0x003fe20003800000 */
.L_x_711:
[----:B------:R-:W-:Y:S01]  /*2c760*/  MOV R13, R128 ;  /* 0x00000080000d7202 */ /* 0x000fe20000000f00 */
[----:B------:R-:W-:Y:S02]  /*2c770*/  IMAD.MOV.U32 R12, RZ, RZ, R7 ;  /* 0x000000ffff0c7224 */ /* 0x000fe400078e0007 */
[----:B------:R-:W-:-:S07]  /*2c780*/  IMAD.MOV.U32 R80, RZ, RZ, R14 ;  /* 0x000000ffff507224 */ /* 0x000fce00078e000e */
[----:B------:R-:W-:Y:S05]  /*2c790*/  WARPSYNC.COLLECTIVE R15, `(.L_x_712) ;  /* 0x000000000f087348 */ /* 0x000fea0003c00000 */
[----:B------:R0:W1:Y:S02]  /*2c7a0*/  SHFL.IDX P6, R14, R13, R12, R11 ;  /* 0x0000000c0d0e7389 */ /* 0x00006400000c000b */
[----:B01----:R-:W-:Y:S01]  /*2c7b0*/  ENDCOLLECTIVE ;  /* 0x000000000000791b */ /* 0x003fe20003800000 */
.L_x_712:
[----:B------:R-:W-:Y:S02]  /*2c7c0*/  IMAD.MOV.U32 R13, RZ, RZ, R126 ;  /* 0x000000ffff0d7224 */ /* 0x000fe400078e007e */
[----:B------:R-:W-:-:S07]  /*2c7d0*/  IMAD.MOV.U32 R79, RZ, RZ, R14 ;  /* 0x000000ffff4f7224 */ /* 0x000fce00078e000e */
[----:B------:R-:W-:Y:S05]  /*2c7e0*/  WARPSYNC.COLLECTIVE R15, `(.L_x_713) ;  /* 0x000000000f087348 */ /* 0x000fea0003c00000 */
[----:B------:R0:W1:Y:S02]  /*2c7f0*/  SHFL.IDX P6, R14, R13, R12, R11 ;  /* 0x0000000c0d0e7389 */ /* 0x00006400000c000b */
[----:B01----:R-:W-:Y:S01]  /*2c800*/  ENDCOLLECTIVE ;  /* 0x000000000000791b */ /* 0x003fe20003800000 */
.L_x_713:
[----:B------:R-:W-:Y:S02]  /*2c810*/  IMAD.MOV.U32 R13, RZ, RZ, R78 ;  /* 0x000000ffff0d7224 */ /* 0x000fe400078e004e */
[----:B------:R-:W-:Y:S01]  /*2c820*/  IMAD.MOV.U32 R12, RZ, RZ, R5 ;  /* 0x000000ffff0c7224 */ /* 0x000fe200078e0005 */
[----:B------:R-:W-:-:S07]  /*2c830*/  MOV R81, R14 ;  /* 0x0000000e00517202 */ /* 0x000fce0000000f00 */
[----:B------:R-:W-:Y:S05]  /*2c840*/  WARPSYNC.COLLECTIVE R15, `(.L_x_714) ;  /* 0x000000000f087348 */ /* 0x000fea0003c00000 */
[----:B------:R0:W1:Y:S02]  /*2c850*/  SHFL.IDX P6, R14, R13, R12, R11 ;  /* 0x0000000c0d0e7389 */ /* 0x00006400000c000b */
[----:B01----:R-:W-:Y:S01]  /*2c860*/  ENDCOLLECTIVE ;  /* 0x000000000000791b */ /* 0x003fe20003800000 */
.L_x_714:
[----:B------:R-:W-:Y:S02]  /*2c870*/  MOV R13, R48 ;  /* 0x00000030000d7202 */ /* 0x000fe40000000f00 */
[----:B------:R-:W-:Y:S02]  /*2c880*/  SEL R48, R77, R80, P0 ;  /* 0x000000504d307207 */ /* 0x000fe40000000000 */
[----:B------:R-:W-:Y:S01]  /*2c890*/  SEL R77, R80, R77, P0 ;  /* 0x0000004d504d7207 */ /* 0x000fe20000000000 */
[----:B------:R-:W-:-:S07]  /*2c8a0*/  IMAD.MOV.U32 R126, RZ, RZ, R14 ;  /* 0x000000ffff7e7224 */ /* 0x000fce00078e000e */
[----:B------:R-:W-:Y:S05]  /*2c8b0*/  WARPSYNC.COLLECTIVE R15, `(.L_x_715) ;  /* 0x000000000f087348 */ /* 0x000fea0003c00000 */
[----:B------:R0:W1:Y:S02]  /*2c8c0*/  SHFL.IDX P6, R14, R13, R12, R11 ;  /* 0x0000000c0d0e7389 */ /* 0x00006400000c000b */
[----:B01----:R-:W-:Y:S01]  /*2c8d0*/  ENDCOLLECTIVE ;  /* 0x000000000000791b */ /* 0x003fe20003800000 */
.L_x_715:
        /* <DEDUP_REMOVED lines=8> */
.L_x_716:
[----:B------:R-:W-:Y:S02]  /*2c960*/  SEL R80, R81, R128, P0 ;  /* 0x0000008051507207 */ /* 0x000fe40000000000 */
[----:B------:R-:W-:Y:S01]  /*2c970*/  SEL R81, R128, R81, P0 ;  /* 0x0000005180517207 */ /* 0x000fe20000000000 */
[----:B------:R-:W-:Y:S01]  /*2c980*/  IMAD.MOV.U32 R13, RZ, RZ, R122 ;  /* 0x000000ffff0d7224 */ /* 0x000fe200078e007a */
[----:B------:R-:W-:-:S07]  /*2c990*/  MOV R83, R14 ;  /* 0x0000000e00537202 */ /* 0x000fce0000000f00 */
[----:B------:R-:W-:Y:S05]  /*2c9a0*/  WARPSYNC.COLLECTIVE R15, `(.L_x_717) ;  /* 0x000000000f087348 */ /* 0x000fea0003c00000 */
[----:B------:R0:W1:Y:S02]  /*2c9b0*/  SHFL.IDX P6, R14, R13, R12, R11 ;  /* 0x0000000c0d0e7389 */ /* 0x00006400000c000b */
[----:B01----:R-:W-:Y:S01]  /*2c9c0*/  ENDCOLLECTIVE ;  /* 0x000000000000791b */ /* 0x003fe20003800000 */
.L_x_717:
        /* <DEDUP_REMOVED lines=8> */
.L_x_718:
[----:B------:R-:W-:Y:S01]  /*2ca50*/  IMAD.MOV.U32 R13, RZ, RZ, R42 ;  /* 0x000000ffff0d7224 */ /* 0x000fe200078e002a */
[----:B------:R-:W-:Y:S02]  /*2ca60*/  SEL R42, R43, R110, P0 ;  /* 0x0000006e2b2a7207 */ /* 0x000fe40000000000 */
[----:B------:R-:W-:Y:S01]  /*2ca70*/  SEL R43, R110, R43, P0 ;  /* 0x0000002b6e2b7207 */ /* 0x000fe20000000000 */
[----:B------:R-:W-:-:S07]  /*2ca80*/  IMAD.MOV.U32 R122, RZ, RZ, R14 ;  /* 0x000000ffff7a7224 */ /* 0x000fce00078e000e */
[----:B------:R-:W-:Y:S05]  /*2ca90*/  WARPSYNC.COLLECTIVE R15, `(.L_x_719) ;  /* 0x000000000f087348 */ /* 0x000fea0003c00000 */
[----:B------:R0:W1:Y:S02]  /*2caa0*/  SHFL.IDX P6, R14, R13, R12, R11 ;  /* 0x0000000c0d0e7389 */ /* 0x00006400000c000b */
[----:B01----:R-:W-:Y:S01]  /*2cab0*/  ENDCOLLECTIVE ;  /* 0x000000000000791b */ /* 0x003fe20003800000 */
.L_x_719:
        /* <DEDUP_REMOVED lines=8> */
.L_x_720:
[----:B------:R-:W-:Y:S01]  /*2cb40*/  SEL R49, R31, R124, P0 ;  /* 0x0000007c1f317207 */ /* 0x000fe20000000000 */
[----:B------:R-:W-:Y:S02]  /*2cb50*/  IMAD.MOV.U32 R13, RZ, RZ, R114 ;  /* 0x000000ffff0d7224 */ /* 0x000fe400078e0072 */
[----:B------:R-:W-:-:S07]  /*2cb60*/  IMAD.MOV.U32 R27, RZ, RZ, R14 ;  /* 0x000000ffff1b7224 */ /* 0x000fce00078e000e */
[----:B------:R-:W-:Y:S05]  /*2cb70*/  WARPSYNC.COLLECTIVE R15, `(.L_x_721) ;  /* 0x000000000f087348 */ /* 0x000fea0003c00000 */
[----:B------:R0:W1:Y:S02]  /*2cb80*/  SHFL.IDX P6, R14, R13, R12, R11 ;  /* 0x0000000c0d0e7389 */ /* 0x00006400000c000b */
[----:B01----:R-:W-:Y:S01]  /*2cb90*/  ENDCOLLECTIVE ;  /* 0x000000000000791b */ /* 0x003fe20003800000 */
.L_x_721:
[----:B------:R-:W-:Y:S01]  /*2cba0*/  IMAD.MOV.U32 R13, RZ, RZ, R40 ;  /* 0x000000ffff0d7224 */ /* 0x000fe200078e0028 */
[----:B------:R-:W-:Y:S01]  /*2cbb0*/  SEL R40, R41, R112, P0 ;  /* 0x0000007029287207 */ /* 0x000fe20000000000 */
[----:B------:R-:W-:Y:S01]  /*2cbc0*/  IMAD.MOV.U32 R12, RZ, RZ, R5 ;  /* 0x000000ffff0c7224 */ /* 0x000fe200078e0005 */
[----:B------:R-:W-:Y:S02]  /*2cbd0*/  SEL R41, R112, R41, P0 ;  /* 0x0000002970297207 */ /* 0x000fe40000000000 */
[----:B------:R-:W-:-:S07]  /*2cbe0*/  MOV R29, R14 ;  /* 0x0000000e001d7202 */ /* 0x000fce0000000f00 */
[----:B------:R-:W-:Y:S05]  /*2cbf0*/  WARPSYNC.COLLECTIVE R15, `(.L_x_722) ;  /* 0x000000000f087348 */ /* 0x000fea0003c00000 */
[----:B------:R0:W1:Y:S02]  /*2cc00*/  SHFL.IDX P6, R14, R13, R12, R11 ;  /* 0x0000000c0d0e7389 */ /* 0x00006400000c000b */
[----:B01----:R-:W-:Y:S01]  /*2cc10*/  ENDCOLLECTIVE ;  /* 0x000000000000791b */ /* 0x003fe20003800000 */
.L_x_722:
[----:B------:R-:W-:Y:S01]  /*2cc20*/  MOV R13, R52 ;  /* 0x00000034000d7202 */ /* 0x000fe20000000f00 */
[----:B------:R-:W-:-:S07]  /*2cc30*/  IMAD.MOV.U32 R114, RZ, RZ, R14 ;  /* 0x000000ffff727224 */ /* 0x000fce00078e000e */
[----:B------:R-:W-:Y:S05]  /*2cc40*/  WARPSYNC.COLLECTIVE R15, `(.L_x_723) ;  /* 0x000000000f087348 */ /* 0x000fea0003c00000 */
[----:B------:R0:W1:Y:S02]  /*2cc50*/  SHFL.IDX P6, R14, R13, R12, R11 ;  /* 0x0000000c0d0e7389 */ /* 0x00006400000c000b */
[----:B01----:R-:W-:Y:S01]  /*2cc60*/  ENDCOLLECTIVE ;  /* 0x000000000000791b */ /* 0x003fe20003800000 */
.L_x_723:
        /* <DEDUP_REMOVED lines=8> */
.L_x_724:
[----:B------:R-:W-:Y:S01]  /*2ccf0*/  SEL R53, R29, R116, P0 ;  /* 0x000000741d357207 */ /* 0x000fe20000000000 */
[----:B------:R-:W-:Y:S01]  /*2cd00*/  IMAD.MOV.U32 R13, RZ, RZ, R104 ;  /* 0x000000ffff0d7224 */ /* 0x000fe200078e0068 */
[----:B------:R-:W-:-:S07]  /*2cd10*/  MOV R9, R14 ;  /* 0x0000000e00097202 */ /* 0x000fce0000000f00 */
[----:B------:R-:W-:Y:S05]  /*2cd20*/  WARPSYNC.COLLECTIVE R15, `(.L_x_725) ;  /* 0x000000000f087348 */ /* 0x000fea0003c00000 */
[----:B------:R0:W1:Y:S02]  /*2cd30*/  SHFL.IDX P6, R14, R13, R12, R11 ;  /* 0x0000000c0d0e7389 */ /* 0x00006400000c000b */
[----:B01----:R-:W-:Y:S01]  /*2cd40*/  ENDCOLLECTIVE ;  /* 0x000000000000791b */ /* 0x003fe20003800000 */
.L_x_725:
[----:B------:R-:W-:Y:S01]  /*2cd50*/  IMAD.MOV.U32 R13, RZ, RZ, R58 ;  /* 0x000000ffff0d7224 */ /* 0x000fe200078e003a */
[----:B------:R-:W-:Y:S01]  /*2cd60*/  MOV R12, R5 ;  /* 0x00000005000c7202 */ /* 0x000fe20000000f00 */
[----:B------:R-:W-:-:S07]  /*2cd70*/  IMAD.MOV.U32 R25, RZ, RZ, R14 ;  /* 0x000000ffff197224 */ /* 0x000fce00078e000e */
[----:B------:R-:W-:Y:S05]  /*2cd80*/  WARPSYNC.COLLECTIVE R15, `(.L_x_726) ;  /* 0x000000000f087348 */ /* 0x000fea0003c00000 */
[----:B------:R0:W1:Y:S02]  /*2cd90*/  SHFL.IDX P6, R14, R13, R12, R11 ;  /* 0x0000000c0d0e7389 */ /* 0x00006400000c000b */
[----:B01----:R-:W-:Y:S01]  /*2cda0*/  ENDCOLLECTIVE ;  /* 0x000000000000791b */ /* 0x003fe20003800000 */
.L_x_726:
[----:B------:R-:W-:Y:S01]  /*2cdb0*/  IMAD.MOV.U32 R13, RZ, RZ, R50 ;  /* 0x000000ffff0d7224 */ /* 0x000fe200078e0032 */
[----:B------:R-:W-:Y:S01]  /*2cdc0*/  SEL R50, R124, R31, P0 ;  /* 0x0000001f7c327207 */ /* 0x000fe20000000000 */
[----:B------:R-:W-:-:S07]  /*2cdd0*/  IMAD.MOV.U32 R58, RZ, RZ, R14 ;  /* 0x000000ffff3a7224 */ /* 0x000fce00078e000e */
[----:B------:R-:W-:Y:S05]  /*2cde0*/  WARPSYNC.COLLECTIVE R15, `(.L_x_727) ;  /* 0x000000000f087348 */ /* 0x000fea0003c00000 */
[----:B------:R0:W1:Y:S02]  /*2cdf0*/  SHFL.IDX P6, R14, R13, R12, R11 ;  /* 0x0000000c0d0e7389 */ /* 0x00006400000c000b */
[----:B01----:R-:W-:Y:S01]  /*2ce00*/  ENDCOLLECTIVE ;  /* 0x000000000000791b */ /* 0x003fe20003800000 */
.L_x_727:
[----:B------:R-:W-:Y:S02]  /*2ce10*/  SEL R55, R9, R58, P0 ;  /* 0x0000003a09377207 */ /* 0x000fe40000000000 */
[----:B------:R-:W-:Y:S01]  /*2ce20*/  MOV R13, R64 ;  /* 0x00000040000d7202 */ /* 0x000fe20000000f00 */
[----:B------:R-:W-:Y:S02]  /*2ce30*/  IMAD.MOV.U32 R12, RZ, RZ, R7 ;  /* 0x000000ffff0c7224 */ /* 0x000fe400078e0007 */
[----:B------:R-:W-:-:S07]  /*2ce40*/  IMAD.MOV.U32 R98, RZ, RZ, R14 ;  /* 0x000000ffff627224 */ /* 0x000fce00078e000e */
[----:B------:R-:W-:Y:S05]  /*2ce50*/  WARPSYNC.COLLECTIVE R15, `(.L_x_728) ;  /* 0x000000000f087348 */ /* 0x000fea0003c00000 */
[----:B------:R0:W1:Y:S02]  /*2ce60*/  SHFL.IDX P6, R14, R13, R12, R11 ;  /* 0x0000000c0d0e7389 */ /* 0x00006400000c000b */
[----:B01----:R-:W-:Y:S01]  /*2ce70*/  ENDCOLLECTIVE ;  /* 0x000000000000791b */ /* 0x003fe20003800000 */
.L_x_728:
[----:B------:R-:W-:Y:S02]  /*2ce80*/  SEL R63, R25, R98, P0 ;  /* 0x00000062193f7207 */ /* 0x000fe40000000000 */
[----:B------:R-:W-:Y:S01]  /*2ce90*/  SEL R64, R98, R25, P0 ;  /* 0x0000001962407207 */ /* 0x000fe20000000000 */
[----:B------:R-:W-:Y:S02]  /*2cea0*/  IMAD.MOV.U32 R98, RZ, RZ, RZ ;  /* 0x000000ffff627224 */ /* 0x000fe400078e00ff */
[----:B------:R-:W-:Y:S01]  /*2ceb0*/  IMAD.MOV.U32 R13, RZ, RZ, R62 ;  /* 0x000000ffff0d7224 */ /* 0x000fe200078e003e */
[----:B------:R-:W-:Y:S01]  /*2cec0*/  SEL R62, R58, R9, P0 ;  /* 0x000000093a3e7207 */ /* 0x000fe20000000000 */
[----:B------:R-:W-:-:S07]  /*2ced0*/  IMAD.MOV.U32 R66, RZ, RZ, R14 ;  /* 0x000000ffff427224 */ /* 0x000fce00078e000e */
[----:B------:R-:W-:Y:S05]  /*2cee0*/  WARPSYNC.COLLECTIVE R15, `(.L_x_729) ;  /* 0x000000000f087348 */ /* 0x000fea0003c00000 */
[----:B------:R0:W1:Y:S02]  /*2cef0*/  SHFL.IDX P6, R14, R13, R12, R11 ;  /* 0x0000000c0d0e7389 */ /* 0x00006400000c000b */
[----:B01----:R-:W-:Y:S01]  /*2cf00*/  ENDCOLLECTIVE ;  /* 0x000000000000791b */ /* 0x003fe20003800000 */
.L_x_729:
[----:B------:R-:W-:Y:S02]  /*2cf10*/  IMAD.MOV.U32 R13, RZ, RZ, R26 ;  /* 0x000000ffff0d7224 */ /* 0x000fe400078e001a */
[----:B------:R-:W-:Y:S01]  /*2cf20*/  IMAD.MOV.U32 R12, RZ, RZ, R5 ;  /* 0x000000ffff0c7224 */ /* 0x000fe200078e0005 */
[----:B------:R-:W-:-:S07]  /*2cf30*/  MOV R68, R14 ;  /* 0x0000000e00447202 */ /* 0x000fce0000000f00 */
[----:B------:R-:W-:Y:S05]  /*2cf40*/  WARPSYNC.COLLECTIVE R15, `(.L_x_730) ;  /* 0x000000000f087348 */ /* 0x000fea0003c00000 */
[----:B------:R0:W1:Y:S02]  /*2cf50*/  SHFL.IDX P6, R14, R13, R12, R11 ;  /* 0x0000000c0d0e7389 */ /* 0x00006400000c000b */
[----:B01----:R-:W-:Y:S01]  /*2cf60*/  ENDCOLLECTIVE ;  /* 0x000000000000791b */ /* 0x003fe20003800000 */
.L_x_730:
[----:B------:R-:W-:Y:S01]  /*2cf70*/  MOV R13, R24 ;  /* 0x00000018000d7202 */ /* 0x000fe20000000f00 */
[----:B------:R-:W-:-:S07]  /*2cf80*/  IMAD.MOV.U32 R59, RZ, RZ, R14 ;  /* 0x000000ffff3b7224 */ /* 0x000fce00078e000e */
[----:B------:R-:W-:Y:S05]  /*2cf90*/  WARPSYNC.COLLECTIVE R15, `(.L_x_731) ;  /* 0x000000000f087348 */ /* 0x000fea0003c00000 */
[----:B------:R0:W1:Y:S02]  /*2cfa0*/  SHFL.IDX P6, R14, R13, R12, R11 ;  /* 0x0000000c0d0e7389 */ /* 0x00006400000c000b */
[----:B01----:R-:W-:Y:S01]  /*2cfb0*/  ENDCOLLECTIVE ;  /* 0x000000000000791b */ /* 0x003fe20003800000 */
.L_x_731:
        /* <DEDUP_REMOVED lines=8> */
.L_x_732:
[----:B------:R-:W-:Y:S02]  /*2d040*/  SEL R67, R68, R61, P0 ;  /* 0x0000003d44437207 */ /* 0x000fe40000000000 */
[----:B------:R-:W-:Y:S01]  /*2d050*/  SEL R68, R61, R68, P0 ;  /* 0x000000443d447207 */ /* 0x000fe20000000000 */
[----:B------:R-:W-:Y:S01]  /*2d060*/  IMAD.MOV.U32 R13, RZ, RZ, R72 ;  /* 0x000000ffff0d7224 */ /* 0x000fe200078e0048 */
[----:B------:R-:W-:-:S07]  /*2d070*/  MOV R70, R14 ;  /* 0x0000000e00467202 */ /* 0x000fce0000000f00 */
[----:B------:R-:W-:Y:S05]  /*2d080*/  WARPSYNC.COLLECTIVE R15, `(.L_x_733) ;  /* 0x000000000f087348 */ /* 0x000fea0003c00000 */
[----:B------:R0:W1:Y:S02]  /*2d090*/  SHFL.IDX P6, R14, R13, R12, R11 ;  /* 0x0000000c0d0e7389 */ /* 0x00006400000c000b */
[----:B01----:R-:W-:Y:S01]  /*2d0a0*/  ENDCOLLECTIVE ;  /* 0x000000000000791b */ /* 0x003fe20003800000 */
.L_x_733:
[----:B------:R-:W-:Y:S01]  /*2d0b0*/  IMAD.MOV.U32 R13, RZ, RZ, R30 ;  /* 0x000000ffff0d7224 */ /* 0x000fe200078e001e */
[----:B------:R-:W-:Y:S01]  /*2d0c0*/  MOV R12, R5 ;  /* 0x00000005000c7202 */ /* 0x000fe20000000f00 */
[----:B------:R-:W-:-:S07]  /*2d0d0*/  IMAD.MOV.U32 R72, RZ, RZ, R14 ;  /* 0x000000ffff487224 */ /* 0x000fce00078e000e */
[----:B------:R-:W-:Y:S05]  /*2d0e0*/  WARPSYNC.COLLECTIVE R15, `(.L_x_734) ;  /* 0x000000000f087348 */ /* 0x000fea0003c00000 */
[----:B------:R0:W1:Y:S02]  /*2d0f0*/  SHFL.IDX P6, R14, R13, R12, R11 ;  /* 0x0000000c0d0e7389 */ /* 0x00006400000c000b */
[----:B01----:R-:W-:Y:S01]  /*2d100*/  ENDCOLLECTIVE ;  /* 0x000000000000791b */ /* 0x003fe20003800000 */
.L_x_734:
[----:B------:R-:W-:Y:S02]  /*2d110*/  IMAD.MOV.U32 R13, RZ, RZ, R28 ;  /* 0x000000ffff0d7224 */ /* 0x000fe400078e001c */
[----:B------:R-:W-:-:S07]  /*2d120*/  IMAD.MOV.U32 R73, RZ, RZ, R14 ;  /* 0x000000ffff497224 */ /* 0x000fce00078e000e */
[----:B------:R-:W-:Y:S05]  /*2d130*/  WARPSYNC.COLLECTIVE R15, `(.L_x_735) ;  /* 0x000000000f087348 */ /* 0x000fea0003c00000 */
[----:B------:R0:W1:Y:S02]  /*2d140*/  SHFL.IDX P6, R14, R13, R12, R11 ;  /* 0x0000000c0d0e7389 */ /* 0x00006400000c000b */
[----:B01----:R-:W-:Y:S01]  /*2d150*/  ENDCOLLECTIVE ;  /* 0x000000000000791b */ /* 0x003fe20003800000 */
.L_x_735:
        /* <DEDUP_REMOVED lines=8> */
.L_x_736:
[----:B------:R-:W-:Y:S02]  /*2d1e0*/  SEL R71, R72, R85, P0 ;  /* 0x0000005548477207 */ /* 0x000fe40000000000 */
[----:B------:R-:W-:Y:S01]  /*2d1f0*/  SEL R72, R85, R72, P0 ;  /* 0x0000004855487207 */ /* 0x000fe20000000000 */
[----:B------:R-:W-:Y:S02]  /*2d200*/  IMAD.MOV.U32 R13, RZ, RZ, R86 ;  /* 0x000000ffff0d7224 */ /* 0x000fe400078e0056 */
[----:B------:R-:W-:-:S07]  /*2d210*/  IMAD.MOV.U32 R84, RZ, RZ, R14 ;  /* 0x000000ffff547224 */ /* 0x000fce00078e000e */
[----:B------:R-:W-:Y:S05]  /*2d220*/  WARPSYNC.COLLECTIVE R15, `(.L_x_737) ;  /* 0x000000000f087348 */ /* 0x000fea0003c00000 */
[----:B------:R0:W1:Y:S02]  /*2d230*/  SHFL.IDX P6, R14, R13, R12, R11 ;  /* 0x0000000c0d0e7389 */ /* 0x00006400000c000b */
[----:B01----:R-:W-:Y:S01]  /*2d240*/  ENDCOLLECTIVE ;  /* 0x000000000000791b */ /* 0x003fe20003800000 */
.L_x_737:
[----:B------:R-:W-:Y:S02]  /*2d250*/  IMAD.MOV.U32 R13, RZ, RZ, R34 ;  /* 0x000000ffff0d7224 */ /* 0x000fe400078e0022 */
[----:B------:R-:W-:Y:S01]  /*2d260*/  IMAD.MOV.U32 R12, RZ, RZ, R5 ;  /* 0x000000ffff0c7224 */ /* 0x000fe200078e0005 */
[----:B------:R-:W-:-:S07]  /*2d270*/  MOV R86, R14 ;  /* 0x0000000e00567202 */ /* 0x000fce0000000f00 */
[----:B------:R-:W-:Y:S05]  /*2d280*/  WARPSYNC.COLLECTIVE R15, `(.L_x_738) ;  /* 0x000000000f087348 */ /* 0x000fea0003c00000 */
[----:B------:R0:W1:Y:S02]  /*2d290*/  SHFL.IDX P6, R14, R13, R12, R11 ;  /* 0x0000000c0d0e7389 */ /* 0x00006400000c000b */
[----:B01----:R-:W-:Y:S01]  /*2d2a0*/  ENDCOLLECTIVE ;  /* 0x000000000000791b */ /* 0x003fe20003800000 */
.L_x_738:
[----:B------:R-:W-:Y:S01]  /*2d2b0*/  MOV R13, R32 ;  /* 0x00000020000d7202 */ /* 0x000fe20000000f00 */
[----:B------:R-:W-:-:S07]  /*2d2c0*/  IMAD.MOV.U32 R87, RZ, RZ, R14 ;  /* 0x000000ffff577224 */ /* 0x000fce00078e000e */
[----:B------:R-:W-:Y:S05]  /*2d2d0*/  WARPSYNC.COLLECTIVE R15, `(.L_x_739) ;  /* 0x000000000f087348 */ /* 0x000fea0003c00000 */
[----:B------:R0:W1:Y:S02]  /*2d2e0*/  SHFL.IDX P6, R14, R13, R12, R11 ;  /* 0x0000000c0d0e7389 */ /* 0x00006400000c000b */
[----:B01----:R-:W-:Y:S01]  /*2d2f0*/  ENDCOLLECTIVE ;  /* 0x000000000000791b */ /* 0x003fe20003800000 */
.L_x_739:
        /* <DEDUP_REMOVED lines=8> */
.L_x_740:
[----:B------:R-:W-:Y:S02]  /*2d380*/  SEL R85, R86, R91, P0 ;  /* 0x0000005b56557207 */ /* 0x000fe40000000000 */
[----:B------:R-:W-:Y:S01]  /*2d390*/  SEL R86, R91, R86, P0 ;  /* 0x000000565b567207 */ /* 0x000fe20000000000 */
[----:B------:R-:W-:Y:S01]  /*2d3a0*/  IMAD.MOV.U32 R13, RZ, RZ, R92 ;  /* 0x000000ffff0d7224 */ /* 0x000fe200078e005c */
[----:B------:R-:W-:-:S07]  /*2d3b0*/  MOV R90, R14 ;  /* 0x0000000e005a7202 */ /* 0x000fce0000000f00 */
[----:B------:R-:W-:Y:S05]  /*2d3c0*/  WARPSYNC.COLLECTIVE R15, `(.L_x_741) ;  /* 0x000000000f087348 */ /* 0x000fea0003c00000 */
[----:B------:R0:W1:Y:S02]  /*2d3d0*/  SHFL.IDX P6, R14, R13, R12, R11 ;  /* 0x0000000c0d0e7389 */ /* 0x00006400000c000b */
[----:B01----:R-:W-:Y:S01]  /*2d3e0*/  ENDCOLLECTIVE ;  /* 0x000000000000791b */ /* 0x003fe20003800000 */
.L_x_741:
[----:B------:R-:W-:Y:S01]  /*2d3f0*/  IMAD.MOV.U32 R13, RZ, RZ, R54 ;  /* 0x000000ffff0d7224 */ /* 0x000fe200078e0036 */
[----:B------:R-:W-:Y:S02]  /*2d400*/  MOV R12, R5 ;  /* 0x00000005000c7202 */ /* 0x000fe40000000f00 */
[----:B------:R-:W-:Y:S01]  /*2d410*/  SEL R54, R116, R29, P0 ;  /* 0x0000001d74367207 */ /* 0x000fe20000000000 */
[----:B------:R-:W-:-:S07]  /*2d420*/  IMAD.MOV.U32 R92, RZ, RZ, R14 ;  /* 0x000000ffff5c7224 */ /* 0x000fce00078e000e */
[----:B------:R-:W-:Y:S05]  /*2d430*/  WARPSYNC.COLLECTIVE R15, `(.L_x_742) ;  /* 0x000000000f087348 */ /* 0x000fea0003c00000 */
[----:B------:R0:W1:Y:S02]  /*2d440*/  SHFL.IDX P6, R14, R13, R12, R11 ;  /* 0x0000000c0d0e7389 */ /* 0x00006400000c000b */
[----:B01----:R-:W-:Y:S01]  /*2d450*/  ENDCOLLECTIVE ;  /* 0x000000000000791b */ /* 0x003fe20003800000 */
.L_x_742:
[----:B------:R-:W-:Y:S02]  /*2d460*/  IMAD.MOV.U32 R13, RZ, RZ, R10 ;  /* 0x000000ffff0d7224 */ /* 0x000fe400078e000a */
[----:B------:R-:W-:-:S07]  /*2d470*/  IMAD.MOV.U32 R109, RZ, RZ, R14 ;  /* 0x000000ffff6d7224 */ /* 0x000fce00078e000e */
[----:B------:R-:W-:Y:S05]  /*2d480*/  WARPSYNC.COLLECTIVE R15, `(.L_x_743) ;  /* 0x000000000f087348 */ /* 0x000fea0003c00000 */
[----:B------:R0:W1:Y:S02]  /*2d490*/  SHFL.IDX P6, R14, R13, R12, R11 ;  /* 0x0000000c0d0e7389 */ /* 0x00006400000c000b */
[----:B01----:R-:W-:Y:S01]  /*2d4a0*/  ENDCOLLECTIVE ;  /* 0x000000000000791b */ /* 0x003fe20003800000 */
.L_x_743:
        /* <DEDUP_REMOVED lines=8> */
.L_x_744:
[----:B------:R-:W-:Y:S02]  /*2d530*/  SEL R91, R92, R111, P0 ;  /* 0x0000006f5c5b7207 */ /* 0x000fe40000000000 */
[----:B------:R-:W-:Y:S01]  /*2d540*/  SEL R92, R111, R92, P0 ;  /* 0x0000005c6f5c7207 */ /* 0x000fe20000000000 */
[----:B------:R-:W-:Y:S02]  /*2d550*/  IMAD.MOV.U32 R13, RZ, RZ, R60 ;  /* 0x000000ffff0d7224 */ /* 0x000fe400078e003c */
[----:B------:R-:W-:-:S07]  /*2d560*/  IMAD.MOV.U32 R4, RZ, RZ, R14 ;  /* 0x000000ffff047224 */ /* 0x000fce00078e000e */
[----:B------:R-:W-:Y:S05]  /*2d570*/  WARPSYNC.COLLECTIVE R15, `(.L_x_745) ;  /* 0x000000000f087348 */ /* 0x000fea0003c00000 */
[----:B------:R0:W1:Y:S02]  /*2d580*/  SHFL.IDX P6, R14, R13, R12, R11 ;  /* 0x0000000c0d0e7389 */ /* 0x00006400000c000b */
[----:B01----:R-:W-:Y:S01]  /*2d590*/  ENDCOLLECTIVE ;  /* 0x000000000000791b */ /* 0x003fe20003800000 */
.L_x_745:
[----:B------:R-:W-:Y:S02]  /*2d5a0*/  IMAD.MOV.U32 R13, RZ, RZ, R8 ;  /* 0x000000ffff0d7224 */ /* 0x000fe400078e0008 */
[----:B------:R-:W-:Y:S01]  /*2d5b0*/  IMAD.MOV.U32 R12, RZ, RZ, R5 ;  /* 0x000000ffff0c7224 */ /* 0x000fe200078e0005 */
[----:B------:R-:W-:-:S07]  /*2d5c0*/  MOV R60, R14 ;  /* 0x0000000e003c7202 */ /* 0x000fce0000000f00 */
[----:B------:R-:W-:Y:S05]  /*2d5d0*/  WARPSYNC.COLLECTIVE R15, `(.L_x_746) ;  /* 0x000000000f087348 */ /* 0x000fea0003c00000 */
[----:B------:R0:W1:Y:S02]  /*2d5e0*/  SHFL.IDX P6, R14, R13, R12, R11 ;  /* 0x0000000c0d0e7389 */ /* 0x00006400000c000b */
[----:B01----:R-:W-:Y:S01]  /*2d5f0*/  ENDCOLLECTIVE ;  /* 0x000000000000791b */ /* 0x003fe20003800000 */
.L_x_746:
[----:B------:R-:W-:Y:S01]  /*2d600*/  MOV R13, R6 ;  /* 0x00000006000d7202 */ /* 0x000fe20000000f00 */
[----:B------:R-:W-:-:S07]  /*2d610*/  IMAD.MOV.U32 R7, RZ, RZ, R14 ;  /* 0x000000ffff077224 */ /* 0x000fce00078e000e */
[----:B------:R-:W-:Y:S05]  /*2d620*/  WARPSYNC.COLLECTIVE R15, `(.L_x_747) ;  /* 0x000000000f087348 */ /* 0x000fea0003c00000 */
[----:B------:R0:W1:Y:S02]  /*2d630*/  SHFL.IDX P6, R14, R13, R12, R11 ;  /* 0x0000000c0d0e7389 */ /* 0x00006400000c000b */
[----:B01----:R-:W-:Y:S01]  /*2d640*/  ENDCOLLECTIVE ;  /* 0x000000000000791b */ /* 0x003fe20003800000 */
.L_x_747:
[----:B------:R-:W-:Y:S05]  /*2d650*/  BRA `(.L_x_748) ;  /* 0xffffff3800387947 */ /* 0x000fea000383ffff */
.L_x_500:
[----:B------:R-:W-:Y:S01]  /*2d660*/  IMAD.MOV.U32 R13, RZ, RZ, R3 ;  /* 0x000000ffff0d7224 */ /* 0x000fe200078e0003 */
[----:B------:R-:W-:Y:S01]  /*2d670*/  MOV R11, 0x181f ;  /* 0x0000181f000b7802 */ /* 0x000fe20000000f00 */
[----:B------:R-:W-:Y:S02]  /*2d680*/  IMAD.MOV.U32 R12, RZ, RZ, RZ ;  /* 0x000000ffff0c7224 */ /* 0x000fe400078e00ff */
[----:B------:R-:W-:-:S07]  /*2d690*/  IMAD.MOV.U32 R15, RZ, RZ, -0x1 ;  /* 0xffffffffff0f7424 */ /* 0x000fce00078e00ff */
[----:B-----5:R-:W-:Y:S05]  /*2d6a0*/  WARPSYNC.COLLECTIVE R15, `(.L_x_749) ;  /* 0x000000000f087348 */ /* 0x020fea0003c00000 */
[----:B------:R0:W1:Y:S02]  /*2d6b0*/  SHFL.IDX P6, R14, R13, R12, R11 ;  /* 0x0000000c0d0e7389 */ /* 0x00006400000c000b */
[----:B01---5:R-:W-:Y:S01]  /*2d6c0*/  ENDCOLLECTIVE ;  /* 0x000000000000791b */ /* 0x023fe20003800000 */
.L_x_749:
[----:B------:R-:W-:Y:S02]  /*2d6d0*/  IMAD.MOV.U32 R13, RZ, RZ, R2 ;  /* 0x000000ffff0d7224 */ /* 0x000fe400078e0002 */
[----:B------:R-:W-:-:S07]  /*2d6e0*/  IMAD.MOV.U32 R0, RZ, RZ, R14 ;  /* 0x000000ffff007224 */ /* 0x000fce00078e000e */
[----:B------:R-:W-:Y:S05]  /*2d6f0*/  WARPSYNC.COLLECTIVE R15, `(.L_x_750) ;  /* 0x000000000f087348 */ /* 0x000fea0003c00000 */
[----:B------:R0:W1:Y:S02]  /*2d700*/  SHFL.IDX P6, R14, R13, R12, R11 ;  /* 0x0000000c0d0e7389 */ /* 0x00006400000c000b */
[----:B01----:R-:W-:Y:S01]  /*2d710*/  ENDCOLLECTIVE ;  /* 0x000000000000791b */ /* 0x003fe20003800000 */
.L_x_750:
[----:B------:R-:W-:Y:S05]  /*2d720*/  BRA `(.L_x_751) ;  /* 0xffffff4400ac7947 */ /* 0x000fea000383ffff */
.L_x_503:
[----:B------:R-:W-:Y:S01]  /*2d730*/  BSSY B1, `(.L_x_752) ;  /* 0x0000008000017945 */ /* 0x000fe20003800000 */
[----:B------:R-:W-:Y:S01]  /*2d740*/  MOV R13, R3 ;  /* 0x00000003000d7202 */ /* 0x000fe20000000f00 */
[----:B------:R-:W-:Y:S02]  /*2d750*/  IMAD.MOV.U32 R12, RZ, RZ, 0x1 ;  /* 0x00000001ff0c7424 */ /* 0x000fe400078e00ff */
[----:B------:R-:W-:Y:S02]  /*2d760*/  IMAD.MOV.U32 R11, RZ, RZ, 0x181f ;  /* 0x0000181fff0b7424 */ /* 0x000fe400078e00ff */
[----:B---3--:R-:W-:-:S07]  /*2d770*/  IMAD.MOV.U32 R15, RZ, RZ, -0x1 ;  /* 0xffffffffff0f7424 */ /* 0x008fce00078e00ff */
[----:B012--5:R-:W-:Y:S05]  /*2d780*/  WARPSYNC.COLLECTIVE R15, `(.L_x_753) ;  /* 0x000000000f087348 */ /* 0x027fea0003c00000 */
[----:B--2---:R2:W3:Y:S02]  /*2d790*/  SHFL.IDX P6, R14, R13, R12, R11 ;  /* 0x0000000c0d0e7389 */ /* 0x0044e400000c000b */
[----:B0123-5:R-:W-:Y:S01]  /*2d7a0*/  ENDCOLLECTIVE ;  /* 0x000000000000791b */ /* 0x02ffe20003800000 */
.L_x_753:
[----:B------:R-:W-:Y:S05]  /*2d7b0*/  BSYNC B1 ;  /* 0x0000000000017941 */ /* 0x000fea0003800000 */
.L_x_752:
[----:B------:R-:W-:Y:S01]  /*2d7c0*/  IMAD.MOV.U32 R13, RZ, RZ, R2 ;  /* 0x000000ffff0d7224 */ /* 0x000fe200078e0002 */
[----:B------:R-:W-:Y:S01]  /*2d7d0*/  MOV R15, 0xffffffff ;  /* 0xffffffff000f7802 */ /* 0x000fe20000000f00 */
[----:B------:R-:W-:Y:S01]  /*2d7e0*/  IMAD.MOV.U32 R12, RZ, RZ, 0x1 ;  /* 0x00000001ff0c7424 */ /* 0x000fe200078e00ff */
[----:B------:R-:W-:Y:S01]  /*2d7f0*/  MOV R0, R14 ;  /* 0x0000000e00007202 */ /* 0x000fe20000000f00 */
[----:B------:R-:W-:-:S07]  /*2d800*/  IMAD.MOV.U32 R11, RZ, RZ, 0x181f ;  /* 0x0000181fff0b7424 */ /* 0x000fce00078e00ff */
[----:B------:R-:W-:Y:S05]  /*2d810*/  WARPSYNC.COLLECTIVE R15, `(.L_x_754) ;  /* 0x000000000f087348 */ /* 0x000fea0003c00000 */
[----:B------:R0:W1:Y:S02]  /*2d820*/  SHFL.IDX P6, R14, R13, R12, R11 ;  /* 0x0000000c0d0e7389 */ /* 0x00006400000c000b */
[----:B01----:R-:W-:Y:S01]  /*2d830*/  ENDCOLLECTIVE ;  /* 0x000000000000791b */ /* 0x003fe20003800000 */
.L_x_754:
[----:B------:R-:W-:Y:S05]  /*2d840*/  BRA `(.L_x_755) ;  /* 0xffffff4400b47947 */ /* 0x000fea000383ffff */
.L_x_506:
[----:B------:R-:W-:Y:S01]  /*2d850*/  BSSY B1, `(.L_x_756) ;  /* 0x0000008000017945 */ /* 0x000fe20003800000 */
[----:B------:R-:W-:Y:S01]  /*2d860*/  IMAD.MOV.U32 R13, RZ, RZ, R3 ;  /* 0x000000ffff0d7224 */ /* 0x000fe200078e0003 */
[----:B---3--:R-:W-:Y:S01]  /*2d870*/  MOV R15, 0xffffffff ;  /* 0xffffffff000f7802 */ /* 0x008fe20000000f00 */
[----:B------:R-:W-:Y:S02]  /*2d880*/  IMAD.MOV.U32 R12, RZ, RZ, 0x2 ;  /* 0x00000002ff0c7424 */ /* 0x000fe400078e00ff */
[----:B------:R-:W-:-:S07]  /*2d890*/  IMAD.MOV.U32 R11, RZ, RZ, 0x181f ;  /* 0x0000181fff0b7424 */ /* 0x000fce00078e00ff */
[----:B012-4-:R-:W-:Y:S05]  /*2d8a0*/  WARPSYNC.COLLECTIVE R15, `(.L_x_757) ;  /* 0x000000000f087348 */ /* 0x017fea0003c00000 */
[----:B--2---:R2:W3:Y:S02]  /*2d8b0*/  SHFL.IDX P6, R14, R13, R12, R11 ;  /* 0x0000000c0d0e7389 */ /* 0x0044e400000c000b */
[----:B01234-:R-:W-:Y:S01]  /*2d8c0*/  ENDCOLLECTIVE ;  /* 0x000000000000791b */ /* 0x01ffe20003800000 */
.L_x_757:
[----:B------:R-:W-:Y:S05]  /*2d8d0*/  BSYNC B1 ;  /* 0x0000000000017941 */ /* 0x000fea0003800000 */
.L_x_756:
[----:B------:R-:W-:Y:S01]  /*2d8e0*/  IMAD.MOV.U32 R13, RZ, RZ, R2 ;  /* 0x000000ffff0d7224 */ /* 0x000fe200078e0002 */
[----:B------:R-:W-:Y:S01]  /*2d8f0*/  MOV R11, 0x181f ;  /* 0x0000181f000b7802 */ /* 0x000fe20000000f00 */
[----:B------:R-:W-:Y:S02]  /*2d900*/  IMAD.MOV.U32 R12, RZ, RZ, 0x2 ;  /* 0x00000002ff0c7424 */ /* 0x000fe400078e00ff */
[----:B------:R-:W-:Y:S02]  /*2d910*/  IMAD.MOV.U32 R15, RZ, RZ, -0x1 ;  /* 0xffffffffff0f7424 */ /* 0x000fe400078e00ff */
[----:B------:R-:W-:-:S07]  /*2d920*/  IMAD.MOV.U32 R0, RZ, RZ, R14 ;  /* 0x000000ffff007224 */ /* 0x000fce00078e000e */
[----:B------:R-:W-:Y:S05]  /*2d930*/  WARPSYNC.COLLECTIVE R15, `(.L_x_758) ;  /* 0x000000000f087348 */ /* 0x000fea0003c00000 */
[----:B------:R0:W1:Y:S02]  /*2d940*/  SHFL.IDX P6, R14, R13, R12, R11 ;  /* 0x0000000c0d0e7389 */ /* 0x00006400000c000b */
[----:B01----:R-:W-:Y:S01]  /*2d950*/  ENDCOLLECTIVE ;  /* 0x000000000000791b */ /* 0x003fe20003800000 */
.L_x_758:
[----:B------:R-:W-:Y:S05]  /*2d960*/  BRA `(.L_x_759) ;  /* 0xffffff4400bc7947 */ /* 0x000fea000383ffff */
.L_x_509:
[----:B------:R-:W-:Y:S01]  /*2d970*/  BSSY B1, `(.L_x_760) ;  /* 0x0000008000017945 */ /* 0x000fe20003800000 */
[----:B------:R-:W-:Y:S01]  /*2d980*/  IMAD.MOV.U32 R13, RZ, RZ, R3 ;  /* 0x000000ffff0d7224 */ /* 0x000fe200078e0003 */
[----:B------:R-:W-:Y:S01]  /*2d990*/  MOV R11, 0x181f ;  /* 0x0000181f000b7802 */ /* 0x000fe20000000f00 */
[----:B------:R-:W-:Y:S02]  /*2d9a0*/  IMAD.MOV.U32 R12, RZ, RZ, 0x3 ;  /* 0x00000003ff0c7424 */ /* 0x000fe400078e00ff */
[----:B---3--:R-:W-:-:S07]  /*2d9b0*/  IMAD.MOV.U32 R15, RZ, RZ, -0x1 ;  /* 0xffffffffff0f7424 */ /* 0x008fce00078e00ff */
[----:B012-4-:R-:W-:Y:S05]  /*2d9c0*/  WARPSYNC.COLLECTIVE R15, `(.L_x_761) ;  /* 0x000000000f087348 */ /* 0x017fea0003c00000 */
[----:B--2---:R2:W3:Y:S02]  /*2d9d0*/  SHFL.IDX P6, R14, R13, R12, R11 ;  /* 0x0000000c0d0e7389 */ /* 0x0044e400000c000b */
[----:B01234-:R-:W-:Y:S01]  /*2d9e0*/  ENDCOLLECTIVE ;  /* 0x000000000000791b */ /* 0x01ffe20003800000 */
.L_x_761:
[----:B------:R-:W-:Y:S05]  /*2d9f0*/  BSYNC B1 ;  /* 0x0000000000017941 */ /* 0x000fea0003800000 */
.L_x_760:
        /* <DEDUP_REMOVED lines=8> */
.L_x_762:
[----:B------:R-:W-:Y:S05]  /*2da80*/  BRA `(.L_x_763) ;  /* 0xffffff4400c47947 */ /* 0x000fea000383ffff */
.L_x_511:
[----:B------:R-:W-:Y:S01]  /*2da90*/  IMAD.MOV.U32 R13, RZ, RZ, R27 ;  /* 0x000000ffff0d7224 */ /* 0x000fe200078e001b */
[----:B------:R-:W-:Y:S01]  /*2daa0*/  MOV R12, RZ ;  /* 0x000000ff000c7202 */ /* 0x000fe20000000f00 */
[----:B------:R-:W-:Y:S02]  /*2dab0*/  IMAD.MOV.U32 R11, RZ, RZ, 0x1c1f ;  /* 0x00001c1fff0b7424 */ /* 0x000fe400078e00ff */
[----:B------:R-:W-:-:S07]  /*2dac0*/  IMAD.MOV.U32 R15, RZ, RZ, -0x1 ;  /* 0xffffffffff0f7424 */ /* 0x000fce00078e00ff */
[----:B------:R-:W-:Y:S05]  /*2dad0*/  WARPSYNC.COLLECTIVE R15, `(.L_x_764) ;  /* 0x000000000f087348 */ /* 0x000fea0003c00000 */
[----:B------:R0:W1:Y:S02]  /*2dae0*/  SHFL.IDX P6, R14, R13, R12, R11 ;  /* 0x0000000c0d0e7389 */ /* 0x00006400000c000b */
[----:B01----:R-:W-:Y:S01]  /*2daf0*/  ENDCOLLECTIVE ;  /* 0x000000000000791b */ /* 0x003fe20003800000 */
.L_x_764:
[----:B------:R-:W-:Y:S01]  /*2db00*/  MOV R13, R26 ;  /* 0x0000001a000d7202 */ /* 0x000fe20000000f00 */
[----:B------:R-:W-:-:S07]  /*2db10*/  IMAD.MOV.U32 R25, RZ, RZ, R14 ;  /* 0x000000ffff197224 */ /* 0x000fce00078e000e */
[----:B------:R-:W-:Y:S05]  /*2db20*/  WARPSYNC.COLLECTIVE R15, `(.L_x_765) ;  /* 0x000000000f087348 */ /* 0x000fea0003c00000 */
[----:B------:R0:W1:Y:S02]  /*2db30*/  SHFL.IDX P6, R14, R13, R12, R11 ;  /* 0x0000000c0d0e7389 */ /* 0x00006400000c000b */
[----:B01----:R-:W-:Y:S01]  /*2db40*/  ENDCOLLECTIVE ;  /* 0x000000000000791b */ /* 0x003fe20003800000 */
.L_x_765:
[----:B------:R-:W-:Y:S05]  /*2db50*/  BRA `(.L_x_766) ;  /* 0xffffff4800907947 */ /* 0x000fea000383ffff */
.L_x_514:
[----:B------:R-:W-:Y:S01]  /*2db60*/  BSSY B1, `(.L_x_767) ;  /* 0x0000008000017945 */ /* 0x000fe20003800000 */
[----:B------:R-:W-:Y:S01]  /*2db70*/  IMAD.MOV.U32 R13, RZ, RZ, R27 ;  /* 0x000000ffff0d7224 */ /* 0x000fe200078e001b */
[----:B------:R-:W-:Y:S01]  /*2db80*/  MOV R15, 0xffffffff ;  /* 0xffffffff000f7802 */ /* 0x000fe20000000f00 */
[----:B------:R-:W-:Y:S02]  /*2db90*/  IMAD.MOV.U32 R12, RZ, RZ, 0x1 ;  /* 0x00000001ff0c7424 */ /* 0x000fe400078e00ff */
[----:B------:R-:W-:-:S07]  /*2dba0*/  IMAD.MOV.U32 R11, RZ, RZ, 0x1c1f ;  /* 0x00001c1fff0b7424 */ /* 0x000fce00078e00ff */
[----:B0123--:R-:W-:Y:S05]  /*2dbb0*/  WARPSYNC.COLLECTIVE R15, `(.L_x_768) ;  /* 0x000000000f087348 */ /* 0x00ffea0003c00000 */
[----:B--2---:R2:W4:Y:S02]  /*2dbc0*/  SHFL.IDX P6, R14, R13, R12, R11 ;  /* 0x0000000c0d0e7389 */ /* 0x00452400000c000b */
[----:B01234-:R-:W-:Y:S01]  /*2dbd0*/  ENDCOLLECTIVE ;  /* 0x000000000000791b */ /* 0x01ffe20003800000 */
.L_x_768:
[----:B------:R-:W-:Y:S05]  /*2dbe0*/  BSYNC B1 ;  /* 0x0000000000017941 */ /* 0x000fea0003800000 */
.L_x_767:
        /* <DEDUP_REMOVED lines=8> */
.L_x_769:
[----:B------:R-:W-:Y:S05]  /*2dc70*/  BRA `(.L_x_770) ;  /* 0xffffff5000287947 */ /* 0x000fea000383ffff */
.L_x_518:
[----:B------:R-:W-:Y:S01]  /*2dc80*/  IMAD.MOV.U32 R13, RZ, RZ, R3 ;  /* 0x000000ffff0d7224 */ /* 0x000fe200078e0003 */
[----:B------:R-:W-:Y:S01]  /*2dc90*/  MOV R11, 0x181f ;  /* 0x0000181f000b7802 */ /* 0x000fe20000000f00 */
[----:B------:R-:W-:Y:S02]  /*2dca0*/  IMAD.MOV.U32 R12, RZ, RZ, RZ ;  /* 0x000000ffff0c7224 */ /* 0x000fe400078e00ff */
[----:B------:R-:W-:-:S07]  /*2dcb0*/  IMAD.MOV.U32 R15, RZ, RZ, -0x1 ;  /* 0xffffffffff0f7424 */ /* 0x000fce00078e00ff */
[----:B0-2---:R-:W-:Y:S05]  /*2dcc0*/  WARPSYNC.COLLECTIVE R15, `(.L_x_771) ;  /* 0x000000000f087348 */ /* 0x005fea0003c00000 */
[----:B------:R1:W3:Y:S02]  /*2dcd0*/  SHFL.IDX P6, R14, R13, R12, R11 ;  /* 0x0000000c0d0e7389 */ /* 0x0002e400000c000b */
[----:B0123--:R-:W-:Y:S01]  /*2dce0*/  ENDCOLLECTIVE ;  /* 0x000000000000791b */ /* 0x00ffe20003800000 */
.L_x_771:
[----:B------:R-:W-:Y:S02]  /*2dcf0*/  IMAD.MOV.U32 R13, RZ, RZ, R2 ;  /* 0x000000ffff0d7224 */ /* 0x000fe400078e0002 */
[----:B------:R-:W-:-:S07]  /*2dd00*/  IMAD.MOV.U32 R0, RZ, RZ, R14 ;  /* 0x000000ffff007224 */ /* 0x000fce00078e000e */
[----:B------:R-:W-:Y:S05]  /*2dd10*/  WARPSYNC.COLLECTIVE R15, `(.L_x_772) ;  /* 0x000000000f087348 */ /* 0x000fea0003c00000 */
[----:B------:R0:W1:Y:S02]  /*2dd20*/  SHFL.IDX P6, R14, R13, R12, R11 ;  /* 0x0000000c0d0e7389 */ /* 0x00006400000c000b */
[----:B01----:R-:W-:Y:S01]  /*2dd30*/  ENDCOLLECTIVE ;  /* 0x000000000000791b */ /* 0x003fe20003800000 */
.L_x_772:
[----:B------:R-:W-:Y:S05]  /*2dd40*/  BRA `(.L_x_773) ;  /* 0xffffff5c00807947 */ /* 0x000fea000383ffff */
.L_x_521:
[----:B------:R-:W-:Y:S01]  /*2dd50*/  BSSY B1, `(.L_x_774) ;  /* 0x0000008000017945 */ /* 0x000fe20003800000 */
[----:B------:R-:W-:Y:S01]  /*2dd60*/  MOV R13, R3 ;  /* 0x00000003000d7202 */ /* 0x000fe20000000f00 */
[----:B------:R-:W-:Y:S02]  /*2dd70*/  IMAD.MOV.U32 R12, RZ, RZ, 0x1 ;  /* 0x00000001ff0c7424 */ /* 0x000fe400078e00ff */
[----:B------:R-:W-:Y:S02]  /*2dd80*/  IMAD.MOV.U32 R11, RZ, RZ, 0x181f ;  /* 0x0000181fff0b7424 */ /* 0x000fe400078e00ff */
[----:B---3--:R-:W-:-:S07]  /*2dd90*/  IMAD.MOV.U32 R15, RZ, RZ, -0x1 ;  /* 0xffffffffff0f7424 */ /* 0x008fce00078e00ff */
[----:B012-4-:R-:W-:Y:S05]  /*2dda0*/  WARPSYNC.COLLECTIVE R15, `(.L_x_775) ;  /* 0x000000000f087348 */ /* 0x017fea0003c00000 */
[----:B----4-:R3:W4:Y:S02]  /*2ddb0*/  SHFL.IDX P6, R14, R13, R12, R11 ;  /* 0x0000000c0d0e7389 */ /* 0x01072400000c000b */
[----:B01234-:R-:W-:Y:S01]  /*2ddc0*/  ENDCOLLECTIVE ;  /* 0x000000000000791b */ /* 0x01ffe20003800000 */
.L_x_775:
[----:B------:R-:W-:Y:S05]  /*2ddd0*/  BSYNC B1 ;  /* 0x0000000000017941 */ /* 0x000fea0003800000 */
.L_x_774:
        /* <DEDUP_REMOVED lines=8> */
.L_x_776:
[----:B------:R-:W-:Y:S05]  /*2de60*/  BRA `(.L_x_777) ;  /* 0xffffff5c008c7947 */ /* 0x000fea000383ffff */
.L_x_524:
[----:B------:R-:W-:Y:S01]  /*2de70*/  BSSY B1, `(.L_x_778) ;  /* 0x0000008000017945 */ /* 0x000fe20003800000 */
[----:B------:R-:W-:Y:S01]  /*2de80*/  IMAD.MOV.U32 R13, RZ, RZ, R3 ;  /* 0x000000ffff0d7224 */ /* 0x000fe200078e0003 */
[----:B0-----:R-:W-:Y:S01]  /*2de90*/  MOV R15, 0xffffffff ;  /* 0xffffffff000f7802 */ /* 0x001fe20000000f00 */
[----:B------:R-:W-:Y:S02]  /*2dea0*/  IMAD.MOV.U32 R12, RZ, RZ, 0x2 ;  /* 0x00000002ff0c7424 */ /* 0x000fe400078e00ff */
[----:B------:R-:W-:-:S07]  /*2deb0*/  IMAD.MOV.U32 R11, RZ, RZ, 0x181f ;  /* 0x0000181fff0b7424 */ /* 0x000fce00078e00ff */
[----:B-1234-:R-:W-:Y:S05]  /*2dec0*/  WARPSYNC.COLLECTIVE R15, `(.L_x_779) ;  /* 0x000000000f087348 */ /* 0x01efea0003c00000 */
[----:B----4-:R0:W4:Y:S02]  /*2ded0*/  SHFL.IDX P6, R14, R13, R12, R11 ;  /* 0x0000000c0d0e7389 */ /* 0x01012400000c000b */
[----:B01234-:R-:W-:Y:S01]  /*2dee0*/  ENDCOLLECTIVE ;  /* 0x000000000000791b */ /* 0x01ffe20003800000 */
.L_x_779:
[----:B------:R-:W-:Y:S05]  /*2def0*/  BSYNC B1 ;  /* 0x0000000000017941 */ /* 0x000fea0003800000 */
.L_x_778:
        /* <DEDUP_REMOVED lines=8> */
.L_x_780:
[----:B------:R-:W-:Y:S05]  /*2df80*/  BRA `(.L_x_781) ;  /* 0xffffff5c00947947 */ /* 0x000fea000383ffff */
.L_x_527:
[----:B------:R-:W-:Y:S01]  /*2df90*/  BSSY B1, `(.L_x_782) ;  /* 0x0000008000017945 */ /* 0x000fe20003800000 */
[----:B------:R-:W-:Y:S01]  /*2dfa0*/  IMAD.MOV.U32 R13, RZ, RZ, R3 ;  /* 0x000000ffff0d7224 */ /* 0x000fe200078e0003 */
[----:B------:R-:W-:Y:S01]  /*2dfb0*/  MOV R11, 0x181f ;  /* 0x0000181f000b7802 */ /* 0x000fe20000000f00 */
[----:B------:R-:W-:Y:S02]  /*2dfc0*/  IMAD.MOV.U32 R12, RZ, RZ, 0x3 ;  /* 0x00000003ff0c7424 */ /* 0x000fe400078e00ff */
[----:B0-----:R-:W-:-:S07]  /*2dfd0*/  IMAD.MOV.U32 R15, RZ, RZ, -0x1 ;  /* 0xffffffffff0f7424 */ /* 0x001fce00078e00ff */
[----:B-1234-:R-:W-:Y:S05]  /*2dfe0*/  WARPSYNC.COLLECTIVE R15, `(.L_x_783) ;  /* 0x000000000f087348 */ /* 0x01efea0003c00000 */
[----:B------:R0:W0:Y:S02]  /*2dff0*/  SHFL.IDX P6, R14, R13, R12, R11 ;  /* 0x0000000c0d0e7389 */ /* 0x00002400000c000b */
[----:B01234-:R-:W-:Y:S01]  /*2e000*/  ENDCOLLECTIVE ;  /* 0x000000000000791b */ /* 0x01ffe20003800000 */
.L_x_783:
[----:B------:R-:W-:Y:S05]  /*2e010*/  BSYNC B1 ;  /* 0x0000000000017941 */ /* 0x000fea0003800000 */
.L_x_782:
        /* <DEDUP_REMOVED lines=8> */
.L_x_784:
[----:B------:R-:W-:Y:S05]  /*2e0a0*/  BRA `(.L_x_785) ;  /* 0xffffff5c009c7947 */ /* 0x000fea000383ffff */
.L_x_544:
[----:B------:R-:W0:Y:S01]  /*2e0b0*/  S2R R5, SR_TID.X ;  /* 0x0000000000057919 */ /* 0x000e220000002100 */
[----:B------:R-:W-:Y:S01]  /*2e0c0*/  BSSY B1, `(.L_x_786) ;  /* 0x000000a000017945 */ /* 0x000fe20003800000 */
[----:B------:R-:W-:Y:S01]  /*2e0d0*/  MOV R12, RZ ;  /* 0x000000ff000c7202 */ /* 0x000fe20000000f00 */
[----:B------:R-:W-:Y:S02]  /*2e0e0*/  IMAD.MOV.U32 R11, RZ, RZ, 0x1f ;  /* 0x0000001fff0b7424 */ /* 0x000fe400078e00ff */
[----:B------:R-:W-:Y:S01]  /*2e0f0*/  IMAD.MOV.U32 R15, RZ, RZ, -0x1 ;  /* 0xffffffffff0f7424 */ /* 0x000fe200078e00ff */
[----:B0-----:R-:W-:-:S04]  /*2e100*/  SHF.R.U32.HI R5, RZ, 0x5, R5 ;  /* 0x00000005ff057819 */ /* 0x001fc80000011605 */
[----:B------:R-:W-:-:S05]  /*2e110*/  LOP3.LUT R5, R5, 0x3, RZ, 0xc0, !PT ;  /* 0x0000000305057812 */ /* 0x000fca00078ec0ff */
[----:B------:R-:W-:-:S07]  /*2e120*/  IMAD.MOV.U32 R13, RZ, RZ, R5 ;  /* 0x000000ffff0d7224 */ /* 0x000fce00078e0005 */
[----:B------:R-:W-:Y:S05]  /*2e130*/  WARPSYNC.COLLECTIVE R15, `(.L_x_787) ;  /* 0x000000000f087348 */ /* 0x000fea0003c00000 */
[----:B------:R0:W1:Y:S02]  /*2e140*/  SHFL.IDX P6, R14, R13, R12, R11 ;  /* 0x0000000c0d0e7389 */ /* 0x00006400000c000b */
[----:B01----:R-:W-:Y:S01]  /*2e150*/  ENDCOLLECTIVE ;  /* 0x000000000000791b */ /* 0x003fe20003800000 */
.L_x_787:
[----:B------:R-:W-:Y:S05]  /*2e160*/  BSYNC B1 ;  /* 0x0000000000017941 */ /* 0x000fea0003800000 */
.L_x_786:
[----:B------:R-:W-:Y:S05]  /*2e170*/  BRA `(.L_x_788) ;  /* 0xffffff7800107947 */ /* 0x000fea000383ffff */
.L_x_546:
[----:B------:R-:W-:Y:S01]  /*2e180*/  BSSY B1, `(.L_x_789) ;  /* 0x0000006000017945 */ /* 0x000fe20003800000 */
[----:B------:R-:W-:-:S07]  /*2e190*/  IMAD.MOV.U32 R15, RZ, RZ, -0x1 ;  /* 0xffffffffff0f7424 */ /* 0x000fce00078e00ff */
[----:B0-----:R-:W-:Y:S05]  /*2e1a0*/  WARPSYNC.COLLECTIVE R15, `(.L_x_790) ;  /* 0x000000000f0c7348 */ /* 0x001fea0003c00000 */
[----:B------:R-:W-:Y:S02]  /*2e1b0*/  ELECT P6, UR62, PT ;  /* 0x00000000003e782f */ /* 0x000fe400038c0000 */
[----:B------:R-:W-:Y:S01]  /*2e1c0*/  MOV R14, UR62 ;  /* 0x0000003e000e7c02 */ /* 0x000fe20008000f00 */
[----:B0-----:R-:W-:Y:S10]  /*2e1d0*/  ENDCOLLECTIVE ;  /* 0x000000000000791b */ /* 0x001ff40003800000 */
.L_x_790:
[----:B------:R-:W-:Y:S05]  /*2e1e0*/  BSYNC B1 ;  /* 0x0000000000017941 */ /* 0x000fea0003800000 */
.L_x_789:
[----:B------:R-:W-:Y:S05]  /*2e1f0*/  BRA `(.L_x_545) ;  /* 0xffffff7800087947 */ /* 0x000fea000383ffff */
.L_x_548:
[----:B0-----:R0:W1:Y:S02]  /*2e200*/  SYNCS.PHASECHK.TRANS64.TRYWAIT P0, [R18+URZ+0x29820], R4 ;  /* 0x02982004120075a7 */ /* 0x001064000800017f */
[----:B-1----:R-:W-:Y:S05]  /*2e210*/  @!P0 NANOSLEEP.SYNCS 0x989680 ;  /* 0x009896800000895d */ /* 0x002fea0003900000 */
[----:B------:R-:W1:Y:S02]  /*2e220*/  @!P0 SYNCS.PHASECHK.TRANS64 P0, [R18+URZ+0x29820], R4 ;  /* 0x02982004120085a7 */ /* 0x000e64000800007f */
[----:B-1----:R-:W-:Y:S05]  /*2e230*/  @!P0 BRA `(.L_x_548) ;  /* 0xfffffffc00f08947 */ /* 0x002fea000383ffff */
[----:B------:R-:W-:Y:S05]  /*2e240*/  BRA `(.L_x_791) ;  /* 0xffffff7800187947 */ /* 0x000fea000383ffff */
.L_x_552:
[----:B-1----:R1:W2:Y:S02]  /*2e250*/  SYNCS.PHASECHK.TRANS64.TRYWAIT P0, [R7+URZ+0x298a0], R10 ;  /* 0x0298a00a070075a7 */ /* 0x0022a4000800017f */
[----:B--2---:R-:W-:Y:S05]  /*2e260*/  @!P0 NANOSLEEP.SYNCS 0x989680 ;  /* 0x009896800000895d */ /* 0x004fea0003900000 */
[----:B------:R-:W2:Y:S02]  /*2e270*/  @!P0 SYNCS.PHASECHK.TRANS64 P0, [R7+URZ+0x298a0], R10 ;  /* 0x0298a00a070085a7 */ /* 0x000ea4000800007f */
[----:B--2---:R-:W-:Y:S05]  /*2e280*/  @!P0 BRA `(.L_x_552) ;  /* 0xfffffffc00f08947 */ /* 0x004fea000383ffff */
[----:B------:R-:W-:Y:S05]  /*2e290*/  BRA `(.L_x_792) ;  /* 0xffffff7800387947 */ /* 0x000fea000383ffff */
.L_x_559:
[----:B0-----:R0:W2:Y:S02]  /*2e2a0*/  SYNCS.PHASECHK.TRANS64.TRYWAIT P0, [R7+URZ+0x298c0], R10 ;  /* 0x0298c00a070075a7 */ /* 0x0010a4000800017f */
[----:B--2---:R-:W-:Y:S05]  /*2e2b0*/  @!P0 NANOSLEEP.SYNCS 0x989680 ;  /* 0x009896800000895d */ /* 0x004fea0003900000 */
[----:B------:R-:W2:Y:S02]  /*2e2c0*/  @!P0 SYNCS.PHASECHK.TRANS64 P0, [R7+URZ+0x298c0], R10 ;  /* 0x0298c00a070085a7 */ /* 0x000ea4000800007f */
[----:B--2---:R-:W-:Y:S05]  /*2e2d0*/  @!P0 BRA `(.L_x_559) ;  /* 0xfffffffc00f08947 */ /* 0x004fea000383ffff */
[----:B------:R-:W-:Y:S05]  /*2e2e0*/  BRA `(.L_x_793) ;  /* 0xffffff7c00307947 */ /* 0x000fea000383ffff */
.L_x_566:
[----:B0-----:R0:W1:Y:S02]  /*2e2f0*/  SYNCS.PHASECHK.TRANS64.TRYWAIT P2, [R8+URZ+0x298a0], R7 ;  /* 0x0298a007080075a7 */ /* 0x001064000804017f */
[----:B-1----:R-:W-:Y:S05]  /*2e300*/  @!P2 NANOSLEEP.SYNCS 0x989680 ;  /* 0x009896800000a95d */ /* 0x002fea0003900000 */
[----:B------:R-:W1:Y:S02]  /*2e310*/  @!P2 SYNCS.PHASECHK.TRANS64 P2, [R8+URZ+0x298a0], R7 ;  /* 0x0298a0070800a5a7 */ /* 0x000e64000804007f */
[----:B-1----:R-:W-:Y:S05]  /*2e320*/  @!P2 BRA `(.L_x_566) ;  /* 0xfffffffc00f0a947 */ /* 0x002fea000383ffff */
[----:B------:R-:W-:Y:S05]  /*2e330*/  BRA `(.L_x_794) ;  /* 0xffffff80000c7947 */ /* 0x000fea000383ffff */
.L_x_573:
[----:B-1----:R1:W2:Y:S02]  /*2e340*/  SYNCS.PHASECHK.TRANS64.TRYWAIT P2, [R8+URZ+0x298c0], R7 ;  /* 0x0298c007080075a7 */ /* 0x0022a4000804017f */
[----:B--2---:R-:W-:Y:S05]  /*2e350*/  @!P2 NANOSLEEP.SYNCS 0x989680 ;  /* 0x009896800000a95d */ /* 0x004fea0003900000 */
[----:B------:R-:W2:Y:S02]  /*2e360*/  @!P2 SYNCS.PHASECHK.TRANS64 P2, [R8+URZ+0x298c0], R7 ;  /* 0x0298c0070800a5a7 */ /* 0x000ea4000804007f */
[----:B--2---:R-:W-:Y:S05]  /*2e370*/  @!P2 BRA `(.L_x_573) ;  /* 0xfffffffc00f0a947 */ /* 0x004fea000383ffff */
[----:B------:R-:W-:Y:S05]  /*2e380*/  BRA `(.L_x_795) ;  /* 0xffffff8400007947 */ /* 0x000fea000383ffff */
.L_x_590:
[----:B------:R-:W2:Y:S01]  /*2e390*/  S2R R0, SR_TID.X ;  /* 0x0000000000007919 */ /* 0x000ea20000002100 */
[----:B------:R-:W-:Y:S01]  /*2e3a0*/  BSSY B0, `(.L_x_796) ;  /* 0x000000a000007945 */ /* 0x000fe20003800000 */
[----:B------:R-:W-:Y:S02]  /*2e3b0*/  IMAD.MOV.U32 R12, RZ, RZ, RZ ;  /* 0x000000ffff0c7224 */ /* 0x000fe400078e00ff */
[----:B------:R-:W-:Y:S02]  /*2e3c0*/  IMAD.MOV.U32 R11, RZ, RZ, 0x1f ;  /* 0x0000001fff0b7424 */ /* 0x000fe400078e00ff */
[----:B------:R-:W-:Y:S01]  /*2e3d0*/  IMAD.MOV.U32 R15, RZ, RZ, -0x1 ;  /* 0xffffffffff0f7424 */ /* 0x000fe200078e00ff */
[----:B--2---:R-:W-:-:S04]  /*2e3e0*/  SHF.R.U32.HI R0, RZ, 0x5, R0 ;  /* 0x00000005ff007819 */ /* 0x004fc80000011600 */
[----:B------:R-:W-:-:S04]  /*2e3f0*/  LOP3.LUT R0, R0, 0x3, RZ, 0xc0, !PT ;  /* 0x0000000300007812 */ /* 0x000fc800078ec0ff */
[----:B------:R-:W-:-:S07]  /*2e400*/  MOV R13, R0 ;  /* 0x00000000000d7202 */ /* 0x000fce0000000f00 */
[----:B01-3--:R-:W-:Y:S05]  /*2e410*/  WARPSYNC.COLLECTIVE R15, `(.L_x_797) ;  /* 0x000000000f087348 */ /* 0x00bfea0003c00000 */
[----:B------:R2:W4:Y:S02]  /*2e420*/  SHFL.IDX P6, R14, R13, R12, R11 ;  /* 0x0000000c0d0e7389 */ /* 0x00052400000c000b */
[----:B01234-:R-:W-:Y:S01]  /*2e430*/  ENDCOLLECTIVE ;  /* 0x000000000000791b */ /* 0x01ffe20003800000 */
.L_x_797:
[----:B------:R-:W-:Y:S05]  /*2e440*/  BSYNC B0 ;  /* 0x0000000000007941 */ /* 0x000fea0003800000 */
.L_x_796:
[----:B------:R-:W-:Y:S05]  /*2e450*/  BRA `(.L_x_798) ;  /* 0xffffff9000287947 */ /* 0x000fea000383ffff */
.L_x_592:
[----:B------:R-:W-:Y:S01]  /*2e460*/  BSSY B0, `(.L_x_799) ;  /* 0x0000006000007945 */ /* 0x000fe20003800000 */
[----:B------:R-:W-:-:S07]  /*2e470*/  MOV R15, 0xffffffff ;  /* 0xffffffff000f7802 */ /* 0x000fce0000000f00 */
[----:B0123--:R-:W-:Y:S05]  /*2e480*/  WARPSYNC.COLLECTIVE R15, `(.L_x_800) ;  /* 0x000000000f0c7348 */ /* 0x00ffea0003c00000 */
[----:B------:R-:W-:Y:S02]  /*2e490*/  ELECT P6, UR62, PT ;  /* 0x00000000003e782f */ /* 0x000fe400038c0000 */
[----:B------:R-:W-:Y:S01]  /*2e4a0*/  MOV R14, UR62 ;  /* 0x0000003e000e7c02 */ /* 0x000fe20008000f00 */
[----:B0123--:R-:W-:Y:S10]  /*2e4b0*/  ENDCOLLECTIVE ;  /* 0x000000000000791b */ /* 0x00fff40003800000 */
.L_x_800:
[----:B------:R-:W-:Y:S05]  /*2e4c0*/  BSYNC B0 ;  /* 0x0000000000007941 */ /* 0x000fea0003800000 */
.L_x_799:
[----:B------:R-:W-:Y:S05]  /*2e4d0*/  BRA `(.L_x_801) ;  /* 0xffffff9000307947 */ /* 0x000fea000383ffff */
.L_x_594:
[----:B--2---:R2:W3:Y:S02]  /*2e4e0*/  SYNCS.PHASECHK.TRANS64.TRYWAIT P0, [R2+URZ+0x29880], R3 ;  /* 0x02988003020075a7 */ /* 0x0044e4000800017f */
[----:B---3--:R-:W-:Y:S05]  /*2e4f0*/  @!P0 NANOSLEEP.SYNCS 0x989680 ;  /* 0x009896800000895d */ /* 0x008fea0003900000 */
[----:B------:R-:W3:Y:S02]  /*2e500*/  @!P0 SYNCS.PHASECHK.TRANS64 P0, [R2+URZ+0x29880], R3 ;  /* 0x02988003020085a7 */ /* 0x000ee4000800007f */
[----:B---3--:R-:W-:Y:S05]  /*2e510*/  @!P0 BRA `(.L_x_594) ;  /* 0xfffffffc00f08947 */ /* 0x008fea000383ffff */
[----:B------:R-:W-:Y:S05]  /*2e520*/  BRA `(.L_x_802) ;  /* 0xffffff9000987947 */ /* 0x000fea000383ffff */
.L_x_596:
[----:B0-----:R0:W1:Y:S02]  /*2e530*/  SYNCS.PHASECHK.TRANS64.TRYWAIT P0, [R2+URZ+0x29840], R3 ;  /* 0x02984003020075a7 */ /* 0x001064000800017f */
[----:B-1----:R-:W-:Y:S05]  /*2e540*/  @!P0 NANOSLEEP.SYNCS 0x989680 ;  /* 0x009896800000895d */ /* 0x002fea0003900000 */
[----:B------:R-:W1:Y:S02]  /*2e550*/  @!P0 SYNCS.PHASECHK.TRANS64 P0, [R2+URZ+0x29840], R3 ;  /* 0x02984003020085a7 */ /* 0x000e64000800007f */
[----:B-1----:R-:W-:Y:S05]  /*2e560*/  @!P0 BRA `(.L_x_596) ;  /* 0xfffffffc00f08947 */ /* 0x002fea000383ffff */
[----:B------:R-:W-:Y:S05]  /*2e570*/  BRA `(.L_x_803) ;  /* 0xffffff9000ec7947 */ /* 0x000fea000383ffff */
.L_x_600:
[----:B------:R-:W2:Y:S01]  /*2e580*/  LDL.LU R11, [R1+0x58] ;  /* 0x00005800010b7983 */ /* 0x000ea20000300800 */
[----:B------:R-:W-:Y:S01]  /*2e590*/  IMAD.MOV.U32 R13, RZ, RZ, R3 ;  /* 0x000000ffff0d7224 */ /* 0x000fe200078e0003 */
[----:B------:R-:W-:Y:S01]  /*2e5a0*/  MOV R15, 0xffffffff ;  /* 0xffffffff000f7802 */ /* 0x000fe20000000f00 */
[----:B------:R-:W-:Y:S01]  /*2e5b0*/  IMAD.MOV.U32 R12, RZ, RZ, RZ ;  /* 0x000000ffff0c7224 */ /* 0x000fe200078e00ff */
[----:B------:R-:W-:-:S04]  /*2e5c0*/  LOP3.LUT R7, R7, 0x7f, RZ, 0xc0, !PT ;  /* 0x0000007f07077812 */ /* 0x000fc800078ec0ff */
[----:B------:R-:W-:-:S04]  /*2e5d0*/  SHF.R.U32.HI R0, RZ, 0x2, R7 ;  /* 0x00000002ff007819 */ /* 0x000fc80000011607 */
[----:B------:R-:W-:-:S05]  /*2e5e0*/  IADD3 R0, R0, R5, RZ ;  /* 0x0000000500007210 */ /* 0x000fca0007ffe0ff */
[----:B------:R-:W-:Y:S02]  /*2e5f0*/  VIADD R5, R0, 0x20 ;  /* 0x0000002000057836 */ /* 0x000fe40000000000 */
[----:B--2---:R-:W-:Y:S02]  /*2e600*/  IMAD R2, R11, R8, RZ ;  /* 0x000000080b027224 */ /* 0x004fe400078e02ff */
[----:B------:R-:W-:-:S03]  /*2e610*/  IMAD.MOV.U32 R11, RZ, RZ, 0x1c1f ;  /* 0x00001c1fff0b7424 */ /* 0x000fc600078e00ff */
[----:B------:R-:W-:-:S13]  /*2e620*/  ISETP.GE.AND P4, PT, R0, R2, PT ;  /* 0x000000020000720c */ /* 0x000fda0003f86270 */
[----:B-----5:R-:W-:Y:S05]  /*2e630*/  WARPSYNC.COLLECTIVE R15, `(.L_x_804) ;  /* 0x000000000f087348 */ /* 0x020fea0003c00000 */
[----:B------:R0:W1:Y:S02]  /*2e640*/  SHFL.IDX P6, R14, R13, R12, R11 ;  /* 0x0000000c0d0e7389 */ /* 0x00006400000c000b */
[----:B01---5:R-:W-:Y:S01]  /*2e650*/  ENDCOLLECTIVE ;  /* 0x000000000000791b */ /* 0x023fe20003800000 */
.L_x_804:
[----:B------:R-:W-:Y:S02]  /*2e660*/  IMAD.MOV.U32 R13, RZ, RZ, R4 ;  /* 0x000000ffff0d7224 */ /* 0x000fe400078e0004 */
[----:B------:R-:W-:-:S07]  /*2e670*/  IMAD.MOV.U32 R6, RZ, RZ, R14 ;  /* 0x000000ffff067224 */ /* 0x000fce00078e000e */
[----:B------:R-:W-:Y:S05]  /*2e680*/  WARPSYNC.COLLECTIVE R15, `(.L_x_805) ;  /* 0x000000000f087348 */ /* 0x000fea0003c00000 */
[----:B------:R0:W1:Y:S02]  /*2e690*/  SHFL.IDX P6, R14, R13, R12, R11 ;  /* 0x0000000c0d0e7389 */ /* 0x00006400000c000b */
[----:B01----:R-:W-:Y:S01]  /*2e6a0*/  ENDCOLLECTIVE ;  /* 0x000000000000791b */ /* 0x003fe20003800000 */
.L_x_805:
[----:B------:R-:W-:Y:S01]  /*2e6b0*/  IMAD.MOV.U32 R13, RZ, RZ, R3 ;  /* 0x000000ffff0d7224 */ /* 0x000fe200078e0003 */
[----:B------:R-:W-:Y:S01]  /*2e6c0*/  MOV R12, 0x1 ;  /* 0x00000001000c7802 */ /* 0x000fe20000000f00 */
[----:B------:R-:W-:-:S07]  /*2e6d0*/  IMAD.MOV.U32 R7, RZ, RZ, R14 ;  /* 0x000000ffff077224 */ /* 0x000fce00078e000e */
[----:B------:R-:W-:Y:S05]  /*2e6e0*/  WARPSYNC.COLLECTIVE R15, `(.L_x_806) ;  /* 0x000000000f087348 */ /* 0x000fea0003c00000 */
[----:B------:R0:W1:Y:S02]  /*2e6f0*/  SHFL.IDX P6, R14, R13, R12, R11 ;  /* 0x0000000c0d0e7389 */ /* 0x00006400000c000b */
[----:B01----:R-:W-:Y:S01]  /*2e700*/  ENDCOLLECTIVE ;  /* 0x000000000000791b */ /* 0x003fe20003800000 */
.L_x_806:
[----:B------:R-:W-:-:S05]  /*2e710*/  @!P4 IADD3 R7, P3, R10, R7, RZ ;  /* 0x000000070a07c210 */ /* 0x000fca0007f7e0ff */
[----:B------:R-:W-:Y:S01]  /*2e720*/  @!P4 IMAD.X R6, RZ, RZ, R6, P3 ;  /* 0x000000ffff06c224 */ /* 0x000fe200018e0606 */
[----:B------:R-:W-:-:S04]  /*2e730*/  ISETP.GE.AND P3, PT, R5, R2, PT ;  /* 0x000000020500720c */ /* 0x000fc80003f66270 */
[----:B------:R-:W-:Y:S01]  /*2e740*/  @!P4 LOP3.LUT R7, R7, R6, RZ, 0x3c, !PT ;  /* 0x000000060707c212 */ /* 0x000fe200078e3cff */
[----:B------:R-:W-:-:S03]  /*2e750*/  IMAD.MOV.U32 R13, RZ, RZ, R4 ;  /* 0x000000ffff0d7224 */ /* 0x000fc600078e0004 */
[----:B------:R-:W-:-:S04]  /*2e760*/  @!P4 LOP3.LUT R6, R7, R6, RZ, 0x3c, !PT ;  /* 0x000000060706c212 */ /* 0x000fc800078e3cff */
[----:B------:R-:W-:-:S05]  /*2e770*/  @!P4 LOP3.LUT R7, R7, R6, RZ, 0x3c, !PT ;  /* 0x000000060707c212 */ /* 0x000fca00078e3cff */
[----:B------:R-:W-:Y:S01]  /*2e780*/  @!PT LDS RZ, [RZ] ;  /* 0x00000000fffff984 */ /* 0x000fe20000000800 */
[----:B------:R-:W-:Y:S01]  /*2e790*/  @!PT LDS RZ, [RZ] ;  /* 0x00000000fffff984 */ /* 0x000fe20000000800 */
[----:B------:R-:W-:Y:S01]  /*2e7a0*/  @!PT LDS RZ, [RZ] ;  /* 0x00000000fffff984 */ /* 0x000fe20000000800 */
[----:B------:R-:W-:Y:S04]  /*2e7b0*/  @!P4 LDGSTS.E.BYPASS.LTC128B.128 [R9+0x14400], desc[UR54][R6.64], !P0 ;  /* 0x144000000609cfae */ /* 0x000fe8000c101d76 */
[----:B------:R-:W-:Y:S04]  /*2e7c0*/  @!P4 LDGSTS.E.BYPASS.LTC128B.128 [R9+0x16400], desc[UR54][R6.64+0x40], !P1 ;  /* 0x164000400609cfae */ /* 0x000fe8000c901d76 */
[----:B------:R0:W-:Y:S02]  /*2e7d0*/  @!P4 LDGSTS.E.BYPASS.LTC128B.128 [R9+0x18400], desc[UR54][R6.64+0x80], !P2 ;  /* 0x184000800609cfae */ /* 0x0001e4000d101d76 */
[----:B0-----:R-:W-:-:S07]  /*2e7e0*/  IMAD.MOV.U32 R6, RZ, RZ, R14 ;  /* 0x000000ffff067224 */ /* 0x001fce00078e000e */
[----:B------:R-:W-:Y:S05]  /*2e7f0*/  WARPSYNC.COLLECTIVE R15, `(.L_x_807) ;  /* 0x000000000f087348 */ /* 0x000fea0003c00000 */
[----:B------:R0:W1:Y:S02]  /*2e800*/  SHFL.IDX P6, R14, R13, R12, R11 ;  /* 0x0000000c0d0e7389 */ /* 0x00006400000c000b */
[----:B01----:R-:W-:Y:S01]  /*2e810*/  ENDCOLLECTIVE ;  /* 0x000000000000791b */ /* 0x003fe20003800000 */
.L_x_807:
[----:B------:R-:W-:Y:S01]  /*2e820*/  MOV R13, R3 ;  /* 0x00000003000d7202 */ /* 0x000fe20000000f00 */
[----:B------:R-:W-:Y:S02]  /*2e830*/  IMAD.MOV.U32 R12, RZ, RZ, 0x2 ;  /* 0x00000002ff0c7424 */ /* 0x000fe400078e00ff */
[----:B------:R-:W-:-:S07]  /*2e840*/  IMAD.MOV.U32 R5, RZ, RZ, R14 ;  /* 0x000000ffff057224 */ /* 0x000fce00078e000e */
[----:B------:R-:W-:Y:S05]  /*2e850*/  WARPSYNC.COLLECTIVE R15, `(.L_x_808) ;  /* 0x000000000f087348 */ /* 0x000fea0003c00000 */
[----:B------:R0:W1:Y:S02]  /*2e860*/  SHFL.IDX P6, R14, R13, R12, R11 ;  /* 0x0000000c0d0e7389 */ /* 0x00006400000c000b */
[----:B01----:R-:W-:Y:S01]  /*2e870*/  ENDCOLLECTIVE ;  /* 0x000000000000791b */ /* 0x003fe20003800000 */
.L_x_808:
[----:B------:R-:W-:-:S04]  /*2e880*/  @!P3 IADD3 R5, P4, R10, R5, RZ ;  /* 0x000000050a05b210 */ /* 0x000fc80007f9e0ff */
[----:B------:R-:W-:-:S05]  /*2e890*/  @!P3 IADD3.X R6, RZ, R6, RZ, P4, !PT ;  /* 0x00000006ff06b210 */ /* 0x000fca00027fe4ff */
[----:B------:R-:W-:Y:S02]  /*2e8a0*/  @!P3 IMAD.MOV.U32 R7, RZ, RZ, R6 ;  /* 0x000000ffff07b224 */ /* 0x000fe400078e0006 */
[----:B------:R-:W-:Y:S02]  /*2e8b0*/  @!P3 IMAD.MOV.U32 R6, RZ, RZ, R5 ;  /* 0x000000ffff06b224 */ /* 0x000fe400078e0005 */
[----:B------:R-:W-:Y:S02]  /*2e8c0*/  IMAD.MOV.U32 R13, RZ, RZ, R4 ;  /* 0x000000ffff0d7224 */ /* 0x000fe400078e0004 */
[----:B------:R-:W-:Y:S01]  /*2e8d0*/  VIADD R5, R0, 0x40 ;  /* 0x0000004000057836 */ /* 0x000fe20000000000 */
        /* <DEDUP_REMOVED lines=11> */
.L_x_809:
[----:B------:R-:W-:Y:S01]  /*2e990*/  MOV R13, R3 ;  /* 0x00000003000d7202 */ /* 0x000fe20000000f00 */
[----:B------:R-:W-:Y:S01]  /*2e9a0*/  IMAD.MOV.U32 R12, RZ, RZ, 0x3 ;  /* 0x00000003ff0c7424 */ /* 0x000fe200078e00ff */
[----:B------:R-:W-:-:S07]  /*2e9b0*/  MOV R5, R14 ;  /* 0x0000000e00057202 */ /* 0x000fce0000000f00 */
[----:B------:R-:W-:Y:S05]  /*2e9c0*/  WARPSYNC.COLLECTIVE R15, `(.L_x_810) ;  /* 0x000000000f087348 */ /* 0x000fea0003c00000 */
[----:B------:R0:W1:Y:S02]  /*2e9d0*/  SHFL.IDX P6, R14, R13, R12, R11 ;  /* 0x0000000c0d0e7389 */ /* 0x00006400000c000b */
[----:B01----:R-:W-:Y:S01]  /*2e9e0*/  ENDCOLLECTIVE ;  /* 0x000000000000791b */ /* 0x003fe20003800000 */
.L_x_810:
[----:B------:R-:W-:-:S05]  /*2e9f0*/  @!P3 IADD3 R5, P4, R10, R5, RZ ;  /* 0x000000050a05b210 */ /* 0x000fca0007f9e0ff */
[----:B------:R-:W-:-:S04]  /*2ea00*/  @!P3 IMAD.X R6, RZ, RZ, R6, P4 ;  /* 0x000000ffff06b224 */ /* 0x000fc800020e0606 */
[----:B------:R-:W-:Y:S02]  /*2ea10*/  @!P3 IMAD.MOV.U32 R7, RZ, RZ, R6 ;  /* 0x000000ffff07b224 */ /* 0x000fe400078e0006 */
[----:B------:R-:W-:Y:S02]  /*2ea20*/  @!P3 IMAD.MOV.U32 R6, RZ, RZ, R5 ;  /* 0x000000ffff06b224 */ /* 0x000fe400078e0005 */
[----:B------:R-:W-:-:S03]  /*2ea30*/  IMAD.MOV.U32 R13, RZ, RZ, R4 ;  /* 0x000000ffff0d7224 */ /* 0x000fc600078e0004 */
[----:B------:R-:W-:Y:S01]  /*2ea40*/  @!PT LDS RZ, [RZ] ;  /* 0x00000000fffff984 */ /* 0x000fe20000000800 */
[----:B------:R-:W-:Y:S01]  /*2ea50*/  @!PT LDS RZ, [RZ] ;  /* 0x00000000fffff984 */ /* 0x000fe20000000800 */
[----:B------:R-:W-:Y:S01]  /*2ea60*/  @!PT LDS RZ, [RZ] ;  /* 0x00000000fffff984 */ /* 0x000fe20000000800 */
[----:B------:R0:W-:Y:S04]  /*2ea70*/  @!P3 LDGSTS.E.BYPASS.LTC128B.128 [R9+0x15400], desc[UR54][R6.64], !P0 ;  /* 0x154000000609bfae */ /* 0x0001e8000c101d76 */
[----:B------:R0:W-:Y:S01]  /*2ea80*/  @!P3 LDGSTS.E.BYPASS.LTC128B.128 [R9+0x17400], desc[UR54][R6.64+0x40], !P1 ;  /* 0x174000400609bfae */ /* 0x0001e2000c901d76 */
[----:B------:R-:W-:-:S07]  /*2ea90*/  IMAD.MOV.U32 R5, RZ, RZ, R14 ;  /* 0x000000ffff057224 */ /* 0x000fce00078e000e */
[----:B0-----:R-:W-:Y:S05]  /*2eaa0*/  WARPSYNC.COLLECTIVE R15, `(.L_x_811) ;  /* 0x000000000f087348 */ /* 0x001fea0003c00000 */
[----:B------:R1:W2:Y:S02]  /*2eab0*/  SHFL.IDX P6, R14, R13, R12, R11 ;  /* 0x0000000c0d0e7389 */ /* 0x0002a400000c000b */
[----:B012---:R-:W-:Y:S01]  /*2eac0*/  ENDCOLLECTIVE ;  /* 0x000000000000791b */ /* 0x007fe20003800000 */
.L_x_811:
[----:B------:R-:W-:Y:S01]  /*2ead0*/  @!PT LDS RZ, [RZ] ;  /* 0x00000000fffff984 */ /* 0x000fe20000000800 */
[----:B------:R-:W-:Y:S01]  /*2eae0*/  @!PT LDS RZ, [RZ] ;  /* 0x00000000fffff984 */ /* 0x000fe20000000800 */
[----:B------:R-:W-:Y:S01]  /*2eaf0*/  @!PT LDS RZ, [RZ] ;  /* 0x00000000fffff984 */ /* 0x000fe20000000800 */
[----:B------:R0:W-:Y:S01]  /*2eb00*/  @!P3 LDGSTS.E.BYPASS.LTC128B.128 [R9+0x19400], desc[UR54][R6.64+0x80], !P2 ;  /* 0x194000800609bfae */ /* 0x0001e2000d101d76 */
[----:B------:R-:W-:Y:S01]  /*2eb10*/  MOV R3, R14 ;  /* 0x0000000e00037202 */ /* 0x000fe20000000f00 */
[----:B------:R-:W-:Y:S06]  /*2eb20*/  BRA `(.L_x_812) ;  /* 0xffffff9800507947 */ /* 0x000fec000383ffff */
.L_x_605:
[----:B----4-:R4:W0:Y:S02]  /*2eb30*/  SYNCS.PHASECHK.TRANS64.TRYWAIT P0, [R18+URZ+0x29820], R0 ;  /* 0x02982000120075a7 */ /* 0x010824000800017f */
[----:B0-----:R-:W-:Y:S05]  /*2eb40*/  @!P0 NANOSLEEP.SYNCS 0x989680 ;  /* 0x009896800000895d */ /* 0x001fea0003900000 */
[----:B------:R-:W0:Y:S02]  /*2eb50*/  @!P0 SYNCS.PHASECHK.TRANS64 P0, [R18+URZ+0x29820], R0 ;  /* 0x02982000120085a7 */ /* 0x000e24000800007f */
[----:B0-----:R-:W-:Y:S05]  /*2eb60*/  @!P0 BRA `(.L_x_605) ;  /* 0xfffffffc00f08947 */ /* 0x001fea000383ffff */
[----:B------:R-:W-:Y:S05]  /*2eb70*/  BRA `(.L_x_813) ;  /* 0xffffff9800c07947 */ /* 0x000fea000383ffff */
.L_x_611:
[----:B--2---:R2:W3:Y:S02]  /*2eb80*/  SYNCS.PHASECHK.TRANS64.TRYWAIT P0, [R5+URZ+0x29880], R4 ;  /* 0x02988004050075a7 */ /* 0x0044e4000800017f */
[----:B---3--:R-:W-:Y:S05]  /*2eb90*/  @!P0 NANOSLEEP.SYNCS 0x989680 ;  /* 0x009896800000895d */ /* 0x008fea0003900000 */
[----:B------:R-:W3:Y:S02]  /*2eba0*/  @!P0 SYNCS.PHASECHK.TRANS64 P0, [R5+URZ+0x29880], R4 ;  /* 0x02988004050085a7 */ /* 0x000ee4000800007f */
[----:B---3--:R-:W-:Y:S05]  /*2ebb0*/  @!P0 BRA `(.L_x_611) ;  /* 0xfffffffc00f08947 */ /* 0x008fea000383ffff */
[----:B------:R-:W-:Y:S05]  /*2ebc0*/  BRA `(.L_x_814) ;  /* 0xffffff9c00787947 */ /* 0x000fea000383ffff */
.L_x_616:
[----:B---3--:R3:W4:Y:S02]  /*2ebd0*/  SYNCS.PHASECHK.TRANS64.TRYWAIT P0, [R5+URZ+0x29840], R4 ;  /* 0x02984004050075a7 */ /* 0x008724000800017f */
[----:B----4-:R-:W-:Y:S05]  /*2ebe0*/  @!P0 NANOSLEEP.SYNCS 0x989680 ;  /* 0x009896800000895d */ /* 0x010fea0003900000 */
[----:B------:R-:W4:Y:S02]  /*2ebf0*/  @!P0 SYNCS.PHASECHK.TRANS64 P0, [R5+URZ+0x29840], R4 ;  /* 0x02984004050085a7 */ /* 0x000f24000800007f */
[----:B----4-:R-:W-:Y:S05]  /*2ec00*/  @!P0 BRA `(.L_x_616) ;  /* 0xfffffffc00f08947 */ /* 0x010fea000383ffff */
[----:B------:R-:W-:Y:S05]  /*2ec10*/  BRA `(.L_x_815) ;  /* 0xffffff9c00f47947 */ /* 0x000fea000383ffff */
.L_x_624:
[----:B---3--:R3:W4:Y:S02]  /*2ec20*/  SYNCS.PHASECHK.TRANS64.TRYWAIT P0, [R20+URZ+0x29870], R4 ;  /* 0x02987004140075a7 */ /* 0x008724000800017f */
[----:B----4-:R-:W-:Y:S05]  /*2ec30*/  @!P0 NANOSLEEP.SYNCS 0x989680 ;  /* 0x009896800000895d */ /* 0x010fea0003900000 */
[----:B------:R-:W4:Y:S02]  /*2ec40*/  @!P0 SYNCS.PHASECHK.TRANS64 P0, [R20+URZ+0x29870], R4 ;  /* 0x02987004140085a7 */ /* 0x000f24000800007f */
[----:B----4-:R-:W-:Y:S05]  /*2ec50*/  @!P0 BRA `(.L_x_624) ;  /* 0xfffffffc00f08947 */ /* 0x010fea000383ffff */
[----:B------:R-:W-:Y:S05]  /*2ec60*/  BRA `(.L_x_816) ;  /* 0xffffffa4000c7947 */ /* 0x000fea000383ffff */
.L_x_626:
[----:B----4-:R4:W0:Y:S02]  /*2ec70*/  SYNCS.PHASECHK.TRANS64.TRYWAIT P0, [R20+URZ+0x29860], R3 ;  /* 0x02986003140075a7 */ /* 0x010824000800017f */
[----:B0-----:R-:W-:Y:S05]  /*2ec80*/  @!P0 NANOSLEEP.SYNCS 0x989680 ;  /* 0x009896800000895d */ /* 0x001fea0003900000 */
[----:B------:R-:W0:Y:S02]  /*2ec90*/  @!P0 SYNCS.PHASECHK.TRANS64 P0, [R20+URZ+0x29860], R3 ;  /* 0x02986003140085a7 */ /* 0x000e24000800007f */
[----:B0-----:R-:W-:Y:S05]  /*2eca0*/  @!P0 BRA `(.L_x_626) ;  /* 0xfffffffc00f08947 */ /* 0x001fea000383ffff */
[----:B------:R-:W-:Y:S05]  /*2ecb0*/  BRA `(.L_x_817) ;  /* 0xffffffa400147947 */ /* 0x000fea000383ffff */
.L_x_633:
[----:B--2---:R2:W3:Y:S02]  /*2ecc0*/  SYNCS.PHASECHK.TRANS64.TRYWAIT P1, [R16+URZ+0x29870], R0 ;  /* 0x02987000100075a7 */ /* 0x0044e4000802017f */
[----:B---3--:R-:W-:Y:S05]  /*2ecd0*/  @!P1 NANOSLEEP.SYNCS 0x989680 ;  /* 0x009896800000995d */ /* 0x008fea0003900000 */
[----:B------:R-:W3:Y:S02]  /*2ece0*/  @!P1 SYNCS.PHASECHK.TRANS64 P1, [R16+URZ+0x29870], R0 ;  /* 0x02987000100095a7 */ /* 0x000ee4000802007f */
[----:B---3--:R-:W-:Y:S05]  /*2ecf0*/  @!P1 BRA `(.L_x_633) ;  /* 0xfffffffc00f09947 */ /* 0x008fea000383ffff */
[----:B------:R-:W-:Y:S05]  /*2ed00*/  BRA `(.L_x_818) ;  /* 0xffffffa800f87947 */ /* 0x000fea000383ffff */
.L_x_635:
[----:B--2---:R2:W3:Y:S02]  /*2ed10*/  SYNCS.PHASECHK.TRANS64.TRYWAIT P1, [R16+URZ+0x29860], R0 ;  /* 0x02986000100075a7 */ /* 0x0044e4000802017f */
[----:B---3--:R-:W-:Y:S05]  /*2ed20*/  @!P1 NANOSLEEP.SYNCS 0x989680 ;  /* 0x009896800000995d */ /* 0x008fea0003900000 */
[----:B------:R-:W3:Y:S02]  /*2ed30*/  @!P1 SYNCS.PHASECHK.TRANS64 P1, [R16+URZ+0x29860], R0 ;  /* 0x02986000100095a7 */ /* 0x000ee4000802007f */
[----:B---3--:R-:W-:Y:S05]  /*2ed40*/  @!P1 BRA `(.L_x_635) ;  /* 0xfffffffc00f09947 */ /* 0x008fea000383ffff */
[----:B------:R-:W-:Y:S05]  /*2ed50*/  BRA `(.L_x_819) ;  /* 0xffffffac00007947 */ /* 0x000fea000383ffff */
.L_x_639:
[----:B------:R-:W2:Y:S01]  /*2ed60*/  LDL R0, [R1] ;  /* 0x0000000001007983 */ /* 0x000ea20000100800 */
[----:B------:R-:W-:Y:S01]  /*2ed70*/  BSSY B0, `(.L_x_820) ;  /* 0x0000008000007945 */ /* 0x000fe20003800000 */
[----:B------:R-:W-:Y:S01]  /*2ed80*/  IMAD.MOV.U32 R12, RZ, RZ, RZ ;  /* 0x000000ffff0c7224 */ /* 0x000fe200078e00ff */
[----:B------:R-:W-:Y:S01]  /*2ed90*/  MOV R15, 0xffffffff ;  /* 0xffffffff000f7802 */ /* 0x000fe20000000f00 */
[----:B------:R-:W-:Y:S02]  /*2eda0*/  IMAD.MOV.U32 R11, RZ, RZ, 0x1f ;  /* 0x0000001fff0b7424 */ /* 0x000fe400078e00ff */
[----:B--2---:R-:W-:-:S07]  /*2edb0*/  IMAD.MOV.U32 R13, RZ, RZ, R0 ;  /* 0x000000ffff0d7224 */ /* 0x004fce00078e0000 */
[----:B-1----:R-:W-:Y:S05]  /*2edc0*/  WARPSYNC.COLLECTIVE R15, `(.L_x_821) ;  /* 0x000000000f087348 */ /* 0x002fea0003c00000 */
[----:B------:R0:W2:Y:S02]  /*2edd0*/  SHFL.IDX P6, R14, R13, R12, R11 ;  /* 0x0000000c0d0e7389 */ /* 0x0000a400000c000b */
[----:B012---:R-:W-:Y:S01]  /*2ede0*/  ENDCOLLECTIVE ;  /* 0x000000000000791b */ /* 0x007fe20003800000 */
.L_x_821:
[----:B------:R-:W-:Y:S05]  /*2edf0*/  BSYNC B0 ;  /* 0x0000000000007941 */ /* 0x000fea0003800000 */
.L_x_820:
[----:B------:R0:W5:Y:S01]  /*2ee00*/  LDL R2, [R1+0xc] ;  /* 0x00000c0001027983 */ /* 0x0001620000100800 */
[----:B------:R-:W-:Y:S01]  /*2ee10*/  IMAD.MOV.U32 R13, RZ, RZ, R0 ;  /* 0x000000ffff0d7224 */ /* 0x000fe200078e0000 */
[----:B------:R-:W-:Y:S01]  /*2ee20*/  MOV R11, 0x1f ;  /* 0x0000001f000b7802 */ /* 0x000fe20000000f00 */
[----:B------:R-:W-:Y:S02]  /*2ee30*/  IMAD.MOV.U32 R12, RZ, RZ, 0x1 ;  /* 0x00000001ff0c7424 */ /* 0x000fe400078e00ff */
[----:B------:R-:W-:Y:S02]  /*2ee40*/  IMAD.MOV.U32 R15, RZ, RZ, -0x1 ;  /* 0xffffffffff0f7424 */ /* 0x000fe400078e00ff */
[----:B------:R-:W-:-:S07]  /*2ee50*/  IMAD.MOV.U32 R5, RZ, RZ, R14 ;  /* 0x000000ffff057224 */ /* 0x000fce00078e000e */
[----:B0----5:R-:W-:Y:S05]  /*2ee60*/  WARPSYNC.COLLECTIVE R15, `(.L_x_822) ;  /* 0x000000000f087348 */ /* 0x021fea0003c00000 */
[----:B------:R1:W2:Y:S02]  /*2ee70*/  SHFL.IDX P6, R14, R13, R12, R11 ;  /* 0x0000000c0d0e7389 */ /* 0x0002a400000c000b */
[----:B012--5:R-:W-:Y:S01]  /*2ee80*/  ENDCOLLECTIVE ;  /* 0x000000000000791b */ /* 0x027fe20003800000 */
.L_x_822:
[----:B------:R-:W-:Y:S01]  /*2ee90*/  ULDC UR4, c[0x0][0xc3c] ;  /* 0x00030f0000047ab9 */ /* 0x000fe20000000800 */
[----:B------:R-:W-:Y:S02]  /*2eea0*/  IMAD.IADD R4, R2, 0x1, R16 ;  /* 0x0000000102047824 */ /* 0x000fe400078e0210 */
[----:B------:R-:W-:Y:S02]  /*2eeb0*/  IMAD.MOV.U32 R11, RZ, RZ, RZ ;  /* 0x000000ffff0b7224 */ /* 0x000fe400078e00ff */
[----:B------:R-:W-:Y:S01]  /*2eec0*/  IMAD.MOV.U32 R0, RZ, RZ, R14 ;  /* 0x000000ffff007224 */ /* 0x000fe200078e000e */
[----:B------:R-:W-:-:S13]  /*2eed0*/  ISETP.GE.OR P1, PT, R4, UR4, !P0 ;  /* 0x0000000404007c0c */ /* 0x000fda000c726670 */
[----:B------:R-:W0:Y:S08]  /*2eee0*/  @!P1 LDC.64 R2, c[0x0][0xc80] ;  /* 0x00032000ff029b82 */ /* 0x000e300000000a00 */
[----:B------:R-:W1:Y:S01]  /*2eef0*/  @!P1 LDC.64 R6, c[0x0][0xc78] ;  /* 0x00031e00ff069b82 */ /* 0x000e620000000a00 */
[----:B0-----:R-:W-:-:S05]  /*2ef00*/  @!P1 IMAD.WIDE R2, R4, 0x4, R2 ;  /* 0x0000000404029825 */ /* 0x001fca00078e0202 */
[----:B------:R1:W2:Y:S02]  /*2ef10*/  @!P1 LDG.E R8, desc[UR54][R2.64] ;  /* 0x0000003602089981 */ /* 0x0002a4000c1e1900 */
[----:B-1----:R-:W-:-:S06]  /*2ef20*/  @!P1 IMAD.WIDE R2, R4, 0x4, R6 ;  /* 0x0000000404029825 */ /* 0x002fcc00078e0206 */
[----:B------:R-:W3:Y:S01]  /*2ef30*/  @!P1 LDG.E R2, desc[UR54][R2.64] ;  /* 0x0000003602029981 */ /* 0x000ee2000c1e1900 */
[----:B------:R-:W-:Y:S01]  /*2ef40*/  MOV R4, RZ ;  /* 0x000000ff00047202 */ /* 0x000fe20000000f00 */
[----:B------:R-:W-:Y:S01]  /*2ef50*/  IMAD.MOV.U32 R6, RZ, RZ, RZ ;  /* 0x000000ffff067224 */ /* 0x000fe200078e00ff */
[C---:B------:R-:W-:Y:S02]  /*2ef60*/  ISETP.GE.U32.AND P2, PT, R16.reuse, 0x2, PT ;  /* 0x000000021000780c */ /* 0x040fe40003f46070 */
[C---:B------:R-:W-:Y:S02]  /*2ef70*/  ISETP.GE.U32.AND P3, PT, R16.reuse, 0x4, PT ;  /* 0x000000041000780c */ /* 0x040fe40003f66070 */
[C---:B------:R-:W-:Y:S02]  /*2ef80*/  ISETP.GE.U32.AND P4, PT, R16.reuse, 0x8, PT ;  /* 0x000000081000780c */ /* 0x040fe40003f86070 */
[C---:B------:R-:W-:Y:S01]  /*2ef90*/  ISETP.GE.U32.AND P5, PT, R16.reuse, 0x10, PT ;  /* 0x000000101000780c */ /* 0x040fe20003fa6070 */
[----:B--2---:R-:W-:Y:S01]  /*2efa0*/  @!P1 IMAD.MOV.U32 R4, RZ, RZ, R8 ;  /* 0x000000ffff049224 */ /* 0x004fe200078e0008 */
[----:B------:R-:W-:Y:S01]  /*2efb0*/  MOV R8, RZ ;  /* 0x000000ff00087202 */ /* 0x000fe20000000f00 */
[----:B---3--:R-:W-:Y:S01]  /*2efc0*/  @!P1 IMAD.MOV.U32 R6, RZ, RZ, R2 ;  /* 0x000000ffff069224 */ /* 0x008fe200078e0002 */
[----:B------:R-:W-:-:S03]  /*2efd0*/  ISETP.NE.AND P1, PT, R16, RZ, PT ;  /* 0x000000ff1000720c */ /* 0x000fc60003f25270 */
[----:B------:R-:W-:-:S05]  /*2efe0*/  IMAD R2, R6, R4, RZ ;  /* 0x0000000406027224 */ /* 0x000fca00078e02ff */
[----:B------:R-:W-:-:S07]  /*2eff0*/  MOV R13, R2 ;  /* 0x00000002000d7202 */ /* 0x000fce0000000f00 */
[----:B------:R-:W-:Y:S05]  /*2f000*/  WARPSYNC.COLLECTIVE R15, `(.L_x_823) ;  /* 0x000000000f087348 */ /* 0x000fea0003c00000 */
[----:B------:R0:W1:Y:S02]  /*2f010*/  SHFL.UP P6, R14, R13, R12, R11 ;  /* 0x0400000c0d0e7389 */ /* 0x00006400000c000b */
[----:B01----:R-:W-:Y:S01]  /*2f020*/  ENDCOLLECTIVE ;  /* 0x000000000000791b */ /* 0x003fe20003800000 */
.L_x_823:
[----:B------:R-:W-:Y:S02]  /*2f030*/  IMAD.MOV.U32 R12, RZ, RZ, 0x2 ;  /* 0x00000002ff0c7424 */ /* 0x000fe400078e00ff */
[----:B------:R-:W-:-:S05]  /*2f040*/  IMAD.MOV.U32 R3, RZ, RZ, R14 ;  /* 0x000000ffff037224 */ /* 0x000fca00078e000e */
[----:B------:R-:W-:-:S05]  /*2f050*/  SEL R3, R3, RZ, P1 ;  /* 0x000000ff03037207 */ /* 0x000fca0000800000 */
[----:B------:R-:W-:-:S05]  /*2f060*/  IMAD.IADD R2, R2, 0x1, R3 ;  /* 0x0000000102027824 */ /* 0x000fca00078e0203 */
[----:B------:R-:W-:-:S07]  /*2f070*/  MOV R13, R2 ;  /* 0x00000002000d7202 */ /* 0x000fce0000000f00 */
[----:B------:R-:W-:Y:S05]  /*2f080*/  WARPSYNC.COLLECTIVE R15, `(.L_x_824) ;  /* 0x000000000f087348 */ /* 0x000fea0003c00000 */
[----:B------:R0:W1:Y:S02]  /*2f090*/  SHFL.UP P6, R14, R13, R12, R11 ;  /* 0x0400000c0d0e7389 */ /* 0x00006400000c000b */
[----:B01----:R-:W-:Y:S01]  /*2f0a0*/  ENDCOLLECTIVE ;  /* 0x000000000000791b */ /* 0x003fe20003800000 */
.L_x_824:
        /* <DEDUP_REMOVED lines=8> */
.L_x_825:
        /* <DEDUP_REMOVED lines=8> */
.L_x_826:
        /* <DEDUP_REMOVED lines=8> */
.L_x_827:
[----:B------:R-:W-:Y:S02]  /*2f230*/  IMAD.MOV.U32 R12, RZ, RZ, 0x1f ;  /* 0x0000001fff0c7424 */ /* 0x000fe400078e00ff */
[----:B------:R-:W-:Y:S02]  /*2f240*/  IMAD.MOV.U32 R11, RZ, RZ, 0x1f ;  /* 0x0000001fff0b7424 */ /* 0x000fe400078e00ff */
[----:B------:R-:W-:-:S05]  /*2f250*/  IMAD.MOV.U32 R3, RZ, RZ, R14 ;  /* 0x000000ffff037224 */ /* 0x000fca00078e000e */
[----:B------:R-:W-:-:S05]  /*2f260*/  SEL R3, R3, RZ, P5 ;  /* 0x000000ff03037207 */ /* 0x000fca0002800000 */
[----:B------:R-:W-:-:S05]  /*2f270*/  IMAD.IADD R3, R2, 0x1, R3 ;  /* 0x0000000102037824 */ /* 0x000fca00078e0203 */
[----:B------:R-:W-:-:S07]  /*2f280*/  MOV R13, R3 ;  /* 0x00000003000d7202 */ /* 0x000fce0000000f00 */
[----:B------:R-:W-:Y:S05]  /*2f290*/  WARPSYNC.COLLECTIVE R15, `(.L_x_828) ;  /* 0x000000000f087348 */ /* 0x000fea0003c00000 */
[----:B------:R0:W1:Y:S02]  /*2f2a0*/  SHFL.IDX P6, R14, R13, R12, R11 ;  /* 0x0000000c0d0e7389 */ /* 0x00006400000c000b */
[----:B01----:R-:W-:Y:S01]  /*2f2b0*/  ENDCOLLECTIVE ;  /* 0x000000000000791b */ /* 0x003fe20003800000 */
.L_x_828:
[----:B------:R-:W-:Y:S01]  /*2f2c0*/  IMAD.MOV.U32 R9, RZ, RZ, R14 ;  /* 0x000000ffff097224 */ /* 0x000fe200078e000e */
[----:B------:R-:W-:Y:S06]  /*2f2d0*/  BRA `(.L_x_829) ;  /* 0xffffffb000047947 */ /* 0x000fec000383ffff */
.L_x_642:
[----:B------:R-:W-:Y:S01]  /*2f2e0*/  BSSY B0, `(.L_x_830) ;  /* 0x0000008000007945 */ /* 0x000fe20003800000 */
[----:B------:R-:W-:Y:S01]  /*2f2f0*/  IMAD.MOV.U32 R13, RZ, RZ, R2 ;  /* 0x000000ffff0d7224 */ /* 0x000fe200078e0002 */
[----:B------:R-:W-:Y:S01]  /*2f300*/  MOV R15, 0xffffffff ;  /* 0xffffffff000f7802 */ /* 0x000fe20000000f00 */
[----:B------:R-:W-:Y:S02]  /*2f310*/  IMAD.MOV.U32 R12, RZ, RZ, 0x1 ;  /* 0x00000001ff0c7424 */ /* 0x000fe400078e00ff */
[----:B------:R-:W-:-:S07]  /*2f320*/  IMAD.MOV.U32 R11, RZ, RZ, RZ ;  /* 0x000000ffff0b7224 */ /* 0x000fce00078e00ff */
[----:B------:R-:W-:Y:S05]  /*2f330*/  WARPSYNC.COLLECTIVE R15, `(.L_x_831) ;  /* 0x000000000f087348 */ /* 0x000fea0003c00000 */
[----:B------:R0:W1:Y:S02]  /*2f340*/  SHFL.UP P6, R14, R13, R12, R11 ;  /* 0x0400000c0d0e7389 */ /* 0x00006400000c000b */
[----:B01----:R-:W-:Y:S01]  /*2f350*/  ENDCOLLECTIVE ;  /* 0x000000000000791b */ /* 0x003fe20003800000 */
.L_x_831:
[----:B------:R-:W-:Y:S05]  /*2f360*/  BSYNC B0 ;  /* 0x0000000000007941 */ /* 0x000fea0003800000 */
.L_x_830:
[----:B------:R-:W-:Y:S01]  /*2f370*/  IMAD.MOV.U32 R3, RZ, RZ, R14 ;  /* 0x000000ffff037224 */ /* 0x000fe200078e000e */
[----:B------:R-:W-:Y:S01]  /*2f380*/  MOV R12, 0x2 ;  /* 0x00000002000c7802 */ /* 0x000fe20000000f00 */
[----:B------:R-:W-:Y:S02]  /*2f390*/  IMAD.MOV.U32 R11, RZ, RZ, RZ ;  /* 0x000000ffff0b7224 */ /* 0x000fe400078e00ff */
[----:B------:R-:W-:Y:S01]  /*2f3a0*/  IMAD.MOV.U32 R15, RZ, RZ, -0x1 ;  /* 0xffffffffff0f7424 */ /* 0x000fe200078e00ff */
[----:B------:R-:W-:-:S05]  /*2f3b0*/  SEL R3, R3, RZ, P1 ;  /* 0x000000ff03037207 */ /* 0x000fca0000800000 */
[----:B------:R-:W-:-:S04]  /*2f3c0*/  IMAD.IADD R2, R2, 0x1, R3 ;  /* 0x0000000102027824 */ /* 0x000fc800078e0203 */
[----:B------:R-:W-:-:S07]  /*2f3d0*/  IMAD.MOV.U32 R13, RZ, RZ, R2 ;  /* 0x000000ffff0d7224 */ /* 0x000fce00078e0002 */
[----:B------:R-:W-:Y:S05]  /*2f3e0*/  WARPSYNC.COLLECTIVE R15, `(.L_x_832) ;  /* 0x000000000f087348 */ /* 0x000fea0003c00000 */
[----:B------:R0:W1:Y:S02]  /*2f3f0*/  SHFL.UP P6, R14, R13, R12, R11 ;  /* 0x0400000c0d0e7389 */ /* 0x00006400000c000b */
[----:B01----:R-:W-:Y:S01]  /*2f400*/  ENDCOLLECTIVE ;  /* 0x000000000000791b */ /* 0x003fe20003800000 */
.L_x_832:
[----:B------:R-:W-:Y:S02]  /*2f410*/  IMAD.MOV.U32 R12, RZ, RZ, 0x4 ;  /* 0x00000004ff0c7424 */ /* 0x000fe400078e00ff */
[----:B------:R-:W-:-:S05]  /*2f420*/  IMAD.MOV.U32 R3, RZ, RZ, R14 ;  /* 0x000000ffff037224 */ /* 0x000fca00078e000e */
[----:B------:R-:W-:-:S04]  /*2f430*/  SEL R3, R3, RZ, P2 ;  /* 0x000000ff03037207 */ /* 0x000fc80001000000 */
[----:B------:R-:W-:-:S05]  /*2f440*/  IADD3 R2, R2, R3, RZ ;  /* 0x0000000302027210 */ /* 0x000fca0007ffe0ff */
[----:B------:R-:W-:-:S07]  /*2f450*/  IMAD.MOV.U32 R13, RZ, RZ, R2 ;  /* 0x000000ffff0d7224 */ /* 0x000fce00078e0002 */
[----:B------:R-:W-:Y:S05]  /*2f460*/  WARPSYNC.COLLECTIVE R15, `(.L_x_833) ;  /* 0x000000000f087348 */ /* 0x000fea0003c00000 */
[----:B------:R0:W1:Y:S02]  /*2f470*/  SHFL.UP P6, R14, R13, R12, R11 ;  /* 0x0400000c0d0e7389 */ /* 0x00006400000c000b */
[----:B01----:R-:W-:Y:S01]  /*2f480*/  ENDCOLLECTIVE ;  /* 0x000000000000791b */ /* 0x003fe20003800000 */
.L_x_833:
        /* <DEDUP_REMOVED lines=8> */
.L_x_834:
        /* <DEDUP_REMOVED lines=8> */
.L_x_835:
[----:B------:R-:W-:Y:S02]  /*2f590*/  IMAD.MOV.U32 R12, RZ, RZ, 0x1f ;  /* 0x0000001fff0c7424 */ /* 0x000fe400078e00ff */
[----:B------:R-:W-:Y:S02]  /*2f5a0*/  IMAD.MOV.U32 R11, RZ, RZ, 0x1f ;  /* 0x0000001fff0b7424 */ /* 0x000fe400078e00ff */
[----:B------:R-:W-:-:S05]  /*2f5b0*/  IMAD.MOV.U32 R3, RZ, RZ, R14 ;  /* 0x000000ffff037224 */ /* 0x000fca00078e000e */
[----:B------:R-:W-:-:S04]  /*2f5c0*/  SEL R3, R3, RZ, P5 ;  /* 0x000000ff03037207 */ /* 0x000fc80002800000 */
[----:B------:R-:W-:-:S05]  /*2f5d0*/  IADD3 R7, R2, R3, RZ ;  /* 0x0000000302077210 */ /* 0x000fca0007ffe0ff */
[----:B------:R-:W-:-:S07]  /*2f5e0*/  IMAD.MOV.U32 R13, RZ, RZ, R7 ;  /* 0x000000ffff0d7224 */ /* 0x000fce00078e0007 */
[----:B------:R-:W-:Y:S05]  /*2f5f0*/  WARPSYNC.COLLECTIVE R15, `(.L_x_836) ;  /* 0x000000000f087348 */ /* 0x000fea0003c00000 */
[----:B------:R0:W1:Y:S02]  /*2f600*/  SHFL.IDX P6, R14, R13, R12, R11 ;  /* 0x0000000c0d0e7389 */ /* 0x00006400000c000b */
[----:B01----:R-:W-:Y:S01]  /*2f610*/  ENDCOLLECTIVE ;  /* 0x000000000000791b */ /* 0x003fe20003800000 */
.L_x_836:
[----:B------:R-:W-:Y:S01]  /*2f620*/  MOV R9, R14 ;  /* 0x0000000e00097202 */ /* 0x000fe20000000f00 */
[----:B------:R-:W-:Y:S06]  /*2f630*/  BRA `(.L_x_837) ;  /* 0xffffffac00dc7947 */ /* 0x000fec000383ffff */
.L_x_644:
[----:B------:R-:W-:Y:S01]  /*2f640*/  BSSY B0, `(.L_x_838) ;  /* 0x0000006000007945 */ /* 0x000fe20003800000 */
[----:B------:R-:W-:Y:S01]  /*2f650*/  PLOP3.LUT P6, PT, P6, PT, PT, 0x8, 0x0 ;  /* 0x000000000000781c */ /* 0x000fe200037ce170 */
[----:B------:R-:W-:-:S12]  /*2f660*/  IMAD.MOV.U32 R15, RZ, RZ, -0x1 ;  /* 0xffffffffff0f7424 */ /* 0x000fd800078e00ff */
[----:B0-----:R-:W-:Y:S05]  /*2f670*/  WARPSYNC.COLLECTIVE R15, `(.L_x_839) ;  /* 0x000000000f087348 */ /* 0x001fea0003c00000 */
[----:B------:R-:W-:Y:S01]  /*2f680*/  VOTE.ANY R14, PT, P6 ;  /* 0x00000000000e7806 */ /* 0x000fe200030e0100 */
[----:B0-----:R-:W-:Y:S06]  /*2f690*/  ENDCOLLECTIVE ;  /* 0x000000000000791b */ /* 0x001fec0003800000 */
.L_x_839:
[----:B------:R-:W-:Y:S05]  /*2f6a0*/  BSYNC B0 ;  /* 0x0000000000007941 */ /* 0x000fea0003800000 */
.L_x_838:
[----:B------:R-:W-:Y:S02]  /*2f6b0*/  IMAD.MOV.U32 R3, RZ, RZ, R14 ;  /* 0x000000ffff037224 */ /* 0x000fe400078e000e */
[----:B------:R-:W-:Y:S02]  /*2f6c0*/  IMAD.MOV.U32 R13, RZ, RZ, R4 ;  /* 0x000000ffff0d7224 */ /* 0x000fe400078e0004 */
[----:B------:R-:W0:Y:S01]  /*2f6d0*/  POPC R0, R3 ;  /* 0x0000000300007309 */ /* 0x000e220000000000 */
[----:B------:R-:W-:Y:S02]  /*2f6e0*/  IMAD.MOV.U32 R11, RZ, RZ, 0x1f ;  /* 0x0000001fff0b7424 */ /* 0x000fe400078e00ff */
[----:B------:R-:W-:Y:S01]  /*2f6f0*/  IMAD.MOV.U32 R15, RZ, RZ, -0x1 ;  /* 0xffffffffff0f7424 */ /* 0x000fe200078e00ff */
[----:B0-----:R-:W-:-:S07]  /*2f700*/  MOV R12, R0 ;  /* 0x00000000000c7202 */ /* 0x001fce0000000f00 */
[----:B------:R-:W-:Y:S05]  /*2f710*/  WARPSYNC.COLLECTIVE R15, `(.L_x_840) ;  /* 0x000000000f087348 */ /* 0x000fea0003c00000 */
[----:B------:R0:W1:Y:S02]  /*2f720*/  SHFL.IDX P6, R14, R13, R12, R11 ;  /* 0x0000000c0d0e7389 */ /* 0x00006400000c000b */
[----:B01----:R-:W-:Y:S01]  /*2f730*/  ENDCOLLECTIVE ;  /* 0x000000000000791b */ /* 0x003fe20003800000 */
.L_x_840:
[----:B------:R-:W-:Y:S01]  /*2f740*/  MOV R13, R6 ;  /* 0x00000006000d7202 */ /* 0x000fe20000000f00 */
[----:B------:R-:W-:-:S07]  /*2f750*/  IMAD.MOV.U32 R4, RZ, RZ, R14 ;  /* 0x000000ffff047224 */ /* 0x000fce00078e000e */
[----:B------:R-:W-:Y:S05]  /*2f760*/  WARPSYNC.COLLECTIVE R15, `(.L_x_841) ;  /* 0x000000000f087348 */ /* 0x000fea0003c00000 */
[----:B------:R0:W1:Y:S02]  /*2f770*/  SHFL.IDX P6, R14, R13, R12, R11 ;  /* 0x0000000c0d0e7389 */ /* 0x00006400000c000b */
[----:B01----:R-:W-:Y:S01]  /*2f780*/  ENDCOLLECTIVE ;  /* 0x000000000000791b */ /* 0x003fe20003800000 */
.L_x_841:
[----:B------:R-:W-:Y:S01]  /*2f790*/  IMAD.MOV.U32 R6, RZ, RZ, R14 ;  /* 0x000000ffff067224 */ /* 0x000fe200078e000e */
[----:B------:R-:W-:Y:S06]  /*2f7a0*/  BRA `(.L_x_842) ;  /* 0xffffffac00bc7947 */ /* 0x000fec000383ffff */
.L_x_646:
[----:B------:R-:W-:Y:S01]  /*2f7b0*/  BSSY B0, `(.L_x_843) ;  /* 0x0000007000007945 */ /* 0x000fe20003800000 */
[----:B------:R-:W-:Y:S01]  /*2f7c0*/  IMAD.MOV.U32 R13, RZ, RZ, R7 ;  /* 0x000000ffff0d7224 */ /* 0x000fe200078e0007 */
[----:B------:R-:W-:Y:S01]  /*2f7d0*/  MOV R15, 0xffffffff ;  /* 0xffffffff000f7802 */ /* 0x000fe20000000f00 */
[----:B------:R-:W-:-:S07]  /*2f7e0*/  IMAD.MOV.U32 R11, RZ, RZ, 0x1f ;  /* 0x0000001fff0b7424 */ /* 0x000fce00078e00ff */
[----:B012---:R-:W-:Y:S05]  /*2f7f0*/  WARPSYNC.COLLECTIVE R15, `(.L_x_844) ;  /* 0x000000000f087348 */ /* 0x007fea0003c00000 */
[----:B------:R3:W4:Y:S02]  /*2f800*/  SHFL.IDX P6, R14, R13, R12, R11 ;  /* 0x0000000c0d0e7389 */ /* 0x00072400000c000b */
[----:B01234-:R-:W-:Y:S01]  /*2f810*/  ENDCOLLECTIVE ;  /* 0x000000000000791b */ /* 0x01ffe20003800000 */
.L_x_844:
[----:B------:R-:W-:Y:S05]  /*2f820*/  BSYNC B0 ;  /* 0x0000000000007941 */ /* 0x000fea0003800000 */
.L_x_843:
[----:B------:R-:W-:Y:S01]  /*2f830*/  IMAD.MOV.U32 R7, RZ, RZ, R14 ;  /* 0x000000ffff077224 */ /* 0x000fe200078e000e */
[----:B------:R-:W-:Y:S06]  /*2f840*/  BRA `(.L_x_845) ;  /* 0xffffffac00ac7947 */ /* 0x000fec000383ffff */
.L_x_650:
[----:B0-----:R0:W1:Y:S02]  /*2f850*/  SYNCS.PHASECHK.TRANS64.TRYWAIT P0, [R0+URZ+0x29820], R3 ;  /* 0x02982003000075a7 */ /* 0x001064000800017f */
[----:B-1----:R-:W-:Y:S05]  /*2f860*/  @!P0 NANOSLEEP.SYNCS 0x989680 ;  /* 0x009896800000895d */ /* 0x002fea0003900000 */
[----:B------:R-:W1:Y:S02]  /*2f870*/  @!P0 SYNCS.PHASECHK.TRANS64 P0, [R0+URZ+0x29820], R3 ;  /* 0x02982003000085a7 */ /* 0x000e64000800007f */
[----:B-1----:R-:W-:Y:S05]  /*2f880*/  @!P0 BRA `(.L_x_650) ;  /* 0xfffffffc00f08947 */ /* 0x002fea000383ffff */
[----:B------:R-:W-:Y:S05]  /*2f890*/  BRA `(.L_x_846) ;  /* 0xffffffb400447947 */ /* 0x000fea000383ffff */
.L_x_651:
[----:B------:R-:W1:Y:S01]  /*2f8a0*/  S2R R2, SR_TID.X ;  /* 0x0000000000027919 */ /* 0x000e620000002100 */
[----:B------:R-:W-:Y:S01]  /*2f8b0*/  BSSY B0, `(.L_x_847) ;  /* 0x000000a000007945 */ /* 0x000fe20003800000 */
[----:B---3--:R-:W-:Y:S01]  /*2f8c0*/  IMAD.MOV.U32 R12, RZ, RZ, RZ ;  /* 0x000000ffff0c7224 */ /* 0x008fe200078e00ff */
[----:B------:R-:W-:Y:S01]  /*2f8d0*/  MOV R11, 0x1f ;  /* 0x0000001f000b7802 */ /* 0x000fe20000000f00 */
[----:B------:R-:W-:Y:S01]  /*2f8e0*/  IMAD.MOV.U32 R15, RZ, RZ, -0x1 ;  /* 0xffffffffff0f7424 */ /* 0x000fe200078e00ff */
[----:B-1----:R-:W-:-:S04]  /*2f8f0*/  SHF.R.U32.HI R2, RZ, 0x5, R2 ;  /* 0x00000005ff027819 */ /* 0x002fc80000011602 */
[----:B------:R-:W-:-:S05]  /*2f900*/  LOP3.LUT R2, R2, 0x3, RZ, 0xc0, !PT ;  /* 0x0000000302027812 */ /* 0x000fca00078ec0ff */
[----:B------:R-:W-:-:S07]  /*2f910*/  IMAD.MOV.U32 R13, RZ, RZ, R2 ;  /* 0x000000ffff0d7224 */ /* 0x000fce00078e0002 */
[----:B0-----:R-:W-:Y:S05]  /*2f920*/  WARPSYNC.COLLECTIVE R15, `(.L_x_848) ;  /* 0x000000000f087348 */ /* 0x001fea0003c00000 */
[----:B------:R1:W2:Y:S02]  /*2f930*/  SHFL.IDX P6, R14, R13, R12, R11 ;  /* 0x0000000c0d0e7389 */ /* 0x0002a400000c000b */
[----:B012---:R-:W-:Y:S01]  /*2f940*/  ENDCOLLECTIVE ;  /* 0x000000000000791b */ /* 0x007fe20003800000 */
.L_x_848:
[----:B------:R-:W-:Y:S05]  /*2f950*/  BSYNC B0 ;  /* 0x0000000000007941 */ /* 0x000fea0003800000 */
.L_x_847:
[----:B------:R-:W-:Y:S05]  /*2f960*/  BRA `(.L_x_849) ;  /* 0xffffffb4002c7947 */ /* 0x000fea000383ffff */
.L_x_652:
[----:B------:R-:W-:Y:S01]  /*2f970*/  BSSY B0, `(.L_x_850) ;  /* 0x0000006000007945 */ /* 0x000fe20003800000 */
[----:B------:R-:W-:-:S07]  /*2f980*/  IMAD.MOV.U32 R15, RZ, RZ, -0x1 ;  /* 0xffffffffff0f7424 */ /* 0x000fce00078e00ff */
[----:B01-3--:R-:W-:Y:S05]  /*2f990*/  WARPSYNC.COLLECTIVE R15, `(.L_x_851) ;  /* 0x000000000f0c7348 */ /* 0x00bfea0003c00000 */
[----:B------:R-:W-:Y:S02]  /*2f9a0*/  ELECT P6, UR62, PT ;  /* 0x00000000003e782f */ /* 0x000fe400038c0000 */
[----:B------:R-:W-:Y:S01]  /*2f9b0*/  MOV R14, UR62 ;  /* 0x0000003e000e7c02 */ /* 0x000fe20008000f00 */
[----:B01-3--:R-:W-:Y:S10]  /*2f9c0*/  ENDCOLLECTIVE ;  /* 0x000000000000791b */ /* 0x00bff40003800000 */
.L_x_851:
[----:B------:R-:W-:Y:S05]  /*2f9d0*/  BSYNC B0 ;  /* 0x0000000000007941 */ /* 0x000fea0003800000 */
.L_x_850:
[----:B------:R-:W-:Y:S05]  /*2f9e0*/  BRA `(.L_x_852) ;  /* 0xffffffb400207947 */ /* 0x000fea000383ffff */
.L_x_654:
[----:B0-----:R0:W1:Y:S02]  /*2f9f0*/  SYNCS.PHASECHK.TRANS64.TRYWAIT P1, [R6+URZ], R5 ;  /* 0x00000005060075a7 */ /* 0x001064000802017f */
[----:B-1----:R-:W-:Y:S05]  /*2fa00*/  @!P1 NANOSLEEP.SYNCS 0x989680 ;  /* 0x009896800000995d */ /* 0x002fea0003900000 */
[----:B------:R-:W1:Y:S02]  /*2fa10*/  @!P1 SYNCS.PHASECHK.TRANS64 P1, [R6+URZ], R5 ;  /* 0x00000005060095a7 */ /* 0x000e64000802007f */
[----:B-1----:R-:W-:Y:S05]  /*2fa20*/  @!P1 BRA `(.L_x_654) ;  /* 0xfffffffc00f09947 */ /* 0x002fea000383ffff */
[----:B------:R-:W-:Y:S05]  /*2fa30*/  BRA `(.L_x_853) ;  /* 0xffffffb400587947 */ /* 0x000fea000383ffff */
.L_x_655:
[----:B-1----:R1:W2:Y:S02]  /*2fa40*/  SYNCS.PHASECHK.TRANS64.TRYWAIT P1, [R7+URZ], R2 ;  /* 0x00000002070075a7 */ /* 0x0022a4000802017f */
[----:B--2---:R-:W-:Y:S05]  /*2fa50*/  @!P1 NANOSLEEP.SYNCS 0x989680 ;  /* 0x009896800000995d */ /* 0x004fea0003900000 */
[----:B------:R-:W2:Y:S02]  /*2fa60*/  @!P1 SYNCS.PHASECHK.TRANS64 P1, [R7+URZ], R2 ;  /* 0x00000002070095a7 */ /* 0x000ea4000802007f */
[----:B--2---:R-:W-:Y:S05]  /*2fa70*/  @!P1 BRA `(.L_x_655) ;  /* 0xfffffffc00f09947 */ /* 0x004fea000383ffff */
[----:B------:R-:W-:Y:S05]  /*2fa80*/  BRA `(.L_x_854) ;  /* 0xffffffb4004c7947 */ /* 0x000fea000383ffff */
.L_x_657:
[----:B--2---:R2:W4:Y:S02]  /*2fa90*/  SYNCS.PHASECHK.TRANS64.TRYWAIT P1, [R4+URZ+0x29860], R5 ;  /* 0x02986005040075a7 */ /* 0x004524000802017f */
[----:B----4-:R-:W-:Y:S05]  /*2faa0*/  @!P1 NANOSLEEP.SYNCS 0x989680 ;  /* 0x009896800000995d */ /* 0x010fea0003900000 */
[----:B------:R-:W4:Y:S02]  /*2fab0*/  @!P1 SYNCS.PHASECHK.TRANS64 P1, [R4+URZ+0x29860], R5 ;  /* 0x02986005040095a7 */ /* 0x000f24000802007f */
[----:B----4-:R-:W-:Y:S05]  /*2fac0*/  @!P1 BRA `(.L_x_657) ;  /* 0xfffffffc00f09947 */ /* 0x010fea000383ffff */
[----:B------:R-:W-:Y:S05]  /*2fad0*/  BRA `(.L_x_855) ;  /* 0xffffffb4004c7947 */ /* 0x000fea000383ffff */
.L_x_659:
[----:B----4-:R4:W0:Y:S02]  /*2fae0*/  SYNCS.PHASECHK.TRANS64.TRYWAIT P1, [R3+URZ+0x29860], R2 ;  /* 0x02986002030075a7 */ /* 0x010824000802017f */
[----:B0-----:R-:W-:Y:S05]  /*2faf0*/  @!P1 NANOSLEEP.SYNCS 0x989680 ;  /* 0x009896800000995d */ /* 0x001fea0003900000 */
[----:B------:R-:W0:Y:S02]  /*2fb00*/  @!P1 SYNCS.PHASECHK.TRANS64 P1, [R3+URZ+0x29860], R2 ;  /* 0x02986002030095a7 */ /* 0x000e24000802007f */
[----:B0-----:R-:W-:Y:S05]  /*2fb10*/  @!P1 BRA `(.L_x_659) ;  /* 0xfffffffc00f09947 */ /* 0x001fea000383ffff */
[----:B------:R-:W-:Y:S05]  /*2fb20*/  BRA `(.L_x_856) ;  /* 0xffffffb4004c7947 */ /* 0x000fea000383ffff */
.L_x_661:
[----:B------:R0:W0:Y:S02]  /*2fb30*/  SYNCS.PHASECHK.TRANS64.TRYWAIT P0, [R4+URZ+0x29880], R5 ;  /* 0x02988005040075a7 */ /* 0x000024000800017f */
[----:B0-----:R-:W-:Y:S05]  /*2fb40*/  @!P0 NANOSLEEP.SYNCS 0x989680 ;  /* 0x009896800000895d */ /* 0x001fea0003900000 */
[----:B------:R-:W0:Y:S02]  /*2fb50*/  @!P0 SYNCS.PHASECHK.TRANS64 P0, [R4+URZ+0x29880], R5 ;  /* 0x02988005040085a7 */ /* 0x000e24000800007f */
[----:B0-----:R-:W-:Y:S05]  /*2fb60*/  @!P0 BRA `(.L_x_661) ;  /* 0xfffffffc00f08947 */ /* 0x001fea000383ffff */
[----:B------:R-:W-:Y:S05]  /*2fb70*/  BRA `(.L_x_662) ;  /* 0xffffffb400487947 */ /* 0x000fea000383ffff */
.L_x_857:
        /* <DEDUP_REMOVED lines=16> */
.L_x_2802:


//--------------------- .text._ZN7cutlass13device_kernelIN5flash11enable_sm90INS1_16FlashAttnFwdSm90INS1_25CollectiveMainloopFwdSm90ILi2EN4cute5tupleIJNS5_1CILi1EEES8_S8_EEENS6_IJNS7_ILi128EEESA_NS7_ILi192EEEEEELi128ENS_12float_e4m3_tEfNS_4arch4Sm90ELb0ELb1ELb1ELb0ELb0ELb0ELb0ELb1ELb1ELb1ELb1ELb0EEENS1_21CollectiveEpilogueFwdINS6_IJSA_SA_SA_EEES9_NS_10bfloat16_tESF_Li256ELb0ELb1ELb1ELb1EEENS1_19SingleTileSchedulerILb0ELb1ELb1ELi128EEEEEEEEEvNT_6ParamsE --------------------------
	.section	.text._ZN7cutlass13device_kernelIN5flash11enable_sm90INS1_16FlashAttnFwdSm90INS1_25CollectiveMainloopFwdSm90ILi2EN4cute5tupleIJNS5_1CILi1EEES8_S8_EEENS6_IJNS7_ILi128EEESA_NS7_ILi192EEEEEELi128ENS_12float_e4m3_tEfNS_4arch4Sm90ELb0ELb1ELb1ELb0ELb0ELb0ELb0ELb1ELb1ELb1ELb1ELb0EEENS1_21CollectiveEpilogueFwdINS6_IJSA_SA_SA_EEES9_NS_10bfloat16_tESF_Li256ELb0ELb1ELb1ELb1EEENS1_19SingleTileSchedulerILb0ELb1ELb1ELi128EEEEEEEEEvNT_6ParamsE,"ax",@progbits
	.align	128
.text._ZN7cutlass13device_kernelIN5flash11enable_sm90INS1_16FlashAttnFwdSm90INS1_25CollectiveMainloopFwdSm90ILi2EN4cute5tupleIJNS5_1CILi1EEES8_S8_EEENS6_IJNS7_ILi128EEESA_NS7_ILi192EEEEEELi128ENS_12float_e4m3_tEfNS_4arch4Sm90ELb0ELb1ELb1ELb0ELb0ELb0ELb0ELb1ELb1ELb1ELb1ELb0EEENS1_21CollectiveEpilogueFwdINS6_IJSA_SA_SA_EEES9_NS_10bfloat16_tESF_Li256ELb0ELb1ELb1ELb1EEENS1_19SingleTileSchedulerILb0ELb1ELb1ELi128EEEEEEEEEvNT_6ParamsE:
        .type           _ZN7cutlass13device_kernelIN5flash11enable_sm90INS1_16FlashAttnFwdSm90INS1_25CollectiveMainloopFwdSm90ILi2EN4cute5tupleIJNS5_1CILi1EEES8_S8_EEENS6_IJNS7_ILi128EEESA_NS7_ILi192EEEEEELi128ENS_12float_e4m3_tEfNS_4arch4Sm90ELb0ELb1ELb1ELb0ELb0ELb0ELb0ELb1ELb1ELb1ELb1ELb0EEENS1_21CollectiveEpilogueFwdINS6_IJSA_SA_SA_EEES9_NS_10bfloat16_tESF_Li256ELb0ELb1ELb1ELb1EEENS1_19SingleTileSchedulerILb0ELb1ELb1ELi128EEEEEEEEEvNT_6ParamsE,@function
        .size           _ZN7cutlass13device_kernelIN5flash11enable_sm90INS1_16FlashAttnFwdSm90INS1_25CollectiveMainloopFwdSm90ILi2EN4cute5tupleIJNS5_1CILi1EEES8_S8_EEENS6_IJNS7_ILi128EEESA_NS7_ILi192EEEEEELi128ENS_12float_e4m3_tEfNS_4arch4Sm90ELb0ELb1ELb1ELb0ELb0ELb0ELb0ELb1ELb1ELb1ELb1ELb0EEENS1_21CollectiveEpilogueFwdINS6_IJSA_SA_SA_EEES9_NS_10bfloat16_tESF_Li256ELb0ELb1ELb1ELb1EEENS1_19SingleTileSchedulerILb0ELb1ELb1ELi128EEEEEEEEEvNT_6ParamsE,(.L_x_2803 - _ZN7cutlass13device_kernelIN5flash11enable_sm90INS1_16FlashAttnFwdSm90INS1_25CollectiveMainloopFwdSm90ILi2EN4cute5tupleIJNS5_1CILi1EEES8_S8_EEENS6_IJNS7_ILi128EEESA_NS7_ILi192EEEEEELi128ENS_12float_e4m3_tEfNS_4arch4Sm90ELb0ELb1ELb1ELb0ELb0ELb0ELb0ELb1ELb1ELb1ELb1ELb0EEENS1_21CollectiveEpilogueFwdINS6_IJSA_SA_SA_EEES9_NS_10bfloat16_tESF_Li256ELb0ELb1ELb1ELb1EEENS1_19SingleTileSchedulerILb0ELb1ELb1ELi128EEEEEEEEEvNT_6ParamsE)
        .other          _ZN7cutlass13device_kernelIN5flash11enable_sm90INS1_16FlashAttnFwdSm90INS1_25CollectiveMainloopFwdSm90ILi2EN4cute5tupleIJNS5_1CILi1EEES8_S8_EEENS6_IJNS7_ILi128EEESA_NS7_ILi192EEEEEELi128ENS_12float_e4m3_tEfNS_4arch4Sm90ELb0ELb1ELb1ELb0ELb0ELb0ELb0ELb1ELb1ELb1ELb1ELb0EEENS1_21CollectiveEpilogueFwdINS6_IJSA_SA_SA_EEES9_NS_10bfloat16_tESF_Li256ELb0ELb1ELb1ELb1EEENS1_19SingleTileSchedulerILb0ELb1ELb1ELi128EEEEEEEEEvNT_6ParamsE,@"STO_CUDA_ENTRY STV_DEFAULT"
_ZN7cutlass13device_kernelIN5flash11enable_sm90INS1_16FlashAttnFwdSm90INS1_25CollectiveMainloopFwdSm90ILi2EN4cute5tupleIJNS5_1CILi1EEES8_S8_EEENS6_IJNS7_ILi128EEESA_NS7_ILi192EEEEEELi128ENS_12float_e4m3_tEfNS_4arch4Sm90ELb0ELb1ELb1ELb0ELb0ELb0ELb0ELb1ELb1ELb1ELb1ELb0EEENS1_21CollectiveEpilogueFwdINS6_IJSA_SA_SA_EEES9_NS_10bfloat16_tESF_Li256ELb0ELb1ELb1ELb1EEENS1_19SingleTileSchedulerILb0ELb1ELb1ELi128EEEEEEEEEvNT_6ParamsE:
        /* <DEDUP_REMOVED lines=17> */
.L_x_859:
[----:B------:R-:W-:Y:S05]  /*0110*/  BSYNC B0 ;  /* 0x0000000000007941 */ /* 0x000fea0003800000 */
.L_x_858:
        /* <DEDUP_REMOVED lines=40> */
.L_x_860:
        /* <DEDUP_REMOVED lines=22> */
.L_x_861:
        /* <DEDUP_REMOVED lines=18> */
.L_x_862:
        /* <DEDUP_REMOVED lines=22> */
.L_x_863:
        /* <DEDUP_REMOVED lines=22> */
.L_x_864:
        /* <DEDUP_REMOVED lines=9> */
.L_x_867:
[----:B------:R-:W-:-:S08]  /*0970*/  NOP ;  /* 0x0000000000007918 */ /* 0x000fd00000000000 */
[----:B------:R-:W0:Y:S02]  /*0980*/  USETMAXREG.TRY_ALLOC.CTAPOOL UP0, 0xf0 ;  /* 0x000000f0000079c8 */ /* 0x000e240008000600 */
[----:B0-----:R-:W-:-:S13]  /*0990*/  PLOP3.LUT P0, PT, PT, PT, UP0, 0x80, 0x0 ;  /* 0x000000000000781c */ /* 0x001fda0003f0f008 */
[----:B------:R-:W-:Y:S05]  /*09a0*/  @!P0 BRA `(.L_x_867) ;  /* 0xfffffffc00f08947 */ /* 0x000fea000383ffff */
[----:B--2---:R-:W0:Y:S01]  /*09b0*/  LDC R2, c[0x0][0xc50] ;  /* 0x00031400ff027b82 */ /* 0x004e220000000800 */
[----:B------:R-:W-:-:S07]  /*09c0*/  LOP3.LUT R4, R18, 0xffffff80, RZ, 0xc0, !PT ;  /* 0xffffff8012047812 */ /* 0x000fce00078ec0ff */
        /* <DEDUP_REMOVED lines=15> */
[----:B------:R-:W0:Y:S01]  /*0ac0*/  LDC R0, c[0x0][0x448] ;  /* 0x00011200ff007b82 */ /* 0x000e220000000800 */
[----:B------:R-:W1:Y:S01]  /*0ad0*/  S2R R22, SR_CTAID.X ;  /* 0x0000000000167919 */ /* 0x000e620000002500 */
[----:B------:R-:W-:Y:S01]  /*0ae0*/  USHF.R.S32.HI UR38, URZ, 0x1f, UR39 ;  /* 0x0000001f3f267899 */ /* 0x000fe20008011427 */
[----:B------:R-:W-:-:S05]  /*0af0*/  VIADD R88, R18, 0xffffff80 ;  /* 0xffffff8012587836 */ /* 0x000fca0000000000 */
[----:B------:R-:W2:Y:S08]  /*0b00*/  LDC.64 R2, c[0x0][0x418] ;  /* 0x00010600ff027b82 */ /* 0x000eb00000000a00 */
[----:B------:R-:W3:Y:S01]  /*0b10*/  LDC.64 R10, c[0x0][0x9e0] ;  /* 0x00027800ff0a7b82 */ /* 0x000ee20000000a00 */
[----:B0-----:R-:W-:-:S07]  /*0b20*/  ISETP.NE.AND P1, PT, R0, 0x1, PT ;  /* 0x000000010000780c */ /* 0x001fce0003f25270 */
[----:B------:R-:W0:Y:S01]  /*0b30*/  LDC R89, c[0x0][0x288] ;  /* 0x0000a200ff597b82 */ /* 0x000e220000000800 */
[----:B--2---:R-:W-:-:S07]  /*0b40*/  ISETP.NE.U32.AND P0, PT, R2, RZ, PT ;  /* 0x000000ff0200720c */ /* 0x004fce0003f05070 */
[----:B------:R-:W2:Y:S01]  /*0b50*/  LDC R16, c[0x0][0x424] ;  /* 0x00010900ff107b82 */ /* 0x000ea20000000800 */
[----:B-1----:R-:W-:Y:S01]  /*0b60*/  IMAD.SHL.U32 R22, R22, 0x80, RZ ;  /* 0x0000008016167824 */ /* 0x002fe200078e00ff */
[----:B------:R-:W-:-:S03]  /*0b70*/  ISETP.NE.AND.EX P0, PT, R3, RZ, PT, P0 ;  /* 0x000000ff0300720c */ /* 0x000fc60003f05300 */
[----:B------:R-:W-:Y:S01]  /*0b80*/  @P1 VIADD R0, R22, 0x7f ;  /* 0x0000007f16001836 */ /* 0x000fe20000000000 */
[----:B---3--:R-:W-:Y:S02]  /*0b90*/  ISETP.GE.AND P2, PT, R11, 0x1, PT ;  /* 0x000000010b00780c */ /* 0x008fe40003f46270 */
[----:B------:R-:W1:Y:S08]  /*0ba0*/  @P1 LDC R5, c[0x0][0x44c] ;  /* 0x00011300ff051b82 */ /* 0x000e700000000800 */
[----:B------:R-:W3:Y:S01]  /*0bb0*/  @P1 LDC R7, c[0x0][0x450] ;  /* 0x00011400ff071b82 */ /* 0x000ee20000000800 */
[----:B0-----:R-:W-:-:S07]  /*0bc0*/  IADD3 R3, -R89, 0x1, RZ ;  /* 0x0000000159037810 */ /* 0x001fce0007ffe1ff */
[----:B------:R-:W0:Y:S01]  /*0bd0*/  LDC R9, c[0x0][0x2f0] ;  /* 0x0000bc00ff097b82 */ /* 0x000e220000000800 */
[----:B--2---:R-:W-:Y:S01]  /*0be0*/  SEL R16, R16, 0x1, P0 ;  /* 0x0000000110107807 */ /* 0x004fe20000000000 */
[----:B-1----:R-:W-:-:S04]  /*0bf0*/  @P1 IMAD.HI.U32 R2, R0, R5, RZ ;  /* 0x0000000500021227 */ /* 0x002fc800078e00ff */
[----:B------:R-:W-:Y:S01]  /*0c00*/  VIADD R0, R22, 0x7f ;  /* 0x0000007f16007836 */ /* 0x000fe20000000000 */
[----:B---3--:R-:W-:Y:S01]  /*0c10*/  @P1 SHF.R.U32.HI R0, RZ, R7, R2 ;  /* 0x00000007ff001219 */ /* 0x008fe20000011602 */
[----:B0-----:R-:W-:-:S04]  /*0c20*/  IMAD R3, R16, R9, R3 ;  /* 0x0000000910037224 */ /* 0x001fc800078e0203 */
[----:B------:R-:W-:-:S04]  /*0c30*/  IMAD.IADD R3, R3, 0x1, R0 ;  /* 0x0000000103037824 */ /* 0x000fc800078e0200 */
[----:B------:R-:W-:Y:S01]  /*0c40*/  IMAD.IADD R0, R3, 0x1, R10 ;  /* 0x0000000103007824 */ /* 0x000fe200078e020a */
[----:B------:R-:W-:Y:S06]  /*0c50*/  @!P2 BRA `(.L_x_869) ;  /* 0x000000000040a947 */ /* 0x000fec0003800000 */
[C---:B------:R-:W-:Y:S01]  /*0c60*/  ISETP.GT.AND P0, PT, R3.reuse, RZ, PT ;  /* 0x000000ff0300720c */ /* 0x040fe20003f04270 */
[----:B------:R-:W-:-:S12]  /*0c70*/  VIADD R2, R3, 0xffffffff ;  /* 0xffffffff03027836 */ /* 0x000fd80000000000 */
[----:B------:R-:W-:Y:S05]  /*0c80*/  @P0 BRA `(.L_x_870) ;  /* 0x00000000001c0947 */ /* 0x000fea0003800000 */
[----:B------:R-:W-:Y:S01]  /*0c90*/  ISETP.NE.AND P0, PT, R11, 0x1, PT ;  /* 0x000000010b00780c */ /* 0x000fe20003f05270 */
[----:B------:R-:W-:-:S12]  /*0ca0*/  IMAD.MOV R3, RZ, RZ, -R3 ;  /* 0x000000ffff037224 */ /* 0x000fd800078e0a03 */
[----:B------:R-:W0:Y:S02]  /*0cb0*/  @P0 LDC.64 R4, c[0x0][0x9e8] ;  /* 0x00027a00ff040b82 */ /* 0x000e240000000a00 */
[----:B0-----:R-:W-:-:S05]  /*0cc0*/  @P0 IMAD.HI.U32 R2, R3, R4, RZ ;  /* 0x0000000403020227 */ /* 0x001fca00078e00ff */
[----:B------:R-:W-:-:S04]  /*0cd0*/  @P0 SHF.R.U32.HI R3, RZ, R5, R2 ;  /* 0x00000005ff030219 */ /* 0x000fc80000011602 */
[----:B------:R-:W-:Y:S01]  /*0ce0*/  LOP3.LUT R2, RZ, R3, RZ, 0x33, !PT ;  /* 0x00000003ff027212 */ /* 0x000fe200078e33ff */
[----:B------:R-:W-:Y:S06]  /*0cf0*/  BRA `(.L_x_871) ;  /* 0x0000000000107947 */ /* 0x000fec0003800000 */
.L_x_870:
[----:B------:R-:W-:-:S13]  /*0d00*/  ISETP.NE.AND P0, PT, R11, 0x1, PT ;  /* 0x000000010b00780c */ /* 0x000fda0003f05270 */
[----:B------:R-:W0:Y:S02]  /*0d10*/  @P0 LDC.64 R4, c[0x0][0x9e8] ;  /* 0x00027a00ff040b82 */ /* 0x000e240000000a00 */
[----:B0-----:R-:W-:-:S05]  /*0d20*/  @P0 IMAD.HI.U32 R4, R2, R4, RZ ;  /* 0x0000000402040227 */ /* 0x001fca00078e00ff */
[----:B------:R-:W-:-:S07]  /*0d30*/  @P0 SHF.R.U32.HI R2, RZ, R5, R4 ;  /* 0x00000005ff020219 */ /* 0x000fce0000011604 */
.L_x_871:
[----:B------:R-:W-:-:S05]  /*0d40*/  IMAD R3, R2, R11, R11 ;  /* 0x0000000b02037224 */ /* 0x000fca00078e020b */
[----:B------:R-:W-:-:S07]  /*0d50*/  VIMNMX R0, R0, R3, PT ;  /* 0x0000000300007248 */ /* 0x000fce0003fe0100 */
.L_x_869:
[----:B------:R-:W0:Y:S01]  /*0d60*/  @P1 LDC R7, c[0x0][0x44c] ;  /* 0x00011300ff071b82 */ /* 0x000e220000000800 */
[----:B------:R-:W-:Y:S01]  /*0d70*/  VIADD R2, R0, 0x7f ;  /* 0x0000007f00027836 */ /* 0x000fe20000000000 */
[----:B------:R-:W-:Y:S01]  /*0d80*/  ULDC UR4, c[0x0][0x9dc] ;  /* 0x0002770000047ab9 */ /* 0x000fe20000000800 */
[CC--:B------:R-:W-:Y:S02]  /*0d90*/  IMAD R0, R16.reuse, R9.reuse, 0x7f ;  /* 0x0000007f10007424 */ /* 0x0c0fe400078e0209 */
[----:B------:R-:W-:Y:S01]  /*0da0*/  IMAD.MOV.U32 R4, RZ, RZ, R22 ;  /* 0x000000ffff047224 */ /* 0x000fe200078e0016 */
[----:B------:R-:W-:Y:S01]  /*0db0*/  SHF.R.S32.HI R5, RZ, 0x1f, R2 ;  /* 0x0000001fff057819 */ /* 0x000fe20000011402 */
[----:B------:R-:W-:Y:S01]  /*0dc0*/  IMAD R89, R16, R9, -R89 ;  /* 0x0000000910597224 */ /* 0x000fe200078e0a59 */
[----:B------:R-:W1:Y:S01]  /*0dd0*/  @P1 LDC R13, c[0x0][0x450] ;  /* 0x00011400ff0d1b82 */ /* 0x000e620000000800 */
[----:B------:R-:W-:Y:S02]  /*0de0*/  SHF.R.S32.HI R3, RZ, 0x1f, R0 ;  /* 0x0000001fff037819 */ /* 0x000fe40000011400 */
[----:B------:R-:W-:-:S02]  /*0df0*/  LEA.HI R5, R5, R2, RZ, 0x7 ;  /* 0x0000000205057211 */ /* 0x000fc400078f38ff */
[----:B------:R-:W-:Y:S02]  /*0e00*/  LEA.HI R3, R3, R0, RZ, 0x7 ;  /* 0x0000000003037211 */ /* 0x000fe400078f38ff */
[----:B------:R-:W-:Y:S02]  /*0e10*/  SHF.R.S32.HI R0, RZ, 0x7, R5 ;  /* 0x00000007ff007819 */ /* 0x000fe40000011405 */
[----:B------:R-:W-:-:S04]  /*0e20*/  SHF.R.S32.HI R3, RZ, 0x7, R3 ;  /* 0x00000007ff037819 */ /* 0x000fc80000011403 */
[----:B------:R-:W-:Y:S01]  /*0e30*/  VIMNMX R9, R3, R0, PT ;  /* 0x0000000003097248 */ /* 0x000fe20003fe0100 */
[----:B0-----:R-:W-:-:S05]  /*0e40*/  @P1 IMAD.HI.U32 R6, R22, R7, RZ ;  /* 0x0000000716061227 */ /* 0x001fca00078e00ff */
[----:B-1----:R-:W-:-:S05]  /*0e50*/  @P1 SHF.R.U32.HI R4, RZ, R13, R6 ;  /* 0x0000000dff041219 */ /* 0x002fca0000011606 */
[----:B------:R-:W-:-:S04]  /*0e60*/  IMAD.IADD R2, R89, 0x1, R4 ;  /* 0x0000000159027824 */ /* 0x000fc800078e0204 */
[----:B------:R-:W-:Y:S01]  /*0e70*/  VIADD R0, R2, -UR4 ;  /* 0x8000000402007c36 */ /* 0x000fe20008000000 */
[----:B------:R-:W-:Y:S06]  /*0e80*/  @!P2 BRA `(.L_x_872) ;  /* 0x00000000003ca947 */ /* 0x000fec0003800000 */
[----:B------:R-:W-:-:S13]  /*0e90*/  ISETP.GT.AND P0, PT, R2, -0x1, PT ;  /* 0xffffffff0200780c */ /* 0x000fda0003f04270 */
[----:B------:R-:W-:Y:S05]  /*0ea0*/  @P0 BRA `(.L_x_873) ;  /* 0x00000000001c0947 */ /* 0x000fea0003800000 */
[----:B------:R-:W-:Y:S02]  /*0eb0*/  ISETP.NE.AND P0, PT, R11, 0x1, PT ;  /* 0x000000010b00780c */ /* 0x000fe40003f05270 */
[----:B------:R-:W-:-:S11]  /*0ec0*/  LOP3.LUT R3, RZ, R2, RZ, 0x33, !PT ;  /* 0x00000002ff037212 */ /* 0x000fd600078e33ff */
[----:B------:R-:W0:Y:S02]  /*0ed0*/  @P0 LDC.64 R4, c[0x0][0x9e8] ;  /* 0x00027a00ff040b82 */ /* 0x000e240000000a00 */
[----:B0-----:R-:W-:-:S05]  /*0ee0*/  @P0 IMAD.HI.U32 R2, R3, R4, RZ ;  /* 0x0000000403020227 */ /* 0x001fca00078e00ff */
[----:B------:R-:W-:-:S04]  /*0ef0*/  @P0 SHF.R.U32.HI R3, RZ, R5, R2 ;  /* 0x00000005ff030219 */ /* 0x000fc80000011602 */
[----:B------:R-:W-:Y:S01]  /*0f00*/  LOP3.LUT R2, RZ, R3, RZ, 0x33, !PT ;  /* 0x00000003ff027212 */ /* 0x000fe200078e33ff */
[----:B------:R-:W-:Y:S06]  /*0f10*/  BRA `(.L_x_874) ;  /* 0x0000000000107947 */ /* 0x000fec0003800000 */
.L_x_873:
[----:B------:R-:W-:-:S13]  /*0f20*/  ISETP.NE.AND P0, PT, R11, 0x1, PT ;  /* 0x000000010b00780c */ /* 0x000fda0003f05270 */
[----:B------:R-:W0:Y:S02]  /*0f30*/  @P0 LDC.64 R4, c[0x0][0x9e8] ;  /* 0x00027a00ff040b82 */ /* 0x000e240000000a00 */
[----:B0-----:R-:W-:-:S05]  /*0f40*/  @P0 IMAD.HI.U32 R4, R2, R4, RZ ;  /* 0x0000000402040227 */ /* 0x001fca00078e00ff */
[----:B------:R-:W-:-:S07]  /*0f50*/  @P0 SHF.R.U32.HI R2, RZ, R5, R4 ;  /* 0x00000005ff020219 */ /* 0x000fce0000011604 */
.L_x_874:
[----:B------:R-:W-:-:S05]  /*0f60*/  IMAD R3, R2, R11, RZ ;  /* 0x0000000b02037224 */ /* 0x000fca00078e02ff */
[----:B------:R-:W-:-:S07]  /*0f70*/  VIMNMX R0, R0, R3, !PT ;  /* 0x0000000300007248 */ /* 0x000fce0007fe0100 */
.L_x_872:
[----:B------:R-:W-:Y:S01]  /*0f80*/  SHF.R.S32.HI R3, RZ, 0x1f, R0 ;  /* 0x0000001fff037819 */ /* 0x000fe20000011400 */
[----:B------:R-:W-:Y:S01]  /*0f90*/  IMAD.MOV.U32 R23, RZ, RZ, RZ ;  /* 0x000000ffff177224 */ /* 0x000fe200078e00ff */
[----:B------:R-:W-:Y:S02]  /*0fa0*/  LOP3.LUT R18, R8, 0xffff, RZ, 0xc0, !PT ;  /* 0x0000ffff08127812 */ /* 0x000fe400078ec0ff */
[----:B------:R-:W-:Y:S02]  /*0fb0*/  LEA.HI R3, R3, R0, RZ, 0x7 ;  /* 0x0000000003037211 */ /* 0x000fe400078f38ff */
[----:B------:R-:W-:Y:S02]  /*0fc0*/  SHF.R.U32.HI R0, RZ, 0x10, R8 ;  /* 0x00000010ff007819 */ /* 0x000fe40000011608 */
[----:B------:R-:W-:Y:S02]  /*0fd0*/  SHF.R.S32.HI R3, RZ, 0x7, R3 ;  /* 0x00000007ff037819 */ /* 0x000fe40000011403 */
[----:B------:R-:W-:-:S02]  /*0fe0*/  ISETP.NE.AND P0, PT, R0, RZ, PT ;  /* 0x000000ff0000720c */ /* 0x000fc40003f05270 */
[----:B------:R-:W-:-:S04]  /*0ff0*/  VIMNMX R10, RZ, R3, !PT ;  /* 0x00000003ff0a7248 */ /* 0x000fc80007fe0100 */
[----:B------:R-:W-:-:S07]  /*1000*/  ISETP.GT.AND P1, PT, R9, R10, PT ;  /* 0x0000000a0900720c */ /* 0x000fce0003f24270 */
[----:B------:R-:W0:Y:S06]  /*1010*/  @!P0 LDC R0, c[0x0][0x9f0] ;  /* 0x00027c00ff008b82 */ /* 0x000e2c0000000800 */
[----:B------:R-:W-:Y:S05]  /*1020*/  @!P1 BRA `(.L_x_875) ;  /* 0x0000000000709947 */ /* 0x000fea0003800000 */
[-C--:B0-----:R-:W-:Y:S02]  /*1030*/  IABS R6, R0.reuse ;  /* 0x0000000000067213 */ /* 0x081fe40000000000 */
[----:B------:R-:W-:Y:S02]  /*1040*/  IADD3 R2, R0, -0x1, R9 ;  /* 0xffffffff00027810 */ /* 0x000fe40007ffe009 */
[----:B------:R-:W0:Y:S03]  /*1050*/  I2F.RP R4, R6 ;  /* 0x0000000600047306 */ /* 0x000e260000209400 */
[----:B------:R-:W-:Y:S01]  /*1060*/  IMAD.IADD R5, R2, 0x1, -R10 ;  /* 0x0000000102057824 */ /* 0x000fe200078e0a0a */
[----:B------:R-:W-:-:S04]  /*1070*/  IABS R2, R0 ;  /* 0x0000000000027213 */ /* 0x000fc80000000000 */
[----:B------:R-:W-:Y:S02]  /*1080*/  IABS R8, R5 ;  /* 0x0000000500087213 */ /* 0x000fe40000000000 */
[----:B------:R-:W-:-:S04]  /*1090*/  LOP3.LUT R5, R5, R0, RZ, 0x3c, !PT ;  /* 0x0000000005057212 */ /* 0x000fc800078e3cff */
[----:B------:R-:W-:Y:S01]  /*10a0*/  ISETP.GE.AND P2, PT, R5, RZ, PT ;  /* 0x000000ff0500720c */ /* 0x000fe20003f46270 */
[----:B0-----:R-:W0:Y:S02]  /*10b0*/  MUFU.RCP R4, R4 ;  /* 0x0000000400047308 */ /* 0x001e240000001000 */
[----:B0-----:R-:W-:Y:S02]  /*10c0*/  VIADD R3, R4, 0xffffffe ;  /* 0x0ffffffe04037836 */ /* 0x001fe40000000000 */
[----:B------:R-:W-:Y:S02]  /*10d0*/  IMAD.MOV R4, RZ, RZ, -R2 ;  /* 0x000000ffff047224 */ /* 0x000fe400078e0a02 */
[----:B------:R-:W-:Y:S02]  /*10e0*/  IMAD.MOV.U32 R2, RZ, RZ, RZ ;  /* 0x000000ffff027224 */ /* 0x000fe400078e00ff */
[----:B------:R-:W0:Y:S02]  /*10f0*/  F2I.FTZ.U32.TRUNC.NTZ R3, R3 ;  /* 0x0000000300037305 */ /* 0x000e24000021f000 */
[----:B0-----:R-:W-:-:S04]  /*1100*/  IMAD.MOV R7, RZ, RZ, -R3 ;  /* 0x000000ffff077224 */ /* 0x001fc800078e0a03 */
[----:B------:R-:W-:-:S04]  /*1110*/  IMAD R7, R7, R6, RZ ;  /* 0x0000000607077224 */ /* 0x000fc800078e02ff */
[----:B------:R-:W-:-:S04]  /*1120*/  IMAD.HI.U32 R2, R3, R7, R2 ;  /* 0x0000000703027227 */ /* 0x000fc800078e0002 */
[----:B------:R-:W-:-:S04]  /*1130*/  IMAD.MOV.U32 R3, RZ, RZ, R8 ;  /* 0x000000ffff037224 */ /* 0x000fc800078e0008 */
        /* <DEDUP_REMOVED lines=11> */
.L_x_875:
[-C--:B------:R-:W-:Y:S01]  /*11f0*/  IMAD R18, R18, R23.reuse, R10 ;  /* 0x0000001712127224 */ /* 0x080fe200078e020a */
[----:B------:R-:W-:Y:S02]  /*1200*/  PLOP3.LUT P0, PT, PT, PT, PT, 0x80, 0x0 ;  /* 0x000000000000781c */ /* 0x000fe40003f0f070 */
[----:B------:R-:W-:Y:S02]  /*1210*/  CS2R R92, SRZ ;  /* 0x00000000005c7805 */ /* 0x000fe4000001ff00 */
[----:B------:R-:W-:Y:S01]  /*1220*/  CS2R R2, SRZ ;  /* 0x0000000000027805 */ /* 0x000fe2000001ff00 */
[----:B0-----:R-:W-:Y:S01]  /*1230*/  IMAD.MOV.U32 R0, RZ, RZ, RZ ;  /* 0x000000ffff007224 */ /* 0x001fe200078e00ff */
[----:B------:R-:W-:Y:S02]  /*1240*/  VIADDMNMX R23, R18, R23, R9, PT ;  /* 0x0000001712177246 */ /* 0x000fe40003800109 */
[----:B------:R-:W-:Y:S02]  /*1250*/  CS2R R94, SRZ ;  /* 0x00000000005e7805 */ /* 0x000fe4000001ff00 */
        /* <DEDUP_REMOVED lines=30> */
[----:B------:R-:W-:Y:S01]  /*1440*/  CS2R R146, SRZ ;  /* 0x0000000000927805 */ /* 0x000fe2000001ff00 */
[----:B------:R-:W-:Y:S06]  /*1450*/  @!P1 BRA `(.L_x_876) ;  /* 0x000000e0007c9947 */ /* 0x000fec0003800000 */
[----:B------:R-:W-:Y:S01]  /*1460*/  SHF.R.S32.HI R91, RZ, 0x1f, R88 ;  /* 0x0000001fff5b7819 */ /* 0x000fe20000011458 */
[----:B------:R-:W0:Y:S01]  /*1470*/  S2UR UR5, SR_CgaCtaId ;  /* 0x00000000000579c3 */ /* 0x000e220000008800 */
[----:B------:R-:W-:Y:S02]  /*1480*/  UMOV UR36, 0x400 ;  /* 0x0000040000247882 */ /* 0x000fe40000000000 */
[----:B------:R-:W-:-:S04]  /*1490*/  LEA.HI R92, R91, R88, RZ, 0x7 ;  /* 0x000000585b5c7211 */ /* 0x000fc800078f38ff */
[----:B------:R-:W-:-:S05]  /*14a0*/  SHF.R.S32.HI R90, RZ, 0x7, R92 ;  /* 0x00000007ff5a7819 */ /* 0x000fca000001145c */
        /* <DEDUP_REMOVED lines=29> */
.L_x_877:
        /* <DEDUP_REMOVED lines=23> */
[----:B------:R-:W-:Y:S02]  /*17f0*/  @P1 IMAD R11, R17, R25, R6 ;  /* 0x00000019110b1224 */ /* 0x000fe400078e0206 */
[-C--:B----4-:R-:W-:Y:S02]  /*1800*/  @P0 IMAD R0, R7, R14.reuse, RZ ;  /* 0x0000000e07000224 */ /* 0x090fe400078e02ff */
        /* <DEDUP_REMOVED lines=20> */
.L_x_1019:
[----:B------:R-:W-:Y:S05]  /*1950*/  @!P0 BRA `(.L_x_879) ;  /* 0x0000000000048947 */ /* 0x000fea0003800000 */
[----:B------:R-:W-:Y:S01]  /*1960*/  BPT.TRAP 0x1 ;  /* 0x000000040000795c */ /* 0x000fe20000300000 */
.L_x_879:
[----:B------:R1:W2:Y:S01]  /*1970*/  SYNCS.PHASECHK.TRANS64.TRYWAIT P2, [UR36+0x22830], R7 ;  /* 0x02283007ff0075a7 */ /* 0x0002a20008040164 */
[----:B------:R-:W-:Y:S05]  /*1980*/  @!P0 BRA `(.L_x_880) ;  /* 0x0000000000048947 */ /* 0x000fea0003800000 */
[----:B------:R-:W-:Y:S01]  /*1990*/  BPT.TRAP 0x1 ;  /* 0x000000040000795c */ /* 0x000fe20000300000 */
.L_x_880:
[----:B0-----:R-:W0:Y:S01]  /*19a0*/  S2R R2, SR_TID.X ;  /* 0x0000000000027919 */ /* 0x001e220000002100 */
[----:B------:R-:W-:-:S05]  /*19b0*/  IMAD.U32 R6, RZ, RZ, UR42 ;  /* 0x0000002aff067e24 */ /* 0x000fca000f8e00ff */
[----:B------:R-:W-:Y:S02]  /*19c0*/  LOP3.LUT R6, R6, 0x10000, RZ, 0xfc, !PT ;  /* 0x0001000006067812 */ /* 0x000fe400078efcff */
[----:B0-----:R-:W-:-:S04]  /*19d0*/  LOP3.LUT R2, R2, 0x7f, RZ, 0xc0, !PT ;  /* 0x0000007f02027812 */ /* 0x001fc800078ec0ff */
[----:B------:R-:W-:Y:S01]  /*19e0*/  ISETP.NE.AND P1, PT, R2, RZ, PT ;  /* 0x000000ff0200720c */ /* 0x000fe20003f25270 */
[----:B--2---:R-:W-:-:S12]  /*19f0*/  @P2 BRA `(.L_x_881) ;  /* 0x0000000000082947 */ /* 0x004fd80003800000 */
[----:B------:R-:W0:Y:S02]  /*1a00*/  SYNCS.PHASECHK.TRANS64.TRYWAIT P2, [UR36+0x22830], R7 ;  /* 0x02283007ff0075a7 */ /* 0x000e240008040164 */
[----:B0-----:R-:W-:Y:S05]  /*1a10*/  @!P2 BRA `(.L_x_882) ;  /* 0x0000013800eca947 */ /* 0x001fea0003800000 */
.L_x_881:
[----:B------:R-:W-:Y:S05]  /*1a20*/  WARPSYNC.ALL ;  /* 0x0000000000007948 */ /* 0x000fea0003800000 */
[----:B01----:R-:W-:Y:S01]  /*1a30*/  IMAD.MOV.U32 R7, RZ, RZ, -0x7fffffe0 ;  /* 0x80000020ff077424 */ /* 0x003fe200078e00ff */
[----:B------:R-:W-:Y:S01]  /*1a40*/  UIADD3 UR4, UR36, 0x16400, URZ ;  /* 0x0001640024047890 */ /* 0x000fe2000fffe03f */
[C---:B------:R-:W-:Y:S01]  /*1a50*/  R2UR UR8, R6.reuse ;  /* 0x00000000060872ca */ /* 0x040fe200000e0000 */
[----:B------:R-:W-:Y:S02]  /*1a60*/  WARPGROUP.ARRIVE ;  /* 0x00000000000079c5 */ /* 0x000fe40000000000 */
[----:B------:R-:W-:Y:S01]  /*1a70*/  R2UR UR9, R7 ;  /* 0x00000000070972ca */ /* 0x000fe200000e0000 */
[----:B------:R-:W-:Y:S01]  /*1a80*/  USHF.R.U32.HI UR4, URZ, 0x4, UR4 ;  /* 0x000000043f047899 */ /* 0x000fe20008011604 */
[----:B------:R-:W-:Y:S01]  /*1a90*/  R2UR UR24, R6 ;  /* 0x00000000061872ca */ /* 0x000fe200000e0000 */
[----:B------:R-:W-:Y:S01]  /*1aa0*/  UMOV UR11, 0x80000020 ;  /* 0x80000020000b7882 */ /* 0x000fe20000000000 */
[----:B------:R-:W-:Y:S01]  /*1ab0*/  UMOV UR13, 0x80000020 ;  /* 0x80000020000d7882 */ /* 0x000fe20000000000 */
[----:B------:R-:W-:Y:S01]  /*1ac0*/  ULOP3.LUT UR4, UR4, 0x3fff, URZ, 0xc0, !UPT ;  /* 0x00003fff04047892 */ /* 0x000fe2000f8ec03f */
[----:B------:R-:W0:Y:S01]  /*1ad0*/  LDC R3, c[0x0][0x448] ;  /* 0x00011200ff037b82 */ /* 0x000e220000000800 */
[----:B------:R-:W-:Y:S01]  /*1ae0*/  UMOV UR15, 0x80000020 ;  /* 0x80000020000f7882 */ /* 0x000fe20000000000 */
[----:B------:R-:W-:Y:S01]  /*1af0*/  UMOV UR17, 0x80000020 ;  /* 0x8000002000117882 */ /* 0x000fe20000000000 */
[----:B------:R-:W-:Y:S01]  /*1b00*/  ULOP3.LUT UR6, UR4, 0x10000, URZ, 0xfc, !UPT ;  /* 0x0001000004067892 */ /* 0x000fe2000f8efc3f */
[----:B------:R-:W-:Y:S01]  /*1b10*/  LEA.HI R13, R90, R90, RZ, 0x1 ;  /* 0x0000005a5a0d7211 */ /* 0x000fe200078f08ff */
[----:B------:R-:W-:Y:S01]  /*1b20*/  UMOV UR19, 0x80000020 ;  /* 0x8000002000137882 */ /* 0x000fe20000000000 */
[----:B------:R-:W-:Y:S01]  /*1b30*/  UMOV UR21, 0x80000020 ;  /* 0x8000002000157882 */ /* 0x000fe20000000000 */
[----:B------:R-:W-:Y:S01]  /*1b40*/  UIADD3 UR14, UR6, 0x200, URZ ;  /* 0x00000200060e7890 */ /* 0x000fe2000fffe03f */
[----:B------:R-:W-:Y:S01]  /*1b50*/  LEA.HI R91, R91, R88, RZ, 0x2 ;  /* 0x000000585b5b7211 */ /* 0x000fe200078f10ff */
[----:B------:R-:W-:Y:S01]  /*1b60*/  UIADD3 UR12, UR24, 0x200, URZ ;  /* 0x00000200180c7890 */ /* 0x000fe2000fffe03f */
[----:B------:R-:W-:Y:S01]  /*1b70*/  UMOV UR10, UR6 ;  /* 0x00000006000a7c82 */ /* 0x000fe20008000000 */
[----:B------:R-:W-:Y:S01]  /*1b80*/  UIADD3 UR16, UR24, 0x202, URZ ;  /* 0x0000020218107890 */ /* 0x000fe2000fffe03f */
[----:B------:R-:W-:Y:S01]  /*1b90*/  QGMMA.64x128x32.F32.E4M3.E4M3 R24, gdesc[UR8], RZ, !UPT, gsb0 ;  /* 0x01e00000081879f3 */ /* 0x000fe2000c0008ff */
[----:B------:R-:W-:Y:S01]  /*1ba0*/  UIADD3 UR8, UR24, 0x2, URZ ;  /* 0x0000000218087890 */ /* 0x000fe2000fffe03f */
[----:B------:R-:W-:Y:S01]  /*1bb0*/  LOP3.LUT R91, R91, 0xfffffffc, RZ, 0xc0, !PT ;  /* 0xfffffffc5b5b7812 */ /* 0x000fe200078ec0ff */
[----:B------:R-:W-:Y:S01]  /*1bc0*/  UIADD3 UR10, UR6, 0x2, URZ ;  /* 0x00000002060a7890 */ /* 0x000fe2000fffe03f */
[----:B------:R-:W-:Y:S01]  /*1bd0*/  UMOV UR9, 0x80000020 ;  /* 0x8000002000097882 */ /* 0x000fe20000000000 */
[----:B------:R-:W-:Y:S01]  /*1be0*/  UMOV UR11, 0x80000020 ;  /* 0x80000020000b7882 */ /* 0x000fe20000000000 */
[----:B------:R-:W-:Y:S01]  /*1bf0*/  UIADD3 UR18, UR6, 0x202, URZ ;  /* 0x0000020206127890 */ /* 0x000fe2000fffe03f */
[----:B------:R-:W-:Y:S01]  /*1c00*/  IMAD.IADD R91, R88, 0x1, -R91 ;  /* 0x00000001585b7824 */ /* 0x000fe200078e0a5b */
[----:B------:R-:W-:-:S02]  /*1c10*/  UIADD3 UR20, UR24, 0x400, URZ ;  /* 0x0000040018147890 */ /* 0x000fc4000fffe03f */
[----:B------:R-:W-:Y:S01]  /*1c20*/  UIADD3 UR22, UR6, 0x400, URZ ;  /* 0x0000040006167890 */ /* 0x000fe2000fffe03f */
[----:B0-----:R-:W-:Y:S01]  /*1c30*/  ISETP.NE.AND P2, PT, R3, 0x1, PT ;  /* 0x000000010300780c */ /* 0x001fe20003f45270 */
[----:B------:R-:W-:Y:S01]  /*1c40*/  UMOV UR23, 0x80000020 ;  /* 0x8000002000177882 */ /* 0x000fe20000000000 */
[----:B------:R-:W-:Y:S01]  /*1c50*/  UIADD3 UR24, UR24, 0x402, URZ ;  /* 0x0000040218187890 */ /* 0x000fe2000fffe03f */
[----:B------:R-:W-:Y:S01]  /*1c60*/  LOP3.LUT R3, R92, 0xffffff80, RZ, 0xc0, !PT ;  /* 0xffffff805c037812 */ /* 0x000fe200078ec0ff */
[----:B------:R-:W-:Y:S01]  /*1c70*/  UIADD3 UR26, UR6, 0x402, URZ ;  /* 0x00000402061a7890 */ /* 0x000fe2000fffe03f */
[----:B------:R-:W-:Y:S01]  /*1c80*/  UMOV UR25, 0x80000020 ;  /* 0x8000002000197882 */ /* 0x000fe20000000000 */
[----:B------:R-:W-:Y:S02]  /*1c90*/  UMOV UR27, 0x80000020 ;  /* 0x80000020001b7882 */ /* 0x000fe40000000000 */
[----:B------:R-:W-:Y:S01]  /*1ca0*/  IMAD.IADD R3, R88, 0x1, -R3 ;  /* 0x0000000158037824 */ /* 0x000fe200078e0a03 */
[----:B------:R-:W-:Y:S01]  /*1cb0*/  ULDC UR33, c[0x0][0x2f0] ;  /* 0x0000bc0000217ab9 */ /* 0x000fe20000000800 */
[----:B------:R-:W-:Y:S01]  /*1cc0*/  ULDC UR4, c[0x0][0x288] ;  /* 0x0000a20000047ab9 */ /* 0x000fe20000000800 */
[----:B------:R-:W-:-:S02]  /*1cd0*/  ULDC UR7, c[0x0][0x9dc] ;  /* 0x0002770000077ab9 */ /* 0x000fc40000000800 */
[----:B------:R-:W-:Y:S01]  /*1ce0*/  SHF.R.S32.HI R8, RZ, 0x1f, R3 ;  /* 0x0000001fff087819 */ /* 0x000fe20000011403 */
[----:B------:R-:W-:-:S03]  /*1cf0*/  ULOP3.LUT UR7, URZ, UR7, URZ, 0x33, !UPT ;  /* 0x000000073f077292 */ /* 0x000fc6000f8e333f */
[----:B------:R-:W-:-:S04]  /*1d00*/  LEA.HI R20, R8, R3, RZ, 0x5 ;  /* 0x0000000308147211 */ /* 0x000fc800078f28ff */
[----:B------:R-:W-:Y:S02]  /*1d10*/  SHF.R.S32.HI R21, RZ, 0x5, R20 ;  /* 0x00000005ff157819 */ /* 0x000fe40000011414 */
[----:B------:R-:W-:-:S03]  /*1d20*/  LEA.HI R20, R91, R91, RZ, 0x1 ;  /* 0x0000005b5b147211 */ /* 0x000fc600078f08ff */
[----:B------:R-:W-:Y:S01]  /*1d30*/  IMAD R21, R21, 0x10, R22 ;  /* 0x0000001015157824 */ /* 0x000fe200078e0216 */
[----:B------:R-:W-:Y:S01]  /*1d40*/  LOP3.LUT R20, R20, 0x1ffffffe, RZ, 0xc0, !PT ;  /* 0x1ffffffe14147812 */ /* 0x000fe200078ec0ff */
[----:B------:R-:W-:Y:S02]  /*1d50*/  WARPGROUP.DEPBAR.LE gsb0, 0x0 ;  /* 0x00008000000079c5 */ /* 0x000fe40000010000 */
[----:B------:R-:W-:-:S06]  /*1d60*/  WARPGROUP.ARRIVE ;  /* 0x00000000000079c5 */ /* 0x000fcc0000000000 */
[----:B------:R-:W-:Y:S03]  /*1d70*/  QGMMA.64x128x32.F32.E4M3.E4M3 R24, gdesc[UR8], R24, gsb0 ;  /* 0x01e00000081879f3 */ /* 0x000fe60008000818 */
[----:B------:R-:W-:Y:S02]  /*1d80*/  WARPGROUP.DEPBAR.LE gsb0, 0x0 ;  /* 0x00008000000079c5 */ /* 0x000fe40000010000 */
[----:B------:R-:W-:-:S07]  /*1d90*/  WARPGROUP.ARRIVE ;  /* 0x00000000000079c5 */ /* 0x000fce0000000000 */
        /* <DEDUP_REMOVED lines=11> */
[C---:B------:R-:W-:Y:S01]  /*1e50*/  FMUL.FTZ R5, R0.reuse, R27 ;  /* 0x0000001b00057220 */ /* 0x040fe20000410000 */
[C---:B------:R-:W-:Y:S01]  /*1e60*/  FMUL.FTZ R65, R0.reuse, R65 ;  /* 0x0000004100417220 */ /* 0x040fe20000410000 */
[----:B------:R-:W-:Y:S01]  /*1e70*/  LOP3.LUT R27, R13, 0x3fffffe, RZ, 0xc0, !PT ;  /* 0x03fffffe0d1b7812 */ /* 0x000fe200078ec0ff */
[----:B------:R-:W-:Y:S01]  /*1e80*/  FMUL.FTZ R93, R0, R25 ;  /* 0x00000019005d7220 */ /* 0x000fe20000410000 */
[----:B------:R-:W-:Y:S01]  /*1e90*/  LEA.HI R13, R8, R3, RZ, 0x2 ;  /* 0x00000003080d7211 */ /* 0x000fe200078f10ff */
[C---:B------:R-:W-:Y:S01]  /*1ea0*/  FMUL.FTZ R53, R0.reuse, R53 ;  /* 0x0000003500357220 */ /* 0x040fe20000410000 */
[----:B------:R0:W1:Y:S01]  /*1eb0*/  MUFU.TANH R98, R65 ;  /* 0x0000004100627308 */ /* 0x0000620000002400 */
[----:B------:R-:W-:Y:S01]  /*1ec0*/  FMUL.FTZ R2, R0, R26 ;  /* 0x0000001a00027220 */ /* 0x000fe20000410000 */
[----:B------:R-:W-:Y:S01]  /*1ed0*/  SHF.R.S32.HI R8, RZ, 0x2, R13 ;  /* 0x00000002ff087819 */ /* 0x000fe2000001140d */
[----:B------:R-:W-:Y:S01]  /*1ee0*/  IMAD.IADD R27, R90, 0x1, -R27 ;  /* 0x000000015a1b7824 */ /* 0x000fe200078e0a1b */
[----:B------:R-:W-:Y:S01]  /*1ef0*/  SHF.R.S32.HI R25, RZ, 0x1f, R13 ;  /* 0x0000001fff197819 */ /* 0x000fe2000001140d */
[C---:B------:R-:W-:Y:S01]  /*1f00*/  FMUL.FTZ R116, R0.reuse, R48 ;  /* 0x0000003000747220 */ /* 0x040fe20000410000 */
[C---:B------:R-:W-:Y:S01]  /*1f10*/  FMUL.FTZ R10, R0.reuse, R31 ;  /* 0x0000001f000a7220 */ /* 0x040fe20000410000 */
[C---:B------:R-:W-:Y:S01]  /*1f20*/  FMUL.FTZ R31, R0.reuse, R46 ;  /* 0x0000002e001f7220 */ /* 0x040fe20000410000 */
[----:B------:R2:W3:Y:S01]  /*1f30*/  MUFU.TANH R110, R53 ;  /* 0x00000035006e7308 */ /* 0x0004e20000002400 */
[----:B0-----:R-:W0:Y:S01]  /*1f40*/  @P2 LDC R65, c[0x0][0x44c] ;  /* 0x00011300ff412b82 */ /* 0x001e220000000800 */
[----:B------:R-:W-:Y:S01]  /*1f50*/  LEA.HI R25, R25, R8, RZ, 0x3 ;  /* 0x0000000819197211 */ /* 0x000fe200078f18ff */
[----:B------:R-:W-:Y:S01]  /*1f60*/  FMUL.FTZ R79, R0, R79 ;  /* 0x0000004f004f7220 */ /* 0x000fe20000410000 */
[----:B------:R-:W-:-:S02]  /*1f70*/  IMAD.MOV.U32 R46, RZ, RZ, -0x80 ;  /* 0xffffff80ff2e7424 */ /* 0x000fc400078e00ff */
[C---:B------:R-:W-:Y:S01]  /*1f80*/  FMUL.FTZ R4, R0.reuse, R24 ;  /* 0x0000001800047220 */ /* 0x040fe20000410000 */
[----:B------:R-:W-:Y:S01]  /*1f90*/  LOP3.LUT R25, R25, 0xfffffff8, RZ, 0xc0, !PT ;  /* 0xfffffff819197812 */ /* 0x000fe200078ec0ff */
[C---:B------:R-:W-:Y:S01]  /*1fa0*/  FMUL.FTZ R57, R0.reuse, R57 ;  /* 0x0000003900397220 */ /* 0x040fe20000410000 */
[----:B------:R4:W0:Y:S01]  /*1fb0*/  MUFU.TANH R88, R79 ;  /* 0x0000004f00587308 */ /* 0x0008220000002400 */
[C---:B--2---:R-:W-:Y:S01]  /*1fc0*/  FMUL.FTZ R53, R0.reuse, R67 ;  /* 0x0000004300357220 */ /* 0x044fe20000410000 */
[----:B------:R-:W-:Y:S01]  /*1fd0*/  IADD3 R26, R21, R8, -R25 ;  /* 0x00000008151a7210 */ /* 0x000fe20007ffe819 */
[----:B------:R-:W2:Y:S01]  /*1fe0*/  @P2 LDC R67, c[0x0][0x450] ;  /* 0x00011400ff432b82 */ /* 0x000ea20000000800 */
[----:B------:R-:W-:Y:S02]  /*1ff0*/  IMAD.IADD R8, R91, 0x1, -R20 ;  /* 0x000000015b087824 */ /* 0x000fe400078e0a14 */
[C---:B------:R-:W-:Y:S01]  /*2000*/  FMUL.FTZ R61, R0.reuse, R61 ;  /* 0x0000003d003d7220 */ /* 0x040fe20000410000 */
[C---:B------:R-:W-:Y:S01]  /*2010*/  FMUL.FTZ R9, R0.reuse, R30 ;  /* 0x0000001e00097220 */ /* 0x040fe20000410000 */
[----:B------:R-:W-:Y:S01]  /*2020*/  IMAD R27, R27, 0x40, R26 ;  /* 0x000000401b1b7824 */ /* 0x000fe200078e021a */
[----:B------:R-:W-:Y:S01]  /*2030*/  LOP3.LUT R26, R13, 0x7ffffffc, RZ, 0xc0, !PT ;  /* 0x7ffffffc0d1a7812 */ /* 0x000fe200078ec0ff */
[C---:B------:R-:W-:Y:S01]  /*2040*/  FMUL.FTZ R11, R0.reuse, R34 ;  /* 0x00000022000b7220 */ /* 0x040fe20000410000 */
[----:B------:R-:W-:Y:S01]  /*2050*/  FMUL.FTZ R14, R0, R38 ;  /* 0x00000026000e7220 */ /* 0x000fe20000410000 */
[----:B------:R-:W-:-:S02]  /*2060*/  IMAD R8, R8, 0x8, R27 ;  /* 0x0000000808087824 */ /* 0x000fc400078e021b */
[C---:B------:R-:W-:Y:S01]  /*2070*/  FMUL.FTZ R24, R0.reuse, R42 ;  /* 0x0000002a00187220 */ /* 0x040fe20000410000 */
[----:B------:R-:W-:Y:S02]  /*2080*/  IMAD.U32 R27, RZ, RZ, UR36 ;  /* 0x00000024ff1b7e24 */ /* 0x000fe4000f8e00ff */
[C---:B------:R-:W-:Y:S01]  /*2090*/  FMUL.FTZ R30, R0.reuse, R32 ;  /* 0x00000020001e7220 */ /* 0x040fe20000410000 */
[----:B------:R-:W-:Y:S02]  /*20a0*/  IMAD.MOV.U32 R48, RZ, RZ, R8 ;  /* 0x000000ffff307224 */ /* 0x000fe400078e0008 */
[----:B------:R-:W-:Y:S01]  /*20b0*/  FMUL.FTZ R34, R0, R36 ;  /* 0x0000002400227220 */ /* 0x000fe20000410000 */
[----:B0-----:R-:W-:-:S04]  /*20c0*/  @P2 IMAD.HI.U32 R20, R8, R65, RZ ;  /* 0x0000004108142227 */ /* 0x001fc800078e00ff */
[C---:B------:R-:W-:Y:S01]  /*20d0*/  FMUL.FTZ R38, R0.reuse, R40 ;  /* 0x0000002800267220 */ /* 0x040fe20000410000 */
[C---:B------:R-:W-:Y:S01]  /*20e0*/  FMUL.FTZ R42, R0.reuse, R44 ;  /* 0x0000002c002a7220 */ /* 0x040fe20000410000 */
[C---:B------:R-:W-:Y:S01]  /*20f0*/  FMUL.FTZ R94, R0.reuse, R29 ;  /* 0x0000001d005e7220 */ /* 0x040fe20000410000 */
[----:B------:R-:W-:Y:S02]  /*2100*/  @!P1 VIADD R13, R27, 0x22840 ;  /* 0x000228401b0d9836 */ /* 0x000fe40000000000 */
[C---:B------:R-:W-:Y:S01]  /*2110*/  FMUL.FTZ R32, R0.reuse, R33 ;  /* 0x0000002100207220 */ /* 0x040fe20000410000 */
[----:B------:R-:W-:Y:S02]  /*2120*/  IMAD.IADD R3, R3, 0x1, -R26 ;  /* 0x0000000103037824 */ /* 0x000fe400078e0a1a */
[C---:B------:R-:W-:Y:S01]  /*2130*/  FMUL.FTZ R36, R0.reuse, R37 ;  /* 0x0000002500247220 */ /* 0x040fe20000410000 */
[C---:B------:R-:W-:Y:S01]  /*2140*/  FMUL.FTZ R40, R0.reuse, R41 ;  /* 0x0000002900287220 */ /* 0x040fe20000410000 */
[----:B------:R-:W-:Y:S01]  /*2150*/  @!P1 PRMT R13, RZ, 0x654, R13 ;  /* 0x00000654ff0d9816 */ /* 0x000fe2000000000d */
[C---:B------:R-:W-:Y:S01]  /*2160*/  FMUL.FTZ R44, R0.reuse, R45 ;  /* 0x0000002d002c7220 */ /* 0x040fe20000410000 */
[----:B--2---:R-:W-:Y:S01]  /*2170*/  @P2 SHF.R.U32.HI R48, RZ, R67, R20 ;  /* 0x00000043ff302219 */ /* 0x004fe20000011614 */
[----:B------:R-:W-:Y:S01]  /*2180*/  IMAD R67, R23, R46, 0x80 ;  /* 0x0000008017437424 */ /* 0x000fe200078e022e */
[----:B------:R-:W0:Y:S01]  /*2190*/  LDC.64 R20, c[0x0][0x9e0] ;  /* 0x00027800ff147b82 */ /* 0x000e220000000a00 */
[C---:B------:R-:W-:Y:S01]  /*21a0*/  FMUL.FTZ R114, R0.reuse, R49 ;  /* 0x0000003100727220 */ /* 0x040fe20000410000 */
[----:B------:R-:W-:Y:S01]  /*21b0*/  FMUL.FTZ R12, R0, R35 ;  /* 0x00000023000c7220 */ /* 0x000fe20000410000 */
[----:B----4-:R-:W2:Y:S01]  /*21c0*/  SHFL.IDX PT, R79, R48, RZ, 0x1c1f ;  /* 0x001c1fff304f7589 */ /* 0x010ea200000e0000 */
[----:B------:R-:W-:-:S02]  /*21d0*/  VIADD R46, R67, 0x1 ;  /* 0x00000001432e7836 */ /* 0x000fc40000000000 */
[C---:B------:R-:W-:Y:S01]  /*21e0*/  FMUL.FTZ R15, R0.reuse, R39 ;  /* 0x00000027000f7220 */ /* 0x040fe20000410000 */
[C---:B------:R-:W-:Y:S01]  /*21f0*/  FMUL.FTZ R29, R0.reuse, R43 ;  /* 0x0000002b001d7220 */ /* 0x040fe20000410000 */
[C---:B------:R-:W-:Y:S01]  /*2200*/  FMUL.FTZ R33, R0.reuse, R47 ;  /* 0x0000002f00217220 */ /* 0x040fe20000410000 */
[C---:B------:R-:W-:Y:S01]  /*2210*/  FMUL.FTZ R37, R0.reuse, R51 ;  /* 0x0000003300257220 */ /* 0x040fe20000410000 */
[C---:B------:R-:W-:Y:S01]  /*2220*/  FMUL.FTZ R41, R0.reuse, R55 ;  /* 0x0000003700297220 */ /* 0x040fe20000410000 */
[----:B------:R4:W0:Y:S01]  /*2230*/  MUFU.TANH R106, R57 ;  /* 0x00000039006a7308 */ /* 0x0008220000002400 */
[C---:B------:R-:W-:Y:S01]  /*2240*/  FMUL.FTZ R45, R0.reuse, R59 ;  /* 0x0000003b002d7220 */ /* 0x040fe20000410000 */
[C---:B------:R-:W-:Y:S01]  /*2250*/  FMUL.FTZ R49, R0.reuse, R63 ;  /* 0x0000003f00317220 */ /* 0x040fe20000410000 */
[----:B------:R5:W-:Y:S01]  /*2260*/  @!P1 SYNCS.ARRIVE.TRANS64.RED.A1T0 RZ, [R13+URZ], RZ ;  /* 0x000000ff0dff99a7 */ /* 0x000be2000810043f */
[C---:B------:R-:W-:Y:S01]  /*2270*/  FMUL.FTZ R28, R0.reuse, R28 ;  /* 0x0000001c001c7220 */ /* 0x040fe20000410000 */
[C---:B------:R-:W-:Y:S01]  /*2280*/  FMUL.FTZ R35, R0.reuse, R50 ;  /* 0x0000003200237220 */ /* 0x040fe20000410000 */
[C---:B------:R-:W-:Y:S01]  /*2290*/  FMUL.FTZ R39, R0.reuse, R54 ;  /* 0x0000003600277220 */ /* 0x040fe20000410000 */
[C---:B------:R-:W-:Y:S01]  /*22a0*/  FMUL.FTZ R56, R0.reuse, R56 ;  /* 0x0000003800387220 */ /* 0x040fe20000410000 */
[----:B------:R1:W0:Y:S01]  /*22b0*/  MUFU.TANH R102, R61 ;  /* 0x0000003d00667308 */ /* 0x0002220000002400 */
[C---:B------:R-:W-:Y:S01]  /*22c0*/  FMUL.FTZ R43, R0.reuse, R58 ;  /* 0x0000003a002b7220 */ /* 0x040fe20000410000 */
[C---:B------:R-:W-:Y:S01]  /*22d0*/  FMUL.FTZ R60, R0.reuse, R60 ;  /* 0x0000003c003c7220 */ /* 0x040fe20000410000 */
[C---:B------:R-:W-:Y:S01]  /*22e0*/  FMUL.FTZ R47, R0.reuse, R62 ;  /* 0x0000003e002f7220 */ /* 0x040fe20000410000 */
[C---:B------:R-:W-:Y:S01]  /*22f0*/  FMUL.FTZ R64, R0.reuse, R64 ;  /* 0x0000004000407220 */ /* 0x040fe20000410000 */
[C---:B------:R-:W-:Y:S01]  /*2300*/  FMUL.FTZ R51, R0.reuse, R66 ;  /* 0x0000004200337220 */ /* 0x040fe20000410000 */
[C---:B------:R-:W-:Y:S01]  /*2310*/  FMUL.FTZ R68, R0.reuse, R68 ;  /* 0x0000004400447220 */ /* 0x040fe20000410000 */
[C---:B------:R-:W-:Y:S01]  /*2320*/  FMUL.FTZ R69, R0.reuse, R69 ;  /* 0x0000004500457220 */ /* 0x040fe20000410000 */
[C---:B------:R-:W-:Y:S01]  /*2330*/  FMUL.FTZ R55, R0.reuse, R70 ;  /* 0x0000004600377220 */ /* 0x040fe20000410000 */
[C---:B----4-:R-:W-:Y:S01]  /*2340*/  FMUL.FTZ R57, R0.reuse, R71 ;  /* 0x0000004700397220 */ /* 0x050fe20000410000 */
[C---:B------:R-:W-:Y:S01]  /*2350*/  FMUL.FTZ R72, R0.reuse, R72 ;  /* 0x0000004800487220 */ /* 0x040fe20000410000 */
[C---:B------:R-:W-:Y:S01]  /*2360*/  FMUL.FTZ R73, R0.reuse, R73 ;  /* 0x0000004900497220 */ /* 0x040fe20000410000 */
[C---:B------:R-:W-:Y:S01]  /*2370*/  FMUL.FTZ R59, R0.reuse, R74 ;  /* 0x0000004a003b7220 */ /* 0x040fe20000410000 */
[C---:B-1----:R-:W-:Y:S01]  /*2380*/  FMUL.FTZ R61, R0.reuse, R75 ;  /* 0x0000004b003d7220 */ /* 0x042fe20000410000 */
        /* <DEDUP_REMOVED lines=9> */
[----:B------:R-:W-:Y:S01]  /*2420*/  FMUL.FTZ R26, R0, R87 ;  /* 0x00000057001a7220 */ /* 0x000fe20000410000 */
[----:B-----5:R-:W-:-:S02]  /*2430*/  IMAD R13, R3, -0x2, R46 ;  /* 0xfffffffe030d7824 */ /* 0x020fc400078e022e */
[C---:B------:R-:W-:Y:S01]  /*2440*/  FMUL.FTZ R52, R0.reuse, R52 ;  /* 0x0000003400347220 */ /* 0x040fe20000410000 */
[----:B------:R-:W-:Y:S01]  /*2450*/  FMUL.FTZ R82, R0, R82 ;  /* 0x0000005200527220 */ /* 0x000fe20000410000 */
[----:B0-----:R-:W-:Y:S01]  /*2460*/  ISETP.GE.AND P3, PT, R21, 0x1, PT ;  /* 0x000000011500780c */ /* 0x001fe20003f66270 */
[C---:B------:R-:W-:Y:S01]  /*2470*/  IMAD R50, R16.reuse, UR33, R13 ;  /* 0x0000002110327c24 */ /* 0x040fe2000f8e020d */
[----:B------:R-:W0:Y:S01]  /*2480*/  MUFU.TANH R4, R4 ;  /* 0x0000000400047308 */ /* 0x000e220000002400 */
[----:B------:R-:W-:Y:S01]  /*2490*/  IMAD.U32 R13, RZ, RZ, UR4 ;  /* 0x00000004ff0d7e24 */ /* 0x000fe2000f8e00ff */
[----:B------:R-:W-:Y:S01]  /*24a0*/  LEA R58, R23, 0xffffff80, 0x7 ;  /* 0xffffff80173a7811 */ /* 0x000fe200078e38ff */
[----:B------:R-:W-:Y:S02]  /*24b0*/  IMAD R46, R16, UR33, R67 ;  /* 0x00000021102e7c24 */ /* 0x000fe4000f8e0243 */
[----:B------:R-:W-:Y:S02]  /*24c0*/  IMAD.IADD R65, R50, 0x1, -R13 ;  /* 0x0000000132417824 */ /* 0x000fe400078e0a0d */
[----:B------:R-:W-:Y:S01]  /*24d0*/  IMAD R118, R3, -0x2, R46 ;  /* 0xfffffffe03767824 */ /* 0x000fe200078e022e */
[----:B------:R-:W1:Y:S01]  /*24e0*/  MUFU.TANH R93, R93 ;  /* 0x0000005d005d7308 */ /* 0x000e620000002400 */
[----:B------:R-:W-:-:S02]  /*24f0*/  IMAD.IADD R75, R65, 0x1, R20 ;  /* 0x00000001414b7824 */ /* 0x000fc400078e0214 */
[----:B------:R-:W-:-:S03]  /*2500*/  VIADD R62, R65, UR7 ;  /* 0x00000007413e7c36 */ /* 0x000fc60008000000 */
[----:B--2---:R-:W-:Y:S01]  /*2510*/  VIADDMNMX R46, R79, R75, R118, PT ;  /* 0x0000004b4f2e7246 */ /* 0x004fe20003800176 */
[----:B------:R-:W-:Y:S01]  /*2520*/  IMAD.IADD R50, R62, 0x1, R79 ;  /* 0x000000013e327824 */ /* 0x000fe200078e024f */
[----:B------:R-:W2:Y:S08]  /*2530*/  MUFU.TANH R2, R2 ;  /* 0x0000000200027308 */ /* 0x000eb00000002400 */
[----:B------:R-:W4:Y:S08]  /*2540*/  MUFU.TANH R5, R5 ;  /* 0x0000000500057308 */ /* 0x000f300000002400 */
[----:B------:R-:W0:Y:S08]  /*2550*/  MUFU.TANH R28, R28 ;  /* 0x0000001c001c7308 */ /* 0x000e300000002400 */
        /* <DEDUP_REMOVED lines=23> */
[----:B------:R0:W0:Y:S08]  /*26d0*/  MUFU.TANH R112, R52 ;  /* 0x0000003400707308 */ /* 0x0000300000002400 */
        /* <DEDUP_REMOVED lines=29> */
[----:B------:R-:W0:Y:S01]  /*28b0*/  MUFU.TANH R26, R26 ;  /* 0x0000001a001a7308 */ /* 0x000e220000002400 */
[----:B-1234-:R-:W-:Y:S05]  /*28c0*/  @!P3 BRA `(.L_x_883) ;  /* 0x000000000054b947 */ /* 0x01efea0003800000 */
[----:B0-----:R-:W-:Y:S01]  /*28d0*/  IMAD R52, R16, UR33, R79 ;  /* 0x0000002110347c24 */ /* 0x001fe2000f8e024f */
[----:B------:R-:W-:Y:S03]  /*28e0*/  BSSY B0, `(.L_x_884) ;  /* 0x000000f000007945 */ /* 0x000fe60003800000 */
[----:B------:R-:W-:-:S05]  /*28f0*/  IMAD.IADD R52, R52, 0x1, -R13 ;  /* 0x0000000134347824 */ /* 0x000fca00078e0a0d */
        /* <DEDUP_REMOVED lines=9> */
.L_x_885:
[----:B------:R-:W-:-:S13]  /*2990*/  ISETP.NE.AND P4, PT, R21, 0x1, PT ;  /* 0x000000011500780c */ /* 0x000fda0003f85270 */
[----:B------:R-:W0:Y:S02]  /*29a0*/  @P4 LDC.64 R78, c[0x0][0x9e8] ;  /* 0x00027a00ff4e4b82 */ /* 0x000e240000000a00 */
[----:B0-----:R-:W-:-:S05]  /*29b0*/  @P4 IMAD.HI.U32 R54, R52, R78, RZ ;  /* 0x0000004e34364227 */ /* 0x001fca00078e00ff */
[----:B------:R-:W-:-:S07]  /*29c0*/  @P4 SHF.R.U32.HI R52, RZ, R79, R54 ;  /* 0x0000004fff344219 */ /* 0x000fce0000011636 */
.L_x_886:
[----:B------:R-:W-:Y:S05]  /*29d0*/  BSYNC B0 ;  /* 0x0000000000007941 */ /* 0x000fea0003800000 */
.L_x_884:
[----:B------:R-:W-:-:S04]  /*29e0*/  IMAD R52, R52, R21, -R58 ;  /* 0x0000001534347224 */ /* 0x000fc800078e0a3a */
[----:B------:R-:W-:-:S05]  /*29f0*/  IMAD R65, R3, -0x2, R52 ;  /* 0xfffffffe03417824 */ /* 0x000fca00078e0234 */
[----:B------:R-:W-:Y:S02]  /*2a00*/  VIMNMX R50, R50, R65, !PT ;  /* 0x0000004132327248 */ /* 0x000fe40007fe0100 */
[----:B------:R-:W-:-:S07]  /*2a10*/  VIADDMNMX R46, R65, R21, R46, PT ;  /* 0x00000015412e7246 */ /* 0x000fce000380012e */
.L_x_883:
[C---:B------:R-:W-:Y:S02]  /*2a20*/  ISETP.GE.AND P4, PT, R67.reuse, 0x2, PT ;  /* 0x000000024300780c */ /* 0x040fe40003f86270 */
[----:B------:R-:W-:Y:S02]  /*2a30*/  ISETP.GE.AND P6, PT, R67, 0x9, PT ;  /* 0x000000094300780c */ /* 0x000fe40003fc6270 */
[----:B------:R-:W-:Y:S02]  /*2a40*/  ISETP.GT.AND P5, PT, R50, 0x1, !P4 ;  /* 0x000000013200780c */ /* 0x000fe400067a4270 */
[----:B0-----:R-:W-:Y:S02]  /*2a50*/  P2R R52, PR, RZ, 0x40 ;  /* 0x00000040ff347803 */ /* 0x001fe40000000000 */
[----:B------:R-:W-:-:S04]  /*2a60*/  ISETP.LT.OR P5, PT, R46, 0x2, P5 ;  /* 0x000000022e00780c */ /* 0x000fc80002fa1670 */
[----:B------:R-:W-:Y:S02]  /*2a70*/  FSEL R134, R93, -INF , !P5 ;  /* 0xff8000005d867808 */ /* 0x000fe40006800000 */
[----:B------:R-:W-:Y:S02]  /*2a80*/  ISETP.GT.AND P5, PT, R50, 0x8, !P6 ;  /* 0x000000083200780c */ /* 0x000fe400077a4270 */
[----:B------:R-:W-:Y:S02]  /*2a90*/  ISETP.GE.AND P6, PT, R67, 0xa, PT ;  /* 0x0000000a4300780c */ /* 0x000fe40003fc6270 */
[----:B------:R-:W-:Y:S02]  /*2aa0*/  ISETP.LT.OR P5, PT, R46, 0x9, P5 ;  /* 0x000000092e00780c */ /* 0x000fe40002fa1670 */
[----:B------:R-:W-:Y:S02]  /*2ab0*/  P2R R54, PR, RZ, 0x40 ;  /* 0x00000040ff367803 */ /* 0x000fe40000000000 */
[----:B------:R-:W-:-:S02]  /*2ac0*/  FSEL R136, R28, -INF , !P5 ;  /* 0xff8000001c887808 */ /* 0x000fc40006800000 */
[----:B------:R-:W-:Y:S02]  /*2ad0*/  ISETP.GT.AND P5, PT, R50, 0x9, !P6 ;  /* 0x000000093200780c */ /* 0x000fe400077a4270 */
[----:B------:R-:W-:Y:S02]  /*2ae0*/  ISETP.GE.AND P6, PT, R67, 0x11, PT ;  /* 0x000000114300780c */ /* 0x000fe40003fc6270 */
[----:B------:R-:W-:Y:S02]  /*2af0*/  ISETP.LT.OR P5, PT, R46, 0xa, P5 ;  /* 0x0000000a2e00780c */ /* 0x000fe40002fa1670 */
[----:B------:R-:W-:Y:S02]  /*2b00*/  P2R R70, PR, RZ, 0x40 ;  /* 0x00000040ff467803 */ /* 0x000fe40000000000 */
[----:B------:R-:W-:Y:S02]  /*2b10*/  FSEL R138, R94, -INF , !P5 ;  /* 0xff8000005e8a7808 */ /* 0x000fe40006800000 */
[----:B------:R-:W-:-:S02]  /*2b20*/  ISETP.GT.AND P5, PT, R50, 0x10, !P6 ;  /* 0x000000103200780c */ /* 0x000fc400077a4270 */
[C---:B------:R-:W-:Y:S02]  /*2b30*/  ISETP.GE.AND P6, PT, R67.reuse, 0x12, PT ;  /* 0x000000124300780c */ /* 0x040fe40003fc6270 */
[----:B------:R-:W-:Y:S02]  /*2b40*/  ISETP.LT.OR P5, PT, R46, 0x11, P5 ;  /* 0x000000112e00780c */ /* 0x000fe40002fa1670 */
[----:B------:R-:W-:Y:S02]  /*2b50*/  P2R R74, PR, RZ, 0x40 ;  /* 0x00000040ff4a7803 */ /* 0x000fe40000000000 */
[----:B------:R-:W-:Y:S02]  /*2b60*/  FSEL R140, R30, -INF , !P5 ;  /* 0xff8000001e8c7808 */ /* 0x000fe40006800000 */
[----:B------:R-:W-:Y:S02]  /*2b70*/  ISETP.GT.AND P5, PT, R50, 0x11, !P6 ;  /* 0x000000113200780c */ /* 0x000fe400077a4270 */
[----:B------:R-:W-:-:S02]  /*2b80*/  ISETP.GE.AND P6, PT, R67, 0x19, PT ;  /* 0x000000194300780c */ /* 0x000fc40003fc6270 */
[----:B------:R-:W-:Y:S02]  /*2b90*/  ISETP.LT.OR P5, PT, R46, 0x12, P5 ;  /* 0x000000122e00780c */ /* 0x000fe40002fa1670 */
[----:B------:R-:W-:Y:S02]  /*2ba0*/  P2R R78, PR, RZ, 0x40 ;  /* 0x00000040ff4e7803 */ /* 0x000fe40000000000 */
[----:B------:R-:W-:Y:S02]  /*2bb0*/  FSEL R90, R32, -INF , !P5 ;  /* 0xff800000205a7808 */ /* 0x000fe40006800000 */
[----:B------:R-:W-:Y:S02]  /*2bc0*/  ISETP.GT.AND P5, PT, R50, 0x18, !P6 ;  /* 0x000000183200780c */ /* 0x000fe400077a4270 */
[----:B------:R-:W-:Y:S02]  /*2bd0*/  ISETP.GE.AND P6, PT, R67, 0x1a, PT ;  /* 0x0000001a4300780c */ /* 0x000fe40003fc6270 */
[----:B------:R-:W-:-:S02]  /*2be0*/  ISETP.LT.OR P5, PT, R46, 0x19, P5 ;  /* 0x000000192e00780c */ /* 0x000fc40002fa1670 */
[----:B------:R-:W-:Y:S02]  /*2bf0*/  P2R R79, PR, RZ, 0x40 ;  /* 0x00000040ff4f7803 */ /* 0x000fe40000000000 */
[----:B------:R-:W-:Y:S02]  /*2c00*/  FSEL R130, R34, -INF , !P5 ;  /* 0xff80000022827808 */ /* 0x000fe40006800000 */
[----:B------:R-:W-:Y:S02]  /*2c10*/  ISETP.GT.AND P5, PT, R50, 0x19, !P6 ;  /* 0x000000193200780c */ /* 0x000fe400077a4270 */
[----:B------:R-:W-:Y:S02]  /*2c20*/  ISETP.GE.AND P6, PT, R67, 0x21, PT ;  /* 0x000000214300780c */ /* 0x000fe40003fc6270 */
[----:B------:R-:W-:Y:S02]  /*2c30*/  ISETP.LT.OR P5, PT, R46, 0x1a, P5 ;  /* 0x0000001a2e00780c */ /* 0x000fe40002fa1670 */
[----:B------:R-:W-:-:S02]  /*2c40*/  P2R R82, PR, RZ, 0x40 ;  /* 0x00000040ff527803 */ /* 0x000fc40000000000 */
        /* <DEDUP_REMOVED lines=42> */
[----:B------:R-:W-:Y:S02]  /*2ef0*/  ISETP.GE.AND P6, PT, R67, 0x42, PT ;  /* 0x000000424300780c */ /* 0x000fe40003fc6270 */
[----:B------:R-:W-:-:S04]  /*2f00*/  ISETP.LT.OR P5, PT, R46, 0x41, P5 ;  /* 0x000000412e00780c */ /* 0x000fc80002fa1670 */
[----:B------:R-:W-:Y:S02]  /*2f10*/  FSEL R108, R56, -INF , !P5 ;  /* 0xff800000386c7808 */ /* 0x000fe40006800000 */
[----:B------:R-:W-:Y:S02]  /*2f20*/  ISETP.GT.AND P5, PT, R50, 0x41, !P6 ;  /* 0x000000413200780c */ /* 0x000fe400077a4270 */
[----:B------:R-:W-:Y:S02]  /*2f30*/  P2R R56, PR, RZ, 0x40 ;  /* 0x00000040ff387803 */ /* 0x000fe40000000000 */
[----:B------:R-:W-:Y:S02]  /*2f40*/  ISETP.LT.OR P5, PT, R46, 0x42, P5 ;  /* 0x000000422e00780c */ /* 0x000fe40002fa1670 */
[----:B------:R-:W-:Y:S02]  /*2f50*/  ISETP.GE.AND P6, PT, R67, 0x49, PT ;  /* 0x000000494300780c */ /* 0x000fe40003fc6270 */
[----:B------:R-:W-:-:S02]  /*2f60*/  FSEL R106, R106, -INF , !P5 ;  /* 0xff8000006a6a7808 */ /* 0x000fc40006800000 */
[----:B------:R-:W-:Y:S02]  /*2f70*/  ISETP.GT.AND P5, PT, R50, 0x48, !P6 ;  /* 0x000000483200780c */ /* 0x000fe400077a4270 */
[----:B------:R-:W-:Y:S02]  /*2f80*/  P2R R101, PR, RZ, 0x40 ;  /* 0x00000040ff657803 */ /* 0x000fe40000000000 */
[----:B------:R-:W-:Y:S02]  /*2f90*/  ISETP.LT.OR P5, PT, R46, 0x49, P5 ;  /* 0x000000492e00780c */ /* 0x000fe40002fa1670 */
[----:B------:R-:W-:Y:S02]  /*2fa0*/  ISETP.GE.AND P6, PT, R67, 0x4a, PT ;  /* 0x0000004a4300780c */ /* 0x000fe40003fc6270 */
[----:B------:R-:W-:Y:S02]  /*2fb0*/  FSEL R104, R60, -INF , !P5 ;  /* 0xff8000003c687808 */ /* 0x000fe40006800000 */
[----:B------:R-:W-:-:S02]  /*2fc0*/  ISETP.GT.AND P5, PT, R50, 0x49, !P6 ;  /* 0x000000493200780c */ /* 0x000fc400077a4270 */
[----:B------:R-:W-:Y:S02]  /*2fd0*/  P2R R103, PR, RZ, 0x40 ;  /* 0x00000040ff677803 */ /* 0x000fe40000000000 */
[----:B------:R-:W-:Y:S02]  /*2fe0*/  ISETP.LT.OR P5, PT, R46, 0x4a, P5 ;  /* 0x0000004a2e00780c */ /* 0x000fe40002fa1670 */
[----:B------:R-:W-:Y:S02]  /*2ff0*/  ISETP.GE.AND P6, PT, R67, 0x51, PT ;  /* 0x000000514300780c */ /* 0x000fe40003fc6270 */
[----:B------:R-:W-:Y:S02]  /*3000*/  FSEL R102, R102, -INF , !P5 ;  /* 0xff80000066667808 */ /* 0x000fe40006800000 */
[----:B------:R-:W-:Y:S02]  /*3010*/  ISETP.GT.AND P5, PT, R50, 0x50, !P6 ;  /* 0x000000503200780c */ /* 0x000fe400077a4270 */
[----:B------:R-:W-:-:S02]  /*3020*/  P2R R105, PR, RZ, 0x40 ;  /* 0x00000040ff697803 */ /* 0x000fc40000000000 */
[----:B------:R-:W-:Y:S02]  /*3030*/  ISETP.LT.OR P5, PT, R46, 0x51, P5 ;  /* 0x000000512e00780c */ /* 0x000fe40002fa1670 */
[----:B------:R-:W-:Y:S02]  /*3040*/  ISETP.GE.AND P6, PT, R67, 0x52, PT ;  /* 0x000000524300780c */ /* 0x000fe40003fc6270 */
[----:B------:R-:W-:Y:S02]  /*3050*/  FSEL R100, R64, -INF , !P5 ;  /* 0xff80000040647808 */ /* 0x000fe40006800000 */
[----:B------:R-:W-:Y:S02]  /*3060*/  ISETP.GT.AND P5, PT, R50, 0x51, !P6 ;  /* 0x000000513200780c */ /* 0x000fe400077a4270 */
[----:B------:R-:W-:Y:S02]  /*3070*/  P2R R107, PR, RZ, 0x40 ;  /* 0x00000040ff6b7803 */ /* 0x000fe40000000000 */
[----:B------:R-:W-:-:S02]  /*3080*/  ISETP.LT.OR P5, PT, R46, 0x52, P5 ;  /* 0x000000522e00780c */ /* 0x000fc40002fa1670 */
[C---:B------:R-:W-:Y:S02]  /*3090*/  ISETP.GE.AND P6, PT, R67.reuse, 0x59, PT ;  /* 0x000000594300780c */ /* 0x040fe40003fc6270 */
[----:B------:R-:W-:Y:S02]  /*30a0*/  FSEL R98, R98, -INF , !P5 ;  /* 0xff80000062627808 */ /* 0x000fe40006800000 */
[----:B------:R-:W-:Y:S02]  /*30b0*/  ISETP.GT.AND P5, PT, R50, 0x58, !P6 ;  /* 0x000000583200780c */ /* 0x000fe400077a4270 */
[----:B------:R-:W-:Y:S02]  /*30c0*/  P2R R109, PR, RZ, 0x40 ;  /* 0x00000040ff6d7803 */ /* 0x000fe40000000000 */
[----:B------:R-:W-:Y:S02]  /*30d0*/  ISETP.LT.OR P5, PT, R46, 0x59, P5 ;  /* 0x000000592e00780c */ /* 0x000fe40002fa1670 */
[----:B------:R-:W-:-:S02]  /*30e0*/  ISETP.GE.AND P6, PT, R67, 0x5a, PT ;  /* 0x0000005a4300780c */ /* 0x000fc40003fc6270 */
        /* <DEDUP_REMOVED lines=24> */
[----:B------:R-:W-:Y:S02]  /*3270*/  ISETP.GE.AND P6, PT, R67, 0x71, PT ;  /* 0x000000714300780c */ /* 0x000fe40003fc6270 */
        /* <DEDUP_REMOVED lines=8> */
[----:B------:R-:W-:-:S04]  /*3300*/  ISETP.LT.OR P5, PT, R46, 0x72, P5 ;  /* 0x000000722e00780c */ /* 0x000fc80002fa1670 */
[----:B------:R-:W-:Y:S02]  /*3310*/  FSEL R30, R81, -INF , !P5 ;  /* 0xff800000511e7808 */ /* 0x000fe40006800000 */
[----:B------:R-:W-:-:S04]  /*3320*/  ISETP.GE.AND P5, PT, R67, 0x79, PT ;  /* 0x000000794300780c */ /* 0x000fc80003fa6270 */
[----:B------:R-:W-:-:S04]  /*3330*/  ISETP.GT.AND P6, PT, R50, 0x78, !P5 ;  /* 0x000000783200780c */ /* 0x000fc80006fc4270 */
[----:B------:R-:W-:-:S04]  /*3340*/  ISETP.LT.OR P6, PT, R46, 0x79, P6 ;  /* 0x000000792e00780c */ /* 0x000fc800037c1670 */
[----:B------:R-:W-:Y:S02]  /*3350*/  FSEL R28, R84, -INF , !P6 ;  /* 0xff800000541c7808 */ /* 0x000fe40007000000 */
[----:B------:R-:W-:-:S04]  /*3360*/  ISETP.GE.AND P6, PT, R67, 0x1, PT ;  /* 0x000000014300780c */ /* 0x000fc80003fc6270 */
[----:B------:R-:W-:Y:S02]  /*3370*/  P2R R73, PR, RZ, 0x40 ;  /* 0x00000040ff497803 */ /* 0x000fe40000000000 */
[----:B------:R-:W-:-:S04]  /*3380*/  ISETP.GT.AND P6, PT, R50, RZ, !P6 ;  /* 0x000000ff3200720c */ /* 0x000fc800077c4270 */
[----:B------:R-:W-:-:S04]  /*3390*/  ISETP.LT.OR P6, PT, R46, 0x1, P6 ;  /* 0x000000012e00780c */ /* 0x000fc800037c1670 */
[----:B------:R-:W-:Y:S02]  /*33a0*/  FSEL R132, R4, -INF , !P6 ;  /* 0xff80000004847808 */ /* 0x000fe40007000000 */
[----:B------:R-:W-:Y:S02]  /*33b0*/  ISETP.GE.AND P6, PT, R67, 0x7a, PT ;  /* 0x0000007a4300780c */ /* 0x000fe40003fc6270 */
[----:B------:R-:W0:Y:S02]  /*33c0*/  SHFL.IDX PT, R67, R48, 0x1, 0x1c1f ;  /* 0x003c1f0030437f89 */ /* 0x000e2400000e0000 */
[----:B------:R-:W-:Y:S02]  /*33d0*/  P2R R81, PR, RZ, 0x40 ;  /* 0x00000040ff517803 */ /* 0x000fe40000000000 */
[----:B------:R-:W-:-:S04]  /*33e0*/  ISETP.GT.AND P6, PT, R50, 0x79, !P6 ;  /* 0x000000793200780c */ /* 0x000fc800077c4270 */
[----:B------:R-:W-:-:S04]  /*33f0*/  ISETP.LT.OR P6, PT, R46, 0x7a, P6 ;  /* 0x0000007a2e00780c */ /* 0x000fc800037c1670 */
[----:B------:R-:W-:Y:S02]  /*3400*/  FSEL R4, R85, -INF , !P6 ;  /* 0xff80000055047808 */ /* 0x000fe40007000000 */
[----:B0-----:R-:W-:Y:S01]  /*3410*/  VIADDMNMX R118, R67, R75, R118, PT ;  /* 0x0000004b43767246 */ /* 0x001fe20003800176 */
[----:B------:R-:W-:Y:S01]  /*3420*/  IMAD.IADD R65, R62, 0x1, R67 ;  /* 0x000000013e417824 */ /* 0x000fe200078e0243 */
[----:B------:R-:W-:Y:S06]  /*3430*/  @!P3 BRA `(.L_x_887) ;  /* 0x000000000054b947 */ /* 0x000fec0003800000 */
[----:B------:R-:W-:Y:S01]  /*3440*/  IMAD R40, R16, UR33, R67 ;  /* 0x0000002110287c24 */ /* 0x000fe2000f8e0243 */
        /* <DEDUP_REMOVED lines=11> */
.L_x_889:
[----:B------:R-:W-:-:S13]  /*3500*/  ISETP.NE.AND P6, PT, R21, 0x1, PT ;  /* 0x000000011500780c */ /* 0x000fda0003fc5270 */
[----:B------:R-:W0:Y:S02]  /*3510*/  @P6 LDC.64 R66, c[0x0][0x9e8] ;  /* 0x00027a00ff426b82 */ /* 0x000e240000000a00 */
[----:B0-----:R-:W-:-:S05]  /*3520*/  @P6 IMAD.HI.U32 R42, R40, R66, RZ ;  /* 0x00000042282a6227 */ /* 0x001fca00078e00ff */
[----:B------:R-:W-:-:S07]  /*3530*/  @P6 SHF.R.U32.HI R40, RZ, R67, R42 ;  /* 0x00000043ff286219 */ /* 0x000fce000001162a */
.L_x_890:
[----:B------:R-:W-:Y:S05]  /*3540*/  BSYNC B0 ;  /* 0x0000000000007941 */ /* 0x000fea0003800000 */
.L_x_888:
[----:B------:R-:W-:-:S04]  /*3550*/  IMAD R40, R40, R21, -R58 ;  /* 0x0000001528287224 */ /* 0x000fc800078e0a3a */
[----:B------:R-:W-:-:S05]  /*3560*/  IMAD R40, R3, -0x2, R40 ;  /* 0xfffffffe03287824 */ /* 0x000fca00078e0228 */
[----:B------:R-:W-:Y:S02]  /*3570*/  VIMNMX R65, R65, R40, !PT ;  /* 0x0000002841417248 */ /* 0x000fe40007fe0100 */
[----:B------:R-:W-:-:S07]  /*3580*/  VIADDMNMX R118, R40, R21, R118, PT ;  /* 0x0000001528767246 */ /* 0x000fce0003800176 */
.L_x_887:
[C---:B------:R-:W-:Y:S01]  /*3590*/  ISETP.GT.AND P4, PT, R65.reuse, 0x1, !P4 ;  /* 0x000000014100780c */ /* 0x040fe20006784270 */
[----:B------:R-:W-:Y:S01]  /*35a0*/  ULDC UR4, c[0x0][0x988] ;  /* 0x0002620000047ab9 */ /* 0x000fe20000000800 */
[----:B------:R-:W-:Y:S02]  /*35b0*/  ISETP.NE.AND P6, PT, R78, RZ, PT ;  /* 0x000000ff4e00720c */ /* 0x000fe40003fc5270 */
[----:B------:R-:W-:Y:S02]  /*35c0*/  ISETP.LT.OR P4, PT, R118, 0x2, P4 ;  /* 0x000000027600780c */ /* 0x000fe40002781670 */
[----:B------:R-:W-:Y:S02]  /*35d0*/  ISETP.GT.AND P5, PT, R65, 0x78, !P5 ;  /* 0x000000784100780c */ /* 0x000fe40006fa4270 */
[----:B------:R-:W-:Y:S02]  /*35e0*/  FSEL R40, R5, -INF , !P4 ;  /* 0xff80000005287808 */ /* 0x000fe40006000000 */
[----:B------:R-:W-:-:S02]  /*35f0*/  ISETP.NE.AND P4, PT, R52, RZ, PT ;  /* 0x000000ff3400720c */ /* 0x000fc40003f85270 */
[----:B------:R-:W-:Y:S02]  /*3600*/  FMNMX.FTZ R5, R132, R134, !PT ;  /* 0x0000008684057209 */ /* 0x000fe40007810000 */
[----:B------:R-:W-:Y:S02]  /*3610*/  ISETP.GT.AND P4, PT, R65, 0x8, !P4 ;  /* 0x000000084100780c */ /* 0x000fe40006784270 */
[----:B------:R-:W-:Y:S02]  /*3620*/  FMNMX.FTZ R5, R136, R5, !PT ;  /* 0x0000000588057209 */ /* 0x000fe40007810000 */
[----:B------:R-:W-:Y:S02]  /*3630*/  ISETP.LT.OR P4, PT, R118, 0x9, P4 ;  /* 0x000000097600780c */ /* 0x000fe40002781670 */
[----:B------:R-:W-:Y:S02]  /*3640*/  FMNMX.FTZ R5, R138, R5, !PT ;  /* 0x000000058a057209 */ /* 0x000fe40007810000 */
[----:B------:R-:W-:-:S02]  /*3650*/  FSEL R42, R9, -INF , !P4 ;  /* 0xff800000092a7808 */ /* 0x000fc40006000000 */
[----:B------:R-:W-:Y:S02]  /*3660*/  ISETP.NE.AND P4, PT, R54, RZ, PT ;  /* 0x000000ff3600720c */ /* 0x000fe40003f85270 */
[----:B------:R-:W-:Y:S02]  /*3670*/  FMNMX.FTZ R5, R140, R5, !PT ;  /* 0x000000058c057209 */ /* 0x000fe40007810000 */
[----:B------:R-:W-:Y:S02]  /*3680*/  ISETP.GT.AND P4, PT, R65, 0x9, !P4 ;  /* 0x000000094100780c */ /* 0x000fe40006784270 */
[----:B------:R-:W-:Y:S02]  /*3690*/  FMNMX.FTZ R5, R90, R5, !PT ;  /* 0x000000055a057209 */ /* 0x000fe40007810000 */
[----:B------:R-:W-:Y:S02]  /*36a0*/  ISETP.LT.OR P4, PT, R118, 0xa, P4 ;  /* 0x0000000a7600780c */ /* 0x000fe40002781670 */
[----:B------:R-:W-:-:S02]  /*36b0*/  FMNMX.FTZ R5, R130, R5, !PT ;  /* 0x0000000582057209 */ /* 0x000fc40007810000 */
[----:B------:R-:W-:Y:S02]  /*36c0*/  FSEL R44, R10, -INF , !P4 ;  /* 0xff8000000a2c7808 */ /* 0x000fe40006000000 */
[----:B------:R-:W-:Y:S02]  /*36d0*/  ISETP.NE.AND P4, PT, R70, RZ, PT ;  /* 0x000000ff4600720c */ /* 0x000fe40003f85270 */
[----:B------:R-:W-:Y:S02]  /*36e0*/  FMNMX.FTZ R5, R128, R5, !PT ;  /* 0x0000000580057209 */ /* 0x000fe40007810000 */
[----:B------:R-:W-:Y:S02]  /*36f0*/  ISETP.GT.AND P4, PT, R65, 0x10, !P4 ;  /* 0x000000104100780c */ /* 0x000fe40006784270 */
[----:B------:R-:W-:Y:S02]  /*3700*/  FMNMX.FTZ R5, R126, R5, !PT ;  /* 0x000000057e057209 */ /* 0x000fe40007810000 */
[----:B------:R-:W-:-:S02]  /*3710*/  ISETP.LT.OR P4, PT, R118, 0x11, P4 ;  /* 0x000000117600780c */ /* 0x000fc40002781670 */
[----:B------:R-:W-:Y:S02]  /*3720*/  FMNMX.FTZ R5, R124, R5, !PT ;  /* 0x000000057c057209 */ /* 0x000fe40007810000 */
[----:B------:R-:W-:Y:S02]  /*3730*/  FSEL R46, R11, -INF , !P4 ;  /* 0xff8000000b2e7808 */ /* 0x000fe40006000000 */
[----:B------:R-:W-:Y:S02]  /*3740*/  ISETP.NE.AND P4, PT, R74, RZ, PT ;  /* 0x000000ff4a00720c */ /* 0x000fe40003f85270 */
[----:B------:R-:W-:Y:S02]  /*3750*/  FMNMX.FTZ R5, R122, R5, !PT ;  /* 0x000000057a057209 */ /* 0x000fe40007810000 */
[----:B------:R-:W-:Y:S02]  /*3760*/  ISETP.GT.AND P4, PT, R65, 0x11, !P4 ;  /* 0x000000114100780c */ /* 0x000fe40006784270 */
[----:B------:R-:W-:-:S02]  /*3770*/  FMNMX.FTZ R5, R120, R5, !PT ;  /* 0x0000000578057209 */ /* 0x000fc40007810000 */
[----:B------:R-:W-:Y:S02]  /*3780*/  ISETP.LT.OR P4, PT, R118, 0x12, P4 ;  /* 0x000000127600780c */ /* 0x000fe40002781670 */
[----:B------:R-:W-:Y:S02]  /*3790*/  FMNMX.FTZ R5, R116, R5, !PT ;  /* 0x0000000574057209 */ /* 0x000fe40007810000 */
[----:B------:R-:W-:Y:S02]  /*37a0*/  FSEL R12, R12, -INF , !P4 ;  /* 0xff8000000c0c7808 */ /* 0x000fe40006000000 */
[----:B------:R-:W-:Y:S02]  /*37b0*/  ISETP.GT.AND P4, PT, R65, 0x18, !P6 ;  /* 0x000000184100780c */ /* 0x000fe40007784270 */
[----:B------:R-:W-:Y:S02]  /*37c0*/  ISETP.NE.AND P6, PT, R56, RZ, PT ;  /* 0x000000ff3800720c */ /* 0x000fe40003fc5270 */
        /* <DEDUP_REMOVED lines=9> */
[----:B------:R-:W-:Y:S01]  /*3860*/  FSEL R48, R15, -INF , !P4 ;  /* 0xff8000000f307808 */ /* 0x000fe20006000000 */
[----:B------:R-:W-:Y:S01]  /*3870*/  IMAD.U32 R15, RZ, RZ, UR4 ;  /* 0x00000004ff0f7e24 */ /* 0x000fe2000f8e00ff */
[----:B------:R-:W-:Y:S02]  /*3880*/  ISETP.NE.AND P4, PT, R82, RZ, PT ;  /* 0x000000ff5200720c */ /* 0x000fe40003f85270 */
[----:B------:R-:W-:Y:S02]  /*3890*/  FMNMX.FTZ R5, R106, R5, !PT ;  /* 0x000000056a057209 */ /* 0x000fe40007810000 */
[----:B------:R-:W-:-:S02]  /*38a0*/  ISETP.GT.AND P4, PT, R65, 0x20, !P4 ;  /* 0x000000204100780c */ /* 0x000fc40006784270 */
[----:B------:R-:W-:Y:S02]  /*38b0*/  FMNMX.FTZ R5, R104, R5, !PT ;  /* 0x0000000568057209 */ /* 0x000fe40007810000 */
[----:B------:R-:W-:Y:S02]  /*38c0*/  ISETP.LT.OR P4, PT, R118, 0x21, P4 ;  /* 0x000000217600780c */ /* 0x000fe40002781670 */
[----:B------:R-:W-:Y:S02]  /*38d0*/  FMNMX.FTZ R5, R102, R5, !PT ;  /* 0x0000000566057209 */ /* 0x000fe40007810000 */
[----:B------:R-:W-:Y:S02]  /*38e0*/  FSEL R24, R24, -INF , !P4 ;  /* 0xff80000018187808 */ /* 0x000fe40006000000 */
[----:B------:R-:W-:Y:S02]  /*38f0*/  ISETP.NE.AND P4, PT, R83, RZ, PT ;  /* 0x000000ff5300720c */ /* 0x000fe40003f85270 */
[----:B------:R-:W-:-:S02]  /*3900*/  FMNMX.FTZ R5, R100, R5, !PT ;  /* 0x0000000564057209 */ /* 0x000fc40007810000 */
[----:B------:R-:W-:Y:S02]  /*3910*/  ISETP.GT.AND P4, PT, R65, 0x21, !P4 ;  /* 0x000000214100780c */ /* 0x000fe40006784270 */
[----:B------:R-:W-:Y:S02]  /*3920*/  FMNMX.FTZ R5, R98, R5, !PT ;  /* 0x0000000562057209 */ /* 0x000fe40007810000 */
[----:B------:R-:W-:Y:S02]  /*3930*/  ISETP.LT.OR P4, PT, R118, 0x22, P4 ;  /* 0x000000227600780c */ /* 0x000fe40002781670 */
[----:B------:R-:W-:Y:S02]  /*3940*/  FMNMX.FTZ R5, R96, R5, !PT ;  /* 0x0000000560057209 */ /* 0x000fe40007810000 */
        /* <DEDUP_REMOVED lines=22> */
[----:B------:R-:W-:Y:S01]  /*3ab0*/  ISETP.NE.AND P4, PT, R93, RZ, PT ;  /* 0x000000ff5d00720c */ /* 0x000fe20003f85270 */
[----:B------:R-:W0:Y:S01]  /*3ac0*/  SHFL.BFLY PT, R10, R5, 0x2, 0x1f ;  /* 0x0c401f00050a7f89 */ /* 0x000e2200000e0000 */
[----:B------:R-:W-:Y:S02]  /*3ad0*/  ISETP.LT.OR P5, PT, R118, 0x79, P5 ;  /* 0x000000797600780c */ /* 0x000fe40002fa1670 */
[----:B------:R-:W-:-:S04]  /*3ae0*/  ISETP.GT.AND P4, PT, R65, 0x31, !P4 ;  /* 0x000000314100780c */ /* 0x000fc80006784270 */
[----:B------:R-:W-:-:S04]  /*3af0*/  ISETP.LT.OR P4, PT, R118, 0x32, P4 ;  /* 0x000000327600780c */ /* 0x000fc80002781670 */
[----:B------:R-:W-:Y:S02]  /*3b00*/  FSEL R58, R37, -INF , !P4 ;  /* 0xff800000253a7808 */ /* 0x000fe40006000000 */
[----:B------:R-:W-:-:S04]  /*3b10*/  ISETP.NE.AND P4, PT, R95, RZ, PT ;  /* 0x000000ff5f00720c */ /* 0x000fc80003f85270 */
[----:B------:R-:W-:-:S04]  /*3b20*/  ISETP.GT.AND P4, PT, R65, 0x38, !P4 ;  /* 0x000000384100780c */ /* 0x000fc80006784270 */
[----:B------:R-:W-:Y:S02]  /*3b30*/  ISETP.LT.OR P4, PT, R118, 0x39, P4 ;  /* 0x000000397600780c */ /* 0x000fe40002781670 */
[----:B0-----:R-:W-:Y:S02]  /*3b40*/  FMNMX.FTZ R9, R5, R10, !PT ;  /* 0x0000000a05097209 */ /* 0x001fe40007810000 */
[----:B------:R-:W-:Y:S02]  /*3b50*/  FSEL R60, R39, -INF , !P4 ;  /* 0xff800000273c7808 */ /* 0x000fe40006000000 */
[----:B------:R-:W-:Y:S01]  /*3b60*/  ISETP.NE.AND P4, PT, R97, RZ, PT ;  /* 0x000000ff6100720c */ /* 0x000fe20003f85270 */
[----:B------:R-:W0:Y:S03]  /*3b70*/  SHFL.BFLY PT, R10, R9, 0x1, 0x1f ;  /* 0x0c201f00090a7f89 */ /* 0x000e2600000e0000 */
        /* <DEDUP_REMOVED lines=8> */
[----:B------:R-:W-:Y:S01]  /*3c00*/  ISETP.GT.AND P4, PT, R65, 0x41, !P6 ;  /* 0x000000414100780c */ /* 0x000fe20007784270 */
[----:B------:R-:W-:Y:S01]  /*3c10*/  FFMA.FTZ R11, R10, R15, -8 ;  /* 0xc10000000a0b7423 */ /* 0x000fe2000001000f */
[----:B------:R-:W-:Y:S02]  /*3c20*/  ISETP.NE.AND P6, PT, R72, RZ, PT ;  /* 0x000000ff4800720c */ /* 0x000fe40003fc5270 */
[----:B------:R-:W-:-:S04]  /*3c30*/  ISETP.LT.OR P4, PT, R118, 0x42, P4 ;  /* 0x000000427600780c */ /* 0x000fc80002781670 */
[----:B------:R-:W-:Y:S02]  /*3c40*/  FSEL R66, R45, -INF , !P4 ;  /* 0xff8000002d427808 */ /* 0x000fe40006000000 */
[----:B------:R-:W-:-:S04]  /*3c50*/  ISETP.NE.AND P4, PT, R101, RZ, PT ;  /* 0x000000ff6500720c */ /* 0x000fc80003f85270 */
[----:B------:R-:W-:-:S04]  /*3c60*/  ISETP.GT.AND P4, PT, R65, 0x48, !P4 ;  /* 0x000000484100780c */ /* 0x000fc80006784270 */
        /* <DEDUP_REMOVED lines=38> */
[----:B------:R-:W-:Y:S02]  /*3ed0*/  ISETP.GT.AND P4, PT, R65, 0x70, !P6 ;  /* 0x000000704100780c */ /* 0x000fe40007784270 */
[----:B------:R-:W-:Y:S02]  /*3ee0*/  ISETP.NE.AND P6, PT, R73, RZ, PT ;  /* 0x000000ff4900720c */ /* 0x000fe40003fc5270 */
[----:B------:R-:W-:-:S04]  /*3ef0*/  ISETP.LT.OR P4, PT, R118, 0x71, P4 ;  /* 0x000000717600780c */ /* 0x000fc80002781670 */
[----:B------:R-:W-:Y:S02]  /*3f00*/  FSEL R86, R71, -INF , !P4 ;  /* 0xff80000047567808 */ /* 0x000fe40006000000 */
[----:B------:R-:W-:-:S04]  /*3f10*/  FSETP.NEU.FTZ.AND P4, PT, R10, -INF , PT ;  /* 0xff8000000a00780b */ /* 0x000fc80003f9d000 */
[----:B------:R-:W-:Y:S02]  /*3f20*/  FSEL R33, R11, RZ, P4 ;  /* 0x000000ff0b217208 */ /* 0x000fe40002000000 */
[----:B------:R-:W-:Y:S02]  /*3f30*/  ISETP.GT.AND P4, PT, R65, RZ, !P6 ;  /* 0x000000ff4100720c */ /* 0x000fe40007784270 */
[----:B------:R-:W-:Y:S01]  /*3f40*/  ISETP.NE.AND P6, PT, R81, RZ, PT ;  /* 0x000000ff5100720c */ /* 0x000fe20003fc5270 */
[-CC-:B------:R-:W-:Y:S01]  /*3f50*/  FFMA.FTZ R29, R136, R15.reuse, -R33.reuse ;  /* 0x0000000f881d7223 */ /* 0x180fe20000010821 */
[----:B------:R-:W-:Y:S01]  /*3f60*/  ISETP.LT.OR P4, PT, R118, 0x1, P4 ;  /* 0x000000017600780c */ /* 0x000fe20002781670 */
[-CC-:B------:R-:W-:Y:S01]  /*3f70*/  FFMA.FTZ R110, R110, R15.reuse, -R33.reuse ;  /* 0x0000000f6e6e7223 */ /* 0x180fe20000010821 */
[----:B------:R-:W-:Y:S01]  /*3f80*/  ISETP.GT.AND P6, PT, R65, 0x79, !P6 ;  /* 0x000000794100780c */ /* 0x000fe200077c4270 */
[----:B------:R0:W-:Y:S01]  /*3f90*/  MUFU.EX2 R35, R29 ;  /* 0x0000001d00237308 */ /* 0x0001e20000000800 */
[----:B------:R-:W-:Y:S01]  /*3fa0*/  FSEL R31, R2, -INF , !P4 ;  /* 0xff800000021f7808 */ /* 0x000fe20006000000 */
[-CC-:B------:R-:W-:Y:S01]  /*3fb0*/  FFMA.FTZ R55, R38, R15.reuse, -R33.reuse ;  /* 0x0000000f26377223 */ /* 0x180fe20000010821 */
[----:B------:R-:W-:Y:S01]  /*3fc0*/  ISETP.NE.AND P4, PT, R77, RZ, PT ;  /* 0x000000ff4d00720c */ /* 0x000fe20003f85270 */
[-CC-:B------:R-:W-:Y:S01]  /*3fd0*/  FFMA.FTZ R2, R132, R15.reuse, -R33.reuse ;  /* 0x0000000f84027223 */ /* 0x180fe20000010821 */
[----:B------:R-:W-:Y:S01]  /*3fe0*/  FMNMX.FTZ R9, R31, R40, !PT ;  /* 0x000000281f097209 */ /* 0x000fe20007810000 */
[--C-:B------:R-:W-:Y:S01]  /*3ff0*/  FFMA.FTZ R5, R134, R15, -R33.reuse ;  /* 0x0000000f86057223 */ /* 0x100fe20000010821 */
[----:B------:R-:W-:Y:S01]  /*4000*/  ISETP.GT.AND P4, PT, R65, 0x71, !P4 ;  /* 0x000000714100780c */ /* 0x000fe20006784270 */
[----:B------:R1:W-:Y:S01]  /*4010*/  MUFU.EX2 R45, R110 ;  /* 0x0000006e002d7308 */ /* 0x0003e20000000800 */
[----:B------:R-:W-:Y:S01]  /*4020*/  FMNMX.FTZ R11, R42, R9, !PT ;  /* 0x000000092a0b7209 */ /* 0x000fe20007810000 */
[-CC-:B0-----:R-:W-:Y:S01]  /*4030*/  FFMA.FTZ R29, R108, R15.reuse, -R33.reuse ;  /* 0x0000000f6c1d7223 */ /* 0x181fe20000010821 */
[----:B------:R-:W-:Y:S01]  /*4040*/  ISETP.LT.OR P4, PT, R118, 0x72, P4 ;  /* 0x000000727600780c */ /* 0x000fe20002781670 */
[--C-:B------:R-:W-:Y:S01]  /*4050*/  FFMA.FTZ R114, R114, R15, -R33.reuse ;  /* 0x0000000f72727223 */ /* 0x100fe20000010821 */
[----:B------:R-:W-:Y:S01]  /*4060*/  FMNMX.FTZ R11, R44, R11, !PT ;  /* 0x0000000b2c0b7209 */ /* 0x000fe20007810000 */
[-CC-:B------:R-:W-:Y:S01]  /*4070*/  FFMA.FTZ R37, R138, R15.reuse, -R33.reuse ;  /* 0x0000000f8a257223 */ /* 0x180fe20000010821 */
[----:B------:R-:W-:Y:S01]  /*4080*/  FSEL R108, R25, -INF , !P4 ;  /* 0xff800000196c7808 */ /* 0x000fe20006000000 */
[--C-:B------:R-:W-:Y:S01]  /*4090*/  FFMA.FTZ R25, R106, R15, -R33.reuse ;  /* 0x0000000f6a197223 */ /* 0x100fe20000010821 */
[----:B------:R-:W-:Y:S01]  /*40a0*/  FMNMX.FTZ R11, R46, R11, !PT ;  /* 0x0000000b2e0b7209 */ /* 0x000fe20007810000 */
[----:B------:R-:W-:Y:S01]  /*40b0*/  MUFU.EX2 R43, R114 ;  /* 0x00000072002b7308 */ /* 0x000fe20000000800 */
        /* <DEDUP_REMOVED lines=8> */
[----:B-1----:R-:W-:Y:S01]  /*4140*/  FSEL R110, R26, -INF , !P6 ;  /* 0xff8000001a6e7808 */ /* 0x002fe20007000000 */
[--C-:B------:R-:W-:Y:S01]  /*4150*/  FFMA.FTZ R128, R128, R15, -R33.reuse ;  /* 0x0000000f80807223 */ /* 0x100fe20000010821 */
[----:B------:R-:W-:Y:S01]  /*4160*/  FMNMX.FTZ R11, R48, R11, !PT ;  /* 0x0000000b300b7209 */ /* 0x000fe20007810000 */
[-CC-:B------:R-:W-:Y:S01]  /*4170*/  FFMA.FTZ R126, R126, R15.reuse, -R33.reuse ;  /* 0x0000000f7e7e7223 */ /* 0x180fe20000010821 */
[-CC-:B------:R-:W-:Y:S01]  /*4180*/  FFMA.FTZ R124, R124, R15.reuse, -R33.reuse ;  /* 0x0000000f7c7c7223 */ /* 0x180fe20000010821 */
[--C-:B------:R-:W-:Y:S01]  /*4190*/  FFMA.FTZ R122, R122, R15, -R33.reuse ;  /* 0x0000000f7a7a7223 */ /* 0x100fe20000010821 */
[----:B------:R-:W-:Y:S01]  /*41a0*/  FMNMX.FTZ R11, R24, R11, !PT ;  /* 0x0000000b180b7209 */ /* 0x000fe20007810000 */
[----:B------:R-:W0:Y:S01]  /*41b0*/  MUFU.EX2 R5, R5 ;  /* 0x0000000500057308 */ /* 0x000e220000000800 */
        /* <DEDUP_REMOVED lines=17> */
[--C-:B-1----:R-:W-:Y:S01]  /*42d0*/  FFMA.FTZ R29, R34, R15, -R33.reuse ;  /* 0x0000000f221d7223 */ /* 0x102fe20000010821 */
[----:B------:R-:W-:Y:S01]  /*42e0*/  FMNMX.FTZ R11, R58, R11, !PT ;  /* 0x0000000b3a0b7209 */ /* 0x000fe20007810000 */
[----:B------:R-:W-:-:S03]  /*42f0*/  FFMA.FTZ R4, R4, R15, -R33 ;  /* 0x0000000f04047223 */ /* 0x000fc60000010821 */
[----:B------:R-:W-:Y:S01]  /*4300*/  FMNMX.FTZ R11, R60, R11, !PT ;  /* 0x0000000b3c0b7209 */ /* 0x000fe20007810000 */
[----:B------:R-:W-:Y:S01]  /*4310*/  MUFU.EX2 R132, R37 ;  /* 0x0000002500847308 */ /* 0x000fe20000000800 */
[----:B--2---:R-:W-:Y:S02]  /*4320*/  FFMA.FTZ R25, R30, R15, -R33 ;  /* 0x0000000f1e197223 */ /* 0x004fe40000010821 */
[----:B------:R-:W-:-:S04]  /*4330*/  FMNMX.FTZ R11, R62, R11, !PT ;  /* 0x0000000b3e0b7209 */ /* 0x000fc80007810000 */
[----:B------:R-:W-:Y:S01]  /*4340*/  FMNMX.FTZ R11, R64, R11, !PT ;  /* 0x0000000b400b7209 */ /* 0x000fe20007810000 */
[----:B------:R-:W-:Y:S03]  /*4350*/  MUFU.EX2 R9, R39 ;  /* 0x0000002700097308 */ /* 0x000fe60000000800 */
        /* <DEDUP_REMOVED lines=21> */
[----:B------:R-:W-:-:S05]  /*44b0*/  FMNMX.FTZ R11, R110, R11, !PT ;  /* 0x0000000b6e0b7209 */ /* 0x000fca0007810000 */
[----:B------:R-:W1:Y:S01]  /*44c0*/  SHFL.BFLY PT, R26, R11, 0x2, 0x1f ;  /* 0x0c401f000b1a7f89 */ /* 0x000e6200000e0000 */
[----:B------:R-:W-:Y:S08]  /*44d0*/  MUFU.EX2 R116, R116 ;  /* 0x0000007400747308 */ /* 0x000ff00000000800 */
[----:B------:R-:W-:Y:S08]  /*44e0*/  MUFU.EX2 R112, R112 ;  /* 0x0000007000707308 */ /* 0x000ff00000000800 */
[----:B------:R-:W-:Y:S01]  /*44f0*/  MUFU.EX2 R104, R104 ;  /* 0x0000006800687308 */ /* 0x000fe20000000800 */
[----:B-1----:R-:W-:Y:S01]  /*4500*/  FMNMX.FTZ R27, R11, R26, !PT ;  /* 0x0000001a0b1b7209 */ /* 0x002fe20007810000 */
[----:B------:R-:W-:-:S06]  /*4510*/  FFMA.FTZ R26, R32, R15, -R33 ;  /* 0x0000000f201a7223 */ /* 0x000fcc0000010821 */
[----:B------:R-:W-:Y:S01]  /*4520*/  MUFU.EX2 R49, R102 ;  /* 0x0000006600317308 */ /* 0x000fe20000000800 */
[----:B------:R-:W1:Y:S07]  /*4530*/  SHFL.BFLY PT, R38, R27, 0x1, 0x1f ;  /* 0x0c201f001b267f89 */ /* 0x000e6e00000e0000 */
[----:B------:R-:W-:Y:S08]  /*4540*/  MUFU.EX2 R96, R96 ;  /* 0x0000006000607308 */ /* 0x000ff00000000800 */
[----:B------:R-:W-:Y:S08]  /*4550*/  MUFU.EX2 R53, R94 ;  /* 0x0000005e00357308 */ /* 0x000ff00000000800 */
[----:B------:R-:W-:Y:S01]  /*4560*/  MUFU.EX2 R100, R100 ;  /* 0x0000006400647308 */ /* 0x000fe20000000800 */
[----:B-1----:R-:W-:Y:S01]  /*4570*/  FMNMX.FTZ R11, R27, R38, !PT ;  /* 0x000000261b0b7209 */ /* 0x002fe20007810000 */
[----:B------:R-:W-:-:S03]  /*4580*/  FFMA.FTZ R27, R28, R15, -R33 ;  /* 0x0000000f1c1b7223 */ /* 0x000fc60000010821 */
[C---:B------:R-:W-:Y:S01]  /*4590*/  FSETP.NEU.FTZ.AND P4, PT, R11.reuse, -INF , PT ;  /* 0xff8000000b00780b */ /* 0x040fe20003f9d000 */
[----:B------:R-:W-:Y:S02]  /*45a0*/  FFMA.FTZ R28, R11, R15, -8 ;  /* 0xc10000000b1c7423 */ /* 0x000fe4000001000f */
[----:B------:R-:W-:Y:S03]  /*45b0*/  MUFU.EX2 R51, R98 ;  /* 0x0000006200337308 */ /* 0x000fe60000000800 */
[----:B------:R-:W-:-:S05]  /*45c0*/  FSEL R33, R28, RZ, P4 ;  /* 0x000000ff1c217208 */ /* 0x000fca0002000000 */
[----:B------:R-:W-:Y:S01]  /*45d0*/  MUFU.EX2 R36, R36 ;  /* 0x0000002400247308 */ /* 0x000fe20000000800 */
[-CC-:B------:R-:W-:Y:S01]  /*45e0*/  FFMA.FTZ R31, R31, R15.reuse, -R33.reuse ;  /* 0x0000000f1f1f7223 */ /* 0x180fe20000010821 */
[-CC-:B------:R-:W-:Y:S01]  /*45f0*/  FFMA.FTZ R40, R40, R15.reuse, -R33.reuse ;  /* 0x0000000f28287223 */ /* 0x180fe20000010821 */
[-CC-:B------:R-:W-:Y:S01]  /*4600*/  FFMA.FTZ R42, R42, R15.reuse, -R33.reuse ;  /* 0x0000000f2a2a7223 */ /* 0x180fe20000010821 */
[-CC-:B------:R-:W-:Y:S01]  /*4610*/  FFMA.FTZ R12, R12, R15.reuse, -R33.reuse ;  /* 0x0000000f0c0c7223 */ /* 0x180fe20000010821 */
[-CC-:B------:R-:W-:Y:S01]  /*4620*/  FFMA.FTZ R44, R44, R15.reuse, -R33.reuse ;  /* 0x0000000f2c2c7223 */ /* 0x180fe20000010821 */
[-CC-:B------:R-:W-:Y:S01]  /*4630*/  FFMA.FTZ R46, R46, R15.reuse, -R33.reuse ;  /* 0x0000000f2e2e7223 */ /* 0x180fe20000010821 */
[-CC-:B------:R-:W-:Y:S01]  /*4640*/  FFMA.FTZ R14, R14, R15.reuse, -R33.reuse ;  /* 0x0000000f0e0e7223 */ /* 0x180fe20000010821 */
        /* <DEDUP_REMOVED lines=8> */
[----:B------:R-:W1:Y:S01]  /*46d0*/  MUFU.EX2 R40, R40 ;  /* 0x0000002800287308 */ /* 0x000e620000000800 */
[-CC-:B------:R-:W-:Y:S01]  /*46e0*/  FFMA.FTZ R60, R60, R15.reuse, -R33.reuse ;  /* 0x0000000f3c3c7223 */ /* 0x180fe20000010821 */
[-CC-:B------:R-:W-:Y:S01]  /*46f0*/  FFMA.FTZ R62, R62, R15.reuse, -R33.reuse ;  /* 0x0000000f3e3e7223 */ /* 0x180fe20000010821 */
[-CC-:B------:R-:W-:Y:S01]  /*4700*/  FFMA.FTZ R64, R64, R15.reuse, -R33.reuse ;  /* 0x0000000f40407223 */ /* 0x180fe20000010821 */
[-CC-:B------:R-:W-:Y:S01]  /*4710*/  FFMA.FTZ R66, R66, R15.reuse, -R33.reuse ;  /* 0x0000000f42427223 */ /* 0x180fe20000010821 */
        /* <DEDUP_REMOVED lines=8> */
[-CC-:B------:R-:W-:Y:S01]  /*47a0*/  FFMA.FTZ R82, R82, R15.reuse, -R33.reuse ;  /* 0x0000000f52527223 */ /* 0x180fe20000010821 */
[-CC-:B------:R-:W-:Y:S01]  /*47b0*/  FFMA.FTZ R84, R84, R15.reuse, -R33.reuse ;  /* 0x0000000f54547223 */ /* 0x180fe20000010821 */
[-C--:B------:R-:W-:Y:S01]  /*47c0*/  FFMA.FTZ R88, R88, R15.reuse, -R33 ;  /* 0x0000000f58587223 */ /* 0x080fe20000010821 */
[----:B------:R-:W2:Y:S01]  /*47d0*/  MUFU.EX2 R42, R42 ;  /* 0x0000002a002a7308 */ /* 0x000ea20000000800 */
[----:B0-----:R-:W-:Y:S01]  /*47e0*/  FADD.FTZ R12, R2, R5 ;  /* 0x00000005020c7221 */ /* 0x001fe20000010000 */
[----:B-1----:R-:W-:Y:S01]  /*47f0*/  FADD.FTZ R75, R31, R40 ;  /* 0x000000281f4b7221 */ /* 0x002fe20000010000 */
[-CC-:B------:R-:W-:Y:S01]  /*4800*/  FFMA.FTZ R86, R86, R15.reuse, -R33.reuse ;  /* 0x0000000f56567223 */ /* 0x180fe20000010821 */
[-CC-:B------:R-:W-:Y:S01]  /*4810*/  FFMA.FTZ R108, R108, R15.reuse, -R33.reuse ;  /* 0x0000000f6c6c7223 */ /* 0x180fe20000010821 */
[----:B------:R-:W-:Y:S01]  /*4820*/  FADD.FTZ R73, R35, R12 ;  /* 0x0000000c23497221 */ /* 0x000fe20000010000 */
[-CC-:B------:R-:W-:Y:S01]  /*4830*/  FFMA.FTZ R106, R106, R15.reuse, -R33.reuse ;  /* 0x0000000f6a6a7223 */ /* 0x180fe20000010821 */
[----:B------:R-:W-:Y:S01]  /*4840*/  FFMA.FTZ R110, R110, R15, -R33 ;  /* 0x0000000f6e6e7223 */ /* 0x000fe20000010821 */
[----:B------:R-:W0:Y:S01]  /*4850*/  MUFU.EX2 R57, R44 ;  /* 0x0000002c00397308 */ /* 0x000e220000000800 */
[C---:B------:R-:W-:Y:S01]  /*4860*/  FADD.FTZ R12, R132.reuse, R73 ;  /* 0x00000049840c7221 */ /* 0x040fe20000010000 */
[----:B------:R-:W-:-:S03]  /*4870*/  F2FP.SATFINITE.E4M3.F32.PACK_AB_MERGE_C R132, R132, R35, RZ ;  /* 0x000000238484723e */ /* 0x000fc600048070ff */
[----:B------:R-:W-:Y:S01]  /*4880*/  FADD.FTZ R77, R9, R12 ;  /* 0x0000000c094d7221 */ /* 0x000fe20000010000 */
[----:B------:R-:W-:Y:S02]  /*4890*/  F2FP.SATFINITE.E4M3.F32.PACK_AB_MERGE_C R164, R5, R2, R132 ;  /* 0x0000000205a4723e */ /* 0x000fe40004807084 */
[----:B------:R-:W1:Y:S01]  /*48a0*/  MUFU.EX2 R46, R46 ;  /* 0x0000002e002e7308 */ /* 0x000e620000000800 */
[----:B------:R-:W-:Y:S01]  /*48b0*/  FADD.FTZ R77, R90, R77 ;  /* 0x0000004d5a4d7221 */ /* 0x000fe20000010000 */
[----:B--2---:R-:W-:-:S03]  /*48c0*/  FADD.FTZ R12, R42, R75 ;  /* 0x0000004b2a0c7221 */ /* 0x004fc60000010000 */
[----:B------:R-:W-:Y:S01]  /*48d0*/  FADD.FTZ R28, R130, R77 ;  /* 0x0000004d821c7221 */ /* 0x000fe20000010000 */
[----:B------:R-:W-:Y:S02]  /*48e0*/  F2FP.SATFINITE.E4M3.F32.PACK_AB_MERGE_C R130, R37, R130, RZ ;  /* 0x000000822582723e */ /* 0x000fe400048070ff */
[----:B------:R-:W2:Y:S01]  /*48f0*/  MUFU.EX2 R14, R14 ;  /* 0x0000000e000e7308 */ /* 0x000ea20000000800 */
[----:B0-----:R-:W-:Y:S01]  /*4900*/  FADD.FTZ R75, R57, R12 ;  /* 0x0000000c394b7221 */ /* 0x001fe20000010000 */
[----:B------:R-:W-:Y:S01]  /*4910*/  FADD.FTZ R77, R37, R28 ;  /* 0x0000001c254d7221 */ /* 0x000fe20000010000 */
[----:B------:R-:W-:Y:S02]  /*4920*/  F2FP.SATFINITE.E4M3.F32.PACK_AB_MERGE_C R166, R90, R9, R130 ;  /* 0x000000095aa6723e */ /* 0x000fe40004807082 */
[----:B------:R-:W-:Y:S01]  /*4930*/  F2FP.SATFINITE.E4M3.F32.PACK_AB_MERGE_C R42, R57, R42, RZ ;  /* 0x0000002a392a723e */ /* 0x000fe200048070ff */
[----:B------:R-:W-:Y:S02]  /*4940*/  FADD.FTZ R28, R126, R77 ;  /* 0x0000004d7e1c7221 */ /* 0x000fe40000010000 */
[----:B------:R-:W0:Y:S01]  /*4950*/  MUFU.EX2 R61, R48 ;  /* 0x00000030003d7308 */ /* 0x000e220000000800 */
[----:B-1----:R-:W-:Y:S01]  /*4960*/  FADD.FTZ R12, R46, R75 ;  /* 0x0000004b2e0c7221 */ /* 0x002fe20000010000 */
[----:B------:R-:W-:Y:S01]  /*4970*/  FADD.FTZ R37, R39, R28 ;  /* 0x0000001c27257221 */ /* 0x000fe20000010000 */
[----:B------:R-:W-:-:S02]  /*4980*/  F2FP.SATFINITE.E4M3.F32.PACK_AB_MERGE_C R165, R40, R31, R42 ;  /* 0x0000001f28a5723e */ /* 0x000fc4000480702a */
[----:B------:R-:W-:Y:S01]  /*4990*/  FADD.FTZ R75, R59, R12 ;  /* 0x0000000c3b4b7221 */ /* 0x000fe20000010000 */
[----:B------:R-:W-:Y:S01]  /*49a0*/  FADD.FTZ R2, R122, R37 ;  /* 0x000000257a027221 */ /* 0x000fe20000010000 */
[C---:B------:R-:W-:Y:S01]  /*49b0*/  F2FP.SATFINITE.E4M3.F32.PACK_AB_MERGE_C R122, R41.reuse, R122, RZ ;  /* 0x0000007a297a723e */ /* 0x040fe200048070ff */
[----:B------:R-:W1:Y:S01]  /*49c0*/  MUFU.EX2 R24, R24 ;  /* 0x0000001800187308 */ /* 0x000e620000000800 */
[----:B--2---:R-:W-:Y:S01]  /*49d0*/  FADD.FTZ R12, R14, R75 ;  /* 0x0000004b0e0c7221 */ /* 0x004fe20000010000 */
[----:B------:R-:W-:Y:S01]  /*49e0*/  FADD.FTZ R41, R41, R2 ;  /* 0x0000000229297221 */ /* 0x000fe20000010000 */
[----:B------:R-:W-:-:S05]  /*49f0*/  F2FP.SATFINITE.E4M3.F32.PACK_AB_MERGE_C R160, R39, R126, R122 ;  /* 0x0000007e27a0723e */ /* 0x000fca000480707a */
[----:B------:R-:W2:Y:S01]  /*4a00*/  MUFU.EX2 R63, R50 ;  /* 0x00000032003f7308 */ /* 0x000ea20000000800 */
[C---:B0-----:R-:W-:Y:S01]  /*4a10*/  FADD.FTZ R5, R61.reuse, R12 ;  /* 0x0000000c3d057221 */ /* 0x041fe20000010000 */
[----:B------:R-:W-:Y:S01]  /*4a20*/  FADD.FTZ R12, R116, R41 ;  /* 0x00000029740c7221 */ /* 0x000fe20000010000 */
[----:B------:R-:W-:-:S03]  /*4a30*/  F2FP.SATFINITE.E4M3.F32.PACK_AB_MERGE_C R14, R61, R14, RZ ;  /* 0x0000000e3d0e723e */ /* 0x000fc600048070ff */
[----:B------:R-:W-:Y:S01]  /*4a40*/  FADD.FTZ R37, R43, R12 ;  /* 0x0000000c2b257221 */ /* 0x000fe20000010000 */
[----:B------:R-:W-:Y:S01]  /*4a50*/  F2FP.SATFINITE.E4M3.F32.PACK_AB_MERGE_C R12, R45, R112, RZ ;  /* 0x000000702d0c723e */ /* 0x000fe200048070ff */
[----:B------:R-:W0:Y:S01]  /*4a60*/  MUFU.EX2 R52, R52 ;  /* 0x0000003400347308 */ /* 0x000e220000000800 */
[----:B-1----:R-:W-:Y:S01]  /*4a70*/  FADD.FTZ R2, R24, R5 ;  /* 0x0000000518027221 */ /* 0x002fe20000010000 */
[----:B------:R-:W-:Y:S01]  /*4a80*/  FADD.FTZ R112, R112, R37 ;  /* 0x0000002570707221 */ /* 0x000fe20000010000 */
[----:B------:R-:W-:Y:S02]  /*4a90*/  F2FP.SATFINITE.E4M3.F32.PACK_AB_MERGE_C R162, R43, R116, R12 ;  /* 0x000000742ba2723e */ /* 0x000fe4000480700c */
[----:B------:R-:W-:Y:S01]  /*4aa0*/  F2FP.SATFINITE.E4M3.F32.PACK_AB_MERGE_C R12, R49, R104, RZ ;  /* 0x00000068310c723e */ /* 0x000fe200048070ff */
[----:B------:R-:W-:Y:S01]  /*4ab0*/  FADD.FTZ R112, R45, R112 ;  /* 0x000000702d707221 */ /* 0x000fe20000010000 */
[----:B------:R-:W-:Y:S01]  /*4ac0*/  F2FP.SATFINITE.E4M3.F32.PACK_AB_MERGE_C R167, R59, R46, R14 ;  /* 0x0000002e3ba7723e */ /* 0x000fe2000480700e */
[----:B------:R-:W1:Y:S01]  /*4ad0*/  MUFU.EX2 R65, R54 ;  /* 0x0000003600417308 */ /* 0x000e620000000800 */
[----:B--2---:R-:W-:Y:S01]  /*4ae0*/  FADD.FTZ R9, R63, R2 ;  /* 0x000000023f097221 */ /* 0x004fe20000010000 */
[----:B------:R-:W-:Y:S01]  /*4af0*/  FADD.FTZ R39, R47, R112 ;  /* 0x000000702f277221 */ /* 0x000fe20000010000 */
[----:B------:R-:W-:-:S02]  /*4b00*/  F2FP.SATFINITE.E4M3.F32.PACK_AB_MERGE_C R156, R114, R47, R12 ;  /* 0x0000002f729c723e */ /* 0x000fc4000480700c */
[----:B------:R-:W-:Y:S01]  /*4b10*/  F2FP.SATFINITE.E4M3.F32.PACK_AB_MERGE_C R12, R53, R96, RZ ;  /* 0x00000060350c723e */ /* 0x000fe200048070ff */
[----:B------:R-:W-:Y:S02]  /*4b20*/  FADD.FTZ R39, R114, R39 ;  /* 0x0000002772277221 */ /* 0x000fe40000010000 */
[----:B------:R-:W2:Y:S01]  /*4b30*/  MUFU.EX2 R56, R56 ;  /* 0x0000003800387308 */ /* 0x000ea20000000800 */
[----:B0-----:R-:W-:Y:S01]  /*4b40*/  FADD.FTZ R2, R52, R9 ;  /* 0x0000000934027221 */ /* 0x001fe20000010000 */
[----:B------:R-:W-:Y:S01]  /*4b50*/  FADD.FTZ R104, R104, R39 ;  /* 0x0000002768687221 */ /* 0x000fe20000010000 */
[----:B------:R-:W-:-:S03]  /*4b60*/  F2FP.SATFINITE.E4M3.F32.PACK_AB_MERGE_C R158, R51, R100, R12 ;  /* 0x00000064339e723e */ /* 0x000fc6000480700c */
[----:B------:R-:W-:Y:S02]  /*4b70*/  FADD.FTZ R49, R49, R104 ;  /* 0x0000006831317221 */ /* 0x000fe40000010000 */
[----:B------:R-:W0:Y:S01]  /*4b80*/  MUFU.EX2 R67, R58 ;  /* 0x0000003a00437308 */ /* 0x000e220000000800 */
[C---:B-1----:R-:W-:Y:S01]  /*4b90*/  FADD.FTZ R9, R65.reuse, R2 ;  /* 0x0000000241097221 */ /* 0x042fe20000010000 */
[----:B------:R-:W-:Y:S01]  /*4ba0*/  FADD.FTZ R100, R100, R49 ;  /* 0x0000003164647221 */ /* 0x000fe20000010000 */
[----:B------:R-:W-:-:S03]  /*4bb0*/  F2FP.SATFINITE.E4M3.F32.PACK_AB_MERGE_C R52, R65, R52, RZ ;  /* 0x000000344134723e */ /* 0x000fc600048070ff */
[----:B------:R-:W-:Y:S01]  /*4bc0*/  FADD.FTZ R51, R51, R100 ;  /* 0x0000006433337221 */ /* 0x000fe20000010000 */
[----:B------:R-:W-:Y:S01]  /*4bd0*/  F2FP.SATFINITE.E4M3.F32.PACK_AB_MERGE_C R161, R63, R24, R52 ;  /* 0x000000183fa1723e */ /* 0x000fe20004807034 */
[----:B------:R-:W1:Y:S01]  /*4be0*/  MUFU.EX2 R60, R60 ;  /* 0x0000003c003c7308 */ /* 0x000e620000000800 */
[----:B--2---:R-:W-:Y:S01]  /*4bf0*/  FADD.FTZ R2, R56, R9 ;  /* 0x0000000938027221 */ /* 0x004fe20000010000 */
[----:B------:R-:W-:-:S04]  /*4c00*/  FADD.FTZ R96, R96, R51 ;  /* 0x0000003360607221 */ /* 0x000fc80000010000 */
[----:B------:R-:W-:Y:S02]  /*4c10*/  FADD.FTZ R53, R53, R96 ;  /* 0x0000006035357221 */ /* 0x000fe40000010000 */
[----:B------:R-:W2:Y:S01]  /*4c20*/  MUFU.EX2 R69, R62 ;  /* 0x0000003e00457308 */ /* 0x000ea20000000800 */
[----:B0-----:R-:W-:-:S07]  /*4c30*/  FADD.FTZ R37, R67, R2 ;  /* 0x0000000243257221 */ /* 0x001fce0000010000 */
[----:B------:R-:W0:Y:S01]  /*4c40*/  MUFU.EX2 R64, R64 ;  /* 0x0000004000407308 */ /* 0x000e220000000800 */
[----:B-1----:R-:W-:-:S07]  /*4c50*/  FADD.FTZ R2, R60, R37 ;  /* 0x000000253c027221 */ /* 0x002fce0000010000 */
[----:B------:R-:W1:Y:S01]  /*4c60*/  MUFU.EX2 R71, R66 ;  /* 0x0000004200477308 */ /* 0x000e620000000800 */
[C---:B--2---:R-:W-:Y:S01]  /*4c70*/  FADD.FTZ R37, R69.reuse, R2 ;  /* 0x0000000245257221 */ /* 0x044fe20000010000 */
[----:B------:R-:W-:-:S04]  /*4c80*/  F2FP.SATFINITE.E4M3.F32.PACK_AB_MERGE_C R60, R69, R60, RZ ;  /* 0x0000003c453c723e */ /* 0x000fc800048070ff */
[----:B------:R-:W-:Y:S02]  /*4c90*/  F2FP.SATFINITE.E4M3.F32.PACK_AB_MERGE_C R163, R67, R56, R60 ;  /* 0x0000003843a3723e */ /* 0x000fe4000480703c */
[----:B------:R-:W2:Y:S01]  /*4ca0*/  MUFU.EX2 R68, R68 ;  /* 0x0000004400447308 */ /* 0x000ea20000000800 */
[----:B0-----:R-:W-:-:S07]  /*4cb0*/  FADD.FTZ R2, R64, R37 ;  /* 0x0000002540027221 */ /* 0x001fce0000010000 */
[----:B------:R-:W0:Y:S01]  /*4cc0*/  MUFU.EX2 R73, R70 ;  /* 0x0000004600497308 */ /* 0x000e220000000800 */
[----:B-1----:R-:W-:-:S07]  /*4cd0*/  FADD.FTZ R37, R71, R2 ;  /* 0x0000000247257221 */ /* 0x002fce0000010000 */
[----:B------:R-:W1:Y:S01]  /*4ce0*/  MUFU.EX2 R72, R72 ;  /* 0x0000004800487308 */ /* 0x000e620000000800 */
[----:B--2---:R-:W-:-:S07]  /*4cf0*/  FADD.FTZ R2, R68, R37 ;  /* 0x0000002544027221 */ /* 0x004fce0000010000 */
[----:B------:R-:W2:Y:S01]  /*4d00*/  MUFU.EX2 R35, R74 ;  /* 0x0000004a00237308 */ /* 0x000ea20000000800 */
[C---:B0-----:R-:W-:Y:S01]  /*4d10*/  FADD.FTZ R37, R73.reuse, R2 ;  /* 0x0000000249257221 */ /* 0x041fe20000010000 */
[----:B------:R-:W-:-:S04]  /*4d20*/  F2FP.SATFINITE.E4M3.F32.PACK_AB_MERGE_C R68, R73, R68, RZ ;  /* 0x000000444944723e */ /* 0x000fc800048070ff */
[----:B------:R-:W-:Y:S02]  /*4d30*/  F2FP.SATFINITE.E4M3.F32.PACK_AB_MERGE_C R157, R71, R64, R68 ;  /* 0x00000040479d723e */ /* 0x000fe40004807044 */
[----:B------:R-:W0:Y:S01]  /*4d40*/  MUFU.EX2 R29, R29 ;  /* 0x0000001d001d7308 */ /* 0x000e220000000800 */
[----:B-1----:R-:W-:-:S07]  /*4d50*/  FADD.FTZ R2, R72, R37 ;  /* 0x0000002548027221 */ /* 0x002fce0000010000 */
[----:B------:R-:W1:Y:S01]  /*4d60*/  MUFU.EX2 R76, R76 ;  /* 0x0000004c004c7308 */ /* 0x000e620000000800 */
[----:B--2---:R-:W-:-:S07]  /*4d70*/  FADD.FTZ R39, R35, R2 ;  /* 0x0000000223277221 */ /* 0x004fce0000010000 */
[----:B------:R-:W-:Y:S01]  /*4d80*/  MUFU.EX2 R92, R92 ;  /* 0x0000005c005c7308 */ /* 0x000fe20000000800 */
[----:B0-----:R-:W-:-:S07]  /*4d90*/  F2FP.SATFINITE.E4M3.F32.PACK_AB_MERGE_C R12, R29, R36, RZ ;  /* 0x000000241d0c723e */ /* 0x001fce00048070ff */
[----:B------:R-:W0:Y:S01]  /*4da0*/  MUFU.EX2 R55, R55 ;  /* 0x0000003700377308 */ /* 0x000e220000000800 */
[----:B-1----:R-:W-:Y:S02]  /*4db0*/  FADD.FTZ R2, R76, R39 ;  /* 0x000000274c027221 */ /* 0x002fe40000010000 */
[----:B------:R-:W1:Y:S05]  /*4dc0*/  @P2 LDC R39, c[0x0][0x44c] ;  /* 0x00011300ff272b82 */ /* 0x000e6a0000000800 */
[----:B------:R-:W2:Y:S08]  /*4dd0*/  MUFU.EX2 R5, R78 ;  /* 0x0000004e00057308 */ /* 0x000eb00000000800 */
[----:B------:R-:W3:Y:S01]  /*4de0*/  MUFU.EX2 R80, R80 ;  /* 0x0000005000507308 */ /* 0x000ee20000000800 */
[C---:B0-----:R-:W-:Y:S01]  /*4df0*/  F2FP.SATFINITE.E4M3.F32.PACK_AB_MERGE_C R152, R55.reuse, R92, R12 ;  /* 0x0000005c3798723e */ /* 0x041fe2000480700c */
[----:B------:R-:W-:Y:S01]  /*4e00*/  FADD.FTZ R92, R92, R53 ;  /* 0x000000355c5c7221 */ /* 0x000fe20000010000 */
[----:B------:R-:W0:Y:S03]  /*4e10*/  @P2 LDC R12, c[0x0][0x450] ;  /* 0x00011400ff0c2b82 */ /* 0x000e260000000800 */
[----:B------:R-:W-:-:S02]  /*4e20*/  FADD.FTZ R55, R55, R92 ;  /* 0x0000005c37377221 */ /* 0x000fc40000010000 */
[----:B------:R-:W4:Y:S01]  /*4e30*/  MUFU.EX2 R9, R82 ;  /* 0x0000005200097308 */ /* 0x000f220000000800 */
[C---:B--2---:R-:W-:Y:S01]  /*4e40*/  F2FP.SATFINITE.E4M3.F32.PACK_AB_MERGE_C R76, R5.reuse, R76, RZ ;  /* 0x0000004c054c723e */ /* 0x044fe200048070ff */
[----:B------:R-:W-:Y:S01]  /*4e50*/  FADD.FTZ R5, R5, R2 ;  /* 0x0000000205057221 */ /* 0x000fe20000010000 */
[----:B------:R-:W-:Y:S01]  /*4e60*/  FADD.FTZ R36, R36, R55 ;  /* 0x0000003724247221 */ /* 0x000fe20000010000 */
[----:B-1----:R-:W-:Y:S01]  /*4e70*/  @P2 IMAD.HI.U32 R39, R22, R39, RZ ;  /* 0x0000002716272227 */ /* 0x002fe200078e00ff */
[----:B------:R-:W-:-:S03]  /*4e80*/  F2FP.SATFINITE.E4M3.F32.PACK_AB_MERGE_C R159, R35, R72, R76 ;  /* 0x00000048239f723e */ /* 0x000fc6000480704c */
[----:B------:R-:W-:Y:S01]  /*4e90*/  FADD.FTZ R29, R29, R36 ;  /* 0x000000241d1d7221 */ /* 0x000fe20000010000 */
[----:B------:R-:W1:Y:S01]  /*4ea0*/  MUFU.EX2 R84, R84 ;  /* 0x0000005400547308 */ /* 0x000e620000000800 */
[----:B---3--:R-:W-:-:S07]  /*4eb0*/  FADD.FTZ R2, R80, R5 ;  /* 0x0000000550027221 */ /* 0x008fce0000010000 */
[----:B------:R-:W-:Y:S01]  /*4ec0*/  MUFU.EX2 R27, R27 ;  /* 0x0000001b001b7308 */ /* 0x000fe20000000800 */
[----:B----4-:R-:W-:Y:S01]  /*4ed0*/  FADD.FTZ R5, R9, R2 ;  /* 0x0000000209057221 */ /* 0x010fe20000010000 */
[----:B0-----:R-:W-:-:S06]  /*4ee0*/  @P2 SHF.R.U32.HI R22, RZ, R12, R39 ;  /* 0x0000000cff162219 */ /* 0x001fcc0000011627 */
[----:B------:R-:W0:Y:S01]  /*4ef0*/  MUFU.EX2 R4, R4 ;  /* 0x0000000400047308 */ /* 0x000e220000000800 */
[----:B-1----:R-:W-:Y:S01]  /*4f00*/  FADD.FTZ R2, R84, R5 ;  /* 0x0000000554027221 */ /* 0x002fe20000010000 */
[----:B------:R-:W-:-:S04]  /*4f10*/  IMAD.IADD R89, R89, 0x1, R22 ;  /* 0x0000000159597824 */ /* 0x000fc800078e0216 */
[----:B------:R-:W-:Y:S02]  /*4f20*/  IMAD.IADD R20, R89, 0x1, R20 ;  /* 0x0000000159147824 */ /* 0x000fe400078e0214 */
[----:B------:R-:W1:Y:S08]  /*4f30*/  MUFU.EX2 R33, R88 ;  /* 0x0000005800217308 */ /* 0x000e700000000800 */
[----:B------:R-:W-:Y:S01]  /*4f40*/  MUFU.EX2 R26, R26 ;  /* 0x0000001a001a7308 */ /* 0x000fe20000000800 */
[----:B0-----:R-:W-:-:S07]  /*4f50*/  F2FP.SATFINITE.E4M3.F32.PACK_AB_MERGE_C R5, R4, R27, RZ ;  /* 0x0000001b0405723e */ /* 0x001fce00048070ff */
[----:B------:R-:W0:Y:S01]  /*4f60*/  MUFU.EX2 R25, R25 ;  /* 0x0000001900197308 */ /* 0x000e220000000800 */
[C---:B-1----:R-:W-:Y:S01]  /*4f70*/  F2FP.SATFINITE.E4M3.F32.PACK_AB_MERGE_C R84, R33.reuse, R84, RZ ;  /* 0x000000542154723e */ /* 0x042fe200048070ff */
[----:B------:R-:W-:-:S03]  /*4f80*/  FADD.FTZ R33, R33, R2 ;  /* 0x0000000221217221 */ /* 0x000fc60000010000 */
[----:B------:R-:W-:Y:S01]  /*4f90*/  F2FP.SATFINITE.E4M3.F32.PACK_AB_MERGE_C R153, R9, R80, R84 ;  /* 0x000000500999723e */ /* 0x000fe20004807054 */
[----:B------:R-:W-:Y:S02]  /*4fa0*/  VIADD R9, R23, 0xfffffffe ;  /* 0xfffffffe17097836 */ /* 0x000fe40000000000 */
[----:B------:R-:W1:Y:S08]  /*4fb0*/  MUFU.EX2 R86, R86 ;  /* 0x0000005600567308 */ /* 0x000e700000000800 */
[----:B------:R-:W2:Y:S01]  /*4fc0*/  MUFU.EX2 R37, R108 ;  /* 0x0000006c00257308 */ /* 0x000ea20000000800 */
[----:B0-----:R-:W-:Y:S01]  /*4fd0*/  F2FP.SATFINITE.E4M3.F32.PACK_AB_MERGE_C R154, R25, R26, R5 ;  /* 0x0000001a199a723e */ /* 0x001fe20004807005 */
[----:B------:R-:W-:-:S04]  /*4fe0*/  FADD.FTZ R26, R26, R29 ;  /* 0x0000001d1a1a7221 */ /* 0x000fc80000010000 */
[----:B------:R-:W-:Y:S02]  /*4ff0*/  FADD.FTZ R26, R25, R26 ;  /* 0x0000001a191a7221 */ /* 0x000fe40000010000 */
[----:B------:R-:W-:Y:S01]  /*5000*/  MUFU.EX2 R106, R106 ;  /* 0x0000006a006a7308 */ /* 0x000fe20000000800 */
[----:B-1----:R-:W-:Y:S01]  /*5010*/  FADD.FTZ R2, R86, R33 ;  /* 0x0000002156027221 */ /* 0x002fe20000010000 */
[----:B------:R-:W-:-:S06]  /*5020*/  FADD.FTZ R27, R27, R26 ;  /* 0x0000001a1b1b7221 */ /* 0x000fcc0000010000 */
[----:B------:R-:W0:Y:S01]  /*5030*/  MUFU.EX2 R31, R110 ;  /* 0x0000006e001f7308 */ /* 0x000e220000000800 */
[----:B--2---:R-:W-:Y:S01]  /*5040*/  FADD.FTZ R5, R37, R2 ;  /* 0x0000000225057221 */ /* 0x004fe20000010000 */
[----:B0-----:R-:W-:-:S03]  /*5050*/  F2FP.SATFINITE.E4M3.F32.PACK_AB_MERGE_C R2, R31, R106, RZ ;  /* 0x0000006a1f02723e */ /* 0x001fc600048070ff */
[----:B------:R-:W-:Y:S01]  /*5060*/  FADD.FTZ R106, R106, R5 ;  /* 0x000000056a6a7221 */ /* 0x000fe20000010000 */
[----:B------:R-:W-:Y:S01]  /*5070*/  FADD.FTZ R5, R4, R27 ;  /* 0x0000001b04057221 */ /* 0x000fe20000010000 */
[----:B------:R-:W-:Y:S02]  /*5080*/  F2FP.SATFINITE.E4M3.F32.PACK_AB_MERGE_C R155, R37, R86, R2 ;  /* 0x00000056259b723e */ /* 0x000fe40004807002 */
[----:B------:R-:W-:Y:S01]  /*5090*/  FADD.FTZ R4, R31, R106 ;  /* 0x0000006a1f047221 */ /* 0x000fe20000010000 */
        /* <DEDUP_REMOVED lines=11> */
.L_x_892:
[----:B------:R-:W-:-:S13]  /*5150*/  ISETP.NE.AND P4, PT, R21, 0x1, PT ;  /* 0x000000011500780c */ /* 0x000fda0003f85270 */
[----:B------:R-:W0:Y:S02]  /*5160*/  @P4 LDC.64 R22, c[0x0][0x9e8] ;  /* 0x00027a00ff164b82 */ /* 0x000e240000000a00 */
[----:B0-----:R-:W-:-:S05]  /*5170*/  @P4 IMAD.HI.U32 R12, R2, R22, RZ ;  /* 0x00000016020c4227 */ /* 0x001fca00078e00ff */
[----:B------:R-:W-:-:S07]  /*5180*/  @P4 SHF.R.U32.HI R2, RZ, R23, R12 ;  /* 0x00000017ff024219 */ /* 0x000fce000001160c */
.L_x_893:
[----:B------:R-:W-:-:S05]  /*5190*/  IMAD R21, R2, R21, R21 ;  /* 0x0000001502157224 */ /* 0x000fca00078e0215 */
[----:B------:R-:W-:-:S07]  /*51a0*/  VIMNMX R20, R20, R21, PT ;  /* 0x0000001514147248 */ /* 0x000fce0003fe0100 */
.L_x_891:
[----:B------:R-:W-:Y:S01]  /*51b0*/  SHF.R.S32.HI R21, RZ, 0x1f, R20 ;  /* 0x0000001fff157819 */ /* 0x000fe20000011414 */
[----:B------:R-:W0:Y:S01]  /*51c0*/  S2UR UR32, SR_CgaCtaId ;  /* 0x00000000002079c3 */ /* 0x000e220000008800 */
[----:B------:R-:W-:Y:S01]  /*51d0*/  UMOV UR4, URZ ;  /* 0x0000003f00047c82 */ /* 0x000fe20008000000 */
[----:B------:R-:W-:Y:S01]  /*51e0*/  IMAD.MOV.U32 R2, RZ, RZ, RZ ;  /* 0x000000ffff027224 */ /* 0x000fe200078e00ff */
[----:B------:R-:W-:Y:S02]  /*51f0*/  LEA.HI R21, R21, R20, RZ, 0x7 ;  /* 0x0000001415157211 */ /* 0x000fe400078f38ff */
[----:B------:R-:W-:Y:S02]  /*5200*/  CS2R R88, SRZ ;  /* 0x0000000000587805 */ /* 0x000fe4000001ff00 */
[----:B------:R-:W-:Y:S02]  /*5210*/  CS2R R90, SRZ ;  /* 0x00000000005a7805 */ /* 0x000fe4000001ff00 */
[----:B------:R-:W-:-:S02]  /*5220*/  CS2R R92, SRZ ;  /* 0x00000000005c7805 */ /* 0x000fc4000001ff00 */
[----:B------:R-:W-:Y:S02]  /*5230*/  SHF.R.S32.HI R21, RZ, 0x7, R21 ;  /* 0x00000007ff157819 */ /* 0x000fe40000011415 */
[----:B------:R-:W-:Y:S02]  /*5240*/  CS2R R94, SRZ ;  /* 0x00000000005e7805 */ /* 0x000fe4000001ff00 */
[----:B------:R-:W-:Y:S02]  /*5250*/  CS2R R96, SRZ ;  /* 0x0000000000607805 */ /* 0x000fe4000001ff00 */
[----:B------:R-:W-:Y:S02]  /*5260*/  CS2R R98, SRZ ;  /* 0x0000000000627805 */ /* 0x000fe4000001ff00 */
[----:B------:R-:W-:Y:S02]  /*5270*/  VIMNMX R12, R18, R21, !PT ;  /* 0x00000015120c7248 */ /* 0x000fe40007fe0100 */
[----:B------:R-:W-:-:S02]  /*5280*/  CS2R R100, SRZ ;  /* 0x0000000000647805 */ /* 0x000fc4000001ff00 */
[----:B------:R-:W-:Y:S02]  /*5290*/  CS2R R102, SRZ ;  /* 0x0000000000667805 */ /* 0x000fe4000001ff00 */
[----:B------:R-:W-:Y:S02]  /*52a0*/  CS2R R104, SRZ ;  /* 0x0000000000687805 */ /* 0x000fe4000001ff00 */
[----:B------:R-:W-:Y:S02]  /*52b0*/  ISETP.GE.AND P4, PT, R9, R12, PT ;  /* 0x0000000c0900720c */ /* 0x000fe40003f86270 */
        /* <DEDUP_REMOVED lines=23> */
[----:B0-----:R-:W-:Y:S06]  /*5430*/  @!P4 BRA `(.L_x_894) ;  /* 0x000000380030c947 */ /* 0x001fec0003800000 */
[----:B------:R-:W-:Y:S01]  /*5440*/  IMAD.MOV.U32 R14, RZ, RZ, RZ ;  /* 0x000000ffff0e7224 */ /* 0x000fe200078e00ff */
        /* <DEDUP_REMOVED lines=32> */
[----:B------:R-:W-:Y:S01]  /*5650*/  UMOV UR5, URZ ;  /* 0x0000003f00057c82 */ /* 0x000fe20008000000 */
[----:B------:R-:W-:Y:S01]  /*5660*/  ULDC UR35, c[0x0][0x9e4] ;  /* 0x0002790000237ab9 */ /* 0x000fe20000000800 */
[----:B------:R-:W-:Y:S01]  /*5670*/  ULDC UR33, c[0x0][0x2f0] ;  /* 0x0000bc0000217ab9 */ /* 0x000fe20000000800 */
[----:B------:R-:W-:-:S05]  /*5680*/  ULDC UR34, c[0x0][0x9e0] ;  /* 0x0002780000227ab9 */ /* 0x000fca0000000800 */
.L_x_912:
[----:B------:R-:W-:Y:S01]  /*5690*/  UIADD3 UR4, UR5, 0x1, URZ ;  /* 0x0000000105047890 */ /* 0x000fe2000fffe03f */
[----:B------:R-:W-:-:S03]  /*56a0*/  ISETP.NE.AND P4, PT, RZ, UR37, PT ;  /* 0x00000025ff007c0c */ /* 0x000fc6000bf85270 */
[----:B------:R-:W-:-:S04]  /*56b0*/  UISETP.NE.AND UP0, UPT, UR4, 0x2, UPT ;  /* 0x000000020400788c */ /* 0x000fc8000bf05270 */
[----:B------:R-:W-:Y:S02]  /*56c0*/  USEL UR10, URZ, 0x1, UP0 ;  /* 0x000000013f0a7887 */ /* 0x000fe40008000000 */
[----:B------:R-:W-:-:S04]  /*56d0*/  USEL UR4, UR4, URZ, UP0 ;  /* 0x0000003f04047287 */ /* 0x000fc80008000000 */
[----:B------:R-:W-:Y:S01]  /*56e0*/  LOP3.LUT R2, R14, UR10, RZ, 0x3c, !PT ;  /* 0x0000000a0e027c12 */ /* 0x000fe2000f8e3cff */
[----:B------:R-:W-:Y:S07]  /*56f0*/  @P4 BRA `(.L_x_895) ;  /* 0x0000000000284947 */ /* 0x000fee0003800000 */
[----:B------:R-:W-:Y:S05]  /*5700*/  @!P0 BRA `(.L_x_896) ;  /* 0x0000000000048947 */ /* 0x000fea0003800000 */
[----:B------:R-:W-:Y:S01]  /*5710*/  BPT.TRAP 0x1 ;  /* 0x000000040000795c */ /* 0x000fe20000300000 */
.L_x_896:
[----:B------:R-:W-:Y:S01]  /*5720*/  ULEA UR10, UR4, UR36, 0x3 ;  /* 0x00000024040a7291 */ /* 0x000fe2000f8e183f */
[----:B------:R-:W-:-:S08]  /*5730*/  SHF.L.U32 R13, R2, 0x1f, RZ ;  /* 0x0000001f020d7819 */ /* 0x000fd000000006ff */
[----:B------:R0:W1:Y:S01]  /*5740*/  SYNCS.PHASECHK.TRANS64.TRYWAIT P5, [UR10+0x22830], R13 ;  /* 0x0228300dff0075a7 */ /* 0x00006200080a014a */
[----:B------:R-:W-:Y:S05]  /*5750*/  @!P0 BRA `(.L_x_897) ;  /* 0x0000000000048947 */ /* 0x000fea0003800000 */
[----:B------:R-:W-:Y:S01]  /*5760*/  BPT.TRAP 0x1 ;  /* 0x000000040000795c */ /* 0x000fe20000300000 */
.L_x_897:
[----:B-1----:R-:W-:Y:S05]  /*5770*/  @P5 BRA `(.L_x_895) ;  /* 0x0000000000085947 */ /* 0x002fea0003800000 */
[----:B------:R-:W1:Y:S02]  /*5780*/  SYNCS.PHASECHK.TRANS64.TRYWAIT P5, [UR10+0x22830], R13 ;  /* 0x0228300dff0075a7 */ /* 0x000e6400080a014a */
[----:B-1----:R-:W-:Y:S05]  /*5790*/  @!P5 BRA `(.L_x_898) ;  /* 0x000000fc00a4d947 */ /* 0x002fea0003800000 */
.L_x_895:
[----:B01----:R-:W-:Y:S01]  /*57a0*/  VIADD R13, R19, 0x8 ;  /* 0x00000008130d7836 */ /* 0x003fe20000000000 */
[----:B------:R-:W-:Y:S01]  /*57b0*/  R2UR UR28, R6 ;  /* 0x00000000061c72ca */ /* 0x000fe200000e0000 */
[----:B------:R-:W-:Y:S01]  /*57c0*/  UIMAD UR30, UR4, 0x600, UR6 ;  /* 0x00000600041e78a4 */ /* 0x000fe2000f8e0206 */
[----:B------:R-:W-:Y:S01]  /*57d0*/  R2UR UR29, R7 ;  /* 0x00000000071d72ca */ /* 0x000fe200000e0000 */
[----:B------:R-:W-:Y:S01]  /*57e0*/  UMOV UR31, 0x80000020 ;  /* 0x80000020001f7882 */ /* 0x000fe20000000000 */
[----:B------:R0:W-:Y:S01]  /*57f0*/  BAR.SYNC.DEFER_BLOCKING R13, 0x100 ;  /* 0x0004000d0000751d */ /* 0x0001e20000010000 */
[----:B------:R-:W-:Y:S02]  /*5800*/  UIADD3 UR10, UR30, 0x2, URZ ;  /* 0x000000021e0a7890 */ /* 0x000fe4000fffe03f */
[----:B------:R-:W-:Y:S02]  /*5810*/  UIADD3 UR14, UR30, 0x200, URZ ;  /* 0x000002001e0e7890 */ /* 0x000fe4000fffe03f */
[----:B------:R-:W-:Y:S01]  /*5820*/  UIADD3 UR18, UR30, 0x202, URZ ;  /* 0x000002021e127890 */ /* 0x000fe2000fffe03f */
[----:B------:R-:W-:Y:S01]  /*5830*/  UMOV UR11, 0x80000020 ;  /* 0x80000020000b7882 */ /* 0x000fe20000000000 */
[----:B------:R-:W-:Y:S01]  /*5840*/  UMOV UR15, 0x80000020 ;  /* 0x80000020000f7882 */ /* 0x000fe20000000000 */
[----:B------:R-:W-:Y:S01]  /*5850*/  UMOV UR19, 0x80000020 ;  /* 0x8000002000137882 */ /* 0x000fe20000000000 */
[----:B------:R-:W-:Y:S01]  /*5860*/  UIADD3 UR22, UR30, 0x400, URZ ;  /* 0x000004001e167890 */ /* 0x000fe2000fffe03f */
[----:B------:R-:W-:Y:S01]  /*5870*/  UMOV UR23, 0x80000020 ;  /* 0x8000002000177882 */ /* 0x000fe20000000000 */
[----:B------:R-:W-:Y:S01]  /*5880*/  UIADD3 UR26, UR30, 0x402, URZ ;  /* 0x000004021e1a7890 */ /* 0x000fe2000fffe03f */
[----:B------:R-:W-:Y:S01]  /*5890*/  UMOV UR27, 0x80000020 ;  /* 0x80000020001b7882 */ /* 0x000fe20000000000 */
[----:B------:R-:W-:-:S06]  /*58a0*/  WARPGROUP.ARRIVE ;  /* 0x00000000000079c5 */ /* 0x000fcc0000000000 */
[----:B------:R-:W-:Y:S03]  /*58b0*/  QGMMA.64x128x32.F32.E4M3.E4M3 R24, gdesc[UR28], RZ, !UPT, gsb0 ;  /* 0x01e000001c1879f3 */ /* 0x000fe6000c0008ff */
        /* <DEDUP_REMOVED lines=16> */
[----:B0-----:R-:W-:Y:S05]  /*59c0*/  @P4 BRA `(.L_x_899) ;  /* 0x0000000000284947 */ /* 0x001fea0003800000 */
[----:B------:R-:W-:Y:S05]  /*59d0*/  @!P0 BRA `(.L_x_900) ;  /* 0x0000000000048947 */ /* 0x000fea0003800000 */
[----:B------:R-:W-:Y:S01]  /*59e0*/  BPT.TRAP 0x1 ;  /* 0x000000040000795c */ /* 0x000fe20000300000 */
.L_x_900:
[----:B------:R-:W-:Y:S01]  /*59f0*/  ULEA UR10, UR5, UR36, 0x3 ;  /* 0x00000024050a7291 */ /* 0x000fe2000f8e183f */
[----:B------:R-:W-:-:S08]  /*5a00*/  SHF.L.U32 R13, R14, 0x1f, RZ ;  /* 0x0000001f0e0d7819 */ /* 0x000fd000000006ff */
[----:B------:R0:W1:Y:S01]  /*5a10*/  SYNCS.PHASECHK.TRANS64.TRYWAIT P4, [UR10+0x22850], R13 ;  /* 0x0228500dff0075a7 */ /* 0x000062000808014a */
[----:B------:R-:W-:Y:S05]  /*5a20*/  @!P0 BRA `(.L_x_901) ;  /* 0x0000000000048947 */ /* 0x000fea0003800000 */
[----:B------:R-:W-:Y:S01]  /*5a30*/  BPT.TRAP 0x1 ;  /* 0x000000040000795c */ /* 0x000fe20000300000 */
.L_x_901:
[----:B-1----:R-:W-:Y:S05]  /*5a40*/  @P4 BRA `(.L_x_899) ;  /* 0x0000000000084947 */ /* 0x002fea0003800000 */
[----:B------:R-:W1:Y:S02]  /*5a50*/  SYNCS.PHASECHK.TRANS64.TRYWAIT P4, [UR10+0x22850], R13 ;  /* 0x0228500dff0075a7 */ /* 0x000e64000808014a */
[----:B-1----:R-:W-:Y:S05]  /*5a60*/  @!P4 BRA `(.L_x_902) ;  /* 0x000000fc0008c947 */ /* 0x002fea0003800000 */
.L_x_899:
[----:B------:R-:W-:Y:S01]  /*5a70*/  UIADD3 UR10, UR36, 0x400, URZ ;  /* 0x00000400240a7890 */ /* 0x000fe2000fffe03f */
[----:B------:R-:W-:Y:S01]  /*5a80*/  WARPGROUP.ARRIVE ;  /* 0x00000000000079c5 */ /* 0x000fe20000000000 */
[----:B------:R-:W-:Y:S01]  /*5a90*/  UMOV UR11, 0x40000040 ;  /* 0x40000040000b7882 */ /* 0x000fe20000000000 */
[----:B------:R-:W-:Y:S01]  /*5aa0*/  UMOV UR15, 0x40000040 ;  /* 0x40000040000f7882 */ /* 0x000fe20000000000 */
[----:B------:R-:W-:Y:S01]  /*5ab0*/  USHF.R.U32.HI UR10, URZ, 0x4, UR10 ;  /* 0x000000043f0a7899 */ /* 0x000fe2000801160a */
[----:B01----:R-:W0:Y:S01]  /*5ac0*/  @P2 LDC R13, c[0x0][0x44c] ;  /* 0x00011300ff0d2b82 */ /* 0x003e220000000800 */
[C---:B------:R-:W-:Y:S01]  /*5ad0*/  FMUL.FTZ R168, R0.reuse, R32 ;  /* 0x0000002000a87220 */ /* 0x040fe20000410000 */
[C---:B------:R-:W-:Y:S01]  /*5ae0*/  FMUL.FTZ R32, R0.reuse, R54 ;  /* 0x0000003600207220 */ /* 0x040fe20000410000 */
[----:B------:R-:W-:Y:S01]  /*5af0*/  ULOP3.LUT UR10, UR10, 0x3fff, URZ, 0xc0, !UPT ;  /* 0x00003fff0a0a7892 */ /* 0x000fe2000f8ec03f */
[C---:B------:R-:W-:Y:S01]  /*5b00*/  FMUL.FTZ R169, R0.reuse, R33 ;  /* 0x0000002100a97220 */ /* 0x040fe20000410000 */
[C---:B------:R-:W-:Y:S01]  /*5b10*/  FMUL.FTZ R33, R0.reuse, R55 ;  /* 0x0000003700217220 */ /* 0x040fe20000410000 */
[----:B------:R-:W-:Y:S01]  /*5b20*/  IMAD.U32 R55, RZ, RZ, UR4 ;  /* 0x00000004ff377e24 */ /* 0x000fe2000f8e00ff */
[----:B------:R-:W-:Y:S01]  /*5b30*/  ULOP3.LUT UR10, UR10, 0x10000, URZ, 0xfc, !UPT ;  /* 0x000100000a0a7892 */ /* 0x000fe2000f8efc3f */
[----:B------:R-:W1:Y:S01]  /*5b40*/  @P2 LDC R54, c[0x0][0x450] ;  /* 0x00011400ff362b82 */ /* 0x000e620000000800 */
[C---:B------:R-:W-:Y:S01]  /*5b50*/  FMUL.FTZ R23, R0.reuse, R35 ;  /* 0x0000002300177220 */ /* 0x040fe20000410000 */
[----:B------:R-:W-:Y:S01]  /*5b60*/  FMUL.FTZ R35, R0, R59 ;  /* 0x0000003b00237220 */ /* 0x000fe20000410000 */
[----:B------:R-:W-:Y:S01]  /*5b70*/  ULEA UR10, UR5, UR10, 0xa ;  /* 0x0000000a050a7291 */ /* 0x000fe2000f8e503f */
[----:B------:R-:W-:-:S02]  /*5b80*/  IMAD.SHL.U32 R170, R9, 0x80, RZ ;  /* 0x0000008009aa7824 */ /* 0x000fc400078e00ff */
[C---:B------:R-:W-:Y:S01]  /*5b90*/  FMUL.FTZ R22, R0.reuse, R34 ;  /* 0x0000002200167220 */ /* 0x040fe20000410000 */
[----:B------:R-:W-:Y:S01]  /*5ba0*/  IADD3 R59, -R19, 0xb, RZ ;  /* 0x0000000b133b7810 */ /* 0x000fe20007ffe1ff */
[----:B------:R-:W-:Y:S01]  /*5bb0*/  UIADD3 UR14, UR10, 0x2, URZ ;  /* 0x000000020a0e7890 */ /* 0x000fe2000fffe03f */
[C---:B------:R-:W-:Y:S01]  /*5bc0*/  FMUL.FTZ R34, R0.reuse, R36 ;  /* 0x0000002400227220 */ /* 0x040fe20000410000 */
[C---:B------:R-:W-:Y:S01]  /*5bd0*/  FMUL.FTZ R36, R0.reuse, R58 ;  /* 0x0000003a00247220 */ /* 0x040fe20000410000 */
[C---:B------:R-:W-:Y:S01]  /*5be0*/  FMUL.FTZ R58, R0.reuse, R60 ;  /* 0x0000003c003a7220 */ /* 0x040fe20000410000 */
[C---:B------:R-:W-:Y:S01]  /*5bf0*/  FMUL.FTZ R60, R0.reuse, R61 ;  /* 0x0000003d003c7220 */ /* 0x040fe20000410000 */
[----:B------:R-:W-:Y:S01]  /*5c00*/  QGMMA.64x128x32.F32.E4M3.E4M3 R88, R164, gdesc[UR8], R88, gsb0 ;  /* 0x01e00008a4587df3 */ /* 0x000fe20008000858 */
[----:B------:R-:W-:Y:S01]  /*5c10*/  UMOV UR11, 0x40000040 ;  /* 0x40000040000b7882 */ /* 0x000fe20000000000 */
[C---:B------:R-:W-:Y:S01]  /*5c20*/  FMUL.FTZ R14, R0.reuse, R26 ;  /* 0x0000001a000e7220 */ /* 0x040fe20000410000 */
[----:B------:R-:W-:Y:S01]  /*5c30*/  FMUL.FTZ R15, R0, R27 ;  /* 0x0000001b000f7220 */ /* 0x000fe20000410000 */
[----:B0-----:R-:W-:-:S04]  /*5c40*/  @P2 IMAD.HI.U32 R13, R8, R13, RZ ;  /* 0x0000000d080d2227 */ /* 0x001fc800078e00ff */
        /* <DEDUP_REMOVED lines=28> */
[----:B------:R-:W-:-:S07]  /*5e10*/  FMUL.FTZ R73, R0, R73 ;  /* 0x0000004900497220 */ /* 0x000fce0000410000 */
[----:B------:R-:W2:Y:S08]  /*5e20*/  MUFU.TANH R15, R15 ;  /* 0x0000000f000f7308 */ /* 0x000eb00000002400 */
[----:B------:R-:W3:Y:S08]  /*5e30*/  MUFU.TANH R20, R20 ;  /* 0x0000001400147308 */ /* 0x000ef00000002400 */
        /* <DEDUP_REMOVED lines=10> */
[----:B------:R-:W0:Y:S01]  /*5ee0*/  MUFU.TANH R30, R30 ;  /* 0x0000001e001e7308 */ /* 0x000e220000002400 */
[----:B------:R-:W-:-:S02]  /*5ef0*/  WARPGROUP.DEPBAR.LE gsb0, 0x0 ;  /* 0x00008000000079c5 */ /* 0x000fc40000010000 */
[----:B------:R-:W-:Y:S01]  /*5f00*/  WARPGROUP.ARRIVE ;  /* 0x00000000000079c5 */ /* 0x000fe20000000000 */
[C---:B------:R-:W-:Y:S01]  /*5f10*/  FMUL.FTZ R164, R0.reuse, R24 ;  /* 0x0000001800a47220 */ /* 0x040fe20000410000 */
[C---:B------:R-:W-:Y:S01]  /*5f20*/  FMUL.FTZ R24, R0.reuse, R39 ;  /* 0x0000002700187220 */ /* 0x040fe20000410000 */
[C---:B------:R-:W-:Y:S01]  /*5f30*/  FMUL.FTZ R39, R0.reuse, R67 ;  /* 0x0000004300277220 */ /* 0x040fe20000410000 */
[C---:B------:R-:W-:Y:S01]  /*5f40*/  FMUL.FTZ R67, R0.reuse, R69 ;  /* 0x0000004500437220 */ /* 0x040fe20000410000 */
[----:B------:R-:W-:Y:S01]  /*5f50*/  IMAD.MOV.U32 R69, RZ, RZ, R8 ;  /* 0x000000ffff457224 */ /* 0x000fe200078e0008 */
[----:B------:R-:W-:Y:S01]  /*5f60*/  QGMMA.64x128x32.F32.E4M3.E4M3 R88, R160, gdesc[UR12], R88, gsb0 ;  /* 0x01e0000ca0587df3 */ /* 0x000fe20008000858 */
[----:B------:R-:W-:Y:S01]  /*5f70*/  UIADD3 UR14, UR10, 0x4, URZ ;  /* 0x000000040a0e7890 */ /* 0x000fe2000fffe03f */
[----:B-1----:R-:W-:Y:S01]  /*5f80*/  @P2 SHF.R.U32.HI R69, RZ, R54, R13 ;  /* 0x00000036ff452219 */ /* 0x002fe2000001160d */
[----:B------:R-:W-:Y:S01]  /*5f90*/  UMOV UR15, 0x40000040 ;  /* 0x40000040000f7882 */ /* 0x000fe20000000000 */
[----:B------:R-:W-:Y:S01]  /*5fa0*/  UIADD3 UR10, UR10, 0x6, URZ ;  /* 0x000000060a0a7890 */ /* 0x000fe2000fffe03f */
[----:B------:R-:W-:Y:S01]  /*5fb0*/  @!P1 LEA R54, R55, UR36, 0x3 ;  /* 0x0000002437369c11 */ /* 0x000fe2000f8e18ff */
[----:B------:R-:W1:Y:S01]  /*5fc0*/  LDC R13, c[0x0][0x288] ;  /* 0x0000a200ff0d7b82 */ /* 0x000e620000000800 */
[C---:B------:R-:W-:Y:S01]  /*5fd0*/  FMUL.FTZ R165, R0.reuse, R25 ;  /* 0x0000001900a57220 */ /* 0x040fe20000410000 */
[C---:B------:R-:W-:Y:S01]  /*5fe0*/  FMUL.FTZ R25, R0.reuse, R38 ;  /* 0x0000002600197220 */ /* 0x040fe20000410000 */
[----:B------:R-:W-:Y:S01]  /*5ff0*/  FMUL.FTZ R38, R0, R62 ;  /* 0x0000003e00267220 */ /* 0x000fe20000410000 */
[----:B------:R-:W-:-:S02]  /*6000*/  @!P1 VIADD R54, R54, 0x22840 ;  /* 0x0002284036369836 */ /* 0x000fc40000000000 */
[----:B------:R-:W-:Y:S01]  /*6010*/  FMUL.FTZ R166, R0, R28 ;  /* 0x0000001c00a67220 */ /* 0x000fe20000410000 */
[----:B------:R-:W-:Y:S01]  /*6020*/  IADD3 R62, -R170, 0x1, RZ ;  /* 0x00000001aa3e7810 */ /* 0x000fe20007ffe1ff */
[C---:B------:R-:W-:Y:S01]  /*6030*/  FMUL.FTZ R167, R0.reuse, R29 ;  /* 0x0000001d00a77220 */ /* 0x040fe20000410000 */
[C---:B------:R-:W-:Y:S01]  /*6040*/  FMUL.FTZ R28, R0.reuse, R47 ;  /* 0x0000002f001c7220 */ /* 0x040fe20000410000 */
[----:B------:R-:W-:Y:S01]  /*6050*/  @!P1 PRMT R55, RZ, 0x654, R54 ;  /* 0x00000654ff379816 */ /* 0x000fe20000000036 */
[C---:B------:R-:W-:Y:S01]  /*6060*/  FMUL.FTZ R29, R0.reuse, R46 ;  /* 0x0000002e001d7220 */ /* 0x040fe20000410000 */
[C---:B------:R-:W-:Y:S01]  /*6070*/  FMUL.FTZ R47, R0.reuse, R48 ;  /* 0x00000030002f7220 */ /* 0x040fe20000410000 */
[C---:B------:R-:W-:Y:S01]  /*6080*/  FMUL.FTZ R46, R0.reuse, R75 ;  /* 0x0000004b002e7220 */ /* 0x040fe20000410000 */
[----:B------:R-:W-:Y:S01]  /*6090*/  FMUL.FTZ R48, R0, R78 ;  /* 0x0000004e00307220 */ /* 0x000fe20000410000 */
        /* <DEDUP_REMOVED lines=21> */
[----:B------:R-:W5:Y:S01]  /*61f0*/  SHFL.IDX PT, R66, R69, RZ, 0x1c1f ;  /* 0x001c1fff45427589 */ /* 0x000f6200000e0000 */
[C---:B------:R-:W-:Y:S01]  /*6200*/  FMUL.FTZ R162, R0.reuse, R41 ;  /* 0x0000002900a27220 */ /* 0x040fe20000410000 */
[----:B------:R-:W-:Y:S01]  /*6210*/  QGMMA.64x128x32.F32.E4M3.E4M3 R88, R156, gdesc[UR12], R88, gsb0 ;  /* 0x01e0000c9c587df3 */ /* 0x000fe20008000858 */
[C---:B------:R-:W-:Y:S01]  /*6220*/  FMUL.FTZ R163, R0.reuse, R49 ;  /* 0x0000003100a37220 */ /* 0x040fe20000410000 */
[C---:B------:R-:W-:Y:S01]  /*6230*/  FMUL.FTZ R37, R0.reuse, R63 ;  /* 0x0000003f00257220 */ /* 0x040fe20000410000 */
[C---:B------:R-:W-:Y:S01]  /*6240*/  FMUL.FTZ R41, R0.reuse, R71 ;  /* 0x0000004700297220 */ /* 0x040fe20000410000 */
[----:B------:R-:W-:Y:S01]  /*6250*/  FMUL.FTZ R49, R0, R79 ;  /* 0x0000004f00317220 */ /* 0x000fe20000410000 */
[----:B------:R-:W-:Y:S01]  /*6260*/  IMAD R63, R3, -0x2, R62 ;  /* 0xfffffffe033f7824 */ /* 0x000fe200078e023e */
[----:B------:R-:W0:Y:S03]  /*6270*/  MUFU.TANH R160, R160 ;  /* 0x000000a000a07308 */ /* 0x000e260000002400 */
[----:B------:R-:W-:-:S04]  /*6280*/  IMAD R62, R16, UR33, R63 ;  /* 0x00000021103e7c24 */ /* 0x000fc8000f8e023f */
[----:B-1----:R-:W-:Y:S01]  /*6290*/  IMAD.IADD R62, R62, 0x1, -R13 ;  /* 0x000000013e3e7824 */ /* 0x002fe200078e0a0d */
[----:B------:R-:W1:Y:S08]  /*62a0*/  MUFU.TANH R161, R161 ;  /* 0x000000a100a17308 */ /* 0x000e700000002400 */
        /* <DEDUP_REMOVED lines=16> */
[----:B------:R-:W-:-:S05]  /*63b0*/  WARPGROUP.ARRIVE ;  /* 0x00000000000079c5 */ /* 0x000fca0000000000 */
[----:B------:R-:W0:Y:S01]  /*63c0*/  MUFU.TANH R41, R41 ;  /* 0x0000002900297308 */ /* 0x000e220000002400 */
[----:B------:R-:W-:Y:S07]  /*63d0*/  QGMMA.64x128x32.F32.E4M3.E4M3 R88, R152, gdesc[UR8], R88, gsb0 ;  /* 0x01e0000898587df3 */ /* 0x000fee0008000858 */
        /* <DEDUP_REMOVED lines=14> */
[----:B------:R5:W0:Y:S01]  /*64c0*/  MUFU.TANH R159, R73 ;  /* 0x00000049009f7308 */ /* 0x000a220000002400 */
[----:B------:R-:W-:-:S02]  /*64d0*/  WARPGROUP.DEPBAR.LE gsb0, 0x0 ;  /* 0x00008000000079c5 */ /* 0x000fc40000010000 */
[----:B------:R0:W-:Y:S06]  /*64e0*/  BAR.ARV R59, 0x100 ;  /* 0x0004003b0000751d */ /* 0x0001ec0000002000 */
[----:B------:R2:W-:Y:S01]  /*64f0*/  @!P1 SYNCS.ARRIVE.TRANS64.RED.A1T0 RZ, [R55+URZ], RZ ;  /* 0x000000ff37ff99a7 */ /* 0x0005e2000810043f */
[----:B------:R-:W-:-:S04]  /*6500*/  VIADD R153, R62, UR7 ;  /* 0x000000073e997c36 */ /* 0x000fc80008000000 */
[----:B-----5:R-:W-:Y:S02]  /*6510*/  IMAD.IADD R73, R153, 0x1, R66 ;  /* 0x0000000199497824 */ /* 0x020fe400078e0242 */
[----:B--2---:R-:W-:Y:S01]  /*6520*/  FMUL.FTZ R55, R0, R87 ;  /* 0x0000005700377220 */ /* 0x004fe20000410000 */
[----:B------:R-:W-:-:S04]  /*6530*/  VIADD R87, R62, UR34 ;  /* 0x000000223e577c36 */ /* 0x000fc80008000000 */
[----:B------:R-:W-:Y:S01]  /*6540*/  IMAD.IADD R71, R87, 0x1, R66 ;  /* 0x0000000157477824 */ /* 0x000fe200078e0242 */
[----:B------:R-:W2:Y:S01]  /*6550*/  MUFU.TANH R55, R55 ;  /* 0x0000003700377308 */ /* 0x000ea20000002400 */
[----:B01-34-:R-:W-:Y:S05]  /*6560*/  @!P3 BRA `(.L_x_903) ;  /* 0x00000000005cb947 */ /* 0x01bfea0003800000 */
[----:B------:R-:W-:Y:S01]  /*6570*/  IMAD R62, R16, UR33, R66 ;  /* 0x00000021103e7c24 */ /* 0x000fe2000f8e0242 */
[----:B------:R-:W-:Y:S03]  /*6580*/  BSSY B0, `(.L_x_904) ;  /* 0x0000011000007945 */ /* 0x000fe60003800000 */
[----:B------:R-:W-:-:S05]  /*6590*/  IMAD.IADD R59, R62, 0x1, -R13 ;  /* 0x000000013e3b7824 */ /* 0x000fca00078e0a0d */
[----:B------:R-:W-:-:S13]  /*65a0*/  ISETP.GT.AND P4, PT, R59, -0x1, PT ;  /* 0xffffffff3b00780c */ /* 0x000fda0003f84270 */
[----:B------:R-:W-:Y:S05]  /*65b0*/  @P4 BRA `(.L_x_905) ;  /* 0x0000000000204947 */ /* 0x000fea0003800000 */
[----:B------:R-:W-:Y:S01]  /*65c0*/  IMAD.U32 R66, RZ, RZ, UR35 ;  /* 0x00000023ff427e24 */ /* 0x000fe2000f8e00ff */
[----:B------:R-:W-:-:S04]  /*65d0*/  LOP3.LUT R59, RZ, R59, RZ, 0x33, !PT ;  /* 0x0000003bff3b7212 */ /* 0x000fc800078e33ff */
[----:B------:R-:W-:-:S13]  /*65e0*/  ISETP.NE.AND P4, PT, R66, 0x1, PT ;  /* 0x000000014200780c */ /* 0x000fda0003f85270 */
[----:B------:R-:W0:Y:S02]  /*65f0*/  @P4 LDC.64 R62, c[0x0][0x9e8] ;  /* 0x00027a00ff3e4b82 */ /* 0x000e240000000a00 */
[----:B0-----:R-:W-:-:S05]  /*6600*/  @P4 IMAD.HI.U32 R62, R59, R62, RZ ;  /* 0x0000003e3b3e4227 */ /* 0x001fca00078e00ff */
[----:B------:R-:W-:-:S04]  /*6610*/  @P4 SHF.R.U32.HI R59, RZ, R63, R62 ;  /* 0x0000003fff3b4219 */ /* 0x000fc8000001163e */
[----:B------:R-:W-:Y:S01]  /*6620*/  LOP3.LUT R59, RZ, R59, RZ, 0x33, !PT ;  /* 0x0000003bff3b7212 */ /* 0x000fe200078e33ff */
[----:B------:R-:W-:Y:S06]  /*6630*/  BRA `(.L_x_906) ;  /* 0x0000000000147947 */ /* 0x000fec0003800000 */
.L_x_905:
[----:B------:R-:W-:-:S05]  /*6640*/  IMAD.U32 R66, RZ, RZ, UR35 ;  /* 0x00000023ff427e24 */ /* 0x000fca000f8e00ff */
[----:B------:R-:W-:-:S13]  /*6650*/  ISETP.NE.AND P4, PT, R66, 0x1, PT ;  /* 0x000000014200780c */ /* 0x000fda0003f85270 */
[----:B------:R-:W0:Y:S02]  /*6660*/  @P4 LDC.64 R62, c[0x0][0x9e8] ;  /* 0x00027a00ff3e4b82 */ /* 0x000e240000000a00 */
[----:B0-----:R-:W-:-:S05]  /*6670*/  @P4 IMAD.HI.U32 R62, R59, R62, RZ ;  /* 0x0000003e3b3e4227 */ /* 0x001fca00078e00ff */
[----:B------:R-:W-:-:S07]  /*6680*/  @P4 SHF.R.U32.HI R59, RZ, R63, R62 ;  /* 0x0000003fff3b4219 */ /* 0x000fce000001163e */
.L_x_906:
[----:B------:R-:W-:Y:S05]  /*6690*/  BSYNC B0 ;  /* 0x0000000000007941 */ /* 0x000fea0003800000 */
.L_x_904:
[----:B------:R-:W-:-:S04]  /*66a0*/  IMAD R62, R59, R66, -R170 ;  /* 0x000000423b3e7224 */ /* 0x000fc800078e0aaa */
[----:B------:R-:W-:-:S05]  /*66b0*/  IMAD R62, R3, -0x2, R62 ;  /* 0xfffffffe033e7824 */ /* 0x000fca00078e023e */
[----:B------:R-:W-:Y:S02]  /*66c0*/  VIADDMNMX R71, R62, R66, R71, PT ;  /* 0x000000423e477246 */ /* 0x000fe40003800147 */
[----:B------:R-:W-:-:S07]  /*66d0*/  VIMNMX R73, R73, R62, !PT ;  /* 0x0000003e49497248 */ /* 0x000fce0007fe0100 */
.L_x_903:
[----:B------:R-:W-:-:S04]  /*66e0*/  ISETP.GT.AND P4, PT, R9, -0x1, PT ;  /* 0xffffffff0900780c */ /* 0x000fc80003f84270 */
[C---:B------:R-:W-:Y:S02]  /*66f0*/  ISETP.GT.AND P6, PT, R73.reuse, RZ, P4 ;  /* 0x000000ff4900720c */ /* 0x040fe400027c4270 */
[----:B------:R-:W-:Y:S02]  /*6700*/  ISETP.GT.AND P5, PT, R73, 0x1, P4 ;  /* 0x000000014900780c */ /* 0x000fe400027a4270 */
[C---:B------:R-:W-:Y:S02]  /*6710*/  ISETP.LT.OR P6, PT, R71.reuse, 0x1, P6 ;  /* 0x000000014700780c */ /* 0x040fe400037c1670 */
[----:B------:R-:W-:Y:S02]  /*6720*/  ISETP.LT.OR P5, PT, R71, 0x2, P5 ;  /* 0x000000024700780c */ /* 0x000fe40002fa1670 */
[----:B------:R-:W-:Y:S02]  /*6730*/  FSEL R59, R164, -INF , !P6 ;  /* 0xff800000a43b7808 */ /* 0x000fe40007000000 */
[----:B------:R-:W-:-:S02]  /*6740*/  FSEL R196, R165, -INF , !P5 ;  /* 0xff800000a5c47808 */ /* 0x000fc40006800000 */
[C---:B------:R-:W-:Y:S02]  /*6750*/  ISETP.GT.AND P6, PT, R73.reuse, 0x8, P4 ;  /* 0x000000084900780c */ /* 0x040fe400027c4270 */
        /* <DEDUP_REMOVED lines=17> */
[C---:B------:R-:W-:Y:S01]  /*6870*/  ISETP.GT.AND P6, PT, R73.reuse, 0x20, P4 ;  /* 0x000000204900780c */ /* 0x040fe200027c4270 */
[----:B------:R-:W0:Y:S01]  /*6880*/  SHFL.IDX PT, R160, R69, 0x1, 0x1c1f ;  /* 0x003c1f0045a07f89 */ /* 0x000e2200000e0000 */
        /* <DEDUP_REMOVED lines=11> */
[----:B------:R-:W-:Y:S01]  /*6940*/  ISETP.GT.AND P6, PT, R73, 0x30, P4 ;  /* 0x000000304900780c */ /* 0x000fe200027c4270 */
[--C-:B0-----:R-:W-:Y:S01]  /*6950*/  IMAD.IADD R45, R87, 0x1, R160.reuse ;  /* 0x00000001572d7824 */ /* 0x101fe200078e02a0 */
[----:B------:R-:W-:Y:S02]  /*6960*/  ISETP.GT.AND P5, PT, R73, 0x31, P4 ;  /* 0x000000314900780c */ /* 0x000fe400027a4270 */
[C---:B------:R-:W-:Y:S02]  /*6970*/  ISETP.LT.OR P6, PT, R71.reuse, 0x31, P6 ;  /* 0x000000314700780c */ /* 0x040fe400037c1670 */
[----:B------:R-:W-:Y:S02]  /*6980*/  ISETP.LT.OR P5, PT, R71, 0x32, P5 ;  /* 0x000000324700780c */ /* 0x000fe40002fa1670 */
[----:B------:R-:W-:Y:S01]  /*6990*/  FSEL R152, R47, -INF , !P6 ;  /* 0xff8000002f987808 */ /* 0x000fe20007000000 */
[----:B------:R-:W-:Y:S01]  /*69a0*/  IMAD.IADD R47, R153, 0x1, R160 ;  /* 0x00000001992f7824 */ /* 0x000fe200078e02a0 */
        /* <DEDUP_REMOVED lines=54> */
[----:B------:R-:W-:Y:S01]  /*6d10*/  FSEL R34, R85, -INF , !P5 ;  /* 0xff80000055227808 */ /* 0x000fe20006800000 */
[----:B------:R-:W-:Y:S08]  /*6d20*/  @!P3 BRA `(.L_x_907) ;  /* 0x00000000005cb947 */ /* 0x000ff00003800000 */
        /* <DEDUP_REMOVED lines=13> */
.L_x_909:
[----:B------:R-:W-:-:S05]  /*6e00*/  IMAD.U32 R57, RZ, RZ, UR35 ;  /* 0x00000023ff397e24 */ /* 0x000fca000f8e00ff */
[----:B------:R-:W-:-:S13]  /*6e10*/  ISETP.NE.AND P5, PT, R57, 0x1, PT ;  /* 0x000000013900780c */ /* 0x000fda0003fa5270 */
[----:B------:R-:W0:Y:S02]  /*6e20*/  @P5 LDC.64 R160, c[0x0][0x9e8] ;  /* 0x00027a00ffa05b82 */ /* 0x000e240000000a00 */
[----:B0-----:R-:W-:-:S05]  /*6e30*/  @P5 IMAD.HI.U32 R160, R53, R160, RZ ;  /* 0x000000a035a05227 */ /* 0x001fca00078e00ff */
[----:B------:R-:W-:-:S07]  /*6e40*/  @P5 SHF.R.U32.HI R53, RZ, R161, R160 ;  /* 0x000000a1ff355219 */ /* 0x000fce00000116a0 */
.L_x_910:
[----:B------:R-:W-:Y:S05]  /*6e50*/  BSYNC B0 ;  /* 0x0000000000007941 */ /* 0x000fea0003800000 */
.L_x_908:
[----:B------:R-:W-:-:S04]  /*6e60*/  IMAD R160, R53, R57, -R170 ;  /* 0x0000003935a07224 */ /* 0x000fc800078e0aaa */
[----:B------:R-:W-:-:S05]  /*6e70*/  IMAD R160, R3, -0x2, R160 ;  /* 0xfffffffe03a07824 */ /* 0x000fca00078e02a0 */
[----:B------:R-:W-:Y:S02]  /*6e80*/  VIADDMNMX R45, R160, R57, R45, PT ;  /* 0x00000039a02d7246 */ /* 0x000fe4000380012d */
[----:B------:R-:W-:-:S07]  /*6e90*/  VIMNMX R47, R47, R160, !PT ;  /* 0x000000a02f2f7248 */ /* 0x000fce0007fe0100 */
.L_x_907:
[----:B------:R-:W-:Y:S02]  /*6ea0*/  FMNMX.FTZ R53, R59, R10, !PT ;  /* 0x0000000a3b357209 */ /* 0x000fe40007810000 */
[----:B------:R-:W-:Y:S02]  /*6eb0*/  ISETP.GT.AND P5, PT, R47, 0x8, P4 ;  /* 0x000000082f00780c */ /* 0x000fe400027a4270 */
[----:B------:R-:W-:Y:S02]  /*6ec0*/  FMNMX.FTZ R53, R196, R53, !PT ;  /* 0x00000035c4357209 */ /* 0x000fe40007810000 */
[----:B------:R-:W-:Y:S02]  /*6ed0*/  ISETP.LT.OR P5, PT, R45, 0x9, P5 ;  /* 0x000000092d00780c */ /* 0x000fe40002fa1670 */
[----:B------:R-:W-:Y:S02]  /*6ee0*/  FMNMX.FTZ R53, R194, R53, !PT ;  /* 0x00000035c2357209 */ /* 0x000fe40007810000 */
[----:B------:R-:W-:-:S02]  /*6ef0*/  FSEL R164, R20, -INF , !P5 ;  /* 0xff80000014a47808 */ /* 0x000fc40006800000 */
[----:B------:R-:W-:Y:S02]  /*6f00*/  FMNMX.FTZ R53, R192, R53, !PT ;  /* 0x00000035c0357209 */ /* 0x000fe40007810000 */
[----:B------:R-:W-:Y:S02]  /*6f10*/  ISETP.GT.AND P5, PT, R47, 0x10, P4 ;  /* 0x000000102f00780c */ /* 0x000fe400027a4270 */
[----:B------:R-:W-:Y:S02]  /*6f20*/  FMNMX.FTZ R53, R188, R53, !PT ;  /* 0x00000035bc357209 */ /* 0x000fe40007810000 */
[----:B------:R-:W-:Y:S02]  /*6f30*/  ISETP.LT.OR P5, PT, R45, 0x11, P5 ;  /* 0x000000112d00780c */ /* 0x000fe40002fa1670 */
[----:B------:R-:W-:Y:S02]  /*6f40*/  FMNMX.FTZ R53, R190, R53, !PT ;  /* 0x00000035be357209 */ /* 0x000fe40007810000 */
[----:B------:R-:W-:-:S02]  /*6f50*/  ISETP.GT.AND P6, PT, R47, 0x1, P4 ;  /* 0x000000012f00780c */ /* 0x000fc400027c4270 */
[----:B------:R-:W-:Y:S02]  /*6f60*/  FMNMX.FTZ R53, R186, R53, !PT ;  /* 0x00000035ba357209 */ /* 0x000fe40007810000 */
[----:B------:R-:W-:Y:S02]  /*6f70*/  FSEL R168, R22, -INF , !P5 ;  /* 0xff80000016a87808 */ /* 0x000fe40006800000 */
[----:B------:R-:W-:Y:S02]  /*6f80*/  FMNMX.FTZ R53, R184, R53, !PT ;  /* 0x00000035b8357209 */ /* 0x000fe40007810000 */
[----:B------:R-:W-:Y:S02]  /*6f90*/  ISETP.GT.AND P5, PT, R47, 0x18, P4 ;  /* 0x000000182f00780c */ /* 0x000fe400027a4270 */
[----:B------:R-:W-:Y:S02]  /*6fa0*/  FMNMX.FTZ R53, R158, R53, !PT ;  /* 0x000000359e357209 */ /* 0x000fe40007810000 */
[----:B------:R-:W-:-:S02]  /*6fb0*/  ISETP.LT.OR P6, PT, R45, 0x2, P6 ;  /* 0x000000022d00780c */ /* 0x000fc400037c1670 */
[----:B------:R-:W-:Y:S02]  /*6fc0*/  FMNMX.FTZ R53, R162, R53, !PT ;  /* 0x00000035a2357209 */ /* 0x000fe40007810000 */
[----:B------:R-:W-:Y:S02]  /*6fd0*/  ISETP.LT.OR P5, PT, R45, 0x19, P5 ;  /* 0x000000192d00780c */ /* 0x000fe40002fa1670 */
[----:B------:R-:W-:Y:S02]  /*6fe0*/  FMNMX.FTZ R53, R156, R53, !PT ;  /* 0x000000359c357209 */ /* 0x000fe40007810000 */
[----:B------:R-:W-:Y:S02]  /*6ff0*/  FSEL R160, R15, -INF , !P6 ;  /* 0xff8000000fa07808 */ /* 0x000fe40007000000 */
[----:B------:R-:W-:Y:S01]  /*7000*/  FMNMX.FTZ R53, R154, R53, !PT ;  /* 0x000000359a357209 */ /* 0x000fe20007810000 */
[----:B------:R-:W0:Y:S01]  /*7010*/  LDC R15, c[0x0][0x988] ;  /* 0x00026200ff0f7b82 */ /* 0x000e220000000800 */
        /* <DEDUP_REMOVED lines=38> */
[----:B------:R-:W-:Y:S02]  /*7280*/  ISETP.LT.OR P5, PT, R45, 0x39, P5 ;  /* 0x000000392d00780c */ /* 0x000fe40002fa1670 */
[----:B------:R-:W-:Y:S02]  /*7290*/  FMNMX.FTZ R53, R34, R53, !PT ;  /* 0x0000003522357209 */ /* 0x000fe40007810000 */
[----:B------:R-:W-:Y:S02]  /*72a0*/  FSEL R32, R32, -INF , !P5 ;  /* 0xff80000020207808 */ /* 0x000fe40006800000 */
[----:B------:R-:W-:Y:S01]  /*72b0*/  ISETP.GT.AND P5, PT, R47, 0x40, P4 ;  /* 0x000000402f00780c */ /* 0x000fe200027a4270 */
[----:B------:R-:W1:Y:S03]  /*72c0*/  SHFL.BFLY PT, R174, R53, 0x2, 0x1f ;  /* 0x0c401f0035ae7f89 */ /* 0x000e6600000e0000 */
[----:B------:R-:W-:-:S04]  /*72d0*/  ISETP.LT.OR P5, PT, R45, 0x41, P5 ;  /* 0x000000412d00780c */ /* 0x000fc80002fa1670 */
[----:B------:R-:W-:Y:S02]  /*72e0*/  FSEL R36, R36, -INF , !P5 ;  /* 0xff80000024247808 */ /* 0x000fe40006800000 */
[----:B------:R-:W-:-:S04]  /*72f0*/  ISETP.GT.AND P5, PT, R47, 0x41, P4 ;  /* 0x000000412f00780c */ /* 0x000fc800027a4270 */
[----:B------:R-:W-:-:S04]  /*7300*/  ISETP.LT.OR P5, PT, R45, 0x42, P5 ;  /* 0x000000422d00780c */ /* 0x000fc80002fa1670 */
[----:B------:R-:W-:Y:S02]  /*7310*/  FSEL R182, R35, -INF , !P5 ;  /* 0xff80000023b67808 */ /* 0x000fe40006800000 */
[----:B------:R-:W-:-:S04]  /*7320*/  ISETP.GT.AND P5, PT, R47, 0x48, P4 ;  /* 0x000000482f00780c */ /* 0x000fc800027a4270 */
[----:B------:R-:W-:Y:S02]  /*7330*/  ISETP.LT.OR P5, PT, R45, 0x49, P5 ;  /* 0x000000492d00780c */ /* 0x000fe40002fa1670 */
[----:B-1----:R-:W-:Y:S02]  /*7340*/  FMNMX.FTZ R20, R53, R174, !PT ;  /* 0x000000ae35147209 */ /* 0x002fe40007810000 */
[----:B------:R-:W-:Y:S02]  /*7350*/  FSEL R174, R24, -INF , !P6 ;  /* 0xff80000018ae7808 */ /* 0x000fe40007000000 */
[----:B------:R-:W-:Y:S01]  /*7360*/  ISETP.GT.AND P6, PT, R47, 0x21, P4 ;  /* 0x000000212f00780c */ /* 0x000fe200027c4270 */
[----:B------:R-:W1:Y:S01]  /*7370*/  SHFL.BFLY PT, R21, R20, 0x1, 0x1f ;  /* 0x0c201f0014157f89 */ /* 0x000e6200000e0000 */
[----:B------:R-:W-:Y:S02]  /*7380*/  FSEL R38, R38, -INF , !P5 ;  /* 0xff80000026267808 */ /* 0x000fe40006800000 */
[----:B------:R-:W-:-:S02]  /*7390*/  ISETP.LT.OR P6, PT, R45, 0x22, P6 ;  /* 0x000000222d00780c */ /* 0x000fc400037c1670 */
[----:B------:R-:W-:Y:S02]  /*73a0*/  ISETP.GT.AND P5, PT, R47, RZ, P4 ;  /* 0x000000ff2f00720c */ /* 0x000fe400027a4270 */
[----:B------:R-:W-:Y:S02]  /*73b0*/  FSEL R176, R27, -INF , !P6 ;  /* 0xff8000001bb07808 */ /* 0x000fe40007000000 */
[----:B------:R-:W-:Y:S02]  /*73c0*/  ISETP.GT.AND P6, PT, R47, 0x29, P4 ;  /* 0x000000292f00780c */ /* 0x000fe400027c4270 */
[C---:B------:R-:W-:Y:S02]  /*73d0*/  ISETP.LT.OR P5, PT, R45.reuse, 0x1, P5 ;  /* 0x000000012d00780c */ /* 0x040fe40002fa1670 */
[----:B------:R-:W-:-:S04]  /*73e0*/  ISETP.LT.OR P6, PT, R45, 0x2a, P6 ;  /* 0x0000002a2d00780c */ /* 0x000fc800037c1670 */
[----:B------:R-:W-:Y:S02]  /*73f0*/  FSEL R28, R28, -INF , !P6 ;  /* 0xff8000001c1c7808 */ /* 0x000fe40007000000 */
[----:B------:R-:W-:-:S04]  /*7400*/  ISETP.GT.AND P6, PT, R47, 0x31, P4 ;  /* 0x000000312f00780c */ /* 0x000fc800027c4270 */
[----:B------:R-:W-:Y:S02]  /*7410*/  ISETP.LT.OR P6, PT, R45, 0x32, P6 ;  /* 0x000000322d00780c */ /* 0x000fe400037c1670 */
[----:B-1----:R-:W-:Y:S02]  /*7420*/  FMNMX.FTZ R20, R20, R21, !PT ;  /* 0x0000001514147209 */ /* 0x002fe40007810000 */
[----:B------:R-:W-:Y:S02]  /*7430*/  FSEL R180, R31, -INF , !P6 ;  /* 0xff8000001fb47808 */ /* 0x000fe40007000000 */
[----:B------:R-:W-:Y:S01]  /*7440*/  ISETP.GT.AND P6, PT, R47, 0x39, P4 ;  /* 0x000000392f00780c */ /* 0x000fe200027c4270 */
[----:B0-----:R-:W-:-:S03]  /*7450*/  FFMA.FTZ R31, R20, R15, -8 ;  /* 0xc1000000141f7423 */ /* 0x001fc6000001000f */
[----:B------:R-:W-:-:S04]  /*7460*/  ISETP.LT.OR P6, PT, R45, 0x3a, P6 ;  /* 0x0000003a2d00780c */ /* 0x000fc800037c1670 */
[----:B------:R-:W-:Y:S02]  /*7470*/  FSEL R24, R33, -INF , !P6 ;  /* 0xff80000021187808 */ /* 0x000fe40007000000 */
[----:B------:R-:W-:-:S04]  /*7480*/  FSETP.NEU.FTZ.AND P6, PT, R20, -INF , PT ;  /* 0xff8000001400780b */ /* 0x000fc80003fdd000 */
[----:B------:R-:W-:-:S05]  /*7490*/  FSEL R31, R31, RZ, P6 ;  /* 0x000000ff1f1f7208 */ /* 0x000fca0003000000 */
[-CC-:B------:R-:W-:Y:S01]  /*74a0*/  FFMA.FTZ R29, R192, R15.reuse, -R31.reuse ;  /* 0x0000000fc01d7223 */ /* 0x180fe2000001081f */
[----:B------:R-:W-:Y:S01]  /*74b0*/  FSEL R192, R14, -INF , !P5 ;  /* 0xff8000000ec07808 */ /* 0x000fe20006800000 */
[--C-:B------:R-:W-:Y:S01]  /*74c0*/  FFMA.FTZ R33, R188, R15, -R31.reuse ;  /* 0x0000000fbc217223 */ /* 0x100fe2000001081f */
[----:B------:R-:W-:Y:S01]  /*74d0*/  ISETP.GT.AND P5, PT, R47, 0x49, P4 ;  /* 0x000000492f00780c */ /* 0x000fe200027a4270 */
[----:B------:R0:W-:Y:S01]  /*74e0*/  MUFU.EX2 R14, R29 ;  /* 0x0000001d000e7308 */ /* 0x0001e20000000800 */
[----:B------:R-:W-:Y:S01]  /*74f0*/  FMNMX.FTZ R25, R192, R11, !PT ;  /* 0x0000000bc0197209 */ /* 0x000fe20007810000 */
[-CC-:B------:R-:W-:Y:S01]  /*7500*/  FFMA.FTZ R35, R190, R15.reuse, -R31.reuse ;  /* 0x0000000fbe237223 */ /* 0x180fe2000001081f */
[----:B------:R-:W-:Y:S01]  /*7510*/  ISETP.LT.OR P5, PT, R45, 0x4a, P5 ;  /* 0x0000004a2d00780c */ /* 0x000fe20002fa1670 */
[--C-:B------:R-:W-:Y:S01]  /*7520*/  FFMA.FTZ R152, R152, R15, -R31.reuse ;  /* 0x0000000f98987223 */ /* 0x100fe2000001081f */
[----:B------:R-:W-:Y:S01]  /*7530*/  FMNMX.FTZ R27, R160, R25, !PT ;  /* 0x00000019a01b7209 */ /* 0x000fe20007810000 */
[-CC-:B------:R-:W-:Y:S01]  /*7540*/  FFMA.FTZ R80, R80, R15.reuse, -R31.reuse ;  /* 0x0000000f50507223 */ /* 0x180fe2000001081f */
[----:B------:R-:W-:Y:S01]  /*7550*/  FSEL R188, R37, -INF , !P5 ;  /* 0xff80000025bc7808 */ /* 0x000fe20006800000 */
[--C-:B------:R-:W-:Y:S01]  /*7560*/  FFMA.FTZ R37, R186, R15, -R31.reuse ;  /* 0x0000000fba257223 */ /* 0x100fe2000001081f */
[----:B------:R-:W-:Y:S01]  /*7570*/  FMNMX.FTZ R27, R164, R27, !PT ;  /* 0x0000001ba41b7209 */ /* 0x000fe20007810000 */
[----:B------:R1:W-:Y:S01]  /*7580*/  MUFU.EX2 R25, R33 ;  /* 0x0000002100197308 */ /* 0x0003e20000000800 */
[----:B------:R-:W-:Y:S01]  /*7590*/  ISETP.GT.AND P5, PT, R47, 0x50, P4 ;  /* 0x000000502f00780c */ /* 0x000fe200027a4270 */
[--C-:B------:R-:W-:Y:S01]  /*75a0*/  FFMA.FTZ R70, R70, R15, -R31.reuse ;  /* 0x0000000f46467223 */ /* 0x100fe2000001081f */
[----:B------:R-:W-:Y:S01]  /*75b0*/  FMNMX.FTZ R27, R166, R27, !PT ;  /* 0x0000001ba61b7209 */ /* 0x000fe20007810000 */
[-CC-:B------:R-:W-:Y:S01]  /*75c0*/  FFMA.FTZ R22, R59, R15.reuse, -R31.reuse ;  /* 0x0000000f3b167223 */ /* 0x180fe2000001081f */
[----:B------:R-:W-:Y:S01]  /*75d0*/  ISETP.LT.OR P5, PT, R45, 0x51, P5 ;  /* 0x000000512d00780c */ /* 0x000fe20002fa1670 */
[--C-:B------:R-:W-:Y:S01]  /*75e0*/  FFMA.FTZ R21, R196, R15, -R31.reuse ;  /* 0x0000000fc4157223 */ /* 0x100fe2000001081f */
[----:B------:R-:W-:Y:S01]  /*75f0*/  FMNMX.FTZ R27, R168, R27, !PT ;  /* 0x0000001ba81b7209 */ /* 0x000fe20007810000 */
[--C-:B------:R-:W-:Y:S01]  /*7600*/  FFMA.FTZ R23, R194, R15, -R31.reuse ;  /* 0x0000000fc2177223 */ /* 0x100fe2000001081f */
[----:B------:R-:W-:Y:S01]  /*7610*/  FSEL R190, R40, -INF , !P5 ;  /* 0xff80000028be7808 */ /* 0x000fe20006800000 */
[----:B------:R-:W-:Y:S01]  /*7620*/  MUFU.EX2 R22, R22 ;  /* 0x0000001600167308 */ /* 0x000fe20000000800 */
[----:B0-----:R-:W-:Y:S01]  /*7630*/  FMNMX.FTZ R29, R170, R27, !PT ;  /* 0x0000001baa1d7209 */ /* 0x001fe20007810000 */
[-CC-:B------:R-:W-:Y:S01]  /*7640*/  FFMA.FTZ R184, R184, R15.reuse, -R31.reuse ;  /* 0x0000000fb8b87223 */ /* 0x180fe2000001081f */
[----:B------:R-:W-:Y:S01]  /*7650*/  ISETP.GT.AND P5, PT, R47, 0x51, P4 ;  /* 0x000000512f00780c */ /* 0x000fe200027a4270 */
[--C-:B------:R-:W-:Y:S01]  /*7660*/  FFMA.FTZ R162, R162, R15, -R31.reuse ;  /* 0x0000000fa2a27223 */ /* 0x100fe2000001081f */
[----:B------:R-:W-:Y:S01]  /*7670*/  FMNMX.FTZ R29, R172, R29, !PT ;  /* 0x0000001dac1d7209 */ /* 0x000fe20007810000 */
[--C-:B------:R-:W-:Y:S01]  /*7680*/  FFMA.FTZ R154, R154, R15, -R31.reuse ;  /* 0x0000000f9a9a7223 */ /* 0x100fe2000001081f */
[----:B------:R-:W-:Y:S01]  /*7690*/  ISETP.LT.OR P5, PT, R45, 0x52, P5 ;  /* 0x000000522d00780c */ /* 0x000fe20002fa1670 */
[----:B------:R0:W-:Y:S01]  /*76a0*/  MUFU.EX2 R40, R35 ;  /* 0x0000002300287308 */ /* 0x0001e20000000800 */
[----:B------:R-:W-:Y:S01]  /*76b0*/  FMNMX.FTZ R29, R174, R29, !PT ;  /* 0x0000001dae1d7209 */ /* 0x000fe20007810000 */
[-CC-:B------:R-:W-:Y:S01]  /*76c0*/  FFMA.FTZ R84, R84, R15.reuse, -R31.reuse ;  /* 0x0000000f54547223 */ /* 0x180fe2000001081f */
[----:B------:R-:W-:Y:S01]  /*76d0*/  FSEL R186, R39, -INF , !P5 ;  /* 0xff80000027ba7808 */ /* 0x000fe20006800000 */
[--C-:B------:R-:W-:Y:S01]  /*76e0*/  FFMA.FTZ R78, R78, R15, -R31.reuse ;  /* 0x0000000f4e4e7223 */ /* 0x100fe2000001081f */
[----:B------:R-:W-:Y:S01]  /*76f0*/  FMNMX.FTZ R29, R26, R29, !PT ;  /* 0x0000001d1a1d7209 */ /* 0x000fe20007810000 */
[--C-:B------:R-:W-:Y:S01]  /*7700*/  FFMA.FTZ R74, R74, R15, -R31.reuse ;  /* 0x0000000f4a4a7223 */ /* 0x100fe2000001081f */
[----:B------:R-:W-:Y:S01]  /*7710*/  ISETP.GT.AND P5, PT, R47, 0x58, P4 ;  /* 0x000000582f00780c */ /* 0x000fe200027a4270 */
[----:B------:R3:W-:Y:S01]  /*7720*/  MUFU.EX2 R27, R37 ;  /* 0x00000025001b7308 */ /* 0x0007e20000000800 */
[----:B-1----:R-:W-:Y:S01]  /*7730*/  FMNMX.FTZ R33, R176, R29, !PT ;  /* 0x0000001db0217209 */ /* 0x002fe20007810000 */
[-CC-:B0-----:R-:W-:Y:S01]  /*7740*/  FFMA.FTZ R35, R158, R15.reuse, -R31.reuse ;  /* 0x0000000f9e237223 */ /* 0x181fe2000001081f */
[----:B------:R-:W-:Y:S01]  /*7750*/  ISETP.LT.OR P5, PT, R45, 0x59, P5 ;  /* 0x000000592d00780c */ /* 0x000fe20002fa1670 */
[--C-:B------:R-:W-:Y:S01]  /*7760*/  FFMA.FTZ R60, R60, R15, -R31.reuse ;  /* 0x0000000f3c3c7223 */ /* 0x100fe2000001081f */
[----:B------:R-:W-:Y:S01]  /*7770*/  FMNMX.FTZ R33, R178, R33, !PT ;  /* 0x00000021b2217209 */ /* 0x000fe20007810000 */
[--C-:B------:R-:W-:Y:S01]  /*7780*/  FFMA.FTZ R58, R58, R15, -R31.reuse ;  /* 0x0000000f3a3a7223 */ /* 0x100fe2000001081f */
[----:B------:R-:W-:Y:S01]  /*7790*/  FSEL R42, R42, -INF , !P5 ;  /* 0xff8000002a2a7808 */ /* 0x000fe20006800000 */
[----:B------:R0:W-:Y:S01]  /*77a0*/  MUFU.EX2 R29, R35 ;  /* 0x00000023001d7308 */ /* 0x0001e20000000800 */
[----:B------:R-:W-:Y:S01]  /*77b0*/  FMNMX.FTZ R33, R28, R33, !PT ;  /* 0x000000211c217209 */ /* 0x000fe20007810000 */
[-CC-:B---3--:R-:W-:Y:S01]  /*77c0*/  FFMA.FTZ R37, R156, R15.reuse, -R31.reuse ;  /* 0x0000000f9c257223 */ /* 0x188fe2000001081f */
[----:B------:R-:W-:Y:S01]  /*77d0*/  ISETP.GT.AND P5, PT, R47, 0x59, P4 ;  /* 0x000000592f00780c */ /* 0x000fe200027a4270 */
[----:B------:R-:W-:Y:S01]  /*77e0*/  FFMA.FTZ R52, R52, R15, -R31 ;  /* 0x0000000f34347223 */ /* 0x000fe2000001081f */
[----:B------:R-:W-:-:S02]  /*77f0*/  FMNMX.FTZ R33, R30, R33, !PT ;  /* 0x000000211e217209 */ /* 0x000fc40007810000 */
[----:B------:R-:W-:Y:S01]  /*7800*/  ISETP.LT.OR P5, PT, R45, 0x5a, P5 ;  /* 0x0000005a2d00780c */ /* 0x000fe20002fa1670 */
[----:B------:R-:W-:Y:S01]  /*7810*/  MUFU.EX2 R21, R21 ;  /* 0x0000001500157308 */ /* 0x000fe20000000800 */
[----:B0-----:R-:W-:Y:S02]  /*7820*/  FMNMX.FTZ R35, R180, R33, !PT ;  /* 0x00000021b4237209 */ /* 0x001fe40007810000 */
[----:B------:R-:W-:Y:S02]  /*7830*/  FSEL R158, R41, -INF , !P5 ;  /* 0xff800000299e7808 */ /* 0x000fe40006800000 */
[----:B------:R-:W-:Y:S02]  /*7840*/  ISETP.GT.AND P5, PT, R47, 0x60, P4 ;  /* 0x000000602f00780c */ /* 0x000fe400027a4270 */
[----:B------:R-:W-:Y:S01]  /*7850*/  FMNMX.FTZ R35, R32, R35, !PT ;  /* 0x0000002320237209 */ /* 0x000fe20007810000 */
[----:B------:R0:W-:Y:S01]  /*7860*/  MUFU.EX2 R33, R37 ;  /* 0x0000002500217308 */ /* 0x0001e20000000800 */
[----:B------:R-:W-:-:S02]  /*7870*/  ISETP.LT.OR P5, PT, R45, 0x61, P5 ;  /* 0x000000612d00780c */ /* 0x000fc40002fa1670 */
[----:B------:R-:W-:Y:S02]  /*7880*/  FMNMX.FTZ R35, R24, R35, !PT ;  /* 0x0000002318237209 */ /* 0x000fe40007810000 */
[----:B------:R-:W-:Y:S01]  /*7890*/  FSEL R156, R43, -INF , !P5 ;  /* 0xff8000002b9c7808 */ /* 0x000fe20006800000 */
[----:B------:R-:W-:Y:S01]  /*78a0*/  FFMA.FTZ R43, R86, R15, -R31 ;  /* 0x0000000f562b7223 */ /* 0x000fe2000001081f */
[----:B------:R-:W-:Y:S01]  /*78b0*/  ISETP.GT.AND P5, PT, R47, 0x61, P4 ;  /* 0x000000612f00780c */ /* 0x000fe200027a4270 */
[----:B------:R-:W-:Y:S01]  /*78c0*/  MUFU.EX2 R23, R23 ;  /* 0x0000001700177308 */ /* 0x000fe20000000800 */
[----:B------:R-:W-:Y:S02]  /*78d0*/  FMNMX.FTZ R35, R36, R35, !PT ;  /* 0x0000002324237209 */ /* 0x000fe40007810000 */
[----:B------:R-:W-:Y:S02]  /*78e0*/  ISETP.LT.OR P5, PT, R45, 0x62, P5 ;  /* 0x000000622d00780c */ /* 0x000fe40002fa1670 */
[----:B0-----:R-:W-:-:S02]  /*78f0*/  FMNMX.FTZ R37, R182, R35, !PT ;  /* 0x00000023b6257209 */ /* 0x001fc40007810000 */
[----:B------:R-:W-:Y:S01]  /*7900*/  FSEL R46, R46, -INF , !P5 ;  /* 0xff8000002e2e7808 */ /* 0x000fe20006800000 */
[----:B------:R0:W-:Y:S01]  /*7910*/  MUFU.EX2 R35, R152 ;  /* 0x0000009800237308 */ /* 0x0001e20000000800 */
[----:B------:R-:W-:Y:S02]  /*7920*/  ISETP.GT.AND P5, PT, R47, 0x68, P4 ;  /* 0x000000682f00780c */ /* 0x000fe400027a4270 */
[----:B------:R-:W-:Y:S02]  /*7930*/  FMNMX.FTZ R37, R38, R37, !PT ;  /* 0x0000002526257209 */ /* 0x000fe40007810000 */
[----:B------:R-:W-:Y:S02]  /*7940*/  ISETP.LT.OR P5, PT, R45, 0x69, P5 ;  /* 0x000000692d00780c */ /* 0x000fe40002fa1670 */
[----:B------:R-:W-:Y:S01]  /*7950*/  FMNMX.FTZ R37, R188, R37, !PT ;  /* 0x00000025bc257209 */ /* 0x000fe20007810000 */
[----:B------:R-:W-:Y:S01]  /*7960*/  MUFU.EX2 R184, R184 ;  /* 0x000000b800b87308 */ /* 0x000fe20000000800 */
[----:B------:R-:W-:Y:S01]  /*7970*/  FSEL R48, R48, -INF , !P5 ;  /* 0xff80000030307808 */ /* 0x000fe20006800000 */
[----:B0-----:R-:W-:Y:S01]  /*7980*/  FFMA.FTZ R152, R82, R15, -R31 ;  /* 0x0000000f52987223 */ /* 0x001fe2000001081f */
[----:B------:R-:W-:-:S02]  /*7990*/  FMNMX.FTZ R37, R190, R37, !PT ;  /* 0x00000025be257209 */ /* 0x000fc40007810000 */
[----:B------:R-:W-:Y:S02]  /*79a0*/  ISETP.GT.AND P5, PT, R47, 0x69, P4 ;  /* 0x000000692f00780c */ /* 0x000fe400027a4270 */
[----:B------:R-:W-:Y:S01]  /*79b0*/  FMNMX.FTZ R39, R186, R37, !PT ;  /* 0x00000025ba277209 */ /* 0x000fe20007810000 */
[----:B------:R-:W-:Y:S01]  /*79c0*/  MUFU.EX2 R162, R162 ;  /* 0x000000a200a27308 */ /* 0x000fe20000000800 */
[----:B------:R-:W-:Y:S02]  /*79d0*/  ISETP.LT.OR P5, PT, R45, 0x6a, P5 ;  /* 0x0000006a2d00780c */ /* 0x000fe40002fa1670 */
[----:B------:R-:W-:Y:S02]  /*79e0*/  FMNMX.FTZ R39, R42, R39, !PT ;  /* 0x000000272a277209 */ /* 0x000fe40007810000 */
[----:B------:R-:W-:Y:S02]  /*79f0*/  FSEL R86, R49, -INF , !P5 ;  /* 0xff80000031567808 */ /* 0x000fe40006800000 */
[----:B------:R-:W-:Y:S01]  /*7a00*/  ISETP.GT.AND P5, PT, R47, 0x70, P4 ;  /* 0x000000702f00780c */ /* 0x000fe200027a4270 */
[----:B------:R0:W-:Y:S01]  /*7a10*/  MUFU.EX2 R37, R43 ;  /* 0x0000002b00257308 */ /* 0x0001e20000000800 */
[----:B------:R-:W-:-:S02]  /*7a20*/  FMNMX.FTZ R39, R158, R39, !PT ;  /* 0x000000279e277209 */ /* 0x000fc40007810000 */
[----:B------:R-:W-:Y:S02]  /*7a30*/  ISETP.LT.OR P5, PT, R45, 0x71, P5 ;  /* 0x000000712d00780c */ /* 0x000fe40002fa1670 */
[----:B------:R-:W-:Y:S02]  /*7a40*/  FMNMX.FTZ R39, R156, R39, !PT ;  /* 0x000000279c277209 */ /* 0x000fe40007810000 */
[----:B------:R-:W-:Y:S01]  /*7a50*/  FSEL R82, R51, -INF , !P5 ;  /* 0xff80000033527808 */ /* 0x000fe20006800000 */
[----:B------:R-:W-:-:S01]  /*7a60*/  FFMA.FTZ R51, R56, R15, -R31 ;  /* 0x0000000f38337223 */ /* 0x000fc2000001081f */
[----:B------:R-:W-:Y:S01]  /*7a70*/  ISETP.GT.AND P5, PT, R47, 0x71, P4 ;  /* 0x000000712f00780c */ /* 0x000fe200027a4270 */
[----:B------:R-:W-:-:S01]  /*7a80*/  FFMA.FTZ R56, R44, R15, -R31 ;  /* 0x0000000f2c387223 */ /* 0x000fc2000001081f */
[----:B------:R-:W-:Y:S01]  /*7a90*/  FMNMX.FTZ R41, R46, R39, !PT ;  /* 0x000000272e297209 */ /* 0x000fe20007810000 */
[----:B------:R-:W-:Y:S01]  /*7aa0*/  MUFU.EX2 R154, R154 ;  /* 0x0000009a009a7308 */ /* 0x000fe20000000800 */
[----:B------:R-:W-:-:S02]  /*7ab0*/  ISETP.LT.OR P5, PT, R45, 0x72, P5 ;  /* 0x000000722d00780c */ /* 0x000fc40002fa1670 */
[----:B------:R-:W-:Y:S02]  /*7ac0*/  FMNMX.FTZ R41, R48, R41, !PT ;  /* 0x0000002930297209 */ /* 0x000fe40007810000 */
[----:B------:R-:W-:Y:S02]  /*7ad0*/  FSEL R50, R50, -INF , !P5 ;  /* 0xff80000032327808 */ /* 0x000fe40006800000 */
[C---:B------:R-:W-:Y:S01]  /*7ae0*/  ISETP.GT.AND P5, PT, R47.reuse, 0x78, P4 ;  /* 0x000000782f00780c */ /* 0x040fe200027a4270 */
[----:B------:R1:W-:Y:S01]  /*7af0*/  MUFU.EX2 R39, R80 ;  /* 0x0000005000277308 */ /* 0x0003e20000000800 */
[----:B------:R-:W-:Y:S02]  /*7b00*/  FMNMX.FTZ R41, R86, R41, !PT ;  /* 0x0000002956297209 */ /* 0x000fe40007810000 */
[----:B------:R-:W-:Y:S01]  /*7b10*/  ISETP.GT.AND P4, PT, R47, 0x79, P4 ;  /* 0x000000792f00780c */ /* 0x000fe20002784270 */
[----:B------:R-:W-:-:S01]  /*7b20*/  FFMA.FTZ R47, R64, R15, -R31 ;  /* 0x0000000f402f7223 */ /* 0x000fc2000001081f */
[----:B------:R-:W-:-:S02]  /*7b30*/  ISETP.LT.OR P5, PT, R45, 0x79, P5 ;  /* 0x000000792d00780c */ /* 0x000fc40002fa1670 */
[----:B------:R-:W-:Y:S01]  /*7b40*/  FMNMX.FTZ R41, R82, R41, !PT ;  /* 0x0000002952297209 */ /* 0x000fe20007810000 */
[----:B------:R-:W-:Y:S01]  /*7b50*/  MUFU.EX2 R84, R84 ;  /* 0x0000005400547308 */ /* 0x000fe20000000800 */
[----:B------:R-:W-:Y:S01]  /*7b60*/  ISETP.LT.OR P4, PT, R45, 0x7a, P4 ;  /* 0x0000007a2d00780c */ /* 0x000fe20002781670 */
[----:B------:R-:W-:Y:S01]  /*7b70*/  FFMA.FTZ R45, R76, R15, -R31 ;  /* 0x0000000f4c2d7223 */ /* 0x000fe2000001081f */
[----:B------:R-:W-:Y:S02]  /*7b80*/  FSEL R54, R54, -INF , !P5 ;  /* 0xff80000036367808 */ /* 0x000fe40006800000 */
[----:B0-----:R-:W-:Y:S02]  /*7b90*/  FMNMX.FTZ R43, R50, R41, !PT ;  /* 0x00000029322b7209 */ /* 0x001fe40007810000 */
[----:B--2---:R-:W-:Y:S01]  /*7ba0*/  FSEL R76, R55, -INF , !P4 ;  /* 0xff800000374c7808 */ /* 0x004fe20006000000 */
[----:B------:R-:W-:Y:S01]  /*7bb0*/  MUFU.EX2 R41, R45 ;  /* 0x0000002d00297308 */ /* 0x000fe20000000800 */
[----:B------:R-:W-:-:S02]  /*7bc0*/  FMNMX.FTZ R43, R54, R43, !PT ;  /* 0x0000002b362b7209 */ /* 0x000fc40007810000 */
[----:B------:R-:W-:Y:S02]  /*7bd0*/  FSEL R55, R20, RZ, P6 ;  /* 0x000000ff14377208 */ /* 0x000fe40003000000 */
[----:B------:R-:W-:Y:S01]  /*7be0*/  FMNMX.FTZ R49, R76, R43, !PT ;  /* 0x0000002b4c317209 */ /* 0x000fe20007810000 */
[-CC-:B------:R-:W-:Y:S01]  /*7bf0*/  FFMA.FTZ R43, R66, R15.reuse, -R31.reuse ;  /* 0x0000000f422b7223 */ /* 0x180fe2000001081f */
[----:B------:R-:W-:-:S01]  /*7c00*/  FFMA.FTZ R66, R68, R15, -R31 ;  /* 0x0000000f44427223 */ /* 0x000fc2000001081f */
[----:B------:R0:W-:Y:S01]  /*7c10*/  MUFU.EX2 R45, R70 ;  /* 0x00000046002d7308 */ /* 0x0001e20000000800 */
[----:B------:R-:W-:-:S01]  /*7c20*/  FADD.FTZ R10, -R55, R10 ;  /* 0x0000000a370a7221 */ /* 0x000fc20000010100 */
[----:B-1----:R-:W1:Y:S01]  /*7c30*/  SHFL.BFLY PT, R80, R49, 0x2, 0x1f ;  /* 0x0c401f0031507f89 */ /* 0x002e6200000e0000 */
[----:B------:R-:W-:-:S02]  /*7c40*/  FFMA.FTZ R68, R72, R15, -R31 ;  /* 0x0000000f48447223 */ /* 0x000fc4000001081f */
[----:B------:R-:W-:-:S03]  /*7c50*/  FMUL.FTZ R55, R10, R15 ;  /* 0x0000000f0a377220 */ /* 0x000fc60000410000 */
[----:B------:R-:W-:Y:S08]  /*7c60*/  MUFU.EX2 R152, R152 ;  /* 0x0000009800987308 */ /* 0x000ff00000000800 */
[----:B------:R-:W2:Y:S08]  /*7c70*/  MUFU.EX2 R55, R55 ;  /* 0x0000003700377308 */ /* 0x000eb00000000800 */
[----:B------:R-:W-:Y:S01]  /*7c80*/  MUFU.EX2 R78, R78 ;  /* 0x0000004e004e7308 */ /* 0x000fe20000000800 */
[----:B-1----:R-:W-:Y:S01]  /*7c90*/  FMNMX.FTZ R80, R49, R80, !PT ;  /* 0x0000005031507209 */ /* 0x002fe20007810000 */
[-CC-:B------:R-:W-:Y:S01]  /*7ca0*/  FFMA.FTZ R49, R62, R15.reuse, -R31.reuse ;  /* 0x0000000f3e317223 */ /* 0x180fe2000001081f */
[----:B------:R-:W-:-:S03]  /*7cb0*/  FFMA.FTZ R31, R34, R15, -R31 ;  /* 0x0000000f221f7223 */ /* 0x000fc6000001081f */
[----:B------:R-:W1:Y:S02]  /*7cc0*/  SHFL.BFLY PT, R53, R80, 0x1, 0x1f ;  /* 0x0c201f0050357f89 */ /* 0x000e6400000e0000 */
[----:B------:R-:W-:Y:S08]  /*7cd0*/  MUFU.EX2 R74, R74 ;  /* 0x0000004a004a7308 */ /* 0x000ff00000000800 */
[----:B------:R-:W-:Y:S08]  /*7ce0*/  MUFU.EX2 R43, R43 ;  /* 0x0000002b002b7308 */ /* 0x000ff00000000800 */
[----:B------:R-:W-:Y:S01]  /*7cf0*/  MUFU.EX2 R66, R66 ;  /* 0x0000004200427308 */ /* 0x000fe20000000800 */
[----:B-1----:R-:W-:-:S07]  /*7d00*/  FMNMX.FTZ R44, R80, R53, !PT ;  /* 0x00000035502c7209 */ /* 0x002fce0007810000 */
[----:B------:R-:W-:Y:S01]  /*7d10*/  MUFU.EX2 R68, R68 ;  /* 0x0000004400447308 */ /* 0x000fe20000000800 */
[C---:B------:R-:W-:Y:S01]  /*7d20*/  FSETP.NEU.FTZ.AND P4, PT, R44.reuse, -INF , PT ;  /* 0xff8000002c00780b */ /* 0x040fe20003f9d000 */
[----:B------:R-:W-:-:S03]  /*7d30*/  FFMA.FTZ R53, R44, R15, -8 ;  /* 0xc10000002c357423 */ /* 0x000fc6000001000f */
[----:B0-----:R-:W-:-:S03]  /*7d40*/  FSEL R70, R44, RZ, P4 ;  /* 0x000000ff2c467208 */ /* 0x001fc60002000000 */
[----:B------:R-:W-:Y:S01]  /*7d50*/  MUFU.EX2 R47, R47 ;  /* 0x0000002f002f7308 */ /* 0x000fe20000000800 */
[----:B------:R-:W-:Y:S01]  /*7d60*/  FSEL R53, R53, RZ, P4 ;  /* 0x000000ff35357208 */ /* 0x000fe20002000000 */
[----:B------:R-:W-:-:S04]  /*7d70*/  FADD.FTZ R70, -R70, R11 ;  /* 0x0000000b46467221 */ /* 0x000fc80000010100 */
[-CC-:B------:R-:W-:Y:S01]  /*7d80*/  FFMA.FTZ R72, R32, R15.reuse, -R53.reuse ;  /* 0x0000000f20487223 */ /* 0x180fe20000010835 */
[----:B------:R-:W-:-:S01]  /*7d90*/  FFMA.FTZ R57, R192, R15, -R53 ;  /* 0x0000000fc0397223 */ /* 0x000fc20000010835 */
[-C--:B------:R-:W-:Y:S01]  /*7da0*/  FMUL.FTZ R32, R70, R15.reuse ;  /* 0x0000000f46207220 */ /* 0x080fe20000410000 */
        /* <DEDUP_REMOVED lines=8> */
[----:B--2---:R-:W-:Y:S01]  /*7e30*/  FFMA.FTZ R36, R55, R5, R22 ;  /* 0x0000000537247223 */ /* 0x004fe20000010016 */
[----:B------:R-:W-:-:S01]  /*7e40*/  FFMA.FTZ R63, R172, R15, -R53 ;  /* 0x0000000fac3f7223 */ /* 0x000fc20000010835 */
[-CC-:B------:R-:W-:Y:S01]  /*7e50*/  FFMA.FTZ R64, R174, R15.reuse, -R53.reuse ;  /* 0x0000000fae407223 */ /* 0x180fe20000010835 */
[----:B------:R-:W-:-:S01]  /*7e60*/  FFMA.FTZ R26, R26, R15, -R53 ;  /* 0x0000000f1a1a7223 */ /* 0x000fc20000010835 */
[----:B------:R-:W0:Y:S01]  /*7e70*/  MUFU.EX2 R32, R32 ;  /* 0x0000002000207308 */ /* 0x000e220000000800 */
[----:B------:R-:W-:-:S01]  /*7e80*/  FADD.FTZ R36, R21, R36 ;  /* 0x0000002415247221 */ /* 0x000fc20000010000 */
[-CC-:B------:R-:W-:Y:S01]  /*7e90*/  FFMA.FTZ R65, R176, R15.reuse, -R53.reuse ;  /* 0x0000000fb0417223 */ /* 0x180fe20000010835 */
[----:B------:R-:W-:-:S01]  /*7ea0*/  FFMA.FTZ R67, R178, R15, -R53 ;  /* 0x0000000fb2437223 */ /* 0x000fc20000010835 */
[----:B------:R-:W-:Y:S01]  /*7eb0*/  FFMA.FTZ R28, R28, R15, -R53 ;  /* 0x0000000f1c1c7223 */ /* 0x000fe20000010835 */
[----:B------:R-:W-:-:S01]  /*7ec0*/  FADD.FTZ R73, R23, R36 ;  /* 0x0000002417497221 */ /* 0x000fc20000010000 */
        /* <DEDUP_REMOVED lines=19> */
[----:B-1----:R-:W-:-:S07]  /*8000*/  FADD.FTZ R5, R10, R5 ;  /* 0x000000050a057221 */ /* 0x002fce0000010000 */
[----:B------:R-:W1:Y:S01]  /*8010*/  MUFU.EX2 R61, R61 ;  /* 0x0000003d003d7308 */ /* 0x000e620000000800 */
[----:B--2---:R-:W-:-:S07]  /*8020*/  FADD.FTZ R4, R34, R5 ;  /* 0x0000000522047221 */ /* 0x004fce0000010000 */
[----:B------:R-:W2:Y:S01]  /*8030*/  MUFU.EX2 R62, R62 ;  /* 0x0000003e003e7308 */ /* 0x000ea20000000800 */
[----:B0-----:R-:W-:-:S07]  /*8040*/  FADD.FTZ R4, R59, R4 ;  /* 0x000000043b047221 */ /* 0x001fce0000010000 */
[----:B------:R-:W0:Y:S08]  /*8050*/  MUFU.EX2 R63, R63 ;  /* 0x0000003f003f7308 */ /* 0x000e300000000800 */
[----:B------:R3:W-:Y:S08]  /*8060*/  MUFU.EX2 R11, R72 ;  /* 0x00000048000b7308 */ /* 0x0007f00000000800 */
[----:B------:R-:W4:Y:S01]  /*8070*/  MUFU.EX2 R64, R64 ;  /* 0x0000004000407308 */ /* 0x000f220000000800 */
[----:B---3--:R-:W-:-:S01]  /*8080*/  FADD.FTZ R72, R14, R73 ;  /* 0x000000490e487221 */ /* 0x008fc20000010000 */
[----:B-1----:R-:W-:-:S03]  /*8090*/  FADD.FTZ R73, R61, R4 ;  /* 0x000000043d497221 */ /* 0x002fc60000010000 */
[----:B------:R-:W-:Y:S01]  /*80a0*/  FADD.FTZ R5, R25, R72 ;  /* 0x0000004819057221 */ /* 0x000fe20000010000 */
[----:B--2---:R-:W-:-:S01]  /*80b0*/  FADD.FTZ R72, R62, R73 ;  /* 0x000000493e487221 */ /* 0x004fc20000010000 */
[----:B------:R-:W-:Y:S01]  /*80c0*/  FFMA.FTZ R73, R186, R15, -R53 ;  /* 0x0000000fba497223 */ /* 0x000fe20000010835 */
[----:B------:R-:W1:Y:S01]  /*80d0*/  MUFU.EX2 R26, R26 ;  /* 0x0000001a001a7308 */ /* 0x000e620000000800 */
[----:B------:R-:W-:-:S01]  /*80e0*/  FADD.FTZ R4, R40, R5 ;  /* 0x0000000528047221 */ /* 0x000fc20000010000 */
[----:B0-----:R-:W-:Y:S01]  /*80f0*/  FADD.FTZ R77, R63, R72 ;  /* 0x000000483f4d7221 */ /* 0x001fe20000010000 */
[----:B------:R-:W-:-:S02]  /*8100*/  FFMA.FTZ R53, R76, R15, -R53 ;  /* 0x0000000f4c357223 */ /* 0x000fc40000010835 */
[----:B------:R-:W-:-:S03]  /*8110*/  FADD.FTZ R5, R27, R4 ;  /* 0x000000041b057221 */ /* 0x000fc60000010000 */
[----:B------:R-:W0:Y:S01]  /*8120*/  MUFU.EX2 R65, R65 ;  /* 0x0000004100417308 */ /* 0x000e220000000800 */
[----:B------:R-:W-:-:S01]  /*8130*/  FADD.FTZ R4, R184, R5 ;  /* 0x00000005b8047221 */ /* 0x000fc20000010000 */
[----:B----4-:R-:W-:-:S03]  /*8140*/  FADD.FTZ R77, R64, R77 ;  /* 0x0000004d404d7221 */ /* 0x010fc60000010000 */
[----:B------:R-:W-:-:S03]  /*8150*/  FADD.FTZ R5, R29, R4 ;  /* 0x000000041d057221 */ /* 0x000fc60000010000 */
[----:B------:R-:W2:Y:S01]  /*8160*/  MUFU.EX2 R67, R67 ;  /* 0x0000004300437308 */ /* 0x000ea20000000800 */
[----:B-1----:R-:W-:-:S01]  /*8170*/  FADD.FTZ R4, R26, R77 ;  /* 0x0000004d1a047221 */ /* 0x002fc20000010000 */
[----:B------:R-:W-:-:S04]  /*8180*/  FADD.FTZ R72, R162, R5 ;  /* 0x00000005a2487221 */ /* 0x000fc80000010000 */
[----:B------:R-:W-:Y:S02]  /*8190*/  FADD.FTZ R5, R33, R72 ;  /* 0x0000004821057221 */ /* 0x000fe40000010000 */
[----:B------:R-:W1:Y:S01]  /*81a0*/  MUFU.EX2 R28, R28 ;  /* 0x0000001c001c7308 */ /* 0x000e620000000800 */
[----:B0-----:R-:W-:-:S07]  /*81b0*/  FADD.FTZ R4, R65, R4 ;  /* 0x0000000441047221 */ /* 0x001fce0000010000 */
[----:B------:R-:W0:Y:S01]  /*81c0*/  MUFU.EX2 R30, R30 ;  /* 0x0000001e001e7308 */ /* 0x000e220000000800 */
[----:B--2---:R-:W-:-:S01]  /*81d0*/  FADD.FTZ R77, R67, R4 ;  /* 0x00000004434d7221 */ /* 0x004fc20000010000 */
[----:B------:R-:W-:-:S04]  /*81e0*/  FADD.FTZ R4, R154, R5 ;  /* 0x000000059a047221 */ /* 0x000fc80000010000 */
[----:B------:R-:W-:Y:S02]  /*81f0*/  FADD.FTZ R5, R35, R4 ;  /* 0x0000000423057221 */ /* 0x000fe40000010000 */
[----:B------:R-:W2:Y:S01]  /*8200*/  MUFU.EX2 R69, R69 ;  /* 0x0000004500457308 */ /* 0x000ea20000000800 */
[----:B-1----:R-:W-:-:S07]  /*8210*/  FADD.FTZ R77, R28, R77 ;  /* 0x0000004d1c4d7221 */ /* 0x002fce0000010000 */
[----:B------:R-:W1:Y:S01]  /*8220*/  MUFU.EX2 R70, R70 ;  /* 0x0000004600467308 */ /* 0x000e620000000800 */
[----:B0-----:R-:W-:-:S07]  /*8230*/  FADD.FTZ R4, R30, R77 ;  /* 0x0000004d1e047221 */ /* 0x001fce0000010000 */
[----:B------:R-:W0:Y:S01]  /*8240*/  MUFU.EX2 R24, R24 ;  /* 0x0000001800187308 */ /* 0x000e220000000800 */
[----:B--2---:R-:W-:-:S04]  /*8250*/  FADD.FTZ R4, R69, R4 ;  /* 0x0000000445047221 */ /* 0x004fc80000010000 */
[----:B------:R-:W-:-:S03]  /*8260*/  FADD.FTZ R77, R11, R4 ;  /* 0x000000040b4d7221 */ /* 0x000fc60000010000 */
[----:B------:R2:W-:Y:S01]  /*8270*/  MUFU.EX2 R79, R42 ;  /* 0x0000002a004f7308 */ /* 0x0005e20000000800 */
[----:B-1----:R-:W-:-:S07]  /*8280*/  FADD.FTZ R77, R70, R77 ;  /* 0x0000004d464d7221 */ /* 0x002fce0000010000 */
[----:B------:R-:W1:Y:S01]  /*8290*/  MUFU.EX2 R71, R71 ;  /* 0x0000004700477308 */ /* 0x000e620000000800 */
[----:B--2---:R-:W-:-:S04]  /*82a0*/  FADD.FTZ R42, R84, R5 ;  /* 0x00000005542a7221 */ /* 0x004fc80000010000 */
[----:B------:R-:W-:-:S03]  /*82b0*/  FADD.FTZ R5, R37, R42 ;  /* 0x0000002a25057221 */ /* 0x000fc60000010000 */
[----:B------:R-:W2:Y:S01]  /*82c0*/  MUFU.EX2 R38, R38 ;  /* 0x0000002600267308 */ /* 0x000ea20000000800 */
[----:B------:R-:W-:-:S04]  /*82d0*/  FADD.FTZ R4, R152, R5 ;  /* 0x0000000598047221 */ /* 0x000fc80000010000 */
[----:B------:R-:W-:Y:S01]  /*82e0*/  FADD.FTZ R5, R39, R4 ;  /* 0x0000000427057221 */ /* 0x000fe20000010000 */
[----:B0-----:R-:W-:-:S02]  /*82f0*/  FADD.FTZ R4, R24, R77 ;  /* 0x0000004d18047221 */ /* 0x001fc40000010000 */
[----:B------:R-:W0:Y:S01]  /*8300*/  MUFU.EX2 R75, R75 ;  /* 0x0000004b004b7308 */ /* 0x000e220000000800 */
[----:B------:R-:W-:-:S01]  /*8310*/  FADD.FTZ R42, R78, R5 ;  /* 0x000000054e2a7221 */ /* 0x000fc20000010000 */
[----:B-1----:R-:W-:-:S03]  /*8320*/  FADD.FTZ R5, R71, R4 ;  /* 0x0000000447057221 */ /* 0x002fc60000010000 */
[----:B------:R-:W-:-:S03]  /*8330*/  FADD.FTZ R77, R41, R42 ;  /* 0x0000002a294d7221 */ /* 0x000fc60000010000 */
[----:B------:R-:W1:Y:S01]  /*8340*/  MUFU.EX2 R36, R36 ;  /* 0x0000002400247308 */ /* 0x000e620000000800 */
[----:B--2---:R-:W-:-:S01]  /*8350*/  FADD.FTZ R4, R38, R5 ;  /* 0x0000000526047221 */ /* 0x004fc20000010000 */
[----:B------:R-:W-:-:S04]  /*8360*/  FADD.FTZ R42, R74, R77 ;  /* 0x0000004d4a2a7221 */ /* 0x000fc80000010000 */
[----:B------:R-:W-:Y:S02]  /*8370*/  FADD.FTZ R77, R43, R42 ;  /* 0x0000002a2b4d7221 */ /* 0x000fe40000010000 */
[----:B------:R-:W2:Y:S01]  /*8380*/  MUFU.EX2 R73, R73 ;  /* 0x0000004900497308 */ /* 0x000ea20000000800 */
[----:B0-----:R-:W-:-:S01]  /*8390*/  FADD.FTZ R5, R75, R4 ;  /* 0x000000044b057221 */ /* 0x001fc20000010000 */
[----:B------:R-:W-:-:S06]  /*83a0*/  FADD.FTZ R42, R66, R77 ;  /* 0x0000004d422a7221 */ /* 0x000fcc0000010000 */
[----:B------:R-:W0:Y:S01]  /*83b0*/  MUFU.EX2 R158, R158 ;  /* 0x0000009e009e7308 */ /* 0x000e220000000800 */
[----:B-1----:R-:W-:-:S01]  /*83c0*/  FADD.FTZ R4, R36, R5 ;  /* 0x0000000524047221 */ /* 0x002fc20000010000 */
[----:B------:R-:W-:-:S04]  /*83d0*/  FADD.FTZ R5, R45, R42 ;  /* 0x0000002a2d057221 */ /* 0x000fc80000010000 */
[----:B------:R-:W-:Y:S02]  /*83e0*/  FADD.FTZ R42, R68, R5 ;  /* 0x00000005442a7221 */ /* 0x000fe40000010000 */
[----:B------:R-:W1:Y:S01]  /*83f0*/  MUFU.EX2 R153, R156 ;  /* 0x0000009c00997308 */ /* 0x000e620000000800 */
[----:B--2---:R-:W-:-:S01]  /*8400*/  FADD.FTZ R4, R73, R4 ;  /* 0x0000000449047221 */ /* 0x004fc20000010000 */
[----:B------:R-:W-:-:S03]  /*8410*/  FADD.FTZ R5, R47, R42 ;  /* 0x0000002a2f057221 */ /* 0x000fc60000010000 */
[----:B------:R-:W-:-:S03]  /*8420*/  FADD.FTZ R4, R79, R4 ;  /* 0x000000044f047221 */ /* 0x000fc60000010000 */
        /* <DEDUP_REMOVED lines=28> */
[----:B--2---:R-:W-:-:S03]  /*85f0*/  FADD.FTZ R5, R31, R42 ;  /* 0x0000002a1f057221 */ /* 0x004fc60000010000 */
[----:B0-----:R-:W-:Y:S01]  /*8600*/  FADD.FTZ R4, R53, R4 ;  /* 0x0000000435047221 */ /* 0x001fe20000010000 */
[----:B------:R-:W-:Y:S06]  /*8610*/  @!P0 BRA `(.L_x_911) ;  /* 0x0000000000048947 */ /* 0x000fec0003800000 */
[----:B------:R-:W-:Y:S01]  /*8620*/  BPT.TRAP 0x1 ;  /* 0x000000040000795c */ /* 0x000fe20000300000 */
.L_x_911:
[----:B------:R-:W-:Y:S01]  /*8630*/  ULEA UR5, UR5, UR36, 0x3 ;  /* 0x0000002405057291 */ /* 0x000fe2000f8e183f */
[----:B------:R-:W-:Y:S01]  /*8640*/  ISETP.GT.AND P4, PT, R9, R12, PT ;  /* 0x0000000c0900720c */ /* 0x000fe20003f84270 */
[----:B------:R-:W-:Y:S01]  /*8650*/  FMUL.FTZ R88, R88, R55 ;  /* 0x0000003758587220 */ /* 0x000fe20000410000 */
[----:B------:R-:W-:Y:S01]  /*8660*/  F2FP.SATFINITE.E4M3.F32.PACK_AB_MERGE_C R14, R14, R23, RZ ;  /* 0x000000170e0e723e */ /* 0x000fe200048070ff */
[----:B------:R-:W-:Y:S01]  /*8670*/  UIADD3 UR5, UR5, 0x22860, URZ ;  /* 0x0002286005057890 */ /* 0x000fe2000fffe03f */
[----:B------:R-:W-:Y:S01]  /*8680*/  F2FP.SATFINITE.E4M3.F32.PACK_AB_MERGE_C R34, R59, R34, RZ ;  /* 0x000000223b22723e */ /* 0x000fe200048070ff */
[----:B------:R-:W-:Y:S01]  /*8690*/  FMUL.FTZ R89, R89, R55 ;  /* 0x0000003759597220 */ /* 0x000fe20000410000 */
        /* <DEDUP_REMOVED lines=11> */
[----:B------:R-:W-:Y:S01]  /*8750*/  SYNCS.ARRIVE.TRANS64.RED.A1T0 RZ, [UR5], RZ ;  /* 0x000000ffffff79a7 */ /* 0x000fe20008100405 */
[----:B------:R-:W-:Y:S01]  /*8760*/  F2FP.SATFINITE.E4M3.F32.PACK_AB_MERGE_C R41, R74, R41, RZ ;  /* 0x000000294a29723e */ /* 0x000fe200048070ff */
[----:B------:R-:W-:Y:S01]  /*8770*/  UMOV UR5, UR4 ;  /* 0x0000000400057c82 */ /* 0x000fe20008000000 */
        /* <DEDUP_REMOVED lines=14> */
[----:B------:R-:W-:Y:S01]  /*8860*/  F2FP.SATFINITE.E4M3.F32.PACK_AB_MERGE_C R164, R21, R22, R14 ;  /* 0x0000001615a4723e */ /* 0x000fe2000480700e */
[----:B------:R-:W-:Y:S01]  /*8870*/  FMUL.FTZ R113, R113, R55 ;  /* 0x0000003771717220 */ /* 0x000fe20000410000 */
[----:B------:R-:W-:Y:S01]  /*8880*/  F2FP.SATFINITE.E4M3.F32.PACK_AB_MERGE_C R165, R10, R57, R34 ;  /* 0x000000390aa5723e */ /* 0x000fe20004807022 */
        /* <DEDUP_REMOVED lines=64> */
[----:B------:R-:W-:-:S02]  /*8c90*/  VIADD R9, R9, 0xffffffff ;  /* 0xffffffff09097836 */ /* 0x000fc40000000000 */
[----:B------:R-:W-:Y:S02]  /*8ca0*/  IMAD.MOV.U32 R11, RZ, RZ, R44 ;  /* 0x000000ffff0b7224 */ /* 0x000fe400078e002c */
[----:B------:R-:W-:Y:S02]  /*8cb0*/  IMAD.MOV.U32 R10, RZ, RZ, R20 ;  /* 0x000000ffff0a7224 */ /* 0x000fe400078e0014 */
[----:B------:R-:W-:Y:S01]  /*8cc0*/  IMAD.MOV.U32 R14, RZ, RZ, R2 ;  /* 0x000000ffff0e7224 */ /* 0x000fe200078e0002 */
[----:B------:R-:W-:Y:S06]  /*8cd0*/  @P4 BRA `(.L_x_912) ;  /* 0xffffffc8006c4947 */ /* 0x000fec000383ffff */
[----:B------:R-:W-:Y:S02]  /*8ce0*/  IMAD.MOV.U32 R11, RZ, RZ, R44 ;  /* 0x000000ffff0b7224 */ /* 0x000fe400078e002c */
[----:B------:R-:W-:-:S07]  /*8cf0*/  IMAD.MOV.U32 R10, RZ, RZ, R20 ;  /* 0x000000ffff0a7224 */ /* 0x000fce00078e0014 */
.L_x_894:
[----:B------:R-:W0:Y:S01]  /*8d00*/  LDC R12, c[0x0][0x448] ;  /* 0x00011200ff0c7b82 */ /* 0x000e220000000800 */
[----:B------:R-:W-:-:S05]  /*8d10*/  IADD3 R21, -R13, 0x1, RZ ;  /* 0x000000010d157810 */ /* 0x000fca0007ffe1ff */
[----:B------:R-:W-:Y:S02]  /*8d20*/  IMAD R21, R16, UR33, R21 ;  /* 0x0000002110157c24 */ /* 0x000fe4000f8e0215 */
[----:B------:R-:W1:Y:S08]  /*8d30*/  S2UR UR5, SR_CTAID.X ;  /* 0x00000000000579c3 */ /* 0x000e700000002500 */
[----:B------:R-:W2:Y:S01]  /*8d40*/  LDC R23, c[0x0][0x9e4] ;  /* 0x00027900ff177b82 */ /* 0x000ea20000000800 */
[----:B0-----:R-:W-:Y:S01]  /*8d50*/  ISETP.NE.AND P5, PT, R12, 0x1, PT ;  /* 0x000000010c00780c */ /* 0x001fe20003fa5270 */
[----:B-1----:R-:W-:-:S12]  /*8d60*/  ULEA UR5, UR5, 0x7f, 0x7 ;  /* 0x0000007f05057891 */ /* 0x002fd8000f8e383f */
[----:B------:R-:W0:Y:S01]  /*8d70*/  @P5 LDC R12, c[0x0][0x44c] ;  /* 0x00011300ff0c5b82 */ /* 0x000e220000000800 */
[----:B--2---:R-:W-:-:S07]  /*8d80*/  ISETP.GE.AND P6, PT, R23, 0x1, PT ;  /* 0x000000011700780c */ /* 0x004fce0003fc6270 */
[----:B------:R-:W1:Y:S01]  /*8d90*/  @P5 LDC R14, c[0x0][0x450] ;  /* 0x00011400ff0e5b82 */ /* 0x000e620000000800 */
[----:B0-----:R-:W-:-:S04]  /*8da0*/  @P5 IMAD.HI.U32 R13, R12, UR5, RZ ;  /* 0x000000050c0d5c27 */ /* 0x001fc8000f8e00ff */
[----:B------:R-:W-:Y:S01]  /*8db0*/  IMAD.U32 R12, RZ, RZ, UR5 ;  /* 0x00000005ff0c7e24 */ /* 0x000fe2000f8e00ff */
[----:B------:R-:W-:Y:S01]  /*8dc0*/  ULDC UR5, c[0x0][0x9dc] ;  /* 0x0002770000057ab9 */ /* 0x000fe20000000800 */
        /* <DEDUP_REMOVED lines=13> */
.L_x_914:
[----:B------:R-:W-:-:S13]  /*8ea0*/  ISETP.NE.AND P2, PT, R23, 0x1, PT ;  /* 0x000000011700780c */ /* 0x000fda0003f45270 */
[----:B------:R-:W0:Y:S02]  /*8eb0*/  @P2 LDC.64 R20, c[0x0][0x9e8] ;  /* 0x00027a00ff142b82 */ /* 0x000e240000000a00 */
[----:B0-----:R-:W-:-:S05]  /*8ec0*/  @P2 IMAD.HI.U32 R14, R12, R20, RZ ;  /* 0x000000140c0e2227 */ /* 0x001fca00078e00ff */
[----:B------:R-:W-:-:S07]  /*8ed0*/  @P2 SHF.R.U32.HI R12, RZ, R21, R14 ;  /* 0x00000015ff0c2219 */ /* 0x000fce000001160e */
.L_x_915:
[----:B------:R-:W-:-:S05]  /*8ee0*/  IMAD R12, R12, R23, RZ ;  /* 0x000000170c0c7224 */ /* 0x000fca00078e02ff */
[----:B------:R-:W-:-:S07]  /*8ef0*/  VIMNMX R13, R13, R12, !PT ;  /* 0x0000000c0d0d7248 */ /* 0x000fce0007fe0100 */
.L_x_913:
[----:B------:R-:W-:-:S05]  /*8f00*/  VIADD R13, R13, 0x7f ;  /* 0x0000007f0d0d7836 */ /* 0x000fca0000000000 */
[----:B------:R-:W-:-:S04]  /*8f10*/  SHF.R.S32.HI R12, RZ, 0x1f, R13 ;  /* 0x0000001fff0c7819 */ /* 0x000fc8000001140d */
[----:B------:R-:W-:-:S04]  /*8f20*/  LEA.HI R12, R12, R13, RZ, 0x7 ;  /* 0x0000000d0c0c7211 */ /* 0x000fc800078f38ff */
[----:B------:R-:W-:-:S04]  /*8f30*/  SHF.R.S32.HI R13, RZ, 0x7, R12 ;  /* 0x00000007ff0d7819 */ /* 0x000fc8000001140c */
[----:B------:R-:W-:-:S04]  /*8f40*/  VIMNMX R12, R18, R13, !PT ;  /* 0x0000000d120c7248 */ /* 0x000fc80007fe0100 */
[----:B------:R-:W-:-:S13]  /*8f50*/  ISETP.GE.AND P2, PT, R9, R12, PT ;  /* 0x0000000c0900720c */ /* 0x000fda0003f46270 */
[----:B------:R-:W-:Y:S05]  /*8f60*/  @!P2 BRA `(.L_x_916) ;  /* 0x000000240090a947 */ /* 0x000fea0003800000 */
[----:B------:R-:W-:Y:S02]  /*8f70*/  IMAD.MOV.U32 R21, RZ, RZ, R11 ;  /* 0x000000ffff157224 */ /* 0x000fe400078e000b */
[----:B------:R-:W-:Y:S02]  /*8f80*/  IMAD.MOV.U32 R13, RZ, RZ, R10 ;  /* 0x000000ffff0d7224 */ /* 0x000fe400078e000a */
[----:B------:R-:W-:-:S07]  /*8f90*/  IMAD.MOV.U32 R14, RZ, RZ, R2 ;  /* 0x000000ffff0e7224 */ /* 0x000fce00078e0002 */
.L_x_926:
[----:B------:R-:W-:Y:S01]  /*8fa0*/  ISETP.NE.AND P2, PT, RZ, UR37, PT ;  /* 0x00000025ff007c0c */ /* 0x000fe2000bf45270 */
[----:B------:R-:W-:-:S04]  /*8fb0*/  UISETP.NE.AND UP0, UPT, UR4, 0x1, UPT ;  /* 0x000000010400788c */ /* 0x000fc8000bf05270 */
[----:B------:R-:W-:-:S06]  /*8fc0*/  USEL UR5, URZ, 0x1, UP0 ;  /* 0x000000013f057887 */ /* 0x000fcc0008000000 */
[----:B------:R-:W-:Y:S02]  /*8fd0*/  LOP3.LUT R2, R14, UR5, RZ, 0x3c, !PT ;  /* 0x000000050e027c12 */ /* 0x000fe4000f8e3cff */
[----:B------:R-:W-:Y:S05]  /*8fe0*/  @P2 BRA `(.L_x_917) ;  /* 0x0000000000342947 */ /* 0x000fea0003800000 */
[----:B------:R-:W-:Y:S05]  /*8ff0*/  @!P0 BRA `(.L_x_918) ;  /* 0x0000000000048947 */ /* 0x000fea0003800000 */
[----:B------:R-:W-:Y:S01]  /*9000*/  BPT.TRAP 0x1 ;  /* 0x000000040000795c */ /* 0x000fe20000300000 */
.L_x_918:
        /* <DEDUP_REMOVED lines=8> */
.L_x_919:
[----:B-1----:R-:W-:Y:S05]  /*9090*/  @P3 BRA `(.L_x_917) ;  /* 0x0000000000083947 */ /* 0x002fea0003800000 */
[----:B------:R-:W1:Y:S02]  /*90a0*/  SYNCS.PHASECHK.TRANS64.TRYWAIT P3, [UR5+0x22830], R10 ;  /* 0x0228300aff0075a7 */ /* 0x000e640008060145 */
[----:B-1----:R-:W-:Y:S05]  /*90b0*/  @!P3 BRA `(.L_x_920) ;  /* 0x000000c4008cb947 */ /* 0x002fea0003800000 */
.L_x_917:
[----:B01----:R-:W-:Y:S01]  /*90c0*/  VIADD R10, R19, 0x8 ;  /* 0x00000008130a7836 */ /* 0x003fe20000000000 */
[----:B------:R-:W-:Y:S01]  /*90d0*/  UIADD3 UR5, UR4, 0x1, URZ ;  /* 0x0000000104057890 */ /* 0x000fe2000fffe03f */
[----:B------:R-:W-:Y:S01]  /*90e0*/  R2UR UR28, R6 ;  /* 0x00000000061c72ca */ /* 0x000fe200000e0000 */
[----:B------:R-:W-:Y:S01]  /*90f0*/  UMOV UR31, 0x80000020 ;  /* 0x80000020001f7882 */ /* 0x000fe20000000000 */
[----:B------:R-:W-:Y:S01]  /*9100*/  R2UR UR29, R7 ;  /* 0x00000000071d72ca */ /* 0x000fe200000e0000 */
[----:B------:R0:W-:Y:S01]  /*9110*/  BAR.SYNC.DEFER_BLOCKING R10, 0x100 ;  /* 0x0004000a0000751d */ /* 0x0001e20000010000 */
[----:B------:R-:W-:-:S04]  /*9120*/  UISETP.NE.AND UP0, UPT, UR5, 0x2, UPT ;  /* 0x000000020500788c */ /* 0x000fc8000bf05270 */
[----:B------:R-:W-:Y:S01]  /*9130*/  USEL UR5, UR5, URZ, UP0 ;  /* 0x0000003f05057287 */ /* 0x000fe20008000000 */
[----:B------:R-:W-:Y:S01]  /*9140*/  UMOV UR11, 0x80000020 ;  /* 0x80000020000b7882 */ /* 0x000fe20000000000 */
[----:B------:R-:W-:Y:S02]  /*9150*/  UMOV UR15, 0x80000020 ;  /* 0x80000020000f7882 */ /* 0x000fe40000000000 */
[----:B------:R-:W-:Y:S01]  /*9160*/  UIMAD UR30, UR5, 0x600, UR6 ;  /* 0x00000600051e78a4 */ /* 0x000fe2000f8e0206 */
[----:B------:R-:W-:Y:S01]  /*9170*/  UMOV UR19, 0x80000020 ;  /* 0x8000002000137882 */ /* 0x000fe20000000000 */
[----:B------:R-:W-:Y:S02]  /*9180*/  UMOV UR23, 0x80000020 ;  /* 0x8000002000177882 */ /* 0x000fe40000000000 */
[----:B------:R-:W-:Y:S02]  /*9190*/  UIADD3 UR10, UR30, 0x2, URZ ;  /* 0x000000021e0a7890 */ /* 0x000fe4000fffe03f */
[----:B------:R-:W-:-:S02]  /*91a0*/  UIADD3 UR14, UR30, 0x200, URZ ;  /* 0x000002001e0e7890 */ /* 0x000fc4000fffe03f */
[----:B------:R-:W-:Y:S02]  /*91b0*/  UIADD3 UR18, UR30, 0x202, URZ ;  /* 0x000002021e127890 */ /* 0x000fe4000fffe03f */
[----:B------:R-:W-:Y:S02]  /*91c0*/  UIADD3 UR22, UR30, 0x400, URZ ;  /* 0x000004001e167890 */ /* 0x000fe4000fffe03f */
        /* <DEDUP_REMOVED lines=23> */
.L_x_922:
[----:B------:R-:W-:Y:S01]  /*9340*/  ULEA UR10, UR4, UR36, 0x3 ;  /* 0x00000024040a7291 */ /* 0x000fe2000f8e183f */
[----:B------:R-:W-:-:S08]  /*9350*/  SHF.L.U32 R10, R14, 0x1f, RZ ;  /* 0x0000001f0e0a7819 */ /* 0x000fd000000006ff */
[----:B------:R0:W1:Y:S01]  /*9360*/  SYNCS.PHASECHK.TRANS64.TRYWAIT P2, [UR10+0x22850], R10 ;  /* 0x0228500aff0075a7 */ /* 0x000062000804014a */
[----:B------:R-:W-:Y:S05]  /*9370*/  @!P0 BRA `(.L_x_923) ;  /* 0x0000000000048947 */ /* 0x000fea0003800000 */
[----:B------:R-:W-:Y:S01]  /*9380*/  BPT.TRAP 0x1 ;  /* 0x000000040000795c */ /* 0x000fe20000300000 */
.L_x_923:
[----:B-1----:R-:W-:Y:S05]  /*9390*/  @P2 BRA `(.L_x_921) ;  /* 0x0000000000082947 */ /* 0x002fea0003800000 */
[----:B------:R-:W1:Y:S02]  /*93a0*/  SYNCS.PHASECHK.TRANS64.TRYWAIT P2, [UR10+0x22850], R10 ;  /* 0x0228500aff0075a7 */ /* 0x000e64000804014a */
[----:B-1----:R-:W-:Y:S05]  /*93b0*/  @!P2 BRA `(.L_x_924) ;  /* 0x000000c000e4a947 */ /* 0x002fea0003800000 */
.L_x_921:
[----:B------:R-:W-:Y:S01]  /*93c0*/  UIADD3 UR10, UR36, 0x400, URZ ;  /* 0x00000400240a7890 */ /* 0x000fe2000fffe03f */
[----:B------:R-:W-:Y:S01]  /*93d0*/  WARPGROUP.ARRIVE ;  /* 0x00000000000079c5 */ /* 0x000fe20000000000 */
[----:B------:R-:W-:Y:S01]  /*93e0*/  UMOV UR11, 0x40000040 ;  /* 0x40000040000b7882 */ /* 0x000fe20000000000 */
[C---:B------:R-:W-:Y:S01]  /*93f0*/  FMUL.FTZ R168, R0.reuse, R24 ;  /* 0x0000001800a87220 */ /* 0x040fe20000410000 */
[----:B------:R-:W-:Y:S01]  /*9400*/  USHF.R.U32.HI UR10, URZ, 0x4, UR10 ;  /* 0x000000043f0a7899 */ /* 0x000fe2000801160a */
[C---:B------:R-:W-:Y:S01]  /*9410*/  FMUL.FTZ R14, R0.reuse, R26 ;  /* 0x0000001a000e7220 */ /* 0x040fe20000410000 */
[C---:B------:R-:W-:Y:S01]  /*9420*/  FMUL.FTZ R170, R0.reuse, R25 ;  /* 0x0000001900aa7220 */ /* 0x040fe20000410000 */
[C---:B------:R-:W-:Y:S01]  /*9430*/  FMUL.FTZ R20, R0.reuse, R27 ;  /* 0x0000001b00147220 */ /* 0x040fe20000410000 */
[----:B------:R-:W-:Y:S01]  /*9440*/  ULOP3.LUT UR10, UR10, 0x3fff, URZ, 0xc0, !UPT ;  /* 0x00003fff0a0a7892 */ /* 0x000fe2000f8ec03f */
[----:B------:R-:W1:Y:S01]  /*9450*/  MUFU.TANH R168, R168 ;  /* 0x000000a800a87308 */ /* 0x000e620000002400 */
[C---:B------:R-:W-:Y:S01]  /*9460*/  FMUL.FTZ R172, R0.reuse, R28 ;  /* 0x0000001c00ac7220 */ /* 0x040fe20000410000 */
[C---:B------:R-:W-:Y:S01]  /*9470*/  FMUL.FTZ R22, R0.reuse, R30 ;  /* 0x0000001e00167220 */ /* 0x040fe20000410000 */
[----:B------:R-:W-:Y:S01]  /*9480*/  ULOP3.LUT UR10, UR10, 0x10000, URZ, 0xfc, !UPT ;  /* 0x000100000a0a7892 */ /* 0x000fe2000f8efc3f */
[C---:B------:R-:W-:Y:S01]  /*9490*/  FMUL.FTZ R174, R0.reuse, R29 ;  /* 0x0000001d00ae7220 */ /* 0x040fe20000410000 */
[----:B------:R-:W-:Y:S01]  /*94a0*/  UMOV UR15, 0x40000040 ;  /* 0x40000040000f7882 */ /* 0x000fe20000000000 */
[C---:B------:R-:W-:Y:S01]  /*94b0*/  FMUL.FTZ R24, R0.reuse, R31 ;  /* 0x0000001f00187220 */ /* 0x040fe20000410000 */
[----:B------:R-:W-:Y:S01]  /*94c0*/  ULEA UR10, UR4, UR10, 0xa ;  /* 0x0000000a040a7291 */ /* 0x000fe2000f8e503f */
[----:B------:R-:W2:Y:S01]  /*94d0*/  MUFU.TANH R14, R14 ;  /* 0x0000000e000e7308 */ /* 0x000ea20000002400 */
[C---:B------:R-:W-:Y:S01]  /*94e0*/  FMUL.FTZ R176, R0.reuse, R32 ;  /* 0x0000002000b07220 */ /* 0x040fe20000410000 */
[C---:B------:R-:W-:Y:S01]  /*94f0*/  FMUL.FTZ R26, R0.reuse, R34 ;  /* 0x00000022001a7220 */ /* 0x040fe20000410000 */
[----:B------:R-:W-:Y:S01]  /*9500*/  UIADD3 UR14, UR10, 0x2, URZ ;  /* 0x000000020a0e7890 */ /* 0x000fe2000fffe03f */
[C---:B------:R-:W-:Y:S01]  /*9510*/  FMUL.FTZ R178, R0.reuse, R33 ;  /* 0x0000002100b27220 */ /* 0x040fe20000410000 */
[C---:B------:R-:W-:Y:S01]  /*9520*/  FMUL.FTZ R28, R0.reuse, R35 ;  /* 0x00000023001c7220 */ /* 0x040fe20000410000 */
[C---:B------:R-:W-:Y:S01]  /*9530*/  FMUL.FTZ R180, R0.reuse, R36 ;  /* 0x0000002400b47220 */ /* 0x040fe20000410000 */
[----:B------:R-:W-:Y:S01]  /*9540*/  FMUL.FTZ R30, R0, R38 ;  /* 0x00000026001e7220 */ /* 0x000fe20000410000 */
[----:B------:R-:W-:Y:S01]  /*9550*/  QGMMA.64x128x32.F32.E4M3.E4M3 R88, R164, gdesc[UR8], R88, gsb0 ;  /* 0x01e00008a4587df3 */ /* 0x000fe20008000858 */
[----:B------:R-:W3:Y:S01]  /*9560*/  MUFU.TANH R170, R170 ;  /* 0x000000aa00aa7308 */ /* 0x000ee20000002400 */
        /* <DEDUP_REMOVED lines=16> */
[----:B---3--:R-:W-:Y:S01]  /*9670*/  FMNMX.FTZ R11, R170, R11, !PT ;  /* 0x0000000baa0b7209 */ /* 0x008fe20007810000 */
[C---:B------:R-:W-:Y:S01]  /*9680*/  FMUL.FTZ R194, R0.reuse, R49 ;  /* 0x0000003100c27220 */ /* 0x040fe20000410000 */
[C---:B------:R-:W-:Y:S01]  /*9690*/  FMUL.FTZ R44, R0.reuse, R51 ;  /* 0x00000033002c7220 */ /* 0x040fe20000410000 */
[C---:B------:R-:W-:Y:S01]  /*96a0*/  FMUL.FTZ R196, R0.reuse, R52 ;  /* 0x0000003400c47220 */ /* 0x040fe20000410000 */
[C---:B------:R-:W-:Y:S01]  /*96b0*/  FMUL.FTZ R46, R0.reuse, R54 ;  /* 0x00000036002e7220 */ /* 0x040fe20000410000 */
[C---:B------:R-:W-:Y:S01]  /*96c0*/  FMUL.FTZ R198, R0.reuse, R53 ;  /* 0x0000003500c67220 */ /* 0x040fe20000410000 */
[----:B------:R-:W-:Y:S01]  /*96d0*/  FMUL.FTZ R48, R0, R55 ;  /* 0x0000003700307220 */ /* 0x000fe20000410000 */
        /* <DEDUP_REMOVED lines=43> */
[----:B------:R-:W-:Y:S01]  /*9990*/  FMUL.FTZ R84, R0, R87 ;  /* 0x0000005700547220 */ /* 0x000fe20000410000 */
[----:B------:R-:W-:-:S04]  /*99a0*/  UMOV UR11, 0x40000040 ;  /* 0x40000040000b7882 */ /* 0x000fc80000000000 */
[----:B------:R-:W3:Y:S01]  /*99b0*/  MUFU.TANH R28, R28 ;  /* 0x0000001c001c7308 */ /* 0x000ee20000002400 */
[----:B-1----:R-:W-:-:S07]  /*99c0*/  FMNMX.FTZ R15, R26, R15, !PT ;  /* 0x0000000f1a0f7209 */ /* 0x002fce0007810000 */
[----:B------:R-:W1:Y:S01]  /*99d0*/  MUFU.TANH R180, R180 ;  /* 0x000000b400b47308 */ /* 0x000e620000002400 */
[----:B--2---:R-:W-:-:S07]  /*99e0*/  FMNMX.FTZ R11, R178, R11, !PT ;  /* 0x0000000bb20b7209 */ /* 0x004fce0007810000 */
[----:B------:R-:W2:Y:S01]  /*99f0*/  MUFU.TANH R30, R30 ;  /* 0x0000001e001e7308 */ /* 0x000ea20000002400 */
[----:B---3--:R-:W-:-:S07]  /*9a00*/  FMNMX.FTZ R15, R28, R15, !PT ;  /* 0x0000000f1c0f7209 */ /* 0x008fce0007810000 */
        /* <DEDUP_REMOVED lines=11> */
[----:B---3--:R-:W-:Y:S01]  /*9ac0*/  FMNMX.FTZ R15, R34, R15, !PT ;  /* 0x0000000f220f7209 */ /* 0x008fe20007810000 */
[----:B------:R-:W-:Y:S02]  /*9ad0*/  WARPGROUP.DEPBAR.LE gsb0, 0x0 ;  /* 0x00008000000079c5 */ /* 0x000fe40000010000 */
[----:B------:R-:W-:-:S04]  /*9ae0*/  WARPGROUP.ARRIVE ;  /* 0x00000000000079c5 */ /* 0x000fc80000000000 */
[----:B------:R-:W3:Y:S01]  /*9af0*/  MUFU.TANH R188, R188 ;  /* 0x000000bc00bc7308 */ /* 0x000ee20000002400 */
[----:B-1----:R-:W-:Y:S01]  /*9b00*/  FMNMX.FTZ R11, R186, R11, !PT ;  /* 0x0000000bba0b7209 */ /* 0x002fe20007810000 */
[----:B------:R-:W-:Y:S01]  /*9b10*/  QGMMA.64x128x32.F32.E4M3.E4M3 R88, R160, gdesc[UR12], R88, gsb0 ;  /* 0x01e0000ca0587df3 */ /* 0x000fe20008000858 */
[----:B------:R-:W-:-:S05]  /*9b20*/  UIADD3 UR14, UR10, 0x4, URZ ;  /* 0x000000040a0e7890 */ /* 0x000fca000fffe03f */
[----:B------:R-:W1:Y:S01]  /*9b30*/  MUFU.TANH R38, R38 ;  /* 0x0000002600267308 */ /* 0x000e620000002400 */
[----:B--2---:R-:W-:Y:S01]  /*9b40*/  FMNMX.FTZ R15, R36, R15, !PT ;  /* 0x0000000f240f7209 */ /* 0x004fe20007810000 */
[----:B------:R-:W-:Y:S01]  /*9b50*/  UMOV UR15, 0x40000040 ;  /* 0x40000040000f7882 */ /* 0x000fe20000000000 */
[----:B------:R-:W-:-:S05]  /*9b60*/  UIADD3 UR10, UR10, 0x6, URZ ;  /* 0x000000060a0a7890 */ /* 0x000fca000fffe03f */
        /* <DEDUP_REMOVED lines=33> */
[----:B-1----:R-:W-:Y:S01]  /*9d80*/  FMNMX.FTZ R11, R204, R11, !PT ;  /* 0x0000000bcc0b7209 */ /* 0x002fe20007810000 */
[----:B------:R-:W-:Y:S02]  /*9d90*/  WARPGROUP.DEPBAR.LE gsb0, 0x0 ;  /* 0x00008000000079c5 */ /* 0x000fe40000010000 */
[----:B------:R-:W-:-:S04]  /*9da0*/  WARPGROUP.ARRIVE ;  /* 0x00000000000079c5 */ /* 0x000fc80000000000 */
[----:B------:R-:W1:Y:S01]  /*9db0*/  MUFU.TANH R56, R56 ;  /* 0x0000003800387308 */ /* 0x000e620000002400 */
[----:B--2---:R-:W-:Y:S01]  /*9dc0*/  FMNMX.FTZ R15, R54, R15, !PT ;  /* 0x0000000f360f7209 */ /* 0x004fe20007810000 */
[----:B------:R-:W-:Y:S06]  /*9dd0*/  QGMMA.64x128x32.F32.E4M3.E4M3 R88, R156, gdesc[UR12], R88, gsb0 ;  /* 0x01e0000c9c587df3 */ /* 0x000fec0008000858 */
        /* <DEDUP_REMOVED lines=35> */
[----:B--2---:R-:W-:Y:S01]  /*a010*/  FMNMX.FTZ R15, R74, R15, !PT ;  /* 0x0000000f4a0f7209 */ /* 0x004fe20007810000 */
[----:B------:R-:W-:Y:S02]  /*a020*/  WARPGROUP.DEPBAR.LE gsb0, 0x0 ;  /* 0x00008000000079c5 */ /* 0x000fe40000010000 */
[----:B------:R-:W-:-:S04]  /*a030*/  WARPGROUP.ARRIVE ;  /* 0x00000000000079c5 */ /* 0x000fc80000000000 */
[----:B------:R-:W2:Y:S01]  /*a040*/  MUFU.TANH R222, R222 ;  /* 0x000000de00de7308 */ /* 0x000ea20000002400 */
[----:B---3--:R-:W-:Y:S01]  /*a050*/  FMNMX.FTZ R11, R220, R11, !PT ;  /* 0x0000000bdc0b7209 */ /* 0x008fe20007810000 */
[----:B------:R-:W-:Y:S06]  /*a060*/  QGMMA.64x128x32.F32.E4M3.E4M3 R88, R152, gdesc[UR8], R88, gsb0 ;  /* 0x01e0000898587df3 */ /* 0x000fec0008000858 */
        /* <DEDUP_REMOVED lines=9> */
[----:B--2---:R-:W-:Y:S02]  /*a100*/  FMNMX.FTZ R15, R82, R15, !PT ;  /* 0x0000000f520f7209 */ /* 0x004fe40007810000 */
[----:B---3--:R-:W-:-:S05]  /*a110*/  FMNMX.FTZ R23, R226, R11, !PT ;  /* 0x0000000be2177209 */ /* 0x008fca0007810000 */
[----:B0-----:R-:W0:Y:S01]  /*a120*/  SHFL.BFLY PT, R10, R23, 0x2, 0x1f ;  /* 0x0c401f00170a7f89 */ /* 0x001e2200000e0000 */
[----:B-1----:R-:W-:Y:S02]  /*a130*/  FMNMX.FTZ R25, R84, R15, !PT ;  /* 0x0000000f54197209 */ /* 0x002fe40007810000 */
[----:B------:R-:W1:Y:S03]  /*a140*/  LDC R15, c[0x0][0x988] ;  /* 0x00026200ff0f7b82 */ /* 0x000e660000000800 */
[----:B------:R-:W2:Y:S01]  /*a150*/  SHFL.BFLY PT, R86, R25, 0x2, 0x1f ;  /* 0x0c401f0019567f89 */ /* 0x000ea200000e0000 */
[----:B0-----:R-:W-:-:S05]  /*a160*/  FMNMX.FTZ R27, R23, R10, !PT ;  /* 0x0000000a171b7209 */ /* 0x001fca0007810000 */
[----:B------:R-:W0:Y:S01]  /*a170*/  SHFL.BFLY PT, R10, R27, 0x1, 0x1f ;  /* 0x0c201f001b0a7f89 */ /* 0x000e2200000e0000 */
[----:B--2---:R-:W-:-:S05]  /*a180*/  FMNMX.FTZ R86, R25, R86, !PT ;  /* 0x0000005619567209 */ /* 0x004fca0007810000 */
[----:B------:R-:W2:Y:S01]  /*a190*/  SHFL.BFLY PT, R11, R86, 0x1, 0x1f ;  /* 0x0c201f00560b7f89 */ /* 0x000ea200000e0000 */
[----:B0-----:R-:W-:-:S05]  /*a1a0*/  FMNMX.FTZ R10, R27, R10, !PT ;  /* 0x0000000a1b0a7209 */ /* 0x001fca0007810000 */
[C---:B-1----:R-:W-:Y:S01]  /*a1b0*/  FFMA.FTZ R53, R10.reuse, R15, -8 ;  /* 0xc10000000a357423 */ /* 0x042fe2000001000f */
[----:B------:R-:W-:-:S01]  /*a1c0*/  FADD.FTZ R228, -R10, R13 ;  /* 0x0000000d0ae47221 */ /* 0x000fc20000010100 */
[----:B--2---:R-:W-:Y:S02]  /*a1d0*/  FMNMX.FTZ R11, R86, R11, !PT ;  /* 0x0000000b560b7209 */ /* 0x004fe40007810000 */
[----:B------:R-:W-:-:S01]  /*a1e0*/  FFMA.FTZ R164, R170, R15, -R53 ;  /* 0x0000000faaa47223 */ /* 0x000fc20000010835 */
[-CC-:B------:R-:W-:Y:S01]  /*a1f0*/  FFMA.FTZ R23, R172, R15.reuse, -R53.reuse ;  /* 0x0000000fac177223 */ /* 0x180fe20000010835 */
[----:B------:R-:W-:-:S01]  /*a200*/  FFMA.FTZ R166, R174, R15, -R53 ;  /* 0x0000000faea67223 */ /* 0x000fc20000010835 */
[----:B------:R-:W-:Y:S01]  /*a210*/  FFMA.FTZ R25, R176, R15, -R53 ;  /* 0x0000000fb0197223 */ /* 0x000fe20000010835 */
[----:B------:R-:W-:-:S01]  /*a220*/  FADD.FTZ R230, -R11, R21 ;  /* 0x000000150be67221 */ /* 0x000fc20000010100 */
        /* <DEDUP_REMOVED lines=30> */
[-C--:B------:R-:W-:Y:S01]  /*a410*/  FMUL.FTZ R228, R228, R15.reuse ;  /* 0x0000000fe4e47220 */ /* 0x080fe20000410000 */
        /* <DEDUP_REMOVED lines=28> */
[----:B------:R-:W-:-:S02]  /*a5e0*/  WARPGROUP.DEPBAR.LE gsb0, 0x0 ;  /* 0x00008000000079c5 */ /* 0x000fc40000010000 */
[----:B------:R-:W-:-:S01]  /*a5f0*/  FFMA.FTZ R68, R68, R15, -R53 ;  /* 0x0000000f44447223 */ /* 0x000fc20000010835 */
[-CC-:B------:R-:W-:Y:S01]  /*a600*/  FFMA.FTZ R70, R70, R15.reuse, -R53.reuse ;  /* 0x0000000f46467223 */ /* 0x180fe20000010835 */
[----:B------:R-:W0:Y:S01]  /*a610*/  MUFU.EX2 R164, R164 ;  /* 0x000000a400a47308 */ /* 0x000e220000000800 */
[----:B------:R-:W-:-:S01]  /*a620*/  FFMA.FTZ R74, R74, R15, -R53 ;  /* 0x0000000f4a4a7223 */ /* 0x000fc20000010835 */
[----:B------:R-:W-:Y:S02]  /*a630*/  IMAD.U32 R44, RZ, RZ, UR5 ;  /* 0x00000005ff2c7e24 */ /* 0x000fe4000f8e00ff */
[----:B------:R-:W-:-:S01]  /*a640*/  FFMA.FTZ R78, R78, R15, -R53 ;  /* 0x0000000f4e4e7223 */ /* 0x000fc20000010835 */
[----:B------:R-:W-:Y:S01]  /*a650*/  IADD3 R42, -R19, 0xb, RZ ;  /* 0x0000000b132a7810 */ /* 0x000fe20007ffe1ff */
[----:B------:R-:W-:-:S01]  /*a660*/  FFMA.FTZ R80, R80, R15, -R53 ;  /* 0x0000000f50507223 */ /* 0x000fc20000010835 */
[----:B------:R-:W-:Y:S01]  /*a670*/  FFMA.FTZ R82, R82, R15, -R53 ;  /* 0x0000000f52527223 */ /* 0x000fe20000010835 */
[----:B------:R-:W-:Y:S01]  /*a680*/  @!P1 LEA R44, R44, UR36, 0x3 ;  /* 0x000000242c2c9c11 */ /* 0x000fe2000f8e18ff */
[----:B------:R-:W2:Y:S01]  /*a690*/  MUFU.EX2 R55, R55 ;  /* 0x0000003700377308 */ /* 0x000ea20000000800 */
[----:B-1----:R-:W-:-:S07]  /*a6a0*/  FFMA.FTZ R4, R13, R4, R14 ;  /* 0x000000040d047223 */ /* 0x002fce000001000e */
        /* <DEDUP_REMOVED lines=97> */
[----:B------:R0:W-:Y:S06]  /*acc0*/  BAR.ARV R42, 0x100 ;  /* 0x0004002a0000751d */ /* 0x0001ec0000002000 */
[----:B------:R-:W2:Y:S01]  /*acd0*/  MUFU.EX2 R81, R68 ;  /* 0x0000004400517308 */ /* 0x000ea20000000800 */
[----:B-1----:R-:W-:-:S01]  /*ace0*/  FADD.FTZ R40, R153, R4 ;  /* 0x0000000499287221 */ /* 0x002fc20000010000 */
[----:B------:R-:W-:-:S05]  /*acf0*/  @!P1 VIADD R4, R44, 0x22840 ;  /* 0x000228402c049836 */ /* 0x000fca0000000000 */
[----:B------:R-:W-:Y:S01]  /*ad00*/  @!P1 PRMT R4, RZ, 0x654, R4 ;  /* 0x00000654ff049816 */ /* 0x000fe20000000004 */
[----:B------:R-:W1:Y:S01]  /*ad10*/  MUFU.EX2 R47, R47 ;  /* 0x0000002f002f7308 */ /* 0x000e620000000800 */
[----:B0-----:R-:W-:-:S02]  /*ad20*/  FADD.FTZ R42, R72, R5 ;  /* 0x00000005482a7221 */ /* 0x001fc40000010000 */
[----:B------:R0:W-:Y:S05]  /*ad30*/  @!P1 SYNCS.ARRIVE.TRANS64.RED.A1T0 RZ, [R4+URZ], RZ ;  /* 0x000000ff04ff99a7 */ /* 0x0001ea000810043f */
[----:B------:R-:W3:Y:S01]  /*ad40*/  MUFU.EX2 R83, R70 ;  /* 0x0000004600537308 */ /* 0x000ee20000000800 */
[----:B--2---:R-:W-:-:S07]  /*ad50*/  FADD.FTZ R40, R81, R40 ;  /* 0x0000002851287221 */ /* 0x004fce0000010000 */
[----:B------:R-:W0:Y:S01]  /*ad60*/  MUFU.EX2 R76, R76 ;  /* 0x0000004c004c7308 */ /* 0x000e220000000800 */
[----:B-1----:R-:W-:-:S07]  /*ad70*/  FADD.FTZ R5, R47, R42 ;  /* 0x0000002a2f057221 */ /* 0x002fce0000010000 */
[----:B------:R-:W1:Y:S01]  /*ad80*/  MUFU.EX2 R74, R74 ;  /* 0x0000004a004a7308 */ /* 0x000e620000000800 */
[----:B---3--:R-:W-:-:S07]  /*ad90*/  FADD.FTZ R40, R83, R40 ;  /* 0x0000002853287221 */ /* 0x008fce0000010000 */
        /* <DEDUP_REMOVED lines=20> */
.L_x_925:
        /* <DEDUP_REMOVED lines=11> */
[----:B------:R-:W-:Y:S01]  /*af90*/  F2FP.SATFINITE.E4M3.F32.PACK_AB_MERGE_C R35, R176, R33, R35 ;  /* 0x00000021b023723e */ /* 0x000fe20004807023 */
[----:B------:R-:W-:Y:S01]  /*afa0*/  FMUL.FTZ R95, R95, R13 ;  /* 0x0000000d5f5f7220 */ /* 0x000fe20000410000 */
[----:B------:R-:W-:Y:S01]  /*afb0*/  F2FP.SATFINITE.E4M3.F32.PACK_AB_MERGE_C R27, R170, R27, RZ ;  /* 0x0000001baa1b723e */ /* 0x000fe200048070ff */
[-C--:B------:R-:W-:Y:S01]  /*afc0*/  FMUL.FTZ R98, R98, R13.reuse ;  /* 0x0000000d62627220 */ /* 0x080fe20000410000 */
        /* <DEDUP_REMOVED lines=90> */
[----:B------:R-:W-:Y:S02]  /*b570*/  IMAD.MOV.U32 R14, RZ, RZ, R2 ;  /* 0x000000ffff0e7224 */ /* 0x000fe400078e0002 */
[----:B------:R-:W-:Y:S01]  /*b580*/  IMAD.MOV.U32 R162, RZ, RZ, R35 ;  /* 0x000000ffffa27224 */ /* 0x000fe200078e0023 */
[----:B------:R-:W-:Y:S06]  /*b590*/  @P2 BRA `(.L_x_926) ;  /* 0xffffffd800802947 */ /* 0x000fec000383ffff */
[----:B------:R-:W-:-:S05]  /*b5a0*/  UMOV UR4, UR5 ;  /* 0x0000000500047c82 */ /* 0x000fca0008000000 */
.L_x_916:
[----:B------:R-:W-:-:S13]  /*b5b0*/  ISETP.GE.AND P2, PT, R9, R18, PT ;  /* 0x000000120900720c */ /* 0x000fda0003f46270 */
[----:B------:R-:W-:Y:S05]  /*b5c0*/  @!P2 BRA `(.L_x_927) ;  /* 0x0000003400b4a947 */ /* 0x000fea0003800000 */
[C---:B------:R-:W-:Y:S01]  /*b5d0*/  VIADD R12, R19.reuse, 0x8 ;  /* 0x00000008130c7836 */ /* 0x040fe20000000000 */
[----:B------:R-:W-:Y:S01]  /*b5e0*/  IADD3 R19, -R19, 0xb, RZ ;  /* 0x0000000b13137810 */ /* 0x000fe20007ffe1ff */
[----:B------:R-:W-:Y:S01]  /*b5f0*/  IMAD.MOV.U32 R14, RZ, RZ, R11 ;  /* 0x000000ffff0e7224 */ /* 0x000fe200078e000b */
[----:B------:R-:W-:Y:S01]  /*b600*/  UMOV UR5, UR4 ;  /* 0x0000000400057c82 */ /* 0x000fe20008000000 */
[----:B------:R-:W-:Y:S01]  /*b610*/  IMAD.MOV.U32 R13, RZ, RZ, R10 ;  /* 0x000000ffff0d7224 */ /* 0x000fe200078e000a */
[----:B------:R-:W-:Y:S01]  /*b620*/  ULDC UR33, c[0x0][0x9e4] ;  /* 0x0002790000217ab9 */ /* 0x000fe20000000800 */
[----:B------:R-:W-:Y:S01]  /*b630*/  IMAD.MOV.U32 R20, RZ, RZ, R2 ;  /* 0x000000ffff147224 */ /* 0x000fe200078e0002 */
[----:B------:R-:W-:Y:S01]  /*b640*/  ULDC UR34, c[0x0][0x288] ;  /* 0x0000a20000227ab9 */ /* 0x000fe20000000800 */
[----:B------:R-:W-:Y:S01]  /*b650*/  ULDC UR35, c[0x0][0x2f0] ;  /* 0x0000bc0000237ab9 */ /* 0x000fe20000000800 */
[----:B------:R-:W-:-:S05]  /*b660*/  ULDC UR42, c[0x0][0x9e0] ;  /* 0x00027800002a7ab9 */ /* 0x000fca0000000800 */
.L_x_945:
        /* <DEDUP_REMOVED lines=9> */
.L_x_929:
[----:B------:R-:W-:Y:S01]  /*b700*/  ULEA UR10, UR4, UR36, 0x3 ;  /* 0x00000024040a7291 */ /* 0x000fe2000f8e183f */
[----:B------:R-:W-:-:S08]  /*b710*/  SHF.L.U32 R10, R2, 0x1f, RZ ;  /* 0x0000001f020a7819 */ /* 0x000fd000000006ff */
[----:B------:R0:W1:Y:S01]  /*b720*/  SYNCS.PHASECHK.TRANS64.TRYWAIT P3, [UR10+0x22830], R10 ;  /* 0x0228300aff0075a7 */ /* 0x000062000806014a */
[----:B------:R-:W-:Y:S05]  /*b730*/  @!P0 BRA `(.L_x_930) ;  /* 0x0000000000048947 */ /* 0x000fea0003800000 */
[----:B------:R-:W-:Y:S01]  /*b740*/  BPT.TRAP 0x1 ;  /* 0x000000040000795c */ /* 0x000fe20000300000 */
.L_x_930:
[----:B-1----:R-:W-:Y:S05]  /*b750*/  @P3 BRA `(.L_x_928) ;  /* 0x0000000000083947 */ /* 0x002fea0003800000 */
[----:B------:R-:W1:Y:S02]  /*b760*/  SYNCS.PHASECHK.TRANS64.TRYWAIT P3, [UR10+0x22830], R10 ;  /* 0x0228300aff0075a7 */ /* 0x000e64000806014a */
[----:B-1----:R-:W-:Y:S05]  /*b770*/  @!P3 BRA `(.L_x_931) ;  /* 0x000000a0000cb947 */ /* 0x002fea0003800000 */
.L_x_928:
[----:B------:R2:W-:Y:S01]  /*b780*/  BAR.SYNC.DEFER_BLOCKING R12, 0x100 ;  /* 0x0004000c0000751d */ /* 0x0005e20000010000 */
[----:B------:R-:W-:Y:S01]  /*b790*/  R2UR UR28, R6 ;  /* 0x00000000061c72ca */ /* 0x000fe200000e0000 */
[----:B------:R-:W-:Y:S01]  /*b7a0*/  UIMAD UR30, UR4, 0x600, UR6 ;  /* 0x00000600041e78a4 */ /* 0x000fe2000f8e0206 */
[----:B------:R-:W-:-:S03]  /*b7b0*/  R2UR UR29, R7 ;  /* 0x00000000071d72ca */ /* 0x000fc600000e0000 */
[----:B------:R-:W-:Y:S01]  /*b7c0*/  UMOV UR31, 0x80000020 ;  /* 0x80000020001f7882 */ /* 0x000fe20000000000 */
[----:B------:R-:W-:Y:S01]  /*b7d0*/  UIADD3 UR10, UR30, 0x2, URZ ;  /* 0x000000021e0a7890 */ /* 0x000fe2000fffe03f */
        /* <DEDUP_REMOVED lines=27> */
[----:B--2---:R-:W-:Y:S05]  /*b990*/  @P2 BRA `(.L_x_932) ;  /* 0x0000000000282947 */ /* 0x004fea0003800000 */
[----:B------:R-:W-:Y:S05]  /*b9a0*/  @!P0 BRA `(.L_x_933) ;  /* 0x0000000000048947 */ /* 0x000fea0003800000 */
[----:B------:R-:W-:Y:S01]  /*b9b0*/  BPT.TRAP 0x1 ;  /* 0x000000040000795c */ /* 0x000fe20000300000 */
.L_x_933:
[----:B------:R-:W-:Y:S01]  /*b9c0*/  ULEA UR10, UR5, UR36, 0x3 ;  /* 0x00000024050a7291 */ /* 0x000fe2000f8e183f */
[----:B01----:R-:W-:-:S08]  /*b9d0*/  SHF.L.U32 R10, R20, 0x1f, RZ ;  /* 0x0000001f140a7819 */ /* 0x003fd000000006ff */
[----:B------:R0:W1:Y:S01]  /*b9e0*/  SYNCS.PHASECHK.TRANS64.TRYWAIT P2, [UR10+0x22850], R10 ;  /* 0x0228500aff0075a7 */ /* 0x000062000804014a */
[----:B------:R-:W-:Y:S05]  /*b9f0*/  @!P0 BRA `(.L_x_934) ;  /* 0x0000000000048947 */ /* 0x000fea0003800000 */
[----:B------:R-:W-:Y:S01]  /*ba00*/  BPT.TRAP 0x1 ;  /* 0x000000040000795c */ /* 0x000fe20000300000 */
.L_x_934:
[----:B-1----:R-:W-:Y:S05]  /*ba10*/  @P2 BRA `(.L_x_932) ;  /* 0x0000000000082947 */ /* 0x002fea0003800000 */
[----:B------:R-:W1:Y:S02]  /*ba20*/  SYNCS.PHASECHK.TRANS64.TRYWAIT P2, [UR10+0x22850], R10 ;  /* 0x0228500aff0075a7 */ /* 0x000e64000804014a */
[----:B-1----:R-:W-:Y:S05]  /*ba30*/  @!P2 BRA `(.L_x_935) ;  /* 0x0000009c0074a947 */ /* 0x002fea0003800000 */
.L_x_932:
[----:B------:R-:W-:Y:S01]  /*ba40*/  UIADD3 UR10, UR36, 0x400, URZ ;  /* 0x00000400240a7890 */ /* 0x000fe2000fffe03f */
[----:B------:R-:W-:Y:S01]  /*ba50*/  WARPGROUP.ARRIVE ;  /* 0x00000000000079c5 */ /* 0x000fe20000000000 */
[----:B------:R-:W-:Y:S01]  /*ba60*/  UMOV UR11, 0x40000040 ;  /* 0x40000040000b7882 */ /* 0x000fe20000000000 */
[C---:B------:R-:W-:Y:S01]  /*ba70*/  FMUL.FTZ R21, R0.reuse, R34 ;  /* 0x0000002200157220 */ /* 0x040fe20000410000 */
[----:B------:R-:W-:Y:S01]  /*ba80*/  USHF.R.U32.HI UR10, URZ, 0x4, UR10 ;  /* 0x000000043f0a7899 */ /* 0x000fe2000801160a */
[C---:B------:R-:W-:Y:S01]  /*ba90*/  FMUL.FTZ R34, R0.reuse, R55 ;  /* 0x0000003700227220 */ /* 0x040fe20000410000 */
[C---:B------:R-:W-:Y:S01]  /*baa0*/  FMUL.FTZ R22, R0.reuse, R35 ;  /* 0x0000002300167220 */ /* 0x040fe20000410000 */
[----:B------:R-:W2:Y:S01]  /*bab0*/  @P5 LDC R55, c[0x0][0x44c] ;  /* 0x00011300ff375b82 */ /* 0x000ea20000000800 */
[----:B------:R-:W-:Y:S01]  /*bac0*/  ULOP3.LUT UR10, UR10, 0x3fff, URZ, 0xc0, !UPT ;  /* 0x00003fff0a0a7892 */ /* 0x000fe2000f8ec03f */
[C---:B------:R-:W-:Y:S01]  /*bad0*/  FMUL.FTZ R35, R0.reuse, R36 ;  /* 0x0000002400237220 */ /* 0x040fe20000410000 */
[C---:B------:R-:W-:Y:S01]  /*bae0*/  FMUL.FTZ R36, R0.reuse, R58 ;  /* 0x0000003a00247220 */ /* 0x040fe20000410000 */
[----:B------:R-:W-:Y:S01]  /*baf0*/  FMUL.FTZ R58, R0, R60 ;  /* 0x0000003c003a7220 */ /* 0x000fe20000410000 */
[----:B------:R-:W-:Y:S01]  /*bb00*/  ULOP3.LUT UR10, UR10, 0x10000, URZ, 0xfc, !UPT ;  /* 0x000100000a0a7892 */ /* 0x000fe2000f8efc3f */
[----:B------:R-:W-:-:S02]  /*bb10*/  IMAD.U32 R60, RZ, RZ, UR4 ;  /* 0x00000004ff3c7e24 */ /* 0x000fc4000f8e00ff */
[C---:B------:R-:W-:Y:S01]  /*bb20*/  FMUL.FTZ R23, R0.reuse, R38 ;  /* 0x0000002600177220 */ /* 0x040fe20000410000 */
[C---:B------:R-:W-:Y:S01]  /*bb30*/  FMUL.FTZ R38, R0.reuse, R63 ;  /* 0x0000003f00267220 */ /* 0x040fe20000410000 */
[----:B------:R-:W-:Y:S01]  /*bb40*/  ULEA UR14, UR5, UR10, 0xa ;  /* 0x0000000a050e7291 */ /* 0x000fe2000f8e503f */
[C---:B------:R-:W-:Y:S01]  /*bb50*/  FMUL.FTZ R63, R0.reuse, R65 ;  /* 0x00000041003f7220 */ /* 0x040fe20000410000 */
[----:B------:R-:W-:Y:S02]  /*bb60*/  IMAD.MOV.U32 R65, RZ, RZ, R8 ;  /* 0x000000ffff417224 */ /* 0x000fe400078e0008 */
[C---:B-1----:R-:W-:Y:S01]  /*bb70*/  FMUL.FTZ R11, R0.reuse, R26 ;  /* 0x0000001a000b7220 */ /* 0x042fe20000410000 */
[C---:B0-----:R-:W-:Y:S01]  /*bb80*/  FMUL.FTZ R10, R0.reuse, R27 ;  /* 0x0000001b000a7220 */ /* 0x041fe20000410000 */
[C---:B------:R-:W-:Y:S01]  /*bb90*/  FMUL.FTZ R15, R0.reuse, R30 ;  /* 0x0000001e000f7220 */ /* 0x040fe20000410000 */
[C---:B------:R-:W-:Y:S01]  /*bba0*/  FMUL.FTZ R20, R0.reuse, R31 ;  /* 0x0000001f00147220 */ /* 0x040fe20000410000 */
[----:B------:R-:W-:Y:S01]  /*bbb0*/  UMOV UR10, UR14 ;  /* 0x0000000e000a7c82 */ /* 0x000fe20008000000 */
[C---:B------:R-:W-:Y:S01]  /*bbc0*/  FMUL.FTZ R26, R0.reuse, R43 ;  /* 0x0000002b001a7220 */ /* 0x040fe20000410000 */
[----:B------:R-:W-:Y:S01]  /*bbd0*/  QGMMA.64x128x32.F32.E4M3.E4M3 R88, R164, gdesc[UR8], R88, gsb0 ;  /* 0x01e00008a4587df3 */ /* 0x000fe20008000858 */
[----:B------:R-:W-:Y:S01]  /*bbe0*/  UIADD3 UR10, UR14, 0x2, URZ ;  /* 0x000000020e0a7890 */ /* 0x000fe2000fffe03f */
[C---:B------:R-:W-:Y:S01]  /*bbf0*/  FMUL.FTZ R27, R0.reuse, R46 ;  /* 0x0000002e001b7220 */ /* 0x040fe20000410000 */
[----:B------:R-:W-:Y:S01]  /*bc00*/  UMOV UR11, 0x40000040 ;  /* 0x40000040000b7882 */ /* 0x000fe20000000000 */
        /* <DEDUP_REMOVED lines=26> */
[----:B------:R-:W1:Y:S08]  /*bdb0*/  MUFU.TANH R10, R10 ;  /* 0x0000000a000a7308 */ /* 0x000e700000002400 */
        /* <DEDUP_REMOVED lines=19> */
[C---:B------:R-:W-:Y:S01]  /*bef0*/  FMUL.FTZ R64, R0.reuse, R68 ;  /* 0x0000004400407220 */ /* 0x040fe20000410000 */
[----:B------:R-:W-:Y:S01]  /*bf00*/  QGMMA.64x128x32.F32.E4M3.E4M3 R88, R160, gdesc[UR8], R88, gsb0 ;  /* 0x01e00008a0587df3 */ /* 0x000fe20008000858 */
[----:B------:R-:W-:Y:S01]  /*bf10*/  UIADD3 UR10, UR14, 0x4, URZ ;  /* 0x000000040e0a7890 */ /* 0x000fe2000fffe03f */
[----:B------:R-:W5:Y:S01]  /*bf20*/  @P5 LDC R68, c[0x0][0x450] ;  /* 0x00011400ff445b82 */ /* 0x000f620000000800 */
        /* <DEDUP_REMOVED lines=31> */
[----:B------:R-:W-:Y:S01]  /*c120*/  FMUL.FTZ R59, R0, R61 ;  /* 0x0000003d003b7220 */ /* 0x000fe20000410000 */
[----:B--2---:R-:W-:Y:S01]  /*c130*/  @P5 IMAD.HI.U32 R61, R8, R55, RZ ;  /* 0x00000037083d5227 */ /* 0x004fe200078e00ff */
[----:B------:R-:W-:Y:S01]  /*c140*/  @!P1 LEA R55, R60, UR36, 0x3 ;  /* 0x000000243c379c11 */ /* 0x000fe2000f8e18ff */
[----:B------:R-:W-:Y:S01]  /*c150*/  QGMMA.64x128x32.F32.E4M3.E4M3 R88, R156, gdesc[UR8], R88, gsb0 ;  /* 0x01e000089c587df3 */ /* 0x000fe20008000858 */
[----:B------:R-:W-:Y:S01]  /*c160*/  UIADD3 UR10, UR14, 0x6, URZ ;  /* 0x000000060e0a7890 */ /* 0x000fe2000fffe03f */
[----:B------:R-:W-:Y:S01]  /*c170*/  FMUL.FTZ R161, R0, R40 ;  /* 0x0000002800a17220 */ /* 0x000fe20000410000 */
[----:B------:R-:W-:Y:S01]  /*c180*/  UMOV UR11, 0x40000040 ;  /* 0x40000040000b7882 */ /* 0x000fe20000000000 */
[----:B-----5:R-:W-:Y:S01]  /*c190*/  @P5 SHF.R.U32.HI R65, RZ, R68, R61 ;  /* 0x00000044ff415219 */ /* 0x020fe2000001163d */
[----:B------:R-:W-:-:S02]  /*c1a0*/  @!P1 VIADD R55, R55, 0x22840 ;  /* 0x0002284037379836 */ /* 0x000fc40000000000 */
[C---:B------:R-:W-:Y:S01]  /*c1b0*/  FMUL.FTZ R162, R0.reuse, R41 ;  /* 0x0000002900a27220 */ /* 0x040fe20000410000 */
[C---:B------:R-:W-:Y:S01]  /*c1c0*/  FMUL.FTZ R163, R0.reuse, R52 ;  /* 0x0000003400a37220 */ /* 0x040fe20000410000 */
[C---:B------:R-:W-:Y:S01]  /*c1d0*/  FMUL.FTZ R41, R0.reuse, R66 ;  /* 0x0000004200297220 */ /* 0x040fe20000410000 */
[C---:B------:R-:W-:Y:S01]  /*c1e0*/  FMUL.FTZ R40, R0.reuse, R67 ;  /* 0x0000004300287220 */ /* 0x040fe20000410000 */
[----:B------:R-:W-:Y:S01]  /*c1f0*/  @!P1 PRMT R55, RZ, 0x654, R55 ;  /* 0x00000654ff379816 */ /* 0x000fe20000000037 */
[----:B------:R-:W-:Y:S01]  /*c200*/  FMUL.FTZ R52, R0, R83 ;  /* 0x0000005300347220 */ /* 0x000fe20000410000 */
[----:B------:R-:W2:Y:S08]  /*c210*/  MUFU.TANH R160, R160 ;  /* 0x000000a000a07308 */ /* 0x000eb00000002400 */
        /* <DEDUP_REMOVED lines=18> */
[----:B------:R-:W-:-:S04]  /*c340*/  IMAD.SHL.U32 R158, R9, 0x80, RZ ;  /* 0x00000080099e7824 */ /* 0x000fc800078e00ff */
[----:B------:R-:W0:Y:S01]  /*c350*/  MUFU.TANH R156, R72 ;  /* 0x00000048009c7308 */ /* 0x000e220000002400 */
[----:B------:R-:W-:Y:S01]  /*c360*/  QGMMA.64x128x32.F32.E4M3.E4M3 R88, R152, gdesc[UR8], R88, gsb0 ;  /* 0x01e0000898587df3 */ /* 0x000fe20008000858 */
[----:B------:R-:W-:-:S05]  /*c370*/  IADD3 R60, -R158, 0x1, RZ ;  /* 0x000000019e3c7810 */ /* 0x000fca0007ffe1ff */
[----:B------:R-:W-:Y:S01]  /*c380*/  IMAD R61, R3, -0x2, R60 ;  /* 0xfffffffe033d7824 */ /* 0x000fe200078e023c */
[----:B------:R-:W0:Y:S01]  /*c390*/  MUFU.TANH R47, R47 ;  /* 0x0000002f002f7308 */ /* 0x000e220000002400 */
[----:B------:R-:W5:Y:S02]  /*c3a0*/  SHFL.IDX PT, R60, R65, RZ, 0x1c1f ;  /* 0x001c1fff413c7589 */ /* 0x000f6400000e0000 */
[----:B------:R-:W-:-:S04]  /*c3b0*/  IMAD R61, R16, UR35, R61 ;  /* 0x00000023103d7c24 */ /* 0x000fc8000f8e023d */
[----:B------:R-:W-:Y:S01]  /*c3c0*/  VIADD R61, R61, -UR34 ;  /* 0x800000223d3d7c36 */ /* 0x000fe20008000000 */
        /* <DEDUP_REMOVED lines=17> */
[----:B-1----:R-:W-:Y:S01]  /*c4e0*/  FMUL.FTZ R55, R0, R87 ;  /* 0x0000005700377220 */ /* 0x002fe20000410000 */
[----:B------:R-:W-:-:S04]  /*c4f0*/  VIADD R87, R61, UR42 ;  /* 0x0000002a3d577c36 */ /* 0x000fc80008000000 */
[----:B------:R-:W-:Y:S01]  /*c500*/  IMAD.IADD R67, R87, 0x1, R60 ;  /* 0x0000000157437824 */ /* 0x000fe200078e023c */
[----:B------:R-:W1:Y:S01]  /*c510*/  MUFU.TANH R55, R55 ;  /* 0x0000003700377308 */ /* 0x000e620000002400 */
[----:B0-234-:R-:W-:Y:S05]  /*c520*/  @!P6 BRA `(.L_x_936) ;  /* 0x00000000005ce947 */ /* 0x01dfea0003800000 */
[----:B------:R-:W-:Y:S01]  /*c530*/  IMAD R60, R16, UR35, R60 ;  /* 0x00000023103c7c24 */ /* 0x000fe2000f8e023c */
[----:B------:R-:W-:Y:S03]  /*c540*/  BSSY B0, `(.L_x_937) ;  /* 0x0000011000007945 */ /* 0x000fe60003800000 */
[----:B------:R-:W-:-:S05]  /*c550*/  VIADD R71, R60, -UR34 ;  /* 0x800000223c477c36 */ /* 0x000fca0008000000 */
        /* <DEDUP_REMOVED lines=10> */
.L_x_938:
[----:B------:R-:W-:-:S05]  /*c600*/  IMAD.U32 R68, RZ, RZ, UR33 ;  /* 0x00000021ff447e24 */ /* 0x000fca000f8e00ff */
[----:B------:R-:W-:-:S13]  /*c610*/  ISETP.NE.AND P2, PT, R68, 0x1, PT ;  /* 0x000000014400780c */ /* 0x000fda0003f45270 */
[----:B------:R-:W0:Y:S02]  /*c620*/  @P2 LDC.64 R60, c[0x0][0x9e8] ;  /* 0x00027a00ff3c2b82 */ /* 0x000e240000000a00 */
[----:B0-----:R-:W-:-:S05]  /*c630*/  @P2 IMAD.HI.U32 R60, R71, R60, RZ ;  /* 0x0000003c473c2227 */ /* 0x001fca00078e00ff */
[----:B------:R-:W-:-:S07]  /*c640*/  @P2 SHF.R.U32.HI R71, RZ, R61, R60 ;  /* 0x0000003dff472219 */ /* 0x000fce000001163c */
.L_x_939:
[----:B------:R-:W-:Y:S05]  /*c650*/  BSYNC B0 ;  /* 0x0000000000007941 */ /* 0x000fea0003800000 */
.L_x_937:
[----:B------:R-:W-:-:S04]  /*c660*/  IMAD R60, R71, R68, -R158 ;  /* 0x00000044473c7224 */ /* 0x000fc800078e0a9e */
[----:B------:R-:W-:-:S05]  /*c670*/  IMAD R60, R3, -0x2, R60 ;  /* 0xfffffffe033c7824 */ /* 0x000fca00078e023c */
[----:B------:R-:W-:Y:S02]  /*c680*/  VIADDMNMX R67, R60, R68, R67, PT ;  /* 0x000000443c437246 */ /* 0x000fe40003800143 */
[----:B------:R-:W-:-:S07]  /*c690*/  VIMNMX R69, R69, R60, !PT ;  /* 0x0000003c45457248 */ /* 0x000fce0007fe0100 */
.L_x_936:
        /* <DEDUP_REMOVED lines=79> */
[----:B------:R-:W0:Y:S01]  /*cb90*/  SHFL.IDX PT, R156, R65, 0x1, 0x1c1f ;  /* 0x003c1f00419c7f89 */ /* 0x000e2200000e0000 */
[----:B------:R-:W-:-:S02]  /*cba0*/  ISETP.GT.AND P4, PT, R69, 0x68, P2 ;  /* 0x000000684500780c */ /* 0x000fc40001784270 */
[----:B------:R-:W-:Y:S02]  /*cbb0*/  ISETP.GT.AND P3, PT, R69, 0x69, P2 ;  /* 0x000000694500780c */ /* 0x000fe40001764270 */
[C---:B------:R-:W-:Y:S02]  /*cbc0*/  ISETP.LT.OR P4, PT, R67.reuse, 0x69, P4 ;  /* 0x000000694300780c */ /* 0x040fe40002781670 */
[----:B------:R-:W-:Y:S02]  /*cbd0*/  ISETP.LT.OR P3, PT, R67, 0x6a, P3 ;  /* 0x0000006a4300780c */ /* 0x000fe40001f61670 */
[----:B------:R-:W-:Y:S02]  /*cbe0*/  FSEL R60, R75, -INF , !P4 ;  /* 0xff8000004b3c7808 */ /* 0x000fe40006000000 */
[----:B------:R-:W-:Y:S02]  /*cbf0*/  FSEL R58, R77, -INF , !P3 ;  /* 0xff8000004d3a7808 */ /* 0x000fe40005800000 */
[----:B------:R-:W-:-:S02]  /*cc00*/  ISETP.GT.AND P4, PT, R69, 0x70, P2 ;  /* 0x000000704500780c */ /* 0x000fc40001784270 */
[----:B------:R-:W-:Y:S02]  /*cc10*/  ISETP.GT.AND P3, PT, R69, 0x71, P2 ;  /* 0x000000714500780c */ /* 0x000fe40001764270 */
[C---:B------:R-:W-:Y:S02]  /*cc20*/  ISETP.LT.OR P4, PT, R67.reuse, 0x71, P4 ;  /* 0x000000714300780c */ /* 0x040fe40002781670 */
[----:B------:R-:W-:Y:S02]  /*cc30*/  ISETP.LT.OR P3, PT, R67, 0x72, P3 ;  /* 0x000000724300780c */ /* 0x000fe40001f61670 */
[----:B------:R-:W-:Y:S02]  /*cc40*/  FSEL R56, R79, -INF , !P4 ;  /* 0xff8000004f387808 */ /* 0x000fe40006000000 */
[----:B------:R-:W-:Y:S01]  /*cc50*/  FSEL R44, R81, -INF , !P3 ;  /* 0xff800000512c7808 */ /* 0x000fe20005800000 */
[--C-:B0-----:R-:W-:Y:S01]  /*cc60*/  IMAD.IADD R29, R87, 0x1, R156.reuse ;  /* 0x00000001571d7824 */ /* 0x101fe200078e029c */
[----:B------:R-:W-:Y:S01]  /*cc70*/  ISETP.GT.AND P4, PT, R69, 0x78, P2 ;  /* 0x000000784500780c */ /* 0x000fe20001784270 */
[----:B------:R-:W-:Y:S01]  /*cc80*/  IMAD.IADD R35, R153, 0x1, R156 ;  /* 0x0000000199237824 */ /* 0x000fe200078e029c */
[----:B------:R-:W-:-:S02]  /*cc90*/  ISETP.GT.AND P3, PT, R69, 0x79, P2 ;  /* 0x000000794500780c */ /* 0x000fc40001764270 */
[C---:B------:R-:W-:Y:S02]  /*cca0*/  ISETP.LT.OR P4, PT, R67.reuse, 0x79, P4 ;  /* 0x000000794300780c */ /* 0x040fe40002781670 */
[----:B------:R-:W-:Y:S02]  /*ccb0*/  ISETP.LT.OR P3, PT, R67, 0x7a, P3 ;  /* 0x0000007a4300780c */ /* 0x000fe40001f61670 */
[----:B------:R-:W-:Y:S02]  /*ccc0*/  FSEL R48, R83, -INF , !P4 ;  /* 0xff80000053307808 */ /* 0x000fe40006000000 */
[----:B------:R-:W-:Y:S01]  /*ccd0*/  FSEL R32, R85, -INF , !P3 ;  /* 0xff80000055207808 */ /* 0x000fe20005800000 */
[----:B------:R-:W-:Y:S08]  /*cce0*/  @!P6 BRA `(.L_x_940) ;  /* 0x00000000005ce947 */ /* 0x000ff00003800000 */
        /* <DEDUP_REMOVED lines=13> */
.L_x_942:
[----:B------:R-:W-:-:S05]  /*cdc0*/  IMAD.U32 R49, RZ, RZ, UR33 ;  /* 0x00000021ff317e24 */ /* 0x000fca000f8e00ff */
[----:B------:R-:W-:-:S13]  /*cdd0*/  ISETP.NE.AND P3, PT, R49, 0x1, PT ;  /* 0x000000013100780c */ /* 0x000fda0003f65270 */
[----:B------:R-:W0:Y:S02]  /*cde0*/  @P3 LDC.64 R156, c[0x0][0x9e8] ;  /* 0x00027a00ff9c3b82 */ /* 0x000e240000000a00 */
[----:B0-----:R-:W-:-:S05]  /*cdf0*/  @P3 IMAD.HI.U32 R156, R45, R156, RZ ;  /* 0x0000009c2d9c3227 */ /* 0x001fca00078e00ff */
[----:B------:R-:W-:-:S07]  /*ce00*/  @P3 SHF.R.U32.HI R45, RZ, R157, R156 ;  /* 0x0000009dff2d3219 */ /* 0x000fce000001169c */
.L_x_943:
[----:B------:R-:W-:Y:S05]  /*ce10*/  BSYNC B0 ;  /* 0x0000000000007941 */ /* 0x000fea0003800000 */
.L_x_941:
[----:B------:R-:W-:-:S04]  /*ce20*/  IMAD R156, R45, R49, -R158 ;  /* 0x000000312d9c7224 */ /* 0x000fc800078e0a9e */
[----:B------:R-:W-:-:S05]  /*ce30*/  IMAD R156, R3, -0x2, R156 ;  /* 0xfffffffe039c7824 */ /* 0x000fca00078e029c */
[----:B------:R-:W-:Y:S02]  /*ce40*/  VIADDMNMX R29, R156, R49, R29, PT ;  /* 0x000000319c1d7246 */ /* 0x000fe4000380011d */
[----:B------:R-:W-:-:S07]  /*ce50*/  VIMNMX R35, R35, R156, !PT ;  /* 0x0000009c23237248 */ /* 0x000fce0007fe0100 */
.L_x_940:
[----:B------:R-:W-:Y:S02]  /*ce60*/  FMNMX.FTZ R45, R180, R13, !PT ;  /* 0x0000000db42d7209 */ /* 0x000fe40007810000 */
[C---:B------:R-:W-:Y:S02]  /*ce70*/  ISETP.GT.AND P4, PT, R35.reuse, 0x1, P2 ;  /* 0x000000012300780c */ /* 0x040fe40001784270 */
        /* <DEDUP_REMOVED lines=12> */
[----:B------:R-:W-:Y:S01]  /*cf40*/  FMNMX.FTZ R45, R186, R45, !PT ;  /* 0x0000002dba2d7209 */ /* 0x000fe20007810000 */
[----:B------:R-:W0:Y:S01]  /*cf50*/  LDC R15, c[0x0][0x988] ;  /* 0x00026200ff0f7b82 */ /* 0x000e220000000800 */
        /* <DEDUP_REMOVED lines=49> */
[C---:B------:R-:W-:Y:S01]  /*d270*/  ISETP.LT.OR P4, PT, R29.reuse, 0x2a, P4 ;  /* 0x0000002a1d00780c */ /* 0x040fe20002781670 */
[----:B------:R-:W2:Y:S01]  /*d280*/  SHFL.BFLY PT, R10, R45, 0x2, 0x1f ;  /* 0x0c401f002d0a7f89 */ /* 0x000ea200000e0000 */
[----:B------:R-:W-:-:S02]  /*d290*/  ISETP.LT.OR P3, PT, R29, 0x31, P3 ;  /* 0x000000311d00780c */ /* 0x000fc40001f61670 */
[----:B------:R-:W-:Y:S02]  /*d2a0*/  FSEL R28, R28, -INF , !P4 ;  /* 0xff8000001c1c7808 */ /* 0x000fe40006000000 */
[C---:B------:R-:W-:Y:S02]  /*d2b0*/  ISETP.GT.AND P4, PT, R35.reuse, 0x31, P2 ;  /* 0x000000312300780c */ /* 0x040fe40001784270 */
[----:B------:R-:W-:Y:S02]  /*d2c0*/  FSEL R30, R30, -INF , !P3 ;  /* 0xff8000001e1e7808 */ /* 0x000fe40005800000 */
[----:B------:R-:W-:Y:S02]  /*d2d0*/  ISETP.GT.AND P3, PT, R35, 0x38, P2 ;  /* 0x000000382300780c */ /* 0x000fe40001764270 */
[C---:B------:R-:W-:Y:S02]  /*d2e0*/  ISETP.LT.OR P4, PT, R29.reuse, 0x32, P4 ;  /* 0x000000321d00780c */ /* 0x040fe40002781670 */
[----:B------:R-:W-:-:S02]  /*d2f0*/  ISETP.LT.OR P3, PT, R29, 0x39, P3 ;  /* 0x000000391d00780c */ /* 0x000fc40001f61670 */
[----:B------:R-:W-:Y:S02]  /*d300*/  FSEL R176, R31, -INF , !P4 ;  /* 0xff8000001fb07808 */ /* 0x000fe40006000000 */
[----:B------:R-:W-:Y:S02]  /*d310*/  ISETP.GT.AND P4, PT, R35, 0x39, P2 ;  /* 0x000000392300780c */ /* 0x000fe40001784270 */
[----:B------:R-:W-:Y:S02]  /*d320*/  FSEL R178, R33, -INF , !P3 ;  /* 0xff80000021b27808 */ /* 0x000fe40005800000 */
[----:B------:R-:W-:Y:S02]  /*d330*/  ISETP.GT.AND P3, PT, R35, 0x40, P2 ;  /* 0x000000402300780c */ /* 0x000fe40001764270 */
[----:B------:R-:W-:Y:S02]  /*d340*/  ISETP.LT.OR P4, PT, R29, 0x3a, P4 ;  /* 0x0000003a1d00780c */ /* 0x000fe40002781670 */
[----:B--2---:R-:W-:-:S02]  /*d350*/  FMNMX.FTZ R10, R45, R10, !PT ;  /* 0x0000000a2d0a7209 */ /* 0x004fc40007810000 */
[----:B------:R-:W-:Y:S02]  /*d360*/  ISETP.LT.OR P3, PT, R29, 0x41, P3 ;  /* 0x000000411d00780c */ /* 0x000fe40001f61670 */
[----:B------:R-:W-:Y:S01]  /*d370*/  FSEL R34, R34, -INF , !P4 ;  /* 0xff80000022227808 */ /* 0x000fe20006000000 */
[----:B------:R-:W2:Y:S01]  /*d380*/  SHFL.BFLY PT, R21, R10, 0x1, 0x1f ;  /* 0x0c201f000a157f89 */ /* 0x000ea200000e0000 */
[----:B------:R-:W-:Y:S02]  /*d390*/  FSEL R36, R36, -INF , !P3 ;  /* 0xff80000024247808 */ /* 0x000fe40005800000 */
[----:B------:R-:W-:-:S04]  /*d3a0*/  ISETP.GT.AND P3, PT, R35, 0x41, P2 ;  /* 0x000000412300780c */ /* 0x000fc80001764270 */
[----:B------:R-:W-:Y:S02]  /*d3b0*/  ISETP.LT.OR P3, PT, R29, 0x42, P3 ;  /* 0x000000421d00780c */ /* 0x000fe40001f61670 */
[----:B--2---:R-:W-:-:S04]  /*d3c0*/  FMNMX.FTZ R10, R10, R21, !PT ;  /* 0x000000150a0a7209 */ /* 0x004fc80007810000 */
[C---:B------:R-:W-:Y:S01]  /*d3d0*/  FSETP.NEU.FTZ.AND P4, PT, R10.reuse, -INF , PT ;  /* 0xff8000000a00780b */ /* 0x040fe20003f9d000 */
[----:B0-----:R-:W-:-:S05]  /*d3e0*/  FFMA.FTZ R33, R10, R15, -8 ;  /* 0xc10000000a217423 */ /* 0x001fca000001000f */
[----:B------:R-:W-:-:S05]  /*d3f0*/  FSEL R33, R33, RZ, P4 ;  /* 0x000000ff21217208 */ /* 0x000fca0002000000 */
[-CC-:B------:R-:W-:Y:S01]  /*d400*/  FFMA.FTZ R20, R180, R15.reuse, -R33.reuse ;  /* 0x0000000fb4147223 */ /* 0x180fe20000010821 */
[----:B------:R-:W-:Y:S01]  /*d410*/  FSEL R180, R37, -INF , !P3 ;  /* 0xff80000025b47808 */ /* 0x000fe20005800000 */
[-CC-:B------:R-:W-:Y:S01]  /*d420*/  FFMA.FTZ R21, R184, R15.reuse, -R33.reuse ;  /* 0x0000000fb8157223 */ /* 0x180fe20000010821 */
[----:B------:R-:W-:Y:S01]  /*d430*/  ISETP.GT.AND P3, PT, R35, 0x48, P2 ;  /* 0x000000482300780c */ /* 0x000fe20001764270 */
[-CC-:B------:R-:W-:Y:S01]  /*d440*/  FFMA.FTZ R25, R192, R15.reuse, -R33.reuse ;  /* 0x0000000fc0197223 */ /* 0x180fe20000010821 */
[----:B------:R-:W-:-:S01]  /*d450*/  FFMA.FTZ R31, R182, R15, -R33 ;  /* 0x0000000fb61f7223 */ /* 0x000fc20000010821 */
[-CC-:B------:R-:W-:Y:S01]  /*d460*/  FFMA.FTZ R182, R162, R15.reuse, -R33.reuse ;  /* 0x0000000fa2b67223 */ /* 0x180fe20000010821 */
[----:B------:R-:W-:Y:S01]  /*d470*/  ISETP.LT.OR P3, PT, R29, 0x49, P3 ;  /* 0x000000491d00780c */ /* 0x000fe20001f61670 */
[-CC-:B------:R-:W-:Y:S01]  /*d480*/  FFMA.FTZ R45, R80, R15.reuse, -R33.reuse ;  /* 0x0000000f502d7223 */ /* 0x180fe20000010821 */
[----:B------:R-:W-:-:S01]  /*d490*/  FFMA.FTZ R22, R196, R15, -R33 ;  /* 0x0000000fc4167223 */ /* 0x000fc20000010821 */
[-CC-:B------:R-:W-:Y:S01]  /*d4a0*/  FFMA.FTZ R23, R194, R15.reuse, -R33.reuse ;  /* 0x0000000fc2177223 */ /* 0x180fe20000010821 */
[----:B------:R-:W-:Y:S01]  /*d4b0*/  FSEL R184, R39, -INF , !P3 ;  /* 0xff80000027b87808 */ /* 0x000fe20005800000 */
[-CC-:B------:R-:W-:Y:S01]  /*d4c0*/  FFMA.FTZ R39, R154, R15.reuse, -R33.reuse ;  /* 0x0000000f9a277223 */ /* 0x180fe20000010821 */
[----:B------:R-:W-:Y:S01]  /*d4d0*/  ISETP.GT.AND P3, PT, R35, RZ, P2 ;  /* 0x000000ff2300720c */ /* 0x000fe20001764270 */
        /* <DEDUP_REMOVED lines=9> */
[----:B------:R-:W-:Y:S01]  /*d570*/  ISETP.GT.AND P3, PT, R35, 0x49, P2 ;  /* 0x000000492300780c */ /* 0x000fe20001764270 */
[-CC-:B------:R-:W-:Y:S01]  /*d580*/  FFMA.FTZ R74, R74, R15.reuse, -R33.reuse ;  /* 0x0000000f4a4a7223 */ /* 0x180fe20000010821 */
        /* <DEDUP_REMOVED lines=9> */
[-CC-:B------:R-:W-:Y:S01]  /*d620*/  FFMA.FTZ R44, R44, R15.reuse, -R33.reuse ;  /* 0x0000000f2c2c7223 */ /* 0x180fe20000010821 */
[----:B------:R-:W-:Y:S01]  /*d630*/  ISETP.GT.AND P3, PT, R35, 0x50, P2 ;  /* 0x000000502300780c */ /* 0x000fe20001764270 */
[----:B------:R-:W-:Y:S01]  /*d640*/  FFMA.FTZ R48, R48, R15, -R33 ;  /* 0x0000000f30307223 */ /* 0x000fe20000010821 */
[----:B------:R-:W-:Y:S01]  /*d650*/  FMNMX.FTZ R11, R160, R11, !PT ;  /* 0x0000000ba00b7209 */ /* 0x000fe20007810000 */
[----:B------:R-:W-:Y:S01]  /*d660*/  MUFU.EX2 R20, R20 ;  /* 0x0000001400147308 */ /* 0x000fe20000000800 */
[----:B------:R-:W-:-:S02]  /*d670*/  ISETP.LT.OR P3, PT, R29, 0x51, P3 ;  /* 0x000000511d00780c */ /* 0x000fc40001f61670 */
[----:B------:R-:W-:Y:S02]  /*d680*/  FMNMX.FTZ R11, R164, R11, !PT ;  /* 0x0000000ba40b7209 */ /* 0x000fe40007810000 */
[----:B------:R-:W-:Y:S01]  /*d690*/  FSEL R192, R41, -INF , !P3 ;  /* 0xff80000029c07808 */ /* 0x000fe20005800000 */
[----:B------:R-:W-:Y:S01]  /*d6a0*/  FFMA.FTZ R41, R86, R15, -R33 ;  /* 0x0000000f56297223 */ /* 0x000fe20000010821 */
[----:B------:R-:W-:Y:S01]  /*d6b0*/  FMNMX.FTZ R11, R166, R11, !PT ;  /* 0x0000000ba60b7209 */ /* 0x000fe20007810000 */
[----:B------:R-:W-:Y:S01]  /*d6c0*/  MUFU.EX2 R21, R21 ;  /* 0x0000001500157308 */ /* 0x000fe20000000800 */
[----:B------:R-:W-:Y:S02]  /*d6d0*/  ISETP.GT.AND P3, PT, R35, 0x51, P2 ;  /* 0x000000512300780c */ /* 0x000fe40001764270 */
[----:B------:R-:W-:Y:S02]  /*d6e0*/  FMNMX.FTZ R11, R170, R11, !PT ;  /* 0x0000000baa0b7209 */ /* 0x000fe40007810000 */
[----:B------:R-:W-:-:S02]  /*d6f0*/  ISETP.LT.OR P3, PT, R29, 0x52, P3 ;  /* 0x000000521d00780c */ /* 0x000fc40001f61670 */
[----:B------:R-:W-:Y:S01]  /*d700*/  FMNMX.FTZ R11, R24, R11, !PT ;  /* 0x0000000b180b7209 */ /* 0x000fe20007810000 */
[----:B------:R-:W-:Y:S01]  /*d710*/  MUFU.EX2 R22, R22 ;  /* 0x0000001600167308 */ /* 0x000fe20000000800 */
[----:B------:R-:W-:Y:S02]  /*d720*/  FSEL R40, R40, -INF , !P3 ;  /* 0xff80000028287808 */ /* 0x000fe40005800000 */
[----:B------:R-:W-:Y:S02]  /*d730*/  FMNMX.FTZ R11, R172, R11, !PT ;  /* 0x0000000bac0b7209 */ /* 0x000fe40007810000 */
[----:B------:R-:W-:Y:S02]  /*d740*/  ISETP.GT.AND P3, PT, R35, 0x58, P2 ;  /* 0x000000582300780c */ /* 0x000fe40001764270 */
[----:B------:R-:W-:Y:S01]  /*d750*/  FMNMX.FTZ R11, R26, R11, !PT ;  /* 0x0000000b1a0b7209 */ /* 0x000fe20007810000 */
[----:B------:R-:W-:Y:S01]  /*d760*/  MUFU.EX2 R23, R23 ;  /* 0x0000001700177308 */ /* 0x000fe20000000800 */
[----:B------:R-:W-:-:S02]  /*d770*/  ISETP.LT.OR P3, PT, R29, 0x59, P3 ;  /* 0x000000591d00780c */ /* 0x000fc40001f61670 */
[----:B------:R-:W-:Y:S02]  /*d780*/  FMNMX.FTZ R11, R174, R11, !PT ;  /* 0x0000000bae0b7209 */ /* 0x000fe40007810000 */
[----:B------:R-:W-:Y:S02]  /*d790*/  FSEL R42, R42, -INF , !P3 ;  /* 0xff8000002a2a7808 */ /* 0x000fe40005800000 */
[----:B------:R-:W-:Y:S01]  /*d7a0*/  FMNMX.FTZ R11, R28, R11, !PT ;  /* 0x0000000b1c0b7209 */ /* 0x000fe20007810000 */
[----:B------:R-:W-:Y:S01]  /*d7b0*/  MUFU.EX2 R25, R25 ;  /* 0x0000001900197308 */ /* 0x000fe20000000800 */
[----:B------:R-:W-:Y:S02]  /*d7c0*/  ISETP.GT.AND P3, PT, R35, 0x59, P2 ;  /* 0x000000592300780c */ /* 0x000fe40001764270 */
[----:B------:R-:W-:Y:S02]  /*d7d0*/  FMNMX.FTZ R11, R30, R11, !PT ;  /* 0x0000000b1e0b7209 */ /* 0x000fe40007810000 */
[----:B------:R-:W-:-:S02]  /*d7e0*/  ISETP.LT.OR P3, PT, R29, 0x5a, P3 ;  /* 0x0000005a1d00780c */ /* 0x000fc40001f61670 */
[----:B------:R-:W-:Y:S01]  /*d7f0*/  FMNMX.FTZ R11, R176, R11, !PT ;  /* 0x0000000bb00b7209 */ /* 0x000fe20007810000 */
[----:B------:R-:W-:Y:S01]  /*d800*/  MUFU.EX2 R190, R190 ;  /* 0x000000be00be7308 */ /* 0x000fe20000000800 */
[----:B------:R-:W-:Y:S01]  /*d810*/  FSEL R162, R43, -INF , !P3 ;  /* 0xff8000002ba27808 */ /* 0x000fe20005800000 */
[----:B------:R-:W-:Y:S01]  /*d820*/  FFMA.FTZ R43, R84, R15, -R33 ;  /* 0x0000000f542b7223 */ /* 0x000fe20000010821 */
[----:B------:R-:W-:Y:S02]  /*d830*/  ISETP.GT.AND P3, PT, R35, 0x60, P2 ;  /* 0x000000602300780c */ /* 0x000fe40001764270 */
[----:B------:R-:W-:Y:S02]  /*d840*/  FMNMX.FTZ R11, R178, R11, !PT ;  /* 0x0000000bb20b7209 */ /* 0x000fe40007810000 */
[----:B------:R-:W-:Y:S01]  /*d850*/  ISETP.LT.OR P3, PT, R29, 0x61, P3 ;  /* 0x000000611d00780c */ /* 0x000fe20001f61670 */
[----:B------:R-:W-:Y:S01]  /*d860*/  MUFU.EX2 R27, R27 ;  /* 0x0000001b001b7308 */ /* 0x000fe20000000800 */
[----:B------:R-:W-:-:S02]  /*d870*/  FMNMX.FTZ R11, R34, R11, !PT ;  /* 0x0000000b220b7209 */ /* 0x000fc40007810000 */
[----:B------:R-:W-:Y:S02]  /*d880*/  FSEL R46, R46, -INF , !P3 ;  /* 0xff8000002e2e7808 */ /* 0x000fe40005800000 */
[----:B------:R-:W-:Y:S02]  /*d890*/  ISETP.GT.AND P3, PT, R35, 0x61, P2 ;  /* 0x000000612300780c */ /* 0x000fe40001764270 */
[----:B------:R-:W-:Y:S01]  /*d8a0*/  FMNMX.FTZ R11, R36, R11, !PT ;  /* 0x0000000b240b7209 */ /* 0x000fe20007810000 */
[----:B------:R-:W-:Y:S01]  /*d8b0*/  MUFU.EX2 R186, R186 ;  /* 0x000000ba00ba7308 */ /* 0x000fe20000000800 */
[----:B------:R-:W-:Y:S02]  /*d8c0*/  ISETP.LT.OR P3, PT, R29, 0x62, P3 ;  /* 0x000000621d00780c */ /* 0x000fe40001f61670 */
[----:B------:R-:W-:Y:S02]  /*d8d0*/  FMNMX.FTZ R11, R180, R11, !PT ;  /* 0x0000000bb40b7209 */ /* 0x000fe40007810000 */
[----:B------:R-:W-:Y:S01]  /*d8e0*/  FSEL R154, R47, -INF , !P3 ;  /* 0xff8000002f9a7808 */ /* 0x000fe20005800000 */
[----:B------:R-:W-:Y:S01]  /*d8f0*/  FFMA.FTZ R47, R72, R15, -R33 ;  /* 0x0000000f482f7223 */ /* 0x000fe20000010821 */
[----:B------:R-:W-:Y:S01]  /*d900*/  ISETP.GT.AND P3, PT, R35, 0x68, P2 ;  /* 0x000000682300780c */ /* 0x000fe20001764270 */
[----:B------:R-:W-:Y:S01]  /*d910*/  MUFU.EX2 R31, R31 ;  /* 0x0000001f001f7308 */ /* 0x000fe20000000800 */
[----:B------:R-:W-:-:S02]  /*d920*/  FMNMX.FTZ R11, R184, R11, !PT ;  /* 0x0000000bb80b7209 */ /* 0x000fc40007810000 */
[----:B------:R-:W-:Y:S02]  /*d930*/  ISETP.LT.OR P3, PT, R29, 0x69, P3 ;  /* 0x000000691d00780c */ /* 0x000fe40001f61670 */
[----:B------:R-:W-:Y:S02]  /*d940*/  FMNMX.FTZ R11, R38, R11, !PT ;  /* 0x0000000b260b7209 */ /* 0x000fe40007810000 */
[----:B------:R-:W-:Y:S01]  /*d950*/  FSEL R50, R50, -INF , !P3 ;  /* 0xff80000032327808 */ /* 0x000fe20005800000 */
[----:B------:R-:W-:Y:S01]  /*d960*/  MUFU.EX2 R182, R182 ;  /* 0x000000b600b67308 */ /* 0x000fe20000000800 */
[----:B------:R-:W-:Y:S02]  /*d970*/  FMNMX.FTZ R11, R192, R11, !PT ;  /* 0x0000000bc00b7209 */ /* 0x000fe40007810000 */
[----:B------:R-:W-:Y:S02]  /*d980*/  ISETP.GT.AND P3, PT, R35, 0x69, P2 ;  /* 0x000000692300780c */ /* 0x000fe40001764270 */
[----:B------:R-:W-:-:S02]  /*d990*/  FMNMX.FTZ R11, R40, R11, !PT ;  /* 0x0000000b280b7209 */ /* 0x000fc40007810000 */
[----:B------:R-:W-:Y:S01]  /*d9a0*/  ISETP.LT.OR P3, PT, R29, 0x6a, P3 ;  /* 0x0000006a1d00780c */ /* 0x000fe20001f61670 */
[----:B------:R-:W-:Y:S01]  /*d9b0*/  MUFU.EX2 R39, R39 ;  /* 0x0000002700277308 */ /* 0x000fe20000000800 */
[----:B------:R-:W-:Y:S02]  /*d9c0*/  FMNMX.FTZ R11, R42, R11, !PT ;  /* 0x0000000b2a0b7209 */ /* 0x000fe40007810000 */
[----:B------:R-:W-:Y:S01]  /*d9d0*/  FSEL R84, R51, -INF , !P3 ;  /* 0xff80000033547808 */ /* 0x000fe20005800000 */
[----:B------:R-:W-:-:S01]  /*d9e0*/  FFMA.FTZ R51, R60, R15, -R33 ;  /* 0x0000000f3c337223 */ /* 0x000fc20000010821 */
[----:B------:R-:W-:Y:S02]  /*d9f0*/  ISETP.GT.AND P3, PT, R35, 0x70, P2 ;  /* 0x000000702300780c */ /* 0x000fe40001764270 */
[----:B------:R-:W-:Y:S01]  /*da00*/  FMNMX.FTZ R11, R162, R11, !PT ;  /* 0x0000000ba20b7209 */ /* 0x000fe20007810000 */
[----:B------:R-:W-:Y:S01]  /*da10*/  MUFU.EX2 R152, R152 ;  /* 0x0000009800987308 */ /* 0x000fe20000000800 */
        /* <DEDUP_REMOVED lines=8> */
[----:B------:R-:W-:-:S02]  /*daa0*/  FMNMX.FTZ R11, R50, R11, !PT ;  /* 0x0000000b320b7209 */ /* 0x000fc40007810000 */
[----:B------:R-:W-:Y:S01]  /*dab0*/  FSEL R52, R52, -INF , !P3 ;  /* 0xff80000034347808 */ /* 0x000fe20005800000 */
[----:B------:R-:W-:Y:S01]  /*dac0*/  MUFU.EX2 R82, R82 ;  /* 0x0000005200527308 */ /* 0x000fe20000000800 */
[C---:B------:R-:W-:Y:S02]  /*dad0*/  ISETP.GT.AND P3, PT, R35.reuse, 0x78, P2 ;  /* 0x000000782300780c */ /* 0x040fe40001764270 */
[----:B------:R-:W-:Y:S02]  /*dae0*/  FMNMX.FTZ R11, R84, R11, !PT ;  /* 0x0000000b540b7209 */ /* 0x000fe40007810000 */
[----:B------:R-:W-:Y:S01]  /*daf0*/  ISETP.GT.AND P2, PT, R35, 0x79, P2 ;  /* 0x000000792300780c */ /* 0x000fe20001744270 */
[-CC-:B------:R-:W-:Y:S01]  /*db00*/  FFMA.FTZ R35, R68, R15.reuse, -R33.reuse ;  /* 0x0000000f44237223 */ /* 0x180fe20000010821 */
[C---:B------:R-:W-:Y:S01]  /*db10*/  ISETP.LT.OR P3, PT, R29.reuse, 0x79, P3 ;  /* 0x000000791d00780c */ /* 0x040fe20001f61670 */
[--C-:B------:R-:W-:Y:S01]  /*db20*/  FFMA.FTZ R68, R70, R15, -R33.reuse ;  /* 0x0000000f46447223 */ /* 0x100fe20000010821 */
[----:B------:R-:W-:Y:S01]  /*db30*/  FMNMX.FTZ R11, R86, R11, !PT ;  /* 0x0000000b560b7209 */ /* 0x000fe20007810000 */
[----:B------:R-:W-:Y:S01]  /*db40*/  MUFU.EX2 R43, R43 ;  /* 0x0000002b002b7308 */ /* 0x000fe20000000800 */
[----:B------:R-:W-:Y:S01]  /*db50*/  ISETP.LT.OR P2, PT, R29, 0x7a, P2 ;  /* 0x0000007a1d00780c */ /* 0x000fe20001741670 */
[----:B------:R-:W-:Y:S01]  /*db60*/  FFMA.FTZ R29, R76, R15, -R33 ;  /* 0x0000000f4c1d7223 */ /* 0x000fe20000010821 */
[----:B------:R-:W-:-:S02]  /*db70*/  FSEL R54, R54, -INF , !P3 ;  /* 0xff80000036367808 */ /* 0x000fc40005800000 */
[----:B------:R-:W-:Y:S02]  /*db80*/  FMNMX.FTZ R11, R52, R11, !PT ;  /* 0x0000000b340b7209 */ /* 0x000fe40007810000 */
[----:B-1----:R-:W-:Y:S01]  /*db90*/  FSEL R76, R55, -INF , !P2 ;  /* 0xff800000374c7808 */ /* 0x002fe20005000000 */
[----:B------:R-:W-:Y:S01]  /*dba0*/  MUFU.EX2 R168, R168 ;  /* 0x000000a800a87308 */ /* 0x000fe20000000800 */
[----:B------:R-:W-:Y:S02]  /*dbb0*/  FMNMX.FTZ R11, R54, R11, !PT ;  /* 0x0000000b360b7209 */ /* 0x000fe40007810000 */
[----:B------:R-:W-:Y:S02]  /*dbc0*/  FSEL R56, R10, RZ, P4 ;  /* 0x000000ff0a387208 */ /* 0x000fe40002000000 */
[----:B------:R-:W-:-:S03]  /*dbd0*/  FMNMX.FTZ R11, R76, R11, !PT ;  /* 0x0000000b4c0b7209 */ /* 0x000fc60007810000 */
[----:B------:R-:W-:Y:S01]  /*dbe0*/  FADD.FTZ R56, -R56, R13 ;  /* 0x0000000d38387221 */ /* 0x000fe20000010100 */
[----:B------:R-:W-:-:S01]  /*dbf0*/  FFMA.FTZ R13, R32, R15, -R33 ;  /* 0x0000000f200d7223 */ /* 0x000fc20000010821 */
[----:B------:R-:W0:Y:S01]  /*dc00*/  SHFL.BFLY PT, R80, R11, 0x2, 0x1f ;  /* 0x0c401f000b507f89 */ /* 0x000e2200000e0000 */
[----:B------:R-:W-:Y:S01]  /*dc10*/  MUFU.EX2 R45, R45 ;  /* 0x0000002d002d7308 */ /* 0x000fe20000000800 */
[----:B------:R-:W-:-:S07]  /*dc20*/  FMUL.FTZ R55, R56, R15 ;  /* 0x0000000f38377220 */ /* 0x000fce0000410000 */
[----:B------:R-:W1:Y:S08]  /*dc30*/  MUFU.EX2 R55, R55 ;  /* 0x0000003700377308 */ /* 0x000e700000000800 */
[----:B------:R-:W-:Y:S01]  /*dc40*/  MUFU.EX2 R78, R78 ;  /* 0x0000004e004e7308 */ /* 0x000fe20000000800 */
[----:B0-----:R-:W-:-:S07]  /*dc50*/  FMNMX.FTZ R80, R11, R80, !PT ;  /* 0x000000500b507209 */ /* 0x001fce0007810000 */
[----:B------:R-:W-:Y:S01]  /*dc60*/  MUFU.EX2 R29, R29 ;  /* 0x0000001d001d7308 */ /* 0x000fe20000000800 */
[----:B------:R-:W0:Y:S07]  /*dc70*/  SHFL.BFLY PT, R11, R80, 0x1, 0x1f ;  /* 0x0c201f00500b7f89 */ /* 0x000e2e00000e0000 */
[----:B------:R-:W-:Y:S08]  /*dc80*/  MUFU.EX2 R74, R74 ;  /* 0x0000004a004a7308 */ /* 0x000ff00000000800 */
[----:B------:R-:W-:Y:S08]  /*dc90*/  MUFU.EX2 R35, R35 ;  /* 0x0000002300237308 */ /* 0x000ff00000000800 */
[----:B------:R-:W-:Y:S01]  /*dca0*/  MUFU.EX2 R68, R68 ;  /* 0x0000004400447308 */ /* 0x000fe20000000800 */
[----:B0-----:R-:W-:-:S04]  /*dcb0*/  FMNMX.FTZ R11, R80, R11, !PT ;  /* 0x0000000b500b7209 */ /* 0x001fc80007810000 */
[C---:B------:R-:W-:Y:S01]  /*dcc0*/  FSETP.NEU.FTZ.AND P2, PT, R11.reuse, -INF , PT ;  /* 0xff8000000b00780b */ /* 0x040fe20003f5d000 */
[----:B------:R-:W-:-:S02]  /*dcd0*/  FFMA.FTZ R33, R11, R15, -8 ;  /* 0xc10000000b217423 */ /* 0x000fc4000001000f */
[----:B------:R-:W-:Y:S01]  /*dce0*/  MUFU.EX2 R47, R47 ;  /* 0x0000002f002f7308 */ /* 0x000fe20000000800 */
[----:B------:R-:W-:Y:S02]  /*dcf0*/  FSEL R69, R11, RZ, P2 ;  /* 0x000000ff0b457208 */ /* 0x000fe40001000000 */
[----:B------:R-:W-:-:S05]  /*dd00*/  FSEL R33, R33, RZ, P2 ;  /* 0x000000ff21217208 */ /* 0x000fca0001000000 */
[----:B------:R-:W-:Y:S01]  /*dd10*/  MUFU.EX2 R66, R66 ;  /* 0x0000004200427308 */ /* 0x000fe20000000800 */
[----:B------:R-:W-:-:S01]  /*dd20*/  FFMA.FTZ R65, R28, R15, -R33 ;  /* 0x0000000f1c417223 */ /* 0x000fc20000010821 */
[----:B------:R-:W-:Y:S01]  /*dd30*/  FFMA.FTZ R28, R30, R15, -R33 ;  /* 0x0000000f1e1c7223 */ /* 0x000fe20000010821 */
[----:B------:R-:W-:-:S01]  /*dd40*/  FADD.FTZ R30, -R69, R14 ;  /* 0x0000000e451e7221 */ /* 0x000fc20000010100 */
[-CC-:B------:R-:W-:Y:S01]  /*dd50*/  FFMA.FTZ R37, R37, R15.reuse, -R33.reuse ;  /* 0x0000000f25257223 */ /* 0x180fe20000010821 */
[----:B------:R-:W-:-:S01]  /*dd60*/  FFMA.FTZ R32, R156, R15, -R33 ;  /* 0x0000000f9c207223 */ /* 0x000fc20000010821 */
[-CC-:B------:R-:W-:Y:S01]  /*dd70*/  FFMA.FTZ R56, R158, R15.reuse, -R33.reuse ;  /* 0x0000000f9e387223 */ /* 0x180fe20000010821 */
[-C--:B------:R-:W-:Y:S01]  /*dd80*/  FMUL.FTZ R30, R30, R15.reuse ;  /* 0x0000000f1e1e7220 */ /* 0x080fe20000410000 */
[-CC-:B------:R-:W-:Y:S01]  /*dd90*/  FFMA.FTZ R57, R160, R15.reuse, -R33.reuse ;  /* 0x0000000fa0397223 */ /* 0x180fe20000010821 */
[----:B------:R-:W-:-:S01]  /*dda0*/  FFMA.FTZ R59, R164, R15, -R33 ;  /* 0x0000000fa43b7223 */ /* 0x000fc20000010821 */
[----:B------:R-:W-:Y:S01]  /*ddb0*/  MUFU.EX2 R37, R37 ;  /* 0x0000002500257308 */ /* 0x000fe20000000800 */
[----:B------:R-:W-:-:S01]  /*ddc0*/  FFMA.FTZ R60, R166, R15, -R33 ;  /* 0x0000000fa63c7223 */ /* 0x000fc20000010821 */
[-CC-:B------:R-:W-:Y:S01]  /*ddd0*/  FFMA.FTZ R71, R34, R15.reuse, -R33.reuse ;  /* 0x0000000f22477223 */ /* 0x180fe20000010821 */
[----:B------:R-:W-:-:S01]  /*dde0*/  FFMA.FTZ R34, R36, R15, -R33 ;  /* 0x0000000f24227223 */ /* 0x000fc20000010821 */
[----:B-1----:R-:W-:Y:S01]  /*ddf0*/  FFMA.FTZ R36, R55, R5, R20 ;  /* 0x0000000537247223 */ /* 0x002fe20000010014 */
[----:B------:R-:W-:-:S01]  /*de00*/  FFMA.FTZ R61, R170, R15, -R33 ;  /* 0x0000000faa3d7223 */ /* 0x000fc20000010821 */
[-CC-:B------:R-:W-:Y:S01]  /*de10*/  FFMA.FTZ R24, R24, R15.reuse, -R33.reuse ;  /* 0x0000000f18187223 */ /* 0x180fe20000010821 */
[----:B------:R-:W-:-:S01]  /*de20*/  FFMA.FTZ R63, R172, R15, -R33 ;  /* 0x0000000fac3f7223 */ /* 0x000fc20000010821 */
[----:B------:R-:W0:Y:S01]  /*de30*/  MUFU.EX2 R30, R30 ;  /* 0x0000001e001e7308 */ /* 0x000e220000000800 */
[----:B------:R-:W-:-:S01]  /*de40*/  FADD.FTZ R73, R21, R36 ;  /* 0x0000002415497221 */ /* 0x000fc20000010000 */
        /* <DEDUP_REMOVED lines=16> */
[----:B------:R-:W-:Y:S01]  /*df50*/  FADD.FTZ R4, R22, R73 ;  /* 0x0000004916047221 */ /* 0x000fe20000010000 */
[----:B------:R-:W-:-:S01]  /*df60*/  FFMA.FTZ R86, R86, R15, -R33 ;  /* 0x0000000f56567223 */ /* 0x000fc20000010821 */
[-CC-:B------:R-:W-:Y:S01]  /*df70*/  FFMA.FTZ R52, R52, R15.reuse, -R33.reuse ;  /* 0x0000000f34347223 */ /* 0x180fe20000010821 */
[----:B------:R-:W-:-:S01]  /*df80*/  FFMA.FTZ R54, R54, R15, -R33 ;  /* 0x0000000f36367223 */ /* 0x000fc20000010821 */
[----:B------:R-:W-:-:S02]  /*df90*/  FADD.FTZ R4, R23, R4 ;  /* 0x0000000417047221 */ /* 0x000fc40000010000 */
[----:B------:R-:W0:Y:S01]  /*dfa0*/  MUFU.EX2 R57, R57 ;  /* 0x0000003900397308 */ /* 0x000e220000000800 */
[----:B-1----:R-:W-:-:S07]  /*dfb0*/  FADD.FTZ R5, R32, R5 ;  /* 0x0000000520057221 */ /* 0x002fce0000010000 */
[----:B------:R-:W1:Y:S01]  /*dfc0*/  MUFU.EX2 R59, R59 ;  /* 0x0000003b003b7308 */ /* 0x000e620000000800 */
[----:B--2---:R-:W-:-:S01]  /*dfd0*/  FADD.FTZ R36, R56, R5 ;  /* 0x0000000538247221 */ /* 0x004fc20000010000 */
[----:B------:R-:W-:-:S04]  /*dfe0*/  FADD.FTZ R5, R25, R4 ;  /* 0x0000000419057221 */ /* 0x000fc80000010000 */
[----:B------:R-:W-:Y:S02]  /*dff0*/  FADD.FTZ R4, R190, R5 ;  /* 0x00000005be047221 */ /* 0x000fe40000010000 */
[----:B------:R-:W2:Y:S01]  /*e000*/  MUFU.EX2 R60, R60 ;  /* 0x0000003c003c7308 */ /* 0x000ea20000000800 */
[----:B0-----:R-:W-:-:S01]  /*e010*/  FADD.FTZ R38, R57, R36 ;  /* 0x0000002439267221 */ /* 0x001fc20000010000 */
[----:B------:R-:W-:Y:S01]  /*e020*/  FADD.FTZ R5, R27, R4 ;  /* 0x000000041b057221 */ /* 0x000fe20000010000 */
[----:B------:R-:W-:-:S03]  /*e030*/  FFMA.FTZ R36, R192, R15, -R33 ;  /* 0x0000000fc0247223 */ /* 0x000fc60000010821 */
[----:B------:R-:W-:Y:S02]  /*e040*/  FADD.FTZ R4, R186, R5 ;  /* 0x00000005ba047221 */ /* 0x000fe40000010000 */
[----:B------:R-:W0:Y:S01]  /*e050*/  MUFU.EX2 R61, R61 ;  /* 0x0000003d003d7308 */ /* 0x000e220000000800 */
[----:B-1----:R-:W-:-:S01]  /*e060*/  FADD.FTZ R73, R59, R38 ;  /* 0x000000263b497221 */ /* 0x002fc20000010000 */
[----:B------:R-:W-:-:S04]  /*e070*/  FADD.FTZ R5, R31, R4 ;  /* 0x000000041f057221 */ /* 0x000fc80000010000 */
[----:B------:R-:W-:Y:S02]  /*e080*/  FADD.FTZ R4, R182, R5 ;  /* 0x00000005b6047221 */ /* 0x000fe40000010000 */
[----:B------:R-:W1:Y:S01]  /*e090*/  MUFU.EX2 R24, R24 ;  /* 0x0000001800187308 */ /* 0x000e620000000800 */
[----:B--2---:R-:W-:-:S01]  /*e0a0*/  FADD.FTZ R38, R60, R73 ;  /* 0x000000493c267221 */ /* 0x004fc20000010000 */
[----:B------:R-:W-:Y:S01]  /*e0b0*/  FADD.FTZ R5, R39, R4 ;  /* 0x0000000427057221 */ /* 0x000fe20000010000 */
[----:B------:R-:W-:-:S01]  /*e0c0*/  FFMA.FTZ R73, R40, R15, -R33 ;  /* 0x0000000f28497223 */ /* 0x000fc20000010821 */
[----:B------:R-:W-:-:S04]  /*e0d0*/  FFMA.FTZ R33, R76, R15, -R33 ;  /* 0x0000000f4c217223 */ /* 0x000fc80000010821 */
[----:B------:R-:W2:Y:S01]  /*e0e0*/  MUFU.EX2 R63, R63 ;  /* 0x0000003f003f7308 */ /* 0x000ea20000000800 */
[----:B0-----:R-:W-:-:S07]  /*e0f0*/  FADD.FTZ R77, R61, R38 ;  /* 0x000000263d4d7221 */ /* 0x001fce0000010000 */
[----:B------:R-:W0:Y:S01]  /*e100*/  MUFU.EX2 R26, R26 ;  /* 0x0000001a001a7308 */ /* 0x000e220000000800 */
[----:B-1----:R-:W-:-:S07]  /*e110*/  FADD.FTZ R38, R24, R77 ;  /* 0x0000004d18267221 */ /* 0x002fce0000010000 */
[----:B------:R-:W1:Y:S01]  /*e120*/  MUFU.EX2 R64, R64 ;  /* 0x0000004000407308 */ /* 0x000e620000000800 */
[----:B--2---:R-:W-:-:S01]  /*e130*/  FADD.FTZ R77, R63, R38 ;  /* 0x000000263f4d7221 */ /* 0x004fc20000010000 */
[----:B------:R-:W-:-:S06]  /*e140*/  FADD.FTZ R38, R152, R5 ;  /* 0x0000000598267221 */ /* 0x000fcc0000010000 */
[----:B------:R-:W2:Y:S01]  /*e150*/  MUFU.EX2 R65, R65 ;  /* 0x0000004100417308 */ /* 0x000ea20000000800 */
[----:B0-----:R-:W-:-:S07]  /*e160*/  FADD.FTZ R77, R26, R77 ;  /* 0x0000004d1a4d7221 */ /* 0x001fce0000010000 */
[----:B------:R-:W0:Y:S01]  /*e170*/  MUFU.EX2 R28, R28 ;  /* 0x0000001c001c7308 */ /* 0x000e220000000800 */
[----:B-1----:R-:W-:-:S01]  /*e180*/  FADD.FTZ R4, R64, R77 ;  /* 0x0000004d40047221 */ /* 0x002fc20000010000 */
[----:B------:R-:W-:-:S04]  /*e190*/  FADD.FTZ R77, R41, R38 ;  /* 0x00000026294d7221 */ /* 0x000fc80000010000 */
[----:B------:R-:W-:Y:S02]  /*e1a0*/  FADD.FTZ R38, R82, R77 ;  /* 0x0000004d52267221 */ /* 0x000fe40000010000 */
[----:B------:R-:W1:Y:S01]  /*e1b0*/  MUFU.EX2 R67, R67 ;  /* 0x0000004300437308 */ /* 0x000e620000000800 */
[----:B--2---:R-:W-:-:S01]  /*e1c0*/  FADD.FTZ R5, R65, R4 ;  /* 0x0000000441057221 */ /* 0x004fc20000010000 */
[----:B------:R-:W-:-:S04]  /*e1d0*/  FADD.FTZ R77, R43, R38 ;  /* 0x000000262b4d7221 */ /* 0x000fc80000010000 */
[----:B------:R-:W-:Y:S02]  /*e1e0*/  FADD.FTZ R38, R168, R77 ;  /* 0x0000004da8267221 */ /* 0x000fe40000010000 */
[----:B------:R-:W2:Y:S01]  /*e1f0*/  MUFU.EX2 R14, R178 ;  /* 0x000000b2000e7308 */ /* 0x000ea20000000800 */
[----:B0-----:R-:W-:-:S01]  /*e200*/  FADD.FTZ R4, R28, R5 ;  /* 0x000000051c047221 */ /* 0x001fc20000010000 */
[----:B------:R-:W-:-:S04]  /*e210*/  FADD.FTZ R77, R45, R38 ;  /* 0x000000262d4d7221 */ /* 0x000fc80000010000 */
[----:B------:R-:W-:Y:S02]  /*e220*/  FADD.FTZ R38, R78, R77 ;  /* 0x0000004d4e267221 */ /* 0x000fe40000010000 */
        /* <DEDUP_REMOVED lines=60> */
.L_x_944:
[----:B------:R-:W-:Y:S01]  /*e5f0*/  ULEA UR5, UR5, UR36, 0x3 ;  /* 0x0000002405057291 */ /* 0x000fe2000f8e183f */
[----:B------:R-:W-:Y:S01]  /*e600*/  ISETP.GT.AND P2, PT, R9, R18, PT ;  /* 0x000000120900720c */ /* 0x000fe20003f44270 */
[-C--:B------:R-:W-:Y:S01]  /*e610*/  FMUL.FTZ R88, R88, R55.reuse ;  /* 0x0000003758587220 */ /* 0x080fe20000410000 */
[----:B------:R-:W-:Y:S01]  /*e620*/  F2FP.SATFINITE.E4M3.F32.PACK_AB_MERGE_C R22, R23, R22, RZ ;  /* 0x000000161716723e */ /* 0x000fe200048070ff */
[----:B------:R-:W-:Y:S01]  /*e630*/  UIADD3 UR5, UR5, 0x22860, URZ ;  /* 0x0002286005057890 */ /* 0x000fe2000fffe03f */
[----:B------:R-:W-:Y:S01]  /*e640*/  F2FP.SATFINITE.E4M3.F32.PACK_AB_MERGE_C R14, R71, R14, RZ ;  /* 0x0000000e470e723e */ /* 0x000fe200048070ff */
[-C--:B------:R-:W-:Y:S01]  /*e650*/  FMUL.FTZ R89, R89, R55.reuse ;  /* 0x0000003759597220 */ /* 0x080fe20000410000 */
        /* <DEDUP_REMOVED lines=100> */
.L_x_927:
[----:B------:R-:W-:Y:S06]  /*eca0*/  BAR.ARV 0x8, 0x180 ;  /* 0x0206000000007b1d */ /* 0x000fec0000002000 */
[----:B------:R-:W-:Y:S05]  /*ecb0*/  @!P0 BRA `(.L_x_946) ;  /* 0x0000000000048947 */ /* 0x000fea0003800000 */
[----:B------:R-:W-:Y:S01]  /*ecc0*/  BPT.TRAP 0x1 ;  /* 0x000000040000795c */ /* 0x000fe20000300000 */
.L_x_946:
[----:B------:R-:W-:Y:S01]  /*ecd0*/  ULEA UR5, UR4, UR36, 0x3 ;  /* 0x0000002404057291 */ /* 0x000fe2000f8e183f */
[----:B------:R-:W-:-:S08]  /*ece0*/  SHF.L.U32 R2, R2, 0x1f, RZ ;  /* 0x0000001f02027819 */ /* 0x000fd000000006ff */
[----:B------:R0:W1:Y:S01]  /*ecf0*/  SYNCS.PHASECHK.TRANS64.TRYWAIT P1, [UR5+0x22850], R2 ;  /* 0x02285002ff0075a7 */ /* 0x0000620008020145 */
[----:B------:R-:W-:Y:S05]  /*ed00*/  @!P0 BRA `(.L_x_947) ;  /* 0x0000000000048947 */ /* 0x000fea0003800000 */
[----:B------:R-:W-:Y:S01]  /*ed10*/  BPT.TRAP 0x1 ;  /* 0x000000040000795c */ /* 0x000fe20000300000 */
.L_x_947:
[----:B-1----:R-:W-:Y:S05]  /*ed20*/  @P1 BRA `(.L_x_948) ;  /* 0x0000000000081947 */ /* 0x002fea0003800000 */
[----:B------:R-:W1:Y:S02]  /*ed30*/  SYNCS.PHASECHK.TRANS64.TRYWAIT P1, [UR5+0x22850], R2 ;  /* 0x02285002ff0075a7 */ /* 0x000e640008020145 */
[----:B-1----:R-:W-:Y:S05]  /*ed40*/  @!P1 BRA `(.L_x_949) ;  /* 0x0000006800c89947 */ /* 0x002fea0003800000 */
.L_x_948:
[----:B------:R-:W-:Y:S01]  /*ed50*/  UIADD3 UR36, UR36, 0x400, URZ ;  /* 0x0000040024247890 */ /* 0x000fe2000fffe03f */
[----:B------:R-:W-:Y:S01]  /*ed60*/  WARPGROUP.ARRIVE ;  /* 0x00000000000079c5 */ /* 0x000fe20000000000 */
[----:B------:R-:W-:Y:S01]  /*ed70*/  UMOV UR7, 0x40000040 ;  /* 0x4000004000077882 */ /* 0x000fe20000000000 */
[----:B------:R-:W2:Y:S01]  /*ed80*/  LDC.64 R8, c[0x0][0x9a0] ;  /* 0x00026800ff087b82 */ /* 0x000ea20000000a00 */
[----:B------:R-:W-:-:S04]  /*ed90*/  USHF.R.U32.HI UR36, URZ, 0x4, UR36 ;  /* 0x000000043f247899 */ /* 0x000fc80008011624 */
[----:B------:R-:W-:-:S04]  /*eda0*/  ULOP3.LUT UR36, UR36, 0x3fff, URZ, 0xc0, !UPT ;  /* 0x00003fff24247892 */ /* 0x000fc8000f8ec03f */
[----:B------:R-:W-:-:S04]  /*edb0*/  ULOP3.LUT UR36, UR36, 0x10000, URZ, 0xfc, !UPT ;  /* 0x0001000024247892 */ /* 0x000fc8000f8efc3f */
[----:B------:R-:W-:-:S07]  /*edc0*/  ULEA UR4, UR4, UR36, 0xa ;  /* 0x0000002404047291 */ /* 0x000fce000f8e503f */
[----:B------:R-:W-:Y:S02]  /*edd0*/  UMOV UR6, UR4 ;  /* 0x0000000400067c82 */ /* 0x000fe40008000000 */
[----:B------:R-:W-:Y:S01]  /*ede0*/  QGMMA.64x128x32.F32.E4M3.E4M3 R88, R164, gdesc[UR4], R88, gsb0 ;  /* 0x01e00004a4587df3 */ /* 0x000fe20008000858 */
[----:B--2---:R-:W-:-:S04]  /*edf0*/  ISETP.NE.U32.AND P1, PT, R8, RZ, PT ;  /* 0x000000ff0800720c */ /* 0x004fc80003f25070 */
[----:B------:R-:W-:-:S13]  /*ee00*/  ISETP.NE.AND.EX P1, PT, R9, RZ, PT, P1 ;  /* 0x000000ff0900720c */ /* 0x000fda0003f25310 */
[----:B------:R-:W2:Y:S01]  /*ee10*/  @P1 LDC.64 R6, c[0x0][0x9c8] ;  /* 0x00027200ff061b82 */ /* 0x000ea20000000a00 */
[----:B------:R-:W-:-:S07]  /*ee20*/  @P1 SHF.R.S32.HI R19, RZ, 0x1f, R17 ;  /* 0x0000001fff131819 */ /* 0x000fce0000011411 */
[----:B------:R-:W3:Y:S01]  /*ee30*/  @P1 LDC.64 R12, c[0x0][0x9d0] ;  /* 0x00027400ff0c1b82 */ /* 0x000ee20000000a00 */
[----:B------:R-:W-:Y:S01]  /*ee40*/  UIADD3 UR6, UR4, 0x2, URZ ;  /* 0x0000000204067890 */ /* 0x000fe2000fffe03f */
[----:B------:R-:W-:Y:S01]  /*ee50*/  UMOV UR7, 0x40000040 ;  /* 0x4000004000077882 */ /* 0x000fe20000000000 */
[C---:B--2---:R-:W-:Y:S02]  /*ee60*/  @P1 IMAD R0, R6.reuse, UR38, RZ ;  /* 0x0000002606001c24 */ /* 0x044fe4000f8e02ff */
[----:B01----:R-:W-:-:S04]  /*ee70*/  @P1 IMAD.WIDE.U32 R2, R6, UR39, RZ ;  /* 0x0000002706021c25 */ /* 0x003fc8000f8e00ff */
[----:B------:R-:W-:Y:S02]  /*ee80*/  @P1 IMAD R7, R7, UR39, R0 ;  /* 0x0000002707071c24 */ /* 0x000fe4000f8e0200 */
[-C--:B---3--:R-:W-:Y:S02]  /*ee90*/  @P1 IMAD R0, R19, R12.reuse, RZ ;  /* 0x0000000c13001224 */ /* 0x088fe400078e02ff */
[----:B------:R-:W-:Y:S02]  /*eea0*/  @P1 IMAD.IADD R3, R3, 0x1, R7 ;  /* 0x0000000103031824 */ /* 0x000fe400078e0207 */
[C---:B------:R-:W-:Y:S02]  /*eeb0*/  @P1 IMAD R7, R17.reuse, R13, R0 ;  /* 0x0000000d11071224 */ /* 0x040fe400078e0200 */
[----:B------:R-:W-:-:S04]  /*eec0*/  @P1 IMAD.WIDE.U32 R2, R17, R12, R2 ;  /* 0x0000000c11021225 */ /* 0x000fc800078e0002 */
[----:B------:R-:W-:Y:S01]  /*eed0*/  @P1 IMAD.IADD R0, R3, 0x1, R7 ;  /* 0x0000000103001824 */ /* 0x000fe200078e0207 */
[----:B------:R-:W-:Y:S01]  /*eee0*/  @P1 LEA R6, P2, R2, R8, 0x2 ;  /* 0x0000000802061211 */ /* 0x000fe200078410ff */
[----:B------:R-:W-:-:S03]  /*eef0*/  IMAD.MOV.U32 R3, RZ, RZ, 0x3f800000 ;  /* 0x3f800000ff037424 */ /* 0x000fc600078e00ff */
[----:B------:R-:W-:-:S05]  /*ef00*/  @P1 LEA.HI.X R7, R2, R9, R0, 0x2, P2 ;  /* 0x0000000902071211 */ /* 0x000fca00010f1400 */
[----:B------:R0:W2:Y:S01]  /*ef10*/  @P1 LDG.E R3, desc[UR40][R6.64] ;  /* 0x0000002806031981 */ /* 0x0000a2000c1e1900 */
[----:B------:R-:W-:Y:S02]  /*ef20*/  WARPGROUP.DEPBAR.LE gsb0, 0x0 ;  /* 0x00008000000079c5 */ /* 0x000fe40000010000 */
[----:B------:R-:W-:-:S06]  /*ef30*/  WARPGROUP.ARRIVE ;  /* 0x00000000000079c5 */ /* 0x000fcc0000000000 */
        /* <DEDUP_REMOVED lines=13> */
[----:B0-----:R-:W0:Y:S04]  /*f010*/  SHFL.BFLY PT, R7, R0, 0x1, 0x1f ;  /* 0x0c201f0000077f89 */ /* 0x001e2800000e0000 */
[----:B------:R-:W1:Y:S01]  /*f020*/  SHFL.BFLY PT, R2, R9, 0x1, 0x1f ;  /* 0x0c201f0009027f89 */ /* 0x000e6200000e0000 */
[----:B------:R-:W-:Y:S02]  /*f030*/  IMAD.MOV.U32 R4, RZ, RZ, RZ ;  /* 0x000000ffff047224 */ /* 0x000fe400078e00ff */
[----:B0-----:R-:W-:Y:S01]  /*f040*/  FADD.FTZ R12, R0, R7 ;  /* 0x00000007000c7221 */ /* 0x001fe20000010000 */
[----:B-1----:R-:W-:-:S04]  /*f050*/  FADD.FTZ R13, R9, R2 ;  /* 0x00000002090d7221 */ /* 0x002fc80000010000 */
[C---:B------:R-:W-:Y:S01]  /*f060*/  FSETP.NE.FTZ.AND P1, PT, R12.reuse, RZ, PT ;  /* 0x000000ff0c00720b */ /* 0x040fe20003f35000 */
[----:B------:R-:W-:Y:S01]  /*f070*/  FMUL.FTZ R14, R12, 0.00390625 ;  /* 0x3b8000000c0e7820 */ /* 0x000fe20000410000 */
[----:B------:R-:W-:-:S04]  /*f080*/  FMUL.FTZ R7, R13, 0.00390625 ;  /* 0x3b8000000d077820 */ /* 0x000fc80000410000 */
        /* <DEDUP_REMOVED lines=24> */
.L_x_950:
        /* <DEDUP_REMOVED lines=68> */
.L_x_876:
[----:B------:R-:W-:Y:S05]  /*f650*/  @P0 BRA `(.L_x_951) ;  /* 0x0000002000540947 */ /* 0x000fea0003800000 */
[----:B------:R-:W0:Y:S01]  /*f660*/  S2R R8, SR_TID.X ;  /* 0x0000000000087919 */ /* 0x000e220000002100 */
[----:B------:R-:W-:Y:S01]  /*f670*/  ULDC.64 UR4, c[0x4][0x40] ;  /* 0x0100100000047ab9 */ /* 0x000fe20000000a00 */
[----:B------:R-:W1:Y:S01]  /*f680*/  LDC R82, c[0x0][0xbe8] ;  /* 0x0002fa00ff527b82 */ /* 0x000e620000000800 */
[----:B------:R-:W-:Y:S01]  /*f690*/  ULDC.64 UR6, c[0x0][0xb38] ;  /* 0x0002ce0000067ab9 */ /* 0x000fe20000000a00 */
[----:B------:R-:W2:Y:S01]  /*f6a0*/  S2R R75, SR_CTAID.X ;  /* 0x00000000004b7919 */ /* 0x000ea20000002500 */
[----:B------:R-:W-:-:S05]  /*f6b0*/  ULDC.64 UR8, c[0x0][0xb28] ;  /* 0x0002ca0000087ab9 */ /* 0x000fca0000000a00 */
[----:B------:R-:W3:Y:S08]  /*f6c0*/  LDC.64 R86, c[0x0][0xbd8] ;  /* 0x0002f600ff567b82 */ /* 0x000ef00000000a00 */
[----:B------:R-:W4:Y:S01]  /*f6d0*/  LDC.64 R88, c[0x0][0xb40] ;  /* 0x0002d000ff587b82 */ /* 0x000f220000000a00 */
[----:B0-----:R-:W-:-:S05]  /*f6e0*/  IMAD.SHL.U32 R4, R8, 0x4, RZ ;  /* 0x0000000408047824 */ /* 0x001fca00078e00ff */
[----:B------:R-:W-:Y:S02]  /*f6f0*/  LOP3.LUT R4, R4, 0xc, RZ, 0xc0, !PT ;  /* 0x0000000c04047812 */ /* 0x000fe400078ec0ff */
[----:B------:R-:W-:Y:S02]  /*f700*/  BAR.SYNC.DEFER_BLOCKING 0x1, 0x100 ;  /* 0x0044000000007b1d */ /* 0x000fe40000010000 */
[----:B------:R-:W-:-:S05]  /*f710*/  IADD3 R4, P0, R4, UR4, RZ ;  /* 0x0000000404047c10 */ /* 0x000fca000ff1e0ff */
[----:B------:R-:W-:Y:S01]  /*f720*/  IMAD.X R5, RZ, RZ, UR5, P0 ;  /* 0x00000005ff057e24 */ /* 0x000fe200080e06ff */
[----:B------:R-:W-:-:S05]  /*f730*/  ULDC.64 UR4, c[0x0][0xbd0] ;  /* 0x0002f40000047ab9 */ /* 0x000fca0000000a00 */
[----:B------:R0:W5:Y:S01]  /*f740*/  LDG.E.CONSTANT R5, desc[UR40][R4.64] ;  /* 0x0000002804057981 */ /* 0x000162000c1e9900 */
[C---:B------:R-:W-:Y:S01]  /*f750*/  LOP3.LUT P0, R7, R8.reuse, 0x3, RZ, 0xc0, !PT ;  /* 0x0000000308077812 */ /* 0x040fe2000780c0ff */
[----:B------:R-:W-:Y:S01]  /*f760*/  VIADD R8, R8, 0xffffff80 ;  /* 0xffffff8008087836 */ /* 0x000fe20000000000 */
[----:B-1----:R-:W-:Y:S01]  /*f770*/  ISETP.NE.AND P2, PT, R82, 0x1, PT ;  /* 0x000000015200780c */ /* 0x002fe20003f45270 */
[----:B------:R-:W-:Y:S01]  /*f780*/  IMAD.WIDE.U32 R38, R17, UR6, RZ ;  /* 0x0000000611267c25 */ /* 0x000fe2000f8e00ff */
[----:B------:R-:W-:Y:S01]  /*f790*/  ISETP.EQ.OR P0, PT, R7, 0x3, !P0 ;  /* 0x000000030700780c */ /* 0x000fe20004702670 */
[----:B------:R-:W-:Y:S03]  /*f7a0*/  BSSY B0, `(.L_x_952) ;  /* 0x0000186000007945 */ /* 0x000fe60003800000 */
[----:B------:R-:W-:Y:S02]  /*f7b0*/  SEL R76, R3, R6, P0 ;  /* 0x00000006034c7207 */ /* 0x000fe40000000000 */
[----:B------:R-:W-:-:S02]  /*f7c0*/  SEL R9, R6, R3, P0 ;  /* 0x0000000306097207 */ /* 0x000fc40000000000 */
[----:B------:R-:W-:Y:S02]  /*f7d0*/  SHF.R.S32.HI R3, RZ, 0x1f, R8 ;  /* 0x0000001fff037819 */ /* 0x000fe40000011408 */
[----:B------:R-:W-:Y:S01]  /*f7e0*/  SEL R12, R94, R95, P0 ;  /* 0x0000005f5e0c7207 */ /* 0x000fe20000000000 */
[----:B------:R-:W1:Y:S01]  /*f7f0*/  @P2 LDC R84, c[0x0][0xbec] ;  /* 0x0002fb00ff542b82 */ /* 0x000e620000000800 */
[CC--:B0-----:R-:W-:Y:S02]  /*f800*/  LEA.HI R4, R3.reuse, R8.reuse, RZ, 0x7 ;  /* 0x0000000803047211 */ /* 0x0c1fe400078f38ff */
[----:B------:R-:W-:Y:S02]  /*f810*/  LEA.HI R25, R3, R8, RZ, 0x2 ;  /* 0x0000000803197211 */ /* 0x000fe400078f10ff */
[----:B------:R-:W-:Y:S02]  /*f820*/  LOP3.LUT R7, R4, 0xffffff80, RZ, 0xc0, !PT ;  /* 0xffffff8004077812 */ /* 0x000fe400078ec0ff */
[----:B------:R-:W-:Y:S01]  /*f830*/  SHF.R.S32.HI R6, RZ, 0x7, R4 ;  /* 0x00000007ff067819 */ /* 0x000fe20000011404 */
[----:B------:R-:W0:Y:S01]  /*f840*/  @P2 LDC R83, c[0x0][0xbf0] ;  /* 0x0002fc00ff532b82 */ /* 0x000e220000000800 */
[----:B------:R-:W-:Y:S01]  /*f850*/  LOP3.LUT R25, R25, 0xfffffffc, RZ, 0xc0, !PT ;  /* 0xfffffffc19197812 */ /* 0x000fe200078ec0ff */
[----:B------:R-:W-:Y:S01]  /*f860*/  IMAD.IADD R68, R8, 0x1, -R7 ;  /* 0x0000000108447824 */ /* 0x000fe200078e0a07 */
[----:B------:R-:W-:-:S02]  /*f870*/  LEA.HI R3, R4, R6, RZ, 0x1 ;  /* 0x0000000604037211 */ /* 0x000fc400078f08ff */
[----:B------:R-:W-:Y:S01]  /*f880*/  SEL R78, R92, R93, P0 ;  /* 0x0000005d5c4e7207 */ /* 0x000fe20000000000 */
[----:B------:R-:W-:Y:S01]  /*f890*/  IMAD.IADD R25, R8, 0x1, -R25 ;  /* 0x0000000108197824 */ /* 0x000fe200078e0a19 */
[----:B------:R-:W-:Y:S01]  /*f8a0*/  SHF.R.S32.HI R7, RZ, 0x1f, R68 ;  /* 0x0000001fff077819 */ /* 0x000fe20000011444 */
[----:B------:R-:W0:Y:S01]  /*f8b0*/  @P2 LDC R85, c[0x0][0xbf0] ;  /* 0x0002fc00ff552b82 */ /* 0x000e220000000800 */
[----:B------:R-:W-:Y:S02]  /*f8c0*/  LOP3.LUT R3, R3, 0x3fffffe, RZ, 0xc0, !PT ;  /* 0x03fffffe03037812 */ /* 0x000fe400078ec0ff */
[----:B------:R-:W-:Y:S02]  /*f8d0*/  LEA.HI R13, R7, R68, RZ, 0x2 ;  /* 0x00000044070d7211 */ /* 0x000fe400078f10ff */
[----:B------:R-:W-:Y:S01]  /*f8e0*/  SHF.R.S32.HI R8, RZ, 0x1f, R17 ;  /* 0x0000001fff087819 */ /* 0x000fe20000011411 */
[----:B------:R-:W-:Y:S01]  /*f8f0*/  IMAD.IADD R3, R6, 0x1, -R3 ;  /* 0x0000000106037824 */ /* 0x000fe200078e0a03 */
[----:B------:R-:W-:-:S02]  /*f900*/  SHF.R.S32.HI R11, RZ, 0x2, R13 ;  /* 0x00000002ff0b7819 */ /* 0x000fc4000001140d */
[----:B------:R-:W-:Y:S01]  /*f910*/  SHF.R.S32.HI R32, RZ, 0x1f, R13 ;  /* 0x0000001fff207819 */ /* 0x000fe2000001140d */
[----:B------:R-:W-:Y:S01]  /*f920*/  IMAD R6, R8, UR4, RZ ;  /* 0x0000000408067c24 */ /* 0x000fe2000f8e02ff */
[----:B------:R-:W-:Y:S02]  /*f930*/  LEA.HI R7, R7, R68, RZ, 0x5 ;  /* 0x0000004407077211 */ /* 0x000fe400078f28ff */
[----:B------:R-:W-:Y:S02]  /*f940*/  LEA.HI R32, R32, R11, RZ, 0x3 ;  /* 0x0000000b20207211 */ /* 0x000fe400078f18ff */
[----:B------:R-:W-:Y:S02]  /*f950*/  SEL R10, R102, R103, P0 ;  /* 0x00000067660a7207 */ /* 0x000fe40000000000 */
[----:B------:R-:W-:Y:S01]  /*f960*/  LOP3.LUT R4, R32, 0xfffffff8, RZ, 0xc0, !PT ;  /* 0xfffffff820047812 */ /* 0x000fe200078ec0ff */
[----:B------:R-:W-:Y:S01]  /*f970*/  IMAD.WIDE.U32 R32, R17, UR4, RZ ;  /* 0x0000000411207c25 */ /* 0x000fe2000f8e00ff */
[----:B------:R-:W-:Y:S01]  /*f980*/  SEL R93, R93, R92, P0 ;  /* 0x0000005c5d5d7207 */ /* 0x000fe20000000000 */
[----:B------:R-:W0:Y:S01]  /*f990*/  S2UR UR4, SR_CTAID.Y ;  /* 0x00000000000479c3 */ /* 0x000e220000002600 */
[----:B------:R-:W-:Y:S01]  /*f9a0*/  SEL R14, R96, R97, P0 ;  /* 0x00000061600e7207 */ /* 0x000fe20000000000 */
[----:B------:R-:W-:Y:S01]  /*f9b0*/  IMAD.IADD R4, R11, 0x1, -R4 ;  /* 0x000000010b047824 */ /* 0x000fe200078e0a04 */
[----:B------:R-:W-:Y:S01]  /*f9c0*/  SHF.R.S32.HI R11, RZ, 0x5, R7 ;  /* 0x00000005ff0b7819 */ /* 0x000fe20000011407 */
[----:B------:R-:W-:Y:S01]  /*f9d0*/  IMAD R7, R17, UR5, R6 ;  /* 0x0000000511077c24 */ /* 0x000fe2000f8e0206 */
[----:B------:R-:W-:Y:S01]  /*f9e0*/  SEL R15, R97, R96, P0 ;  /* 0x00000060610f7207 */ /* 0x000fe20000000000 */
[----:B------:R-:W-:Y:S01]  /*f9f0*/  IMAD R6, R8, UR6, RZ ;  /* 0x0000000608067c24 */ /* 0x000fe2000f8e02ff */
[----:B------:R-:W-:Y:S01]  /*fa00*/  LEA.HI R8, R25, R25, RZ, 0x1 ;  /* 0x0000001919087211 */ /* 0x000fe200078f08ff */
[----:B------:R-:W-:Y:S01]  /*fa10*/  IMAD R4, R11, 0x10, R4 ;  /* 0x000000100b047824 */ /* 0x000fe200078e0204 */
[----:B------:R-:W-:Y:S01]  /*fa20*/  SEL R22, R104, R105, P0 ;  /* 0x0000006968167207 */ /* 0x000fe20000000000 */
[----:B------:R-:W-:Y:S01]  /*fa30*/  IMAD R11, R17, UR7, R6 ;  /* 0x00000007110b7c24 */ /* 0x000fe2000f8e0206 */
[----:B------:R-:W-:Y:S01]  /*fa40*/  LOP3.LUT R6, R8, 0x1ffffffe, RZ, 0xc0, !PT ;  /* 0x1ffffffe08067812 */ /* 0x000fe200078ec0ff */
[----:B------:R-:W-:Y:S01]  /*fa50*/  IMAD R3, R3, 0x40, R4 ;  /* 0x0000004003037824 */ /* 0x000fe200078e0204 */
[----:B------:R-:W-:Y:S01]  /*fa60*/  SEL R8, R150, R151, P0 ;  /* 0x0000009796087207 */ /* 0x000fe20000000000 */
[----:B------:R-:W-:Y:S01]  /*fa70*/  IMAD.IADD R33, R33, 0x1, R7 ;  /* 0x0000000121217824 */ /* 0x000fe200078e0207 */
[----:B------:R-:W-:Y:S01]  /*fa80*/  SEL R151, R151, R150, P0 ;  /* 0x0000009697977207 */ /* 0x000fe20000000000 */
[----:B------:R-:W-:Y:S01]  /*fa90*/  IMAD.IADD R6, R25, 0x1, -R6 ;  /* 0x0000000119067824 */ /* 0x000fe200078e0a06 */
[----:B------:R-:W-:Y:S01]  /*faa0*/  SEL R23, R105, R104, P0 ;  /* 0x0000006869177207 */ /* 0x000fe20000000000 */
[--C-:B--2---:R-:W-:Y:S01]  /*fab0*/  IMAD R70, R75, 0x80, R3.reuse ;  /* 0x000000804b467824 */ /* 0x104fe200078e0203 */
[----:B------:R-:W-:Y:S01]  /*fac0*/  SEL R30, R120, R121, P0 ;  /* 0x00000079781e7207 */ /* 0x000fe20000000000 */
[----:B------:R-:W-:Y:S01]  /*fad0*/  IMAD R4, R6, 0x8, R3 ;  /* 0x0000000806047824 */ /* 0x000fe200078e0203 */
[----:B------:R-:W-:Y:S01]  /*fae0*/  SEL R31, R121, R120, P0 ;  /* 0x00000078791f7207 */ /* 0x000fe20000000000 */
[----:B------:R-:W2:Y:S01]  /*faf0*/  @P2 LDC R92, c[0x0][0xbec] ;  /* 0x0002fb00ff5c2b82 */ /* 0x000ea20000000800 */
[----:B------:R-:W-:Y:S01]  /*fb00*/  SEL R74, R100, R101, P0 ;  /* 0x00000065644a7207 */ /* 0x000fe20000000000 */
[----:B------:R-:W-:Y:S01]  /*fb10*/  IMAD R75, R75, 0x80, R4 ;  /* 0x000000804b4b7824 */ /* 0x000fe200078e0204 */
[----:B------:R-:W-:Y:S01]  /*fb20*/  SEL R24, R112, R113, P0 ;  /* 0x0000007170187207 */ /* 0x000fe20000000000 */
[----:B------:R-:W-:Y:S01]  /*fb30*/  IMAD.IADD R39, R39, 0x1, R11 ;  /* 0x0000000127277824 */ /* 0x000fe200078e020b */
[----:B------:R-:W-:Y:S01]  /*fb40*/  SEL R21, R113, R112, P0 ;  /* 0x0000007071157207 */ /* 0x000fe20000000000 */
[----:B------:R-:W-:Y:S01]  /*fb50*/  ULDC.64 UR6, c[0x0][0xb48] ;  /* 0x0002d20000067ab9 */ /* 0x000fe20000000a00 */
[----:B------:R-:W-:Y:S01]  /*fb60*/  SEL R16, R144, R145, P0 ;  /* 0x0000009190107207 */ /* 0x000fe20000000000 */
[----:B----4-:R-:W-:Y:S01]  /*fb70*/  IMAD.WIDE.U32 R38, R88, UR39, R38 ;  /* 0x0000002758267c25 */ /* 0x010fe2000f8e0026 */
[----:B------:R-:W-:-:S02]  /*fb80*/  LOP3.LUT R13, R13, 0x7ffffffc, RZ, 0xc0, !PT ;  /* 0x7ffffffc0d0d7812 */ /* 0x000fc400078ec0ff */
[----:B------:R-:W-:Y:S02]  /*fb90*/  SEL R101, R101, R100, P0 ;  /* 0x0000006465657207 */ /* 0x000fe40000000000 */
[----:B------:R-:W-:Y:S02]  /*fba0*/  SEL R18, R108, R109, P0 ;  /* 0x0000006d6c127207 */ /* 0x000fe40000000000 */
[----:B------:R-:W-:Y:S02]  /*fbb0*/  SEL R19, R109, R108, P0 ;  /* 0x0000006c6d137207 */ /* 0x000fe40000000000 */
[----:B------:R-:W-:Y:S02]  /*fbc0*/  SEL R58, R124, R125, P0 ;  /* 0x0000007d7c3a7207 */ /* 0x000fe40000000000 */
[----:B------:R-:W-:Y:S02]  /*fbd0*/  SEL R44, R128, R129, P0 ;  /* 0x00000081802c7207 */ /* 0x000fe40000000000 */
[----:B------:R-:W-:-:S02]  /*fbe0*/  SEL R72, R116, R117, P0 ;  /* 0x0000007574487207 */ /* 0x000fc40000000000 */
[----:B------:R-:W-:Y:S01]  /*fbf0*/  SEL R125, R125, R124, P0 ;  /* 0x0000007c7d7d7207 */ /* 0x000fe20000000000 */
[----:B--2---:R-:W-:Y:S01]  /*fc00*/  @P2 IMAD.HI.U32 R92, R75, R92, RZ ;  /* 0x0000005c4b5c2227 */ /* 0x004fe200078e00ff */
[----:B------:R-:W-:Y:S02]  /*fc10*/  SEL R54, R132, R133, P0 ;  /* 0x0000008584367207 */ /* 0x000fe40000000000 */
[----:B------:R-:W-:Y:S02]  /*fc20*/  SEL R55, R133, R132, P0 ;  /* 0x0000008485377207 */ /* 0x000fe40000000000 */
[----:B------:R-:W-:Y:S02]  /*fc30*/  SEL R26, R148, R149, P0 ;  /* 0x00000095941a7207 */ /* 0x000fe40000000000 */
[----:B------:R-:W-:Y:S02]  /*fc40*/  SEL R117, R117, R116, P0 ;  /* 0x0000007475757207 */ /* 0x000fe40000000000 */
[C---:B------:R-:W-:Y:S01]  /*fc50*/  LOP3.LUT P1, RZ, R68.reuse, 0x3, RZ, 0xc0, !PT ;  /* 0x0000000344ff7812 */ /* 0x040fe2000782c0ff */
[----:B------:R-:W-:Y:S01]  /*fc60*/  IMAD.IADD R68, R68, 0x1, -R13 ;  /* 0x0000000144447824 */ /* 0x000fe200078e0a0d */
[----:B------:R-:W-:-:S02]  /*fc70*/  SEL R129, R129, R128, P0 ;  /* 0x0000008081817207 */ /* 0x000fc40000000000 */
[----:B------:R-:W-:Y:S02]  /*fc80*/  SEL R62, R136, R137, P0 ;  /* 0x00000089883e7207 */ /* 0x000fe40000000000 */
[----:B------:R-:W-:Y:S02]  /*fc90*/  SEL R63, R137, R136, P0 ;  /* 0x00000088893f7207 */ /* 0x000fe40000000000 */
[----:B------:R-:W-:Y:S02]  /*fca0*/  SEL R42, R90, R91, P0 ;  /* 0x0000005b5a2a7207 */ /* 0x000fe40000000000 */
[----:B------:R-:W-:Y:S02]  /*fcb0*/  SEL R77, R91, R90, P0 ;  /* 0x0000005a5b4d7207 */ /* 0x000fe40000000000 */
[----:B------:R-:W-:Y:S01]  /*fcc0*/  SEL R48, R98, R99, P0 ;  /* 0x0000006362307207 */ /* 0x000fe20000000000 */
[----:B------:R-:W2:Y:S01]  /*fcd0*/  LDC R90, c[0x0][0xc50] ;  /* 0x00031400ff5a7b82 */ /* 0x000ea20000000800 */
        /* <DEDUP_REMOVED lines=28> */
[----:B------:R-:W-:Y:S01]  /*fea0*/  SEL R103, R103, R102, P0 ;  /* 0x0000006667677207 */ /* 0x000fe20000000000 */
[----:B-----5:R4:W-:Y:S04]  /*feb0*/  SHFL.IDX PT, R43, R12, R5, 0x1c1f ;  /* 0x001c1f050c2b7589 */ /* 0x0209e800000e0000 */
[----:B------:R-:W-:Y:S04]  /*fec0*/  SHFL.IDX PT, R3, R8, R5, 0x1c1f ;  /* 0x001c1f0508037589 */ /* 0x000fe800000e0000 */
[----:B------:R-:W-:Y:S01]  /*fed0*/  SHFL.IDX PT, R6, R76, R5, 0x1c1f ;  /* 0x001c1f054c067589 */ /* 0x000fe200000e0000 */
[----:B----4-:R-:W-:-:S03]  /*fee0*/  LOP3.LUT R12, R5, 0x2, RZ, 0x3c, !PT ;  /* 0x00000002050c7812 */ /* 0x010fc600078e3cff */
[----:B------:R-:W-:Y:S04]  /*fef0*/  SHFL.IDX PT, R49, R10, R5, 0x1c1f ;  /* 0x001c1f050a317589 */ /* 0x000fe800000e0000 */
        /* <DEDUP_REMOVED lines=14> */
[----:B------:R-:W4:Y:S04]  /*ffe0*/  SHFL.IDX PT, R16, R101, R12, 0x1c1f ;  /* 0x001c1f0c65107589 */ /* 0x000f2800000e0000 */
[----:B------:R-:W-:Y:S04]  /*fff0*/  SHFL.IDX PT, R21, R21, R12, 0x1c1f ;  /* 0x001c1f0c15157589 */ /* 0x000fe800000e0000 */
[----:B------:R-:W-:Y:S04]  /*10000*/  SHFL.IDX PT, R18, R18, R5, 0x1c1f ;  /* 0x001c1f0512127589 */ /* 0x000fe800000e0000 */
[----:B------:R-:W-:Y:S04]  /*10010*/  SHFL.IDX PT, R27, R58, R5, 0x1c1f ;  /* 0x001c1f053a1b7589 */ /* 0x000fe800000e0000 */
[----:B------:R-:W-:Y:S04]  /*10020*/  SHFL.IDX PT, R71, R26, R5, 0x1c1f ;  /* 0x001c1f051a477589 */ /* 0x000fe800000e0000 */
[----:B------:R-:W-:Y:S04]  /*10030*/  SHFL.IDX PT, R19, R19, R12, 0x1c1f ;  /* 0x001c1f0c13137589 */ /* 0x000fe800000e0000 */
[----:B------:R-:W5:Y:S01]  /*10040*/  SHFL.IDX PT, R44, R125, R12, 0x1c1f ;  /* 0x001c1f0c7d2c7589 */ /* 0x000f6200000e0000 */
[----:B----4-:R-:W-:-:S03]  /*10050*/  SEL R11, R13, R16, P0 ;  /* 0x000000100d0b7207 */ /* 0x010fc60000000000 */
[----:B------:R-:W-:Y:S04]  /*10060*/  SHFL.IDX PT, R25, R72, R5, 0x1c1f ;  /* 0x001c1f0548197589 */ /* 0x000fe800000e0000 */
[----:B------:R-:W-:Y:S04]  /*10070*/  SHFL.IDX PT, R54, R54, R5, 0x1c1f ;  /* 0x001c1f0536367589 */ /* 0x000fe800000e0000 */
[----:B------:R-:W-:Y:S04]  /*10080*/  SHFL.IDX PT, R26, R117, R12, 0x1c1f ;  /* 0x001c1f0c751a7589 */ /* 0x000fe800000e0000 */
[----:B------:R-:W4:Y:S04]  /*10090*/  SHFL.IDX PT, R55, R55, R12, 0x1c1f ;  /* 0x001c1f0c37377589 */ /* 0x000f2800000e0000 */
[----:B------:R-:W1:Y:S04]  /*100a0*/  SHFL.IDX PT, R58, R129, R12, 0x1c1f ;  /* 0x001c1f0c813a7589 */ /* 0x000e6800000e0000 */
[----:B------:R-:W-:Y:S01]  /*100b0*/  SHFL.IDX PT, R62, R62, R5, 0x1c1f ;  /* 0x001c1f053e3e7589 */ /* 0x000fe200000e0000 */
[----:B-----5:R-:W-:-:S03]  /*100c0*/  SEL R29, R27, R44, P0 ;  /* 0x0000002c1b1d7207 */ /* 0x020fc60000000000 */
[----:B------:R-:W5:Y:S04]  /*100d0*/  SHFL.IDX PT, R63, R63, R12, 0x1c1f ;  /* 0x001c1f0c3f3f7589 */ /* 0x000f6800000e0000 */
[----:B------:R3:W-:Y:S04]  /*100e0*/  SHFL.IDX PT, R59, R28, R5, 0x1c1f ;  /* 0x001c1f051c3b7589 */ /* 0x0007e800000e0000 */
[----:B------:R-:W-:Y:S04]  /*100f0*/  SHFL.IDX PT, R42, R42, R5, 0x1c1f ;  /* 0x001c1f052a2a7589 */ /* 0x000fe800000e0000 */
[----:B------:R-:W-:Y:S01]  /*10100*/  SHFL.IDX PT, R48, R48, R5, 0x1c1f ;  /* 0x001c1f0530307589 */ /* 0x000fe200000e0000 */
[----:B---3--:R-:W-:-:S03]  /*10110*/  SEL R28, R30, R31, P0 ;  /* 0x0000001f1e1c7207 */ /* 0x008fc60000000000 */
[----:B------:R-:W-:Y:S01]  /*10120*/  SHFL.IDX PT, R66, R66, R5, 0x1c1f ;  /* 0x001c1f0542427589 */ /* 0x000fe200000e0000 */
[----:B------:R-:W-:Y:S02]  /*10130*/  SEL R30, R31, R30, P0 ;  /* 0x0000001e1f1e7207 */ /* 0x000fe40000000000 */
[----:B------:R-:W-:Y:S01]  /*10140*/  SEL R31, R44, R27, P0 ;  /* 0x0000001b2c1f7207 */ /* 0x000fe20000000000 */
[----:B------:R-:W-:Y:S01]  /*10150*/  SHFL.IDX PT, R64, R64, R5, 0x1c1f ;  /* 0x001c1f0540407589 */ /* 0x000fe200000e0000 */
[----:B----4-:R-:W-:-:S03]  /*10160*/  SEL R27, R55, R54, P0 ;  /* 0x00000036371b7207 */ /* 0x010fc60000000000 */
[----:B------:R-:W-:Y:S04]  /*10170*/  SHFL.IDX PT, R60, R60, R5, 0x1c1f ;  /* 0x001c1f053c3c7589 */ /* 0x000fe800000e0000 */
[----:B------:R-:W-:Y:S04]  /*10180*/  SHFL.IDX PT, R56, R56, R5, 0x1c1f ;  /* 0x001c1f0538387589 */ /* 0x000fe800000e0000 */
[----:B------:R-:W-:Y:S04]  /*10190*/  SHFL.IDX PT, R52, R52, R5, 0x1c1f ;  /* 0x001c1f0534347589 */ /* 0x000fe800000e0000 */
[----:B------:R-:W-:Y:S04]  /*101a0*/  SHFL.IDX PT, R50, R50, R5, 0x1c1f ;  /* 0x001c1f0532327589 */ /* 0x000fe800000e0000 */
[----:B------:R-:W-:Y:S04]  /*101b0*/  SHFL.IDX PT, R46, R46, R5, 0x1c1f ;  /* 0x001c1f052e2e7589 */ /* 0x000fe800000e0000 */
[----:B------:R-:W-:Y:S04]  /*101c0*/  SHFL.IDX PT, R40, R40, R5, 0x1c1f ;  /* 0x001c1f0528287589 */ /* 0x000fe800000e0000 */
[----:B------:R-:W-:Y:S04]  /*101d0*/  SHFL.IDX PT, R36, R36, R5, 0x1c1f ;  /* 0x001c1f0524247589 */ /* 0x000fe800000e0000 */
[----:B------:R3:W-:Y:S04]  /*101e0*/  SHFL.IDX PT, R4, R20, R5, 0x1c1f ;  /* 0x001c1f0514047589 */ /* 0x0007e800000e0000 */
[----:B------:R4:W-:Y:S04]  /*101f0*/  SHFL.IDX PT, R34, R34, R5, 0x1c1f ;  /* 0x001c1f0522227589 */ /* 0x0009e800000e0000 */
[----:B------:R-:W0:Y:S01]  /*10200*/  SHFL.IDX PT, R72, R141, R12, 0x1c1f ;  /* 0x001c1f0c8d487589 */ /* 0x000e2200000e0000 */
[----:B---3--:R-:W-:-:S03]  /*10210*/  SEL R20, R24, R21, P0 ;  /* 0x0000001518147207 */ /* 0x008fc60000000000 */
[----:B------:R-:W-:Y:S01]  /*10220*/  SHFL.IDX PT, R76, R149, R12, 0x1c1f ;  /* 0x001c1f0c954c7589 */ /* 0x000fe200000e0000 */
[----:B------:R-:W-:Y:S02]  /*10230*/  SEL R24, R21, R24, P0 ;  /* 0x0000001815187207 */ /* 0x000fe40000000000 */
[----:B----4-:R-:W-:Y:S01]  /*10240*/  SEL R5, R3, R8, P0 ;  /* 0x0000000803057207 */ /* 0x010fe20000000000 */
[----:B------:R-:W3:Y:S01]  /*10250*/  SHFL.IDX PT, R74, R145, R12, 0x1c1f ;  /* 0x001c1f0c914a7589 */ /* 0x000ee200000e0000 */
[----:B------:R-:W-:Y:S02]  /*10260*/  SEL R3, R8, R3, P0 ;  /* 0x0000000308037207 */ /* 0x000fe40000000000 */
[----:B------:R-:W-:Y:S01]  /*10270*/  SEL R8, R6, R9, P0 ;  /* 0x0000000906087207 */ /* 0x000fe20000000000 */
[----:B------:R-:W-:Y:S01]  /*10280*/  SHFL.IDX PT, R78, R95, R12, 0x1c1f ;  /* 0x001c1f0c5f4e7589 */ /* 0x000fe200000e0000 */
[----:B------:R-:W-:Y:S02]  /*10290*/  SEL R6, R9, R6, P0 ;  /* 0x0000000609067207 */ /* 0x000fe40000000000 */
[----:B------:R-:W-:Y:S01]  /*102a0*/  SEL R9, R7, R10, P0 ;  /* 0x0000000a07097207 */ /* 0x000fe20000000000 */
[----:B------:R-:W4:Y:S01]  /*102b0*/  SHFL.IDX PT, R77, R77, R12, 0x1c1f ;  /* 0x001c1f0c4d4d7589 */ /* 0x000f2200000e0000 */
[----:B------:R-:W-:-:S02]  /*102c0*/  SEL R7, R10, R7, P0 ;  /* 0x000000070a077207 */ /* 0x000fc40000000000 */
[----:B------:R-:W-:Y:S01]  /*102d0*/  SEL R10, R14, R15, P0 ;  /* 0x0000000f0e0a7207 */ /* 0x000fe20000000000 */
[----:B------:R-:W-:Y:S01]  /*102e0*/  SHFL.IDX PT, R80, R103, R12, 0x1c1f ;  /* 0x001c1f0c67507589 */ /* 0x000fe200000e0000 */
[----:B------:R-:W-:Y:S02]  /*102f0*/  SEL R14, R15, R14, P0 ;  /* 0x0000000e0f0e7207 */ /* 0x000fe40000000000 */
[----:B------:R-:W-:Y:S01]  /*10300*/  SEL R15, R16, R13, P0 ;  /* 0x0000000d100f7207 */ /* 0x000fe20000000000 */
[----:B------:R-:W4:Y:S01]  /*10310*/  SHFL.IDX PT, R79, R79, R12, 0x1c1f ;  /* 0x001c1f0c4f4f7589 */ /* 0x000f2200000e0000 */
[----:B------:R-:W-:Y:S01]  /*10320*/  SEL R13, R18, R19, P0 ;  /* 0x00000013120d7207 */ /* 0x000fe20000000000 */
[----:B------:R-:W-:Y:S01]  /*10330*/  IMAD R16, R86, UR38, RZ ;  /* 0x0000002656107c24 */ /* 0x000fe2000f8e02ff */
[----:B------:R-:W-:Y:S01]  /*10340*/  SEL R21, R25, R26, P0 ;  /* 0x0000001a19157207 */ /* 0x000fe20000000000 */
[----:B------:R-:W-:Y:S01]  /*10350*/  SHFL.IDX PT, R67, R67, R12, 0x1c1f ;  /* 0x001c1f0c43437589 */ /* 0x000fe200000e0000 */
[----:B------:R-:W-:Y:S01]  /*10360*/  SEL R25, R26, R25, P0 ;  /* 0x000000191a197207 */ /* 0x000fe20000000000 */
[----:B------:R-:W-:Y:S01]  /*10370*/  IMAD R81, R87, UR39, R16 ;  /* 0x0000002757517c24 */ /* 0x000fe2000f8e0210 */
[----:B-1----:R-:W-:Y:S01]  /*10380*/  SEL R26, R58, R45, P0 ;  /* 0x0000002d3a1a7207 */ /* 0x002fe20000000000 */
[----:B------:R-:W-:Y:S01]  /*10390*/  SHFL.IDX PT, R69, R69, R12, 0x1c1f ;  /* 0x001c1f0c45457589 */ /* 0x000fe200000e0000 */
[----:B-----5:R-:W-:-:S03]  /*103a0*/  SEL R16, R62, R63, P0 ;  /* 0x0000003f3e107207 */ /* 0x020fc60000000000 */
        /* <DEDUP_REMOVED lines=8> */
[----:B------:R1:W-:Y:S02]  /*10430*/  SHFL.IDX PT, R37, R37, R12, 0x1c1f ;  /* 0x001c1f0c25257589 */ /* 0x0003e400000e0000 */
[----:B-1----:R-:W-:-:S02]  /*10440*/  SEL R12, R22, R23, P0 ;  /* 0x00000017160c7207 */ /* 0x002fc40000000000 */
[----:B------:R-:W-:Y:S02]  /*10450*/  SEL R22, R23, R22, P0 ;  /* 0x0000001617167207 */ /* 0x000fe40000000000 */
[----:B------:R-:W-:Y:S02]  /*10460*/  SEL R23, R19, R18, P0 ;  /* 0x0000001213177207 */ /* 0x000fe40000000000 */
[----:B------:R-:W-:Y:S01]  /*10470*/  SEL R19, R54, R55, P0 ;  /* 0x0000003736137207 */ /* 0x000fe20000000000 */
[----:B------:R-:W-:Y:S01]  /*10480*/  @P2 IMAD.HI.U32 R54, R75, R84, RZ ;  /* 0x000000544b362227 */ /* 0x000fe200078e00ff */
[----:B------:R-:W-:-:S03]  /*10490*/  SEL R18, R45, R58, P0 ;  /* 0x0000003a2d127207 */ /* 0x000fc60000000000 */
[----:B------:R-:W-:Y:S01]  /*104a0*/  IMAD.WIDE.U32 R44, R86, UR39, R32 ;  /* 0x00000027562c7c25 */ /* 0x000fe2000f8e0020 */
[----:B------:R-:W-:Y:S02]  /*104b0*/  SEL R32, R63, R62, P0 ;  /* 0x0000003e3f207207 */ /* 0x000fe40000000000 */
[----:B0-----:R-:W-:Y:S01]  /*104c0*/  SEL R33, R72, R59, P0 ;  /* 0x0000003b48217207 */ /* 0x001fe20000000000 */
[----:B------:R-:W-:Y:S01]  /*104d0*/  IMAD.MOV R55, RZ, RZ, -R17 ;  /* 0x000000ffff377224 */ /* 0x000fe200078e0a11 */
[----:B------:R-:W-:Y:S01]  /*104e0*/  SEL R17, R59, R72, P0 ;  /* 0x000000483b117207 */ /* 0x000fe20000000000 */
[----:B------:R-:W-:Y:S01]  /*104f0*/  IMAD.MOV.U32 R63, RZ, RZ, R75 ;  /* 0x000000ffff3f7224 */ /* 0x000fe200078e004b */
[----:B------:R-:W-:Y:S01]  /*10500*/  @P2 SHF.R.U32.HI R63, RZ, R83, R54 ;  /* 0x00000053ff3f2219 */ /* 0x000fe20000011636 */
[----:B--2---:R-:W-:Y:S01]  /*10510*/  IMAD R83, R90, R55, UR4 ;  /* 0x000000045a537e24 */ /* 0x004fe2000f8e0237 */
[----:B------:R-:W-:Y:S01]  /*10520*/  ULDC.64 UR4, c[0x0][0xbe0] ;  /* 0x0002f80000047ab9 */ /* 0x000fe20000000a00 */
[----:B------:R-:W-:-:S02]  /*10530*/  IMAD R58, R88, UR38, RZ ;  /* 0x00000026583a7c24 */ /* 0x000fc4000f8e02ff */
[----:B------:R-:W-:Y:S01]  /*10540*/  IMAD.IADD R45, R45, 0x1, R81 ;  /* 0x000000012d2d7824 */ /* 0x000fe200078e0251 */
[----:B------:R-:W-:Y:S01]  /*10550*/  SHF.R.S32.HI R62, RZ, 0x1f, R83 ;  /* 0x0000001fff3e7819 */ /* 0x000fe20000011453 */
[----:B------:R-:W-:Y:S02]  /*10560*/  IMAD R55, R89, UR39, R58 ;  /* 0x0000002759377c24 */ /* 0x000fe4000f8e023a */
[----:B------:R-:W-:Y:S02]  /*10570*/  IMAD.MOV.U32 R54, RZ, RZ, R38 ;  /* 0x000000ffff367224 */ /* 0x000fe400078e0026 */
[----:B------:R-:W-:Y:S02]  /*10580*/  IMAD.IADD R55, R39, 0x1, R55 ;  /* 0x0000000127377824 */ /* 0x000fe400078e0237 */
[----:B------:R-:W-:Y:S02]  /*10590*/  IMAD R39, R62, UR4, RZ ;  /* 0x000000043e277c24 */ /* 0x000fe4000f8e02ff */
[----:B------:R-:W-:Y:S01]  /*105a0*/  IMAD.MOV.U32 R59, RZ, RZ, R75 ;  /* 0x000000ffff3b7224 */ /* 0x000fe200078e004b */
[----:B------:R-:W-:Y:S01]  /*105b0*/  @P2 SHF.R.U32.HI R59, RZ, R85, R92 ;  /* 0x00000055ff3b2219 */ /* 0x000fe2000001165c */
[----:B------:R-:W-:-:S02]  /*105c0*/  IMAD R58, R83, UR5, R39 ;  /* 0x00000005533a7c24 */ /* 0x000fc4000f8e0227 */
[----:B------:R-:W-:Y:S01]  /*105d0*/  IMAD.WIDE.U32 R38, R83, UR4, R44 ;  /* 0x0000000453267c25 */ /* 0x000fe2000f8e002c */
[----:B------:R-:W-:-:S03]  /*105e0*/  ULDC.64 UR4, c[0x0][0xb30] ;  /* 0x0002cc0000047ab9 */ /* 0x000fc60000000a00 */
[----:B------:R-:W-:Y:S01]  /*105f0*/  IMAD R62, R62, UR6, RZ ;  /* 0x000000063e3e7c24 */ /* 0x000fe2000f8e02ff */
[----:B------:R-:W-:Y:S01]  /*10600*/  IADD3 R38, P2, R63, R38, RZ ;  /* 0x000000263f267210 */ /* 0x000fe20007f5e0ff */
[C---:B------:R-:W-:Y:S01]  /*10610*/  IMAD.WIDE.U32 R44, R83.reuse, UR6, R54 ;  /* 0x00000006532c7c25 */ /* 0x040fe2000f8e0036 */
[----:B------:R-:W-:Y:S02]  /*10620*/  SHF.R.S32.HI R55, RZ, 0x1f, R63 ;  /* 0x0000001fff377819 */ /* 0x000fe4000001143f */
[----:B------:R-:W-:Y:S01]  /*10630*/  SHF.R.S32.HI R54, RZ, 0x1f, R59 ;  /* 0x0000001fff367819 */ /* 0x000fe2000001143b */
[----:B------:R-:W-:Y:S01]  /*10640*/  IMAD R81, R83, UR7, R62 ;  /* 0x0000000753517c24 */ /* 0x000fe2000f8e023e */
[----:B------:R-:W-:Y:S01]  /*10650*/  IADD3.X R39, R55, R39, R58, P2, !PT ;  /* 0x0000002737277210 */ /* 0x000fe200017fe43a */
[----:B------:R-:W-:Y:S01]  /*10660*/  IMAD.MOV R62, RZ, RZ, -R63 ;  /* 0x000000ffff3e7224 */ /* 0x000fe200078e0a3f */
[----:B------:R-:W-:Y:S01]  /*10670*/  ULDC.64 UR6, c[0x0][0xbc8] ;  /* 0x0002f20000067ab9 */ /* 0x000fe20000000a00 */
[----:B------:R-:W-:-:S02]  /*10680*/  IMAD.MOV R63, RZ, RZ, -R59 ;  /* 0x000000ffff3f7224 */ /* 0x000fc400078e0a3b */
[----:B------:R-:W-:Y:S02]  /*10690*/  IMAD R54, R54, UR4, RZ ;  /* 0x0000000436367c24 */ /* 0x000fe4000f8e02ff */
[C-C-:B------:R-:W-:Y:S02]  /*106a0*/  IMAD R55, R82.reuse, R62, R75.reuse ;  /* 0x0000003e52377224 */ /* 0x140fe400078e024b */
        /* <DEDUP_REMOVED lines=17> */
[----:B---3--:R-:W-:Y:S01]  /*107c0*/  SEL R54, R73, R74, P0 ;  /* 0x0000004a49367207 */ /* 0x008fe20000000000 */
        /* <DEDUP_REMOVED lines=9> */
[C---:B------:R-:W-:Y:S01]  /*10860*/  VIADD R82, R70.reuse, 0x8 ;  /* 0x0000000846527836 */ /* 0x040fe20000000000 */
[----:B------:R-:W-:Y:S01]  /*10870*/  UIADD3 UR4, UR4, 0x22820, URZ ;  /* 0x0002282004047890 */ /* 0x000fe2000fffe03f */
[-C--:B------:R-:W-:Y:S01]  /*10880*/  ISETP.GE.OR P2, PT, R70, R81.reuse, P1 ;  /* 0x000000514600720c */ /* 0x080fe20000f46670 */
[----:B------:R-:W0:Y:S01]  /*10890*/  SHFL.IDX PT, R73, R45, RZ, 0x1c1f ;  /* 0x001c1fff2d497589 */ /* 0x000e2200000e0000 */
[----:B------:R-:W-:Y:S01]  /*108a0*/  ULDC.64 UR8, c[0x0][0xb00] ;  /* 0x0002c00000087ab9 */ /* 0x000fe20000000a00 */
[----:B------:R-:W-:Y:S01]  /*108b0*/  ISETP.GE.OR P1, PT, R82, R81, P1 ;  /* 0x000000515200720c */ /* 0x000fe20000f26670 */
[----:B------:R-:W-:Y:S01]  /*108c0*/  UPRMT UR4, URZ, 0x654, UR4 ;  /* 0x000006543f047896 */ /* 0x000fe20008000004 */
[----:B------:R1:W2:Y:S01]  /*108d0*/  SHFL.IDX PT, R75, R45, 0x1, 0x1c1f ;  /* 0x003c1f002d4b7f89 */ /* 0x0002a200000e0000 */
[----:B------:R-:W-:-:S02]  /*108e0*/  LEA R84, P3, R44, UR8, 0x2 ;  /* 0x000000082c547c11 */ /* 0x000fc4000f8610ff */
[----:B------:R-:W-:Y:S02]  /*108f0*/  SEL R55, R71, R76, P0 ;  /* 0x0000004c47377207 */ /* 0x000fe40000000000 */
[----:B------:R-:W-:Y:S01]  /*10900*/  LEA.HI.X R85, R44, UR9, R39, 0x2, P3 ;  /* 0x000000092c557c11 */ /* 0x000fe200098f1427 */
[----:B------:R3:W3:Y:S01]  /*10910*/  SHFL.IDX PT, R62, R84, RZ, 0x1c1f ;  /* 0x001c1fff543e7589 */ /* 0x0006e200000e0000 */
[----:B------:R-:W-:Y:S01]  /*10920*/  ISETP.GE.AND P3, PT, R70, R81, PT ;  /* 0x000000514600720c */ /* 0x000fe20003f66270 */
[----:B------:R-:W-:Y:S01]  /*10930*/  SYNCS.ARRIVE.TRANS64.RED.A1T0 RZ, [UR4], RZ ;  /* 0x000000ffffff79a7 */ /* 0x000fe20008100404 */
[----:B------:R-:W-:Y:S01]  /*10940*/  SEL R59, R76, R71, P0 ;  /* 0x000000474c3b7207 */ /* 0x000fe20000000000 */
[----:B------:R0:W3:Y:S01]  /*10950*/  SHFL.IDX PT, R63, R85, RZ, 0x1c1f ;  /* 0x001c1fff553f7589 */ /* 0x0000e200000e0000 */
[----:B----4-:R-:W-:Y:S01]  /*10960*/  SEL R38, R42, R77, P0 ;  /* 0x0000004d2a267207 */ /* 0x010fe20000000000 */
[----:B------:R-:W-:Y:S01]  /*10970*/  IMAD.SHL.U32 R71, R68, 0x2, RZ ;  /* 0x0000000244477824 */ /* 0x000fe200078e00ff */
[----:B------:R-:W-:-:S02]  /*10980*/  SEL R39, R43, R78, P0 ;  /* 0x0000004e2b277207 */ /* 0x000fc40000000000 */
[----:B------:R-:W-:Y:S02]  /*10990*/  SEL R44, R48, R79, P0 ;  /* 0x0000004f302c7207 */ /* 0x000fe40000000000 */
[----:B-1----:R-:W-:Y:S02]  /*109a0*/  SEL R45, R49, R80, P0 ;  /* 0x00000050312d7207 */ /* 0x002fe40000000000 */
[----:B------:R-:W-:Y:S01]  /*109b0*/  SEL R42, R77, R42, P0 ;  /* 0x0000002a4d2a7207 */ /* 0x000fe20000000000 */
[----:B0-----:R0:W-:Y:S01]  /*109c0*/  @!P2 ST.E desc[UR40][R72.64], R0 ;  /* 0x000000004800a985 */ /* 0x0011e2000c101928 */
[----:B------:R-:W-:Y:S02]  /*109d0*/  SEL R43, R78, R43, P0 ;  /* 0x0000002b4e2b7207 */ /* 0x000fe40000000000 */
[----:B------:R-:W-:Y:S01]  /*109e0*/  SEL R48, R79, R48, P0 ;  /* 0x000000304f307207 */ /* 0x000fe20000000000 */
[----:B--2---:R0:W-:Y:S01]  /*109f0*/  @!P1 ST.E desc[UR40][R74.64], R2 ;  /* 0x000000024a009985 */ /* 0x0041e2000c101928 */
[----:B------:R-:W-:Y:S01]  /*10a00*/  SEL R49, R80, R49, P0 ;  /* 0x0000003150317207 */ /* 0x000fe20000000000 */
        /* <DEDUP_REMOVED lines=10> */
[----:B------:R-:W-:-:S04]  /*10ab0*/  ISETP.GE.AND P1, PT, R70, UR4, PT ;  /* 0x0000000446007c0c */ /* 0x000fc8000bf26270 */
[----:B------:R-:W-:-:S03]  /*10ac0*/  ISETP.GE.AND P5, PT, R79, UR4, PT ;  /* 0x000000044f007c0c */ /* 0x000fc6000bfa6270 */
[C-C-:B---3--:R-:W-:Y:S02]  /*10ad0*/  @!P2 IMAD.WIDE R72, R71.reuse, 0x4, R62.reuse ;  /* 0x000000044748a825 */ /* 0x148fe400078e023e */
[----:B------:R-:W-:Y:S02]  /*10ae0*/  @!P3 LEA.HI R0, R0, R0, RZ, 0x1 ;  /* 0x000000000000b211 */ /* 0x000fe400078f08ff */
[----:B------:R-:W-:Y:S01]  /*10af0*/  @!P4 LEA.HI R68, R68, R68, RZ, 0x1 ;  /* 0x000000444444c211 */ /* 0x000fe200078f08ff */
[----:B------:R0:W-:Y:S01]  /*10b00*/  @!P2 ST.E.64 desc[UR40][R72.64], R8 ;  /* 0x000000084800a985 */ /* 0x0001e2000c101b28 */
[----:B------:R-:W-:Y:S01]  /*10b10*/  @!P3 LOP3.LUT R75, R0, 0xfffffffe, RZ, 0xc0, !PT ;  /* 0xfffffffe004bb812 */ /* 0x000fe200078ec0ff */
[----:B------:R-:W-:Y:S01]  /*10b20*/  VIADD R0, R71, 0x28 ;  /* 0x0000002847007836 */ /* 0x000fe20000000000 */
[----:B------:R-:W-:Y:S02]  /*10b30*/  @!P1 LEA.HI R70, R70, R70, RZ, 0x1 ;  /* 0x0000004646469211 */ /* 0x000fe400078f08ff */
[----:B------:R-:W-:Y:S01]  /*10b40*/  @!P4 LOP3.LUT R77, R68, 0xfffffffe, RZ, 0xc0, !PT ;  /* 0xfffffffe444dc812 */ /* 0x000fe200078ec0ff */
[----:B------:R-:W-:Y:S01]  /*10b50*/  @!P3 IMAD.WIDE R74, R75, 0x4, R62 ;  /* 0x000000044b4ab825 */ /* 0x000fe200078e023e */
[----:B------:R-:W-:-:S02]  /*10b60*/  ISETP.GE.AND P2, PT, R78, UR4, PT ;  /* 0x000000044e007c0c */ /* 0x000fc4000bf46270 */
[----:B------:R-:W-:Y:S01]  /*10b70*/  @!P5 LEA.HI R79, R79, R79, RZ, 0x1 ;  /* 0x0000004f4f4fd211 */ /* 0x000fe200078f08ff */
[----:B------:R-:W-:Y:S01]  /*10b80*/  VIADD R68, R71, 0x30 ;  /* 0x0000003047447836 */ /* 0x000fe20000000000 */
[----:B------:R1:W-:Y:S01]  /*10b90*/  @!P3 ST.E.64 desc[UR40][R74.64], R6 ;  /* 0x000000064a00b985 */ /* 0x0003e2000c101b28 */
[----:B------:R-:W-:Y:S01]  /*10ba0*/  @!P4 IMAD.WIDE R76, R77, 0x4, R62 ;  /* 0x000000044d4cc825 */ /* 0x000fe200078e023e */
[----:B------:R-:W-:Y:S02]  /*10bb0*/  ISETP.GE.AND P3, PT, R0, UR4, PT ;  /* 0x0000000400007c0c */ /* 0x000fe4000bf66270 */
[----:B0-----:R-:W-:Y:S01]  /*10bc0*/  @!P1 LOP3.LUT R9, R70, 0xfffffffe, RZ, 0xc0, !PT ;  /* 0xfffffffe46099812 */ /* 0x001fe200078ec0ff */
[C---:B------:R-:W-:Y:S01]  /*10bd0*/  VIADD R72, R71.reuse, 0x40 ;  /* 0x0000004047487836 */ /* 0x040fe20000000000 */
[----:B------:R-:W-:Y:S01]  /*10be0*/  ISETP.GE.AND P6, PT, R68, UR4, PT ;  /* 0x0000000444007c0c */ /* 0x000fe2000bfc6270 */
[----:B------:R-:W-:Y:S01]  /*10bf0*/  VIADD R70, R71, 0x48 ;  /* 0x0000004847467836 */ /* 0x000fe20000000000 */
[----:B------:R0:W-:Y:S01]  /*10c00*/  @!P4 ST.E.64 desc[UR40][R76.64], R10 ;  /* 0x0000000a4c00c985 */ /* 0x0001e2000c101b28 */
[----:B------:R-:W-:-:S02]  /*10c10*/  @!P2 LEA.HI R78, R78, R78, RZ, 0x1 ;  /* 0x0000004e4e4ea211 */ /* 0x000fc400078f08ff */
[----:B------:R-:W-:Y:S01]  /*10c20*/  ISETP.GE.AND P4, PT, R72, UR4, PT ;  /* 0x0000000448007c0c */ /* 0x000fe2000bf86270 */
[--C-:B-1----:R-:W-:Y:S01]  /*10c30*/  @!P1 IMAD.WIDE R6, R9, 0x4, R62.reuse ;  /* 0x0000000409069825 */ /* 0x102fe200078e023e */
[----:B------:R-:W-:Y:S02]  /*10c40*/  @!P2 LOP3.LUT R9, R78, 0xfffffffe, RZ, 0xc0, !PT ;  /* 0xfffffffe4e09a812 */ /* 0x000fe400078ec0ff */
[----:B------:R-:W-:Y:S02]  /*10c50*/  @!P3 LEA.HI R0, R0, R0, RZ, 0x1 ;  /* 0x000000000000b211 */ /* 0x000fe400078f08ff */
[----:B------:R1:W-:Y:S01]  /*10c60*/  @!P1 ST.E.64 desc[UR40][R6.64], R14 ;  /* 0x0000000e06009985 */ /* 0x0003e2000c101b28 */
[----:B------:R-:W-:Y:S01]  /*10c70*/  ISETP.GE.AND P1, PT, R70, UR4, PT ;  /* 0x0000000446007c0c */ /* 0x000fe2000bf26270 */
[--C-:B------:R-:W-:Y:S01]  /*10c80*/  @!P2 IMAD.WIDE R8, R9, 0x4, R62.reuse ;  /* 0x000000040908a825 */ /* 0x100fe200078e023e */
[----:B------:R-:W-:Y:S02]  /*10c90*/  @!P6 LEA.HI R68, R68, R68, RZ, 0x1 ;  /* 0x000000444444e211 */ /* 0x000fe400078f08ff */
[----:B0-----:R-:W-:Y:S01]  /*10ca0*/  @!P3 LOP3.LUT R11, R0, 0xfffffffe, RZ, 0xc0, !PT ;  /* 0xfffffffe000bb812 */ /* 0x001fe200078ec0ff */
[----:B------:R-:W-:Y:S01]  /*10cb0*/  VIADD R0, R71, 0x50 ;  /* 0x0000005047007836 */ /* 0x000fe20000000000 */
[----:B------:R-:W-:Y:S01]  /*10cc0*/  @!P6 LOP3.LUT R73, R68, 0xfffffffe, RZ, 0xc0, !PT ;  /* 0xfffffffe4449e812 */ /* 0x000fe200078ec0ff */
[----:B------:R0:W-:Y:S01]  /*10cd0*/  @!P2 ST.E.64 desc[UR40][R8.64], R12 ;  /* 0x0000000c0800a985 */ /* 0x0001e2000c101b28 */
[----:B------:R-:W-:Y:S01]  /*10ce0*/  @!P4 LEA.HI R72, R72, R72, RZ, 0x1 ;  /* 0x000000484848c211 */ /* 0x000fe200078f08ff */
[----:B------:R-:W-:-:S04]  /*10cf0*/  @!P3 IMAD.WIDE R10, R11, 0x4, R62 ;  /* 0x000000040b0ab825 */ /* 0x000fc800078e023e */
[----:B------:R-:W-:Y:S01]  /*10d00*/  @!P1 LEA.HI R70, R70, R70, RZ, 0x1 ;  /* 0x0000004646469211 */ /* 0x000fe200078f08ff */
[----:B-1----:R-:W-:Y:S01]  /*10d10*/  @!P6 IMAD.WIDE R6, R73, 0x4, R62 ;  /* 0x000000044906e825 */ /* 0x002fe200078e023e */
[----:B------:R-:W-:Y:S01]  /*10d20*/  @!P5 LOP3.LUT R15, R79, 0xfffffffe, RZ, 0xc0, !PT ;  /* 0xfffffffe4f0fd812 */ /* 0x000fe200078ec0ff */
[----:B------:R1:W-:Y:S01]  /*10d30*/  @!P3 ST.E.64 desc[UR40][R10.64], R22 ;  /* 0x000000160a00b985 */ /* 0x0003e2000c101b28 */
[----:B------:R-:W-:-:S03]  /*10d40*/  @!P4 LOP3.LUT R73, R72, 0xfffffffe, RZ, 0xc0, !PT ;  /* 0xfffffffe4849c812 */ /* 0x000fc600078ec0ff */
[--C-:B------:R-:W-:Y:S01]  /*10d50*/  @!P5 IMAD.WIDE R14, R15, 0x4, R62.reuse ;  /* 0x000000040f0ed825 */ /* 0x100fe200078e023e */
[----:B0-----:R-:W-:Y:S01]  /*10d60*/  @!P1 LOP3.LUT R13, R70, 0xfffffffe, RZ, 0xc0, !PT ;  /* 0xfffffffe460d9812 */ /* 0x001fe200078ec0ff */
[----:B------:R0:W-:Y:S02]  /*10d70*/  @!P6 ST.E.64 desc[UR40][R6.64], R20 ;  /* 0x000000140600e985 */ /* 0x0001e4000c101b28 */
[--C-:B------:R-:W-:Y:S02]  /*10d80*/  @!P4 IMAD.WIDE R8, R73, 0x4, R62.reuse ;  /* 0x000000044908c825 */ /* 0x100fe400078e023e */
[----:B------:R-:W-:Y:S02]  /*10d90*/  @!P5 ST.E.64 desc[UR40][R14.64], R24 ;  /* 0x000000180e00d985 */ /* 0x000fe4000c101b28 */
[----:B------:R-:W-:Y:S02]  /*10da0*/  VIADD R12, R71, 0x58 ;  /* 0x00000058470c7836 */ /* 0x000fe40000000000 */
[----:B-1----:R-:W-:Y:S01]  /*10db0*/  @!P1 IMAD.WIDE R10, R13, 0x4, R62 ;  /* 0x000000040d0a9825 */ /* 0x002fe200078e023e */
[----:B------:R1:W-:Y:S02]  /*10dc0*/  @!P4 ST.E.64 desc[UR40][R8.64], R28 ;  /* 0x0000001c0800c985 */ /* 0x0003e4000c101b28 */
[----:B------:R-:W-:Y:S01]  /*10dd0*/  ISETP.GE.AND P2, PT, R12, UR4, PT ;  /* 0x000000040c007c0c */ /* 0x000fe2000bf46270 */
[C---:B------:R-:W-:Y:S01]  /*10de0*/  VIADD R13, R71.reuse, 0x60 ;  /* 0x00000060470d7836 */ /* 0x040fe20000000000 */
[----:B------:R2:W-:Y:S01]  /*10df0*/  @!P1 ST.E.64 desc[UR40][R10.64], R30 ;  /* 0x0000001e0a009985 */ /* 0x0005e2000c101b28 */
[C---:B------:R-:W-:Y:S01]  /*10e00*/  VIADD R22, R71.reuse, 0x68 ;  /* 0x0000006847167836 */ /* 0x040fe20000000000 */
[----:B------:R-:W-:Y:S01]  /*10e10*/  ISETP.GE.AND P1, PT, R0, UR4, PT ;  /* 0x0000000400007c0c */ /* 0x000fe2000bf26270 */
[----:B0-----:R-:W-:Y:S01]  /*10e20*/  VIADD R7, R71, 0x78 ;  /* 0x0000007847077836 */ /* 0x001fe20000000000 */
[----:B------:R-:W-:Y:S01]  /*10e30*/  ISETP.GE.AND P3, PT, R13, UR4, PT ;  /* 0x000000040d007c0c */ /* 0x000fe2000bf66270 */
[----:B------:R-:W-:Y:S01]  /*10e40*/  VIADD R6, R71, 0x70 ;  /* 0x0000007047067836 */ /* 0x000fe20000000000 */
[----:B------:R-:W-:-:S02]  /*10e50*/  ISETP.GE.AND P4, PT, R22, UR4, PT ;  /* 0x0000000416007c0c */ /* 0x000fc4000bf86270 */
[----:B------:R-:W-:Y:S02]  /*10e60*/  ISETP.GE.AND P6, PT, R7, UR4, PT ;  /* 0x0000000407007c0c */ /* 0x000fe4000bfc6270 */
[----:B------:R-:W-:Y:S02]  /*10e70*/  ISETP.GE.AND P5, PT, R6, UR4, PT ;  /* 0x0000000406007c0c */ /* 0x000fe4000bfa6270 */
[----:B------:R-:W-:-:S03]  /*10e80*/  @!P2 LEA.HI R12, R12, R12, RZ, 0x1 ;  /* 0x0000000c0c0ca211 */ /* 0x000fc600078f08ff */
[----:B------:R-:W-:Y:S02]  /*10e90*/  @!P1 LEA.HI R0, R0, R0, RZ, 0x1 ;  /* 0x0000000000009211 */ /* 0x000fe400078f08ff */
[----:B------:R-:W-:Y:S02]  /*10ea0*/  @!P3 LEA.HI R13, R13, R13, RZ, 0x1 ;  /* 0x0000000d0d0db211 */ /* 0x000fe400078f08ff */
[----:B------:R-:W-:Y:S02]  /*10eb0*/  @!P4 LEA.HI R22, R22, R22, RZ, 0x1 ;  /* 0x000000161616c211 */ /* 0x000fe400078f08ff */
[----:B-1----:R-:W-:Y:S02]  /*10ec0*/  @!P6 LEA.HI R8, R7, R7, RZ, 0x1 ;  /* 0x000000070708e211 */ /* 0x002fe400078f08ff */
[----:B------:R-:W-:Y:S02]  /*10ed0*/  @!P5 LEA.HI R6, R6, R6, RZ, 0x1 ;  /* 0x000000060606d211 */ /* 0x000fe400078f08ff */
[----:B------:R-:W-:-:S02]  /*10ee0*/  @!P1 LOP3.LUT R7, R0, 0xfffffffe, RZ, 0xc0, !PT ;  /* 0xfffffffe00079812 */ /* 0x000fc400078ec0ff */
[----:B------:R-:W-:Y:S02]  /*10ef0*/  @!P2 LOP3.LUT R9, R12, 0xfffffffe, RZ, 0xc0, !PT ;  /* 0xfffffffe0c09a812 */ /* 0x000fe400078ec0ff */
[----:B--2---:R-:W-:Y:S02]  /*10f00*/  @!P3 LOP3.LUT R11, R13, 0xfffffffe, RZ, 0xc0, !PT ;  /* 0xfffffffe0d0bb812 */ /* 0x004fe400078ec0ff */
[----:B------:R-:W-:Y:S02]  /*10f10*/  @!P4 LOP3.LUT R13, R22, 0xfffffffe, RZ, 0xc0, !PT ;  /* 0xfffffffe160dc812 */ /* 0x000fe400078ec0ff */
        /* <DEDUP_REMOVED lines=14> */
.L_x_953:
[----:B------:R-:W-:Y:S05]  /*11000*/  BSYNC B0 ;  /* 0x0000000000007941 */ /* 0x000fea0003800000 */
.L_x_952:
[----:B------:R-:W-:Y:S01]  /*11010*/  ISETP.GE.AND P1, PT, R82, R81, PT ;  /* 0x000000515200720c */ /* 0x000fe20003f26270 */
[----:B-1----:R1:W2:Y:S01]  /*11020*/  SHFL.IDX PT, R27, R85, 0x1, 0x1c1f ;  /* 0x003c1f00551b7f89 */ /* 0x0022a200000e0000 */
        /* <DEDUP_REMOVED lines=22> */
[----:B0-----:R-:W-:Y:S01]  /*11190*/  SEL R2, R37, R34, P0 ;  /* 0x0000002225027207 */ /* 0x001fe20000000000 */
[----:B-12-4-:R-:W-:Y:S06]  /*111a0*/  @P1 BRA `(.L_x_868) ;  /* 0x0000004000e81947 */ /* 0x016fec0003800000 */
[C---:B------:R-:W-:Y:S01]  /*111b0*/  VIADD R0, R71.reuse, 0x8 ;  /* 0x0000000847007836 */ /* 0x040fe20000000000 */
        /* <DEDUP_REMOVED lines=10> */
[----:B------:R-:W-:Y:S01]  /*11260*/  ISETP.GE.AND P3, PT, R12, UR4, PT ;  /* 0x000000040c007c0c */ /* 0x000fe2000bf66270 */
[----:B------:R-:W-:Y:S01]  /*11270*/  VIADD R30, R71, 0x38 ;  /* 0x00000038471e7836 */ /* 0x000fe20000000000 */
[----:B------:R-:W-:-:S03]  /*11280*/  ISETP.GE.AND P5, PT, R28, UR4, PT ;  /* 0x000000041c007c0c */ /* 0x000fc6000bfa6270 */
[--C-:B------:R-:W-:Y:S02]  /*11290*/  @!P0 IMAD.WIDE R6, R71, 0x4, R26.reuse ;  /* 0x0000000447068825 */ /* 0x100fe400078e021a */
[----:B------:R-:W-:Y:S02]  /*112a0*/  @!P4 LEA.HI R0, R0, R0, RZ, 0x1 ;  /* 0x000000000000c211 */ /* 0x000fe400078f08ff */
[----:B------:R-:W-:Y:S01]  /*112b0*/  @!P1 LEA.HI R10, R10, R10, RZ, 0x1 ;  /* 0x0000000a0a0a9211 */ /* 0x000fe200078f08ff */
[----:B------:R0:W-:Y:S01]  /*112c0*/  @!P0 ST.E.64 desc[UR40][R6.64], R38 ;  /* 0x0000002606008985 */ /* 0x0001e2000c101b28 */
[----:B------:R-:W-:Y:S02]  /*112d0*/  @!P4 LOP3.LUT R9, R0, 0xfffffffe, RZ, 0xc0, !PT ;  /* 0xfffffffe0009c812 */ /* 0x000fe400078ec0ff */
[----:B------:R-:W-:Y:S02]  /*112e0*/  ISETP.GE.AND P0, PT, R30, UR4, PT ;  /* 0x000000041e007c0c */ /* 0x000fe4000bf06270 */
[----:B------:R-:W-:Y:S01]  /*112f0*/  @!P2 LEA.HI R0, R11, R11, RZ, 0x1 ;  /* 0x0000000b0b00a211 */ /* 0x000fe200078f08ff */
[----:B------:R-:W-:Y:S01]  /*11300*/  @!P4 IMAD.WIDE R8, R9, 0x4, R26 ;  /* 0x000000040908c825 */ /* 0x000fe200078e021a */
[----:B------:R-:W-:-:S02]  /*11310*/  @!P1 LOP3.LUT R11, R10, 0xfffffffe, RZ, 0xc0, !PT ;  /* 0xfffffffe0a0b9812 */ /* 0x000fc400078ec0ff */
[----:B------:R-:W-:Y:S01]  /*11320*/  @!P2 LOP3.LUT R13, R0, 0xfffffffe, RZ, 0xc0, !PT ;  /* 0xfffffffe000da812 */ /* 0x000fe200078ec0ff */
[----:B------:R-:W-:Y:S01]  /*11330*/  VIADD R0, R71, 0x40 ;  /* 0x0000004047007836 */ /* 0x000fe20000000000 */
[----:B------:R1:W-:Y:S01]  /*11340*/  @!P4 ST.E.64 desc[UR40][R8.64], R42 ;  /* 0x0000002a0800c985 */ /* 0x0003e2000c101b28 */
[----:B------:R-:W-:Y:S02]  /*11350*/  ISETP.GE.AND P4, PT, R29, UR4, PT ;  /* 0x000000041d007c0c */ /* 0x000fe4000bf86270 */
[----:B------:R-:W-:Y:S01]  /*11360*/  @!P3 LEA.HI R12, R12, R12, RZ, 0x1 ;  /* 0x0000000c0c0cb211 */ /* 0x000fe200078f08ff */
[--C-:B0-----:R-:W-:Y:S01]  /*11370*/  @!P1 IMAD.WIDE R6, R11, 0x4, R26.reuse ;  /* 0x000000040b069825 */ /* 0x101fe200078e021a */
[----:B------:R-:W-:Y:S02]  /*11380*/  @!P5 LEA.HI R28, R28, R28, RZ, 0x1 ;  /* 0x0000001c1c1cd211 */ /* 0x000fe400078f08ff */
[----:B------:R-:W-:Y:S02]  /*11390*/  @!P3 LOP3.LUT R11, R12, 0xfffffffe, RZ, 0xc0, !PT ;  /* 0xfffffffe0c0bb812 */ /* 0x000fe400078ec0ff */
[----:B------:R-:W-:Y:S01]  /*113a0*/  @!P0 LEA.HI R30, R30, R30, RZ, 0x1 ;  /* 0x0000001e1e1e8211 */ /* 0x000fe200078f08ff */
[----:B------:R0:W-:Y:S01]  /*113b0*/  @!P1 ST.E.64 desc[UR40][R6.64], R44 ;  /* 0x0000002c06009985 */ /* 0x0001e2000c101b28 */
[----:B------:R-:W-:Y:S01]  /*113c0*/  ISETP.GE.AND P1, PT, R0, UR4, PT ;  /* 0x0000000400007c0c */ /* 0x000fe2000bf26270 */
[----:B------:R-:W-:Y:S01]  /*113d0*/  @!P3 IMAD.WIDE R10, R11, 0x4, R26 ;  /* 0x000000040b0ab825 */ /* 0x000fe200078e021a */
[----:B------:R-:W-:-:S02]  /*113e0*/  @!P0 LOP3.LUT R31, R30, 0xfffffffe, RZ, 0xc0, !PT ;  /* 0xfffffffe1e1f8812 */ /* 0x000fc400078ec0ff */
[----:B------:R-:W-:Y:S01]  /*113f0*/  @!P4 LEA.HI R29, R29, R29, RZ, 0x1 ;  /* 0x0000001d1d1dc211 */ /* 0x000fe200078f08ff */
[--C-:B-1----:R-:W-:Y:S01]  /*11400*/  @!P2 IMAD.WIDE R8, R13, 0x4, R26.reuse ;  /* 0x000000040d08a825 */ /* 0x102fe200078e021a */
[----:B------:R-:W-:Y:S02]  /*11410*/  @!P5 LOP3.LUT R13, R28, 0xfffffffe, RZ, 0xc0, !PT ;  /* 0xfffffffe1c0dd812 */ /* 0x000fe400078ec0ff */
[----:B------:R-:W-:Y:S01]  /*11420*/  @!P4 LOP3.LUT R29, R29, 0xfffffffe, RZ, 0xc0, !PT ;  /* 0xfffffffe1d1dc812 */ /* 0x000fe200078ec0ff */
[----:B------:R-:W-:Y:S01]  /*11430*/  VIADD R28, R71, 0x48 ;  /* 0x00000048471c7836 */ /* 0x000fe20000000000 */
[----:B------:R1:W-:Y:S01]  /*11440*/  @!P2 ST.E.64 desc[UR40][R8.64], R48 ;  /* 0x000000300800a985 */ /* 0x0003e2000c101b28 */
[--C-:B------:R-:W-:Y:S02]  /*11450*/  @!P5 IMAD.WIDE R12, R13, 0x4, R26.reuse ;  /* 0x000000040d0cd825 */ /* 0x100fe400078e021a */
[----:B------:R-:W-:Y:S01]  /*11460*/  @!P1 LEA.HI R0, R0, R0, RZ, 0x1 ;  /* 0x0000000000009211 */ /* 0x000fe200078f08ff */
[----:B------:R2:W-:Y:S01]  /*11470*/  @!P3 ST.E.64 desc[UR40][R10.64], R14 ;  /* 0x0000000e0a00b985 */ /* 0x0005e2000c101b28 */
[----:B0-----:R-:W-:Y:S01]  /*11480*/  @!P4 IMAD.WIDE R6, R29, 0x4, R26 ;  /* 0x000000041d06c825 */ /* 0x001fe200078e021a */
[----:B------:R-:W-:-:S02]  /*11490*/  ISETP.GE.AND P2, PT, R28, UR4, PT ;  /* 0x000000041c007c0c */ /* 0x000fc4000bf46270 */
[----:B------:R0:W-:Y:S04]  /*114a0*/  @!P5 ST.E.64 desc[UR40][R12.64], R66 ;  /* 0x000000420c00d985 */ /* 0x0001e8000c101b28 */
[----:B------:R-:W-:Y:S01]  /*114b0*/  @!P4 ST.E.64 desc[UR40][R6.64], R16 ;  /* 0x000000100600c985 */ /* 0x000fe2000c101b28 */
[----:B-1----:R-:W-:-:S04]  /*114c0*/  @!P0 IMAD.WIDE R8, R31, 0x4, R26 ;  /* 0x000000041f088825 */ /* 0x002fc800078e021a */
[C---:B--2---:R-:W-:Y:S01]  /*114d0*/  VIADD R10, R71.reuse, 0x50 ;  /* 0x00000050470a7836 */ /* 0x044fe20000000000 */
        /* <DEDUP_REMOVED lines=29> */
[----:B------:R2:W-:Y:S01]  /*116b0*/  @!P3 ST.E.64 desc[UR40][R10.64], R20 ;  /* 0x000000140a00b985 */ /* 0x0005e2000c101b28 */
[----:B0-----:R-:W-:Y:S02]  /*116c0*/  @!P6 LOP3.LUT R19, R16, 0xfffffffe, RZ, 0xc0, !PT ;  /* 0xfffffffe1013e812 */ /* 0x001fe400078ec0ff */
[----:B------:R-:W-:Y:S01]  /*116d0*/  @!P4 IMAD.WIDE R6, R15, 0x4, R26 ;  /* 0x000000040f06c825 */ /* 0x000fe200078e021a */
[----:B------:R2:W-:Y:S01]  /*116e0*/  @!P0 ST.E.64 desc[UR40][R12.64], R46 ;  /* 0x0000002e0c008985 */ /* 0x0005e2000c101b28 */
[----:B------:R-:W-:-:S02]  /*116f0*/  ISETP.GE.AND P0, PT, R71, UR4, PT ;  /* 0x0000000447007c0c */ /* 0x000fc4000bf06270 */
[--C-:B-1----:R-:W-:Y:S01]  /*11700*/  @!P5 IMAD.WIDE R8, R17, 0x4, R26.reuse ;  /* 0x000000041108d825 */ /* 0x102fe200078e021a */
[----:B------:R2:W-:Y:S03]  /*11710*/  @!P4 ST.E.64 desc[UR40][R6.64], R22 ;  /* 0x000000160600c985 */ /* 0x0005e6000c101b28 */
[----:B------:R-:W-:Y:S01]  /*11720*/  @!P6 IMAD.WIDE R14, R19, 0x4, R26 ;  /* 0x00000004130ee825 */ /* 0x000fe200078e021a */
[----:B------:R2:W-:Y:S04]  /*11730*/  @!P5 ST.E.64 desc[UR40][R8.64], R24 ;  /* 0x000000180800d985 */ /* 0x0005e8000c101b28 */
[----:B------:R2:W-:Y:S02]  /*11740*/  @!P6 ST.E.64 desc[UR40][R14.64], R4 ;  /* 0x000000040e00e985 */ /* 0x0005e4000c101b28 */
[----:B------:R-:W-:Y:S05]  /*11750*/  @P0 BRA `(.L_x_868) ;  /* 0x0000003c007c0947 */ /* 0x000fea0003800000 */
[----:B------:R-:W-:-:S04]  /*11760*/  LEA.HI R71, R71, R71, RZ, 0x1 ;  /* 0x0000004747477211 */ /* 0x000fc800078f08ff */
[----:B--2---:R-:W-:-:S05]  /*11770*/  LOP3.LUT R5, R71, 0xfffffffe, RZ, 0xc0, !PT ;  /* 0xfffffffe47057812 */ /* 0x004fca00078ec0ff */
[----:B------:R-:W-:-:S05]  /*11780*/  IMAD.WIDE R4, R5, 0x4, R26 ;  /* 0x0000000405047825 */ /* 0x000fca00078e021a */
[----:B------:R0:W-:Y:S01]  /*11790*/  ST.E.64 desc[UR40][R4.64], R2 ;  /* 0x0000000204007985 */ /* 0x0001e2000c101b28 */
[----:B------:R-:W-:Y:S05]  /*117a0*/  BRA `(.L_x_868) ;  /* 0x0000003c00687947 */ /* 0x000fea0003800000 */
.L_x_951:
        /* <DEDUP_REMOVED lines=14> */
[----:B------:R-:W-:Y:S01]  /*11890*/  SHF.R.S32.HI R4, RZ, 0x1f, R17 ;  /* 0x0000001fff047819 */ /* 0x000fe20000011411 */
[----:B------:R-:W-:Y:S02]  /*118a0*/  ULDC.64 UR4, c[0x0][0xbd0] ;  /* 0x0002f40000047ab9 */ /* 0x000fe40000000a00 */
[----:B------:R-:W-:-:S04]  /*118b0*/  IMAD.WIDE.U32 R2, R17, UR4, RZ ;  /* 0x0000000411027c25 */ /* 0x000fc8000f8e00ff */
[----:B------:R-:W1:Y:S01]  /*118c0*/  S2UR UR6, SR_CTAID.Y ;  /* 0x00000000000679c3 */ /* 0x000e620000002600 */
[----:B------:R-:W-:-:S04]  /*118d0*/  IMAD R4, R4, UR4, RZ ;  /* 0x0000000404047c24 */ /* 0x000fc8000f8e02ff */
[----:B------:R-:W-:Y:S01]  /*118e0*/  IMAD R5, R17, UR5, R4 ;  /* 0x0000000511057c24 */ /* 0x000fe2000f8e0204 */
[----:B------:R-:W-:Y:S01]  /*118f0*/  ULDC.64 UR4, c[0x0][0xbe0] ;  /* 0x0002f80000047ab9 */ /* 0x000fe20000000a00 */
[----:B------:R-:W-:Y:S01]  /*11900*/  IMAD.MOV R17, RZ, RZ, -R17 ;  /* 0x000000ffff117224 */ /* 0x000fe200078e0a11 */
        /* <DEDUP_REMOVED lines=12> */
[----:B0-----:R-:W-:Y:S02]  /*119d0*/  @P0 SHF.R.U32.HI R5, RZ, R9, R4 ;  /* 0x00000009ff050219 */ /* 0x001fe40000011604 */
[----:B------:R-:W-:Y:S02]  /*119e0*/  SHF.R.S32.HI R4, RZ, 0x1f, R17 ;  /* 0x0000001fff047819 */ /* 0x000fe40000011411 */
[--C-:B------:R-:W-:Y:S01]  /*119f0*/  SHF.R.S32.HI R9, RZ, 0x1f, R5.reuse ;  /* 0x0000001fff097819 */ /* 0x100fe20000011405 */
[----:B------:R-:W-:Y:S01]  /*11a00*/  IMAD.MOV R7, RZ, RZ, -R5 ;  /* 0x000000ffff077224 */ /* 0x000fe200078e0a05 */
[----:B------:R-:W-:Y:S01]  /*11a10*/  IADD3 R2, P0, R5, R2, RZ ;  /* 0x0000000205027210 */ /* 0x000fe20007f1e0ff */
[----:B------:R-:W-:Y:S02]  /*11a20*/  IMAD R4, R4, UR4, RZ ;  /* 0x0000000404047c24 */ /* 0x000fe4000f8e02ff */
[----:B------:R-:W-:-:S02]  /*11a30*/  IMAD R7, R6, R7, R0 ;  /* 0x0000000706077224 */ /* 0x000fc400078e0200 */
[----:B------:R-:W-:Y:S01]  /*11a40*/  IMAD R4, R17, UR5, R4 ;  /* 0x0000000511047c24 */ /* 0x000fe2000f8e0204 */
[----:B------:R-:W-:Y:S02]  /*11a50*/  ULDC.64 UR4, c[0x0][0xbc8] ;  /* 0x0002f20000047ab9 */ /* 0x000fe40000000a00 */
        /* <DEDUP_REMOVED lines=12> */
.L_x_866:
        /* <DEDUP_REMOVED lines=18> */
.L_x_954:
[----:B------:R-:W-:Y:S01]  /*11c40*/  ULDC UR8, c[0x0][0xc50] ;  /* 0x0003140000087ab9 */ /* 0x000fe20000000800 */
[----:B------:R-:W-:Y:S01]  /*11c50*/  UMOV UR36, UR7 ;  /* 0x0000000700247c82 */ /* 0x000fe20008000000 */
[----:B------:R-:W-:-:S11]  /*11c60*/  UISETP.NE.AND UP0, UPT, UR8, 0x1, UPT ;  /* 0x000000010800788c */ /* 0x000fd6000bf05270 */
[----:B------:R-:W-:Y:S01]  /*11c70*/  @UP0 ULDC UR4, c[0x0][0xc54] ;  /* 0x0003150000040ab9 */ /* 0x000fe20000000800 */
[----:B------:R-:W-:Y:S01]  /*11c80*/  @UP0 ULDC UR6, c[0x0][0xc58] ;  /* 0x0003160000060ab9 */ /* 0x000fe20000000800 */
[----:B------:R-:W-:-:S04]  /*11c90*/  UIMAD.WIDE.U32 UR4, UR7, UR4, URZ ;  /* 0x00000004070472a5 */ /* 0x000fc8000f8e003f */
[----:B------:R-:W-:-:S12]  /*11ca0*/  @UP0 USHF.R.U32.HI UR36, URZ, UR6, UR5 ;  /* 0x000000063f240299 */ /* 0x000fd80008011605 */
.L_x_955:
[----:B------:R-:W-:Y:S01]  /*11cb0*/  ISETP.GE.AND P0, PT, R19, RZ, PT ;  /* 0x000000ff1300720c */ /* 0x000fe20003f06270 */
[----:B------:R-:W-:Y:S01]  /*11cc0*/  UIADD3 UR6, -UR36, URZ, URZ ;  /* 0x0000003f24067290 */ /* 0x000fe2000fffe13f */
[----:B------:R-:W-:Y:S02]  /*11cd0*/  IMAD.MOV.U32 R20, RZ, RZ, 0x1 ;  /* 0x00000001ff147424 */ /* 0x000fe400078e00ff */
[----:B------:R-:W-:Y:S01]  /*11ce0*/  IMAD.MOV.U32 R0, RZ, RZ, RZ ;  /* 0x000000ffff007224 */ /* 0x000fe200078e00ff */
[----:B------:R-:W-:Y:S01]  /*11cf0*/  UIMAD UR6, UR8, UR6, UR7 ;  /* 0x00000006080672a4 */ /* 0x000fe2000f8e0207 */
[----:B------:R-:W-:-:S07]  /*11d00*/  IMAD.MOV.U32 R2, RZ, RZ, 0x1 ;  /* 0x00000001ff027424 */ /* 0x000fce00078e00ff */
[----:B------:R-:W-:Y:S05]  /*11d10*/  @!P0 BRA `(.L_x_956) ;  /* 0x0000003400408947 */ /* 0x000fea0003800000 */
[----:B------:R-:W0:Y:S01]  /*11d20*/  S2UR UR39, SR_CTAID.X ;  /* 0x00000000002779c3 */ /* 0x000e220000002500 */
[----:B------:R-:W-:Y:S01]  /*11d30*/  ULDC.64 UR4, c[0x0][0x418] ;  /* 0x0001060000047ab9 */ /* 0x000fe20000000a00 */
[----:B------:R-:W-:Y:S01]  /*11d40*/  ULDC UR7, c[0x0][0x448] ;  /* 0x0001120000077ab9 */ /* 0x000fe20000000800 */
[----:B------:R-:W-:Y:S02]  /*11d50*/  UISETP.NE.U32.AND UP0, UPT, UR4, URZ, UPT ;  /* 0x0000003f0400728c */ /* 0x000fe4000bf05070 */
[----:B------:R-:W-:Y:S02]  /*11d60*/  UISETP.NE.AND UP1, UPT, UR7, 0x1, UPT ;  /* 0x000000010700788c */ /* 0x000fe4000bf25270 */
[----:B------:R-:W-:Y:S01]  /*11d70*/  UISETP.NE.AND.EX UP0, UPT, UR5, URZ, UPT, UP0 ;  /* 0x0000003f0500728c */ /* 0x000fe2000bf05300 */
[----:B------:R-:W-:Y:S01]  /*11d80*/  ULDC UR4, c[0x0][0x424] ;  /* 0x0001090000047ab9 */ /* 0x000fe20000000800 */
[----:B------:R-:W-:Y:S02]  /*11d90*/  ULDC UR12, c[0x0][0x288] ;  /* 0x0000a200000c7ab9 */ /* 0x000fe40000000800 */
[----:B------:R-:W-:-:S02]  /*11da0*/  USEL UR11, UR4, 0x1, UP0 ;  /* 0x00000001040b7887 */ /* 0x000fc40008000000 */
[----:B------:R-:W-:Y:S01]  /*11db0*/  UIADD3 UR10, -UR12, 0x1, URZ ;  /* 0x000000010c0a7890 */ /* 0x000fe2000fffe13f */
[----:B------:R-:W-:Y:S02]  /*11dc0*/  ULDC.64 UR4, c[0x0][0x9e0] ;  /* 0x0002780000047ab9 */ /* 0x000fe40000000a00 */
[----:B------:R-:W-:Y:S01]  /*11dd0*/  @UP1 ULDC UR8, c[0x0][0x44c] ;  /* 0x0001130000081ab9 */ /* 0x000fe20000000800 */
[----:B------:R-:W-:Y:S01]  /*11de0*/  UISETP.GE.AND UP0, UPT, UR5, 0x1, UPT ;  /* 0x000000010500788c */ /* 0x000fe2000bf06270 */
[----:B------:R-:W-:Y:S01]  /*11df0*/  ULDC UR13, c[0x0][0x2f0] ;  /* 0x0000bc00000d7ab9 */ /* 0x000fe20000000800 */
[----:B------:R-:W-:Y:S01]  /*11e00*/  @UP1 ULDC UR14, c[0x0][0x450] ;  /* 0x00011400000e1ab9 */ /* 0x000fe20000000800 */
[----:B------:R-:W-:-:S03]  /*11e10*/  UIMAD UR10, UR11, UR13, UR10 ;  /* 0x0000000d0b0a72a4 */ /* 0x000fc6000f8e020a */
[----:B------:R-:W-:Y:S01]  /*11e20*/  PLOP3.LUT P1, PT, PT, PT, UP0, 0x80, 0x0 ;  /* 0x000000000000781c */ /* 0x000fe20003f2f008 */
[----:B0-----:R-:W-:-:S04]  /*11e30*/  USHF.L.U32 UR39, UR39, 0x7, URZ ;  /* 0x0000000727277899 */ /* 0x001fc8000800063f */
[----:B------:R-:W-:-:S04]  /*11e40*/  UIADD3 UR7, UR39, 0x7f, URZ ;  /* 0x0000007f27077890 */ /* 0x000fc8000fffe03f */
[----:B------:R-:W-:-:S04]  /*11e50*/  UIMAD.WIDE.U32 UR8, UR7, UR8, URZ ;  /* 0x00000008070872a5 */ /* 0x000fc8000f8e003f */
[----:B------:R-:W-:-:S04]  /*11e60*/  @UP1 USHF.R.U32.HI UR7, URZ, UR14, UR9 ;  /* 0x0000000e3f071299 */ /* 0x000fc80008011609 */
[----:B------:R-:W-:-:S04]  /*11e70*/  UIADD3 UR8, UR10, UR7, URZ ;  /* 0x000000070a087290 */ /* 0x000fc8000fffe03f */
[----:B------:R-:W-:Y:S01]  /*11e80*/  UIADD3 UR4, UR8, UR4, URZ ;  /* 0x0000000408047290 */ /* 0x000fe2000fffe03f */
[----:B------:R-:W-:Y:S11]  /*11e90*/  @!P1 BRA `(.L_x_957) ;  /* 0x0000000000449947 */ /* 0x000ff60003800000 */
[----:B------:R-:W-:Y:S01]  /*11ea0*/  ISETP.LT.AND P0, PT, RZ, UR8, PT ;  /* 0x00000008ff007c0c */ /* 0x000fe2000bf01270 */
[----:B------:R-:W-:-:S12]  /*11eb0*/  UIADD3 UR7, UR8, -0x1, URZ ;  /* 0xffffffff08077890 */ /* 0x000fd8000fffe03f */
[----:B------:R-:W-:Y:S05]  /*11ec0*/  @P0 BRA `(.L_x_958) ;  /* 0x00000000001c0947 */ /* 0x000fea0003800000 */
[----:B------:R-:W-:Y:S02]  /*11ed0*/  UISETP.NE.AND UP0, UPT, UR5, 0x1, UPT ;  /* 0x000000010500788c */ /* 0x000fe4000bf05270 */
[----:B------:R-:W-:-:S09]  /*11ee0*/  UIADD3 UR7, -UR8, URZ, URZ ;  /* 0x0000003f08077290 */ /* 0x000fd2000fffe13f */
[----:B------:R-:W-:Y:S02]  /*11ef0*/  @UP0 ULDC.64 UR14, c[0x0][0x9e8] ;  /* 0x00027a00000e0ab9 */ /* 0x000fe40000000a00 */
[----:B------:R-:W-:-:S04]  /*11f00*/  UIMAD.WIDE.U32 UR8, UR7, UR14, URZ ;  /* 0x0000000e070872a5 */ /* 0x000fc8000f8e003f */
[----:B------:R-:W-:-:S04]  /*11f10*/  @UP0 USHF.R.U32.HI UR7, URZ, UR15, UR9 ;  /* 0x0000000f3f070299 */ /* 0x000fc80008011609 */
[----:B------:R-:W-:Y:S01]  /*11f20*/  ULOP3.LUT UR7, URZ, UR7, URZ, 0x33, !UPT ;  /* 0x000000073f077292 */ /* 0x000fe2000f8e333f */
[----:B------:R-:W-:Y:S11]  /*11f30*/  BRA `(.L_x_959) ;  /* 0x0000000000107947 */ /* 0x000ff60003800000 */
.L_x_958:
[----:B------:R-:W-:-:S11]  /*11f40*/  UISETP.NE.AND UP0, UPT, UR5, 0x1, UPT ;  /* 0x000000010500788c */ /* 0x000fd6000bf05270 */
[----:B------:R-:W-:Y:S02]  /*11f50*/  @UP0 ULDC.64 UR14, c[0x0][0x9e8] ;  /* 0x00027a00000e0ab9 */ /* 0x000fe40000000a00 */
[----:B------:R-:W-:-:S04]  /*11f60*/  UIMAD.WIDE.U32 UR8, UR7, UR14, URZ ;  /* 0x0000000e070872a5 */ /* 0x000fc8000f8e003f */
[----:B------:R-:W-:-:S12]  /*11f70*/  @UP0 USHF.R.U32.HI UR7, URZ, UR15, UR9 ;  /* 0x0000000f3f070299 */ /* 0x000fd80008011609 */
.L_x_959:
[----:B------:R-:W-:-:S04]  /*11f80*/  UIMAD UR7, UR7, UR5, UR5 ;  /* 0x00000005070772a4 */ /* 0x000fc8000f8e0205 */
[----:B------:R-:W-:-:S04]  /*11f90*/  UISETP.LT.AND UP0, UPT, UR4, UR7, UPT ;  /* 0x000000070400728c */ /* 0x000fc8000bf01270 */
[----:B------:R-:W-:-:S12]  /*11fa0*/  USEL UR4, UR4, UR7, UP0 ;  /* 0x0000000704047287 */ /* 0x000fd80008000000 */
.L_x_957:
[----:B------:R-:W-:Y:S02]  /*11fb0*/  UIMAD UR14, UR11, UR13, 0x7f ;  /* 0x0000007f0b0e74a4 */ /* 0x000fe4000f8e020d */
[----:B------:R-:W-:Y:S02]  /*11fc0*/  UIADD3 UR4, UR4, 0x7f, URZ ;  /* 0x0000007f04047890 */ /* 0x000fe4000fffe03f */
[----:B------:R-:W-:Y:S02]  /*11fd0*/  USHF.R.S32.HI UR15, URZ, 0x1f, UR14 ;  /* 0x0000001f3f0f7899 */ /* 0x000fe4000801140e */
[----:B------:R-:W-:Y:S01]  /*11fe0*/  USHF.R.S32.HI UR7, URZ, 0x1f, UR4 ;  /* 0x0000001f3f077899 */ /* 0x000fe20008011404 */
[----:B------:R-:W-:Y:S01]  /*11ff0*/  @UP1 ULDC UR8, c[0x0][0x44c] ;  /* 0x0001130000081ab9 */ /* 0x000fe20000000800 */
[----:B------:R-:W-:Y:S02]  /*12000*/  ULEA.HI UR15, UR15, UR14, URZ, 0x7 ;  /* 0x0000000e0f0f7291 */ /* 0x000fe4000f8f383f */
[----:B------:R-:W-:-:S02]  /*12010*/  ULEA.HI UR7, UR7, UR4, URZ, 0x7 ;  /* 0x0000000407077291 */ /* 0x000fc4000f8f383f */
[----:B------:R-:W-:Y:S01]  /*12020*/  UIMAD.WIDE.U32 UR8, UR39, UR8, URZ ;  /* 0x00000008270872a5 */ /* 0x000fe2000f8e003f */
[----:B------:R-:W-:Y:S01]  /*12030*/  @UP1 ULDC UR16, c[0x0][0x450] ;  /* 0x0001140000101ab9 */ /* 0x000fe20000000800 */
[----:B------:R-:W-:Y:S01]  /*12040*/  UMOV UR10, UR39 ;  /* 0x00000027000a7c82 */ /* 0x000fe20008000000 */
[----:B------:R-:W-:Y:S02]  /*12050*/  USHF.R.S32.HI UR15, URZ, 0x7, UR15 ;  /* 0x000000073f0f7899 */ /* 0x000fe4000801140f */
[----:B------:R-:W-:Y:S02]  /*12060*/  USHF.R.S32.HI UR7, URZ, 0x7, UR7 ;  /* 0x000000073f077899 */ /* 0x000fe40008011407 */
[----:B------:R-:W-:Y:S02]  /*12070*/  UIMAD UR4, UR11, UR13, -UR12 ;  /* 0x0000000d0b0472a4 */ /* 0x000fe4000f8e0a0c */
[----:B------:R-:W-:Y:S02]  /*12080*/  @UP1 USHF.R.U32.HI UR10, URZ, UR16, UR9 ;  /* 0x000000103f0a1299 */ /* 0x000fe40008011609 */
[----:B------:R-:W-:-:S02]  /*12090*/  UISETP.LT.AND UP0, UPT, UR15, UR7, UPT ;  /* 0x000000070f00728c */ /* 0x000fc4000bf01270 */
[----:B------:R-:W-:Y:S01]  /*120a0*/  UIADD3 UR4, UR4, UR10, URZ ;  /* 0x0000000a04047290 */ /* 0x000fe2000fffe03f */
[----:B------:R-:W-:Y:S01]  /*120b0*/  ULDC UR8, c[0x0][0x9dc] ;  /* 0x0002770000087ab9 */ /* 0x000fe20000000800 */
[----:B------:R-:W-:Y:S02]  /*120c0*/  USEL UR10, UR15, UR7, UP0 ;  /* 0x000000070f0a7287 */ /* 0x000fe40008000000 */
[----:B------:R-:W-:Y:S01]  /*120d0*/  UIADD3 UR7, UR4, -UR8, URZ ;  /* 0x8000000804077290 */ /* 0x000fe2000fffe03f */
[----:B------:R-:W-:Y:S11]  /*120e0*/  @!P1 BRA `(.L_x_960) ;  /* 0x0000000000449947 */ /* 0x000ff60003800000 */
[----:B------:R-:W-:-:S06]  /*120f0*/  UISETP.GT.AND UP0, UPT, UR4, -0x1, UPT ;  /* 0xffffffff0400788c */ /* 0x000fcc000bf04270 */
[----:B------:R-:W-:-:S13]  /*12100*/  PLOP3.LUT P0, PT, PT, PT, UP0, 0x80, 0x0 ;  /* 0x000000000000781c */ /* 0x000fda0003f0f008 */
[----:B------:R-:W-:Y:S05]  /*12110*/  @P0 BRA `(.L_x_961) ;  /* 0x00000000001c0947 */ /* 0x000fea0003800000 */
[----:B------:R-:W-:Y:S02]  /*12120*/  UISETP.NE.AND UP0, UPT, UR5, 0x1, UPT ;  /* 0x000000010500788c */ /* 0x000fe4000bf05270 */
[----:B------:R-:W-:-:S09]  /*12130*/  ULOP3.LUT UR4, URZ, UR4, URZ, 0x33, !UPT ;  /* 0x000000043f047292 */ /* 0x000fd2000f8e333f */
[----:B------:R-:W-:Y:S02]  /*12140*/  @UP0 ULDC.64 UR12, c[0x0][0x9e8] ;  /* 0x00027a00000c0ab9 */ /* 0x000fe40000000a00 */
[----:B------:R-:W-:-:S04]  /*12150*/  UIMAD.WIDE.U32 UR8, UR4, UR12, URZ ;  /* 0x0000000c040872a5 */ /* 0x000fc8000f8e003f */
[----:B------:R-:W-:-:S04]  /*12160*/  @UP0 USHF.R.U32.HI UR4, URZ, UR13, UR9 ;  /* 0x0000000d3f040299 */ /* 0x000fc80008011609 */
[----:B------:R-:W-:Y:S01]  /*12170*/  ULOP3.LUT UR4, URZ, UR4, URZ, 0x33, !UPT ;  /* 0x000000043f047292 */ /* 0x000fe2000f8e333f */
[----:B------:R-:W-:Y:S11]  /*12180*/  BRA `(.L_x_962) ;  /* 0x0000000000107947 */ /* 0x000ff60003800000 */
.L_x_961:
[----:B------:R-:W-:-:S11]  /*12190*/  UISETP.NE.AND UP0, UPT, UR5, 0x1, UPT ;  /* 0x000000010500788c */ /* 0x000fd6000bf05270 */
[----:B------:R-:W-:Y:S02]  /*121a0*/  @UP0 ULDC.64 UR12, c[0x0][0x9e8] ;  /* 0x00027a00000c0ab9 */ /* 0x000fe40000000a00 */
[----:B------:R-:W-:-:S04]  /*121b0*/  UIMAD.WIDE.U32 UR8, UR4, UR12, URZ ;  /* 0x0000000c040872a5 */ /* 0x000fc8000f8e003f */
[----:B------:R-:W-:-:S12]  /*121c0*/  @UP0 USHF.R.U32.HI UR4, URZ, UR13, UR9 ;  /* 0x0000000d3f040299 */ /* 0x000fd80008011609 */
.L_x_962:
[----:B------:R-:W-:-:S04]  /*121d0*/  UIMAD UR4, UR4, UR5, URZ ;  /* 0x00000005040472a4 */ /* 0x000fc8000f8e023f */
[----:B------:R-:W-:-:S04]  /*121e0*/  UISETP.LT.AND UP0, UPT, UR7, UR4, UPT ;  /* 0x000000040700728c */ /* 0x000fc8000bf01270 */
[----:B------:R-:W-:-:S12]  /*121f0*/  USEL UR7, UR7, UR4, !UP0 ;  /* 0x0000000407077287 */ /* 0x000fd8000c000000 */
.L_x_960:
[----:B------:R-:W-:Y:S01]  /*12200*/  USHF.R.S32.HI UR4, URZ, 0x1f, UR7 ;  /* 0x0000001f3f047899 */ /* 0x000fe20008011407 */
[----:B------:R-:W-:Y:S01]  /*12210*/  IMAD.MOV.U32 R17, RZ, RZ, RZ ;  /* 0x000000ffff117224 */ /* 0x000fe200078e00ff */
[----:B------:R-:W-:Y:S02]  /*12220*/  USHF.R.U32.HI UR5, URZ, 0x10, UR6 ;  /* 0x000000103f057899 */ /* 0x000fe40008011606 */
[----:B------:R-:W-:Y:S02]  /*12230*/  ULEA.HI UR4, UR4, UR7, URZ, 0x7 ;  /* 0x0000000704047291 */ /* 0x000fe4000f8f383f */
[----:B------:R-:W-:Y:S02]  /*12240*/  UISETP.NE.AND UP0, UPT, UR5, URZ, UPT ;  /* 0x0000003f0500728c */ /* 0x000fe4000bf05270 */
[----:B------:R-:W-:Y:S02]  /*12250*/  USHF.R.S32.HI UR4, URZ, 0x7, UR4 ;  /* 0x000000073f047899 */ /* 0x000fe40008011404 */
[----:B------:R-:W-:-:S04]  /*12260*/  ULOP3.LUT UR6, UR6, 0xffff, URZ, 0xc0, !UPT ;  /* 0x0000ffff06067892 */ /* 0x000fc8000f8ec03f */
[----:B------:R-:W-:-:S03]  /*12270*/  VIMNMX R0, RZ, UR4, !PT ;  /* 0x00000004ff007c48 */ /* 0x000fc6000ffe0100 */
[----:B------:R-:W-:Y:S01]  /*12280*/  @!UP0 ULDC UR5, c[0x0][0x9f0] ;  /* 0x00027c0000058ab9 */ /* 0x000fe20000000800 */
[----:B------:R-:W-:-:S13]  /*12290*/  ISETP.LT.AND P0, PT, R0, UR10, PT ;  /* 0x0000000a00007c0c */ /* 0x000fda000bf01270 */
[----:B------:R-:W-:Y:S05]  /*122a0*/  @!P0 BRA `(.L_x_963) ;  /* 0x0000000000708947 */ /* 0x000fea0003800000 */
[----:B------:R-:W-:Y:S01]  /*122b0*/  IMAD.U32 R8, RZ, RZ, UR5 ;  /* 0x00000005ff087e24 */ /* 0x000fe2000f8e00ff */
[----:B------:R-:W-:Y:S01]  /*122c0*/  UIADD3 UR4, UR5, -0x1, UR10 ;  /* 0xffffffff05047890 */ /* 0x000fe2000fffe00a */
[----:B------:R-:W-:-:S03]  /*122d0*/  IMAD.MOV.U32 R2, RZ, RZ, RZ ;  /* 0x000000ffff027224 */ /* 0x000fc600078e00ff */
[-C--:B------:R-:W-:Y:S02]  /*122e0*/  IABS R4, R8.reuse ;  /* 0x0000000800047213 */ /* 0x080fe40000000000 */
[----:B------:R-:W-:Y:S02]  /*122f0*/  IABS R8, R8 ;  /* 0x0000000800087213 */ /* 0x000fe40000000000 */
[----:B------:R-:W0:Y:S08]  /*12300*/  I2F.RP R5, R4 ;  /* 0x0000000400057306 */ /* 0x000e300000209400 */
[----:B0-----:R-:W0:Y:S02]  /*12310*/  MUFU.RCP R5, R5 ;  /* 0x0000000500057308 */ /* 0x001e240000001000 */
[----:B0-----:R-:W-:-:S02]  /*12320*/  VIADD R3, R5, 0xffffffe ;  /* 0x0ffffffe05037836 */ /* 0x001fc40000000000 */
[----:B------:R-:W-:-:S04]  /*12330*/  IMAD.MOV R5, RZ, RZ, -R8 ;  /* 0x000000ffff057224 */ /* 0x000fc800078e0a08 */
[----:B------:R-:W0:Y:S02]  /*12340*/  F2I.FTZ.U32.TRUNC.NTZ R3, R3 ;  /* 0x0000000300037305 */ /* 0x000e24000021f000 */
[----:B0-----:R-:W-:-:S04]  /*12350*/  IMAD.MOV R7, RZ, RZ, -R3 ;  /* 0x000000ffff077224 */ /* 0x001fc800078e0a03 */
[----:B------:R-:W-:-:S04]  /*12360*/  IMAD R7, R7, R4, RZ ;  /* 0x0000000407077224 */ /* 0x000fc800078e02ff */
[----:B------:R-:W-:Y:S01]  /*12370*/  IMAD.HI.U32 R6, R3, R7, R2 ;  /* 0x0000000703067227 */ /* 0x000fe200078e0002 */
[----:B------:R-:W-:-:S04]  /*12380*/  IADD3 R2, -R0, UR4, RZ ;  /* 0x0000000400027c10 */ /* 0x000fc8000fffe1ff */
[----:B------:R-:W-:Y:S02]  /*12390*/  IABS R3, R2 ;  /* 0x0000000200037213 */ /* 0x000fe40000000000 */
[----:B------:R-:W-:-:S03]  /*123a0*/  LOP3.LUT R2, R2, UR5, RZ, 0x3c, !PT ;  /* 0x0000000502027c12 */ /* 0x000fc6000f8e3cff */
[----:B------:R-:W-:Y:S01]  /*123b0*/  IMAD.HI.U32 R6, R6, R3, RZ ;  /* 0x0000000306067227 */ /* 0x000fe200078e00ff */
[----:B------:R-:W-:-:S03]  /*123c0*/  ISETP.GE.AND P2, PT, R2, RZ, PT ;  /* 0x000000ff0200720c */ /* 0x000fc60003f46270 */
        /* <DEDUP_REMOVED lines=10> */
.L_x_963:
[----:B------:R-:W-:Y:S02]  /*12470*/  IMAD R0, R17, UR6, R0 ;  /* 0x0000000611007c24 */ /* 0x000fe4000f8e0200 */
[----:B------:R-:W-:Y:S02]  /*12480*/  IMAD.MOV.U32 R20, RZ, RZ, 0x1 ;  /* 0x00000001ff147424 */ /* 0x000fe400078e00ff */
[----:B------:R-:W-:Y:S01]  /*12490*/  IMAD.MOV.U32 R2, RZ, RZ, 0x1 ;  /* 0x00000001ff027424 */ /* 0x000fe200078e00ff */
[----:B------:R-:W-:Y:S01]  /*124a0*/  VIADDMNMX R17, R0, R17, UR10, PT ;  /* 0x0000000a00117e46 */ /* 0x000fe2000b800111 */
[----:B------:R0:W-:Y:S03]  /*124b0*/  STL [R1+0x10], R0 ;  /* 0x0000100001007387 */ /* 0x0001e60000100800 */
[----:B------:R-:W-:Y:S01]  /*124c0*/  ISETP.GT.AND P0, PT, R17, R0, PT ;  /* 0x000000001100720c */ /* 0x000fe20003f04270 */
[----:B0-----:R-:W-:-:S12]  /*124d0*/  IMAD.MOV.U32 R0, RZ, RZ, RZ ;  /* 0x000000ffff007224 */ /* 0x001fd800078e00ff */
        /* <DEDUP_REMOVED lines=24> */
.L_x_964:
        /* <DEDUP_REMOVED lines=20> */
.L_x_965:
        /* <DEDUP_REMOVED lines=20> */
.L_x_966:
        /* <DEDUP_REMOVED lines=18> */
.L_x_967:
[----:B------:R-:W0:Y:S01]  /*12a00*/  LDC.64 R2, c[0x0][0x9f8] ;  /* 0x00027e00ff027b82 */ /* 0x000e220000000a00 */
[----:B------:R-:W-:Y:S01]  /*12a10*/  LOP3.LUT R8, R18, 0x7f, RZ, 0xc0, !PT ;  /* 0x0000007f12087812 */ /* 0x000fe200078ec0ff */
[----:B------:R-:W-:Y:S01]  /*12a20*/  IMAD.MOV.U32 R9, RZ, RZ, R19 ;  /* 0x000000ffff097224 */ /* 0x000fe200078e0013 */
[----:B0-----:R-:W-:-:S04]  /*12a30*/  ISETP.NE.U32.AND P0, PT, R2, RZ, PT ;  /* 0x000000ff0200720c */ /* 0x001fc80003f05070 */
[----:B------:R-:W-:-:S13]  /*12a40*/  ISETP.NE.AND.EX P0, PT, R3, RZ, PT, P0 ;  /* 0x000000ff0300720c */ /* 0x000fda0003f05300 */
[----:B------:R-:W0:Y:S01]  /*12a50*/  @P0 LDC.64 R2, c[0x0][0x9f8] ;  /* 0x00027e00ff020b82 */ /* 0x000e220000000a00 */
[----:B------:R-:W-:Y:S01]  /*12a60*/  IMAD.SHL.U32 R0, R18, 0x80, RZ ;  /* 0x0000008012007824 */ /* 0x000fe200078e00ff */
[----:B------:R-:W-:-:S04]  /*12a70*/  SHF.R.U32.HI R7, RZ, 0x5, R8 ;  /* 0x00000005ff077819 */ /* 0x000fc80000011608 */
[----:B------:R-:W-:-:S04]  /*12a80*/  LOP3.LUT R5, R0, 0x380, RZ, 0xc0, !PT ;  /* 0x0000038000057812 */ /* 0x000fc800078ec0ff */
[----:B------:R-:W-:Y:S01]  /*12a90*/  LOP3.LUT R6, R5, 0x10, R18, 0xf8, !PT ;  /* 0x0000001005067812 */ /* 0x000fe200078ef812 */
[----:B------:R-:W-:Y:S01]  /*12aa0*/  IMAD R4, R7, 0x10, R5 ;  /* 0x0000001007047824 */ /* 0x000fe200078e0205 */
[----:B------:R-:W-:-:S05]  /*12ab0*/  LOP3.LUT R5, R0, 0x400, RZ, 0xc0, !PT ;  /* 0x0000040000057812 */ /* 0x000fca00078ec0ff */
[----:B------:R-:W-:Y:S02]  /*12ac0*/  IMAD R7, R7, 0x800, R5 ;  /* 0x0000080007077824 */ /* 0x000fe400078e0205 */
[----:B0-----:R-:W-:-:S04]  /*12ad0*/  @P0 IMAD.WIDE R2, R19, 0x4, R2 ;  /* 0x0000000413020825 */ /* 0x001fc800078e0202 */
[----:B------:R-:W-:Y:S01]  /*12ae0*/  IMAD.SHL.U32 R19, R18, 0x10, RZ ;  /* 0x0000001012137824 */ /* 0x000fe200078e00ff */
[----:B------:R0:W2:Y:S04]  /*12af0*/  @P0 LDG.E R9, desc[UR40][R2.64] ;  /* 0x0000002802090981 */ /* 0x0000a8000c1e1900 */
[--C-:B------:R-:W-:Y:S02]  /*12b00*/  LOP3.LUT R5, R4, 0x70, R19.reuse, 0x78, !PT ;  /* 0x0000007004057812 */ /* 0x100fe400078e7813 */
[----:B------:R-:W-:Y:S02]  /*12b10*/  LOP3.LUT R6, R6, 0x70, R19, 0x78, !PT ;  /* 0x0000007006067812 */ /* 0x000fe400078e7813 */
[----:B------:R-:W-:Y:S02]  /*12b20*/  LOP3.LUT R4, R5, 0xc00, R0, 0xf8, !PT ;  /* 0x00000c0005047812 */ /* 0x000fe400078ef800 */
[----:B------:R-:W3:Y:S01]  /*12b30*/  LDL.LU R5, [R1] ;  /* 0x0000000001057983 */ /* 0x000ee20000300800 */
[----:B0-----:R-:W0:Y:S01]  /*12b40*/  LDC.64 R2, c[0x0][0x418] ;  /* 0x00010600ff027b82 */ /* 0x001e220000000a00 */
[----:B------:R-:W-:-:S02]  /*12b50*/  IMAD.IADD R0, R7, 0x1, R6 ;  /* 0x0000000107007824 */ /* 0x000fc400078e0206 */
[----:B------:R-:W-:Y:S04]  /*12b60*/  STL [R1+0x18], R4 ;  /* 0x0000180401007387 */ /* 0x000fe80000100800 */
[----:B------:R1:W-:Y:S01]  /*12b70*/  STL [R1+0x1c], R0 ;  /* 0x00001c0001007387 */ /* 0x0003e20000100800 */
[----:B0-----:R-:W-:-:S04]  /*12b80*/  ISETP.NE.U32.AND P0, PT, R2, RZ, PT ;  /* 0x000000ff0200720c */ /* 0x001fc80003f05070 */
[----:B------:R-:W-:Y:S02]  /*12b90*/  R2P PR, R18, 0x6 ;  /* 0x0000000612007804 */ /* 0x000fe40000000000 */
[----:B------:R-:W-:Y:S01]  /*12ba0*/  ISETP.NE.AND.EX P3, PT, R3, RZ, PT, P0 ;  /* 0x000000ff0300720c */ /* 0x000fe20003f65300 */
[----:B-1----:R-:W-:Y:S02]  /*12bb0*/  IMAD.MOV.U32 R0, RZ, RZ, 0x40 ;  /* 0x00000040ff007424 */ /* 0x002fe400078e00ff */
[----:B------:R-:W-:-:S03]  /*12bc0*/  IMAD.MOV.U32 R4, RZ, RZ, 0x20 ;  /* 0x00000020ff047424 */ /* 0x000fc600078e00ff */
[----:B------:R-:W-:-:S05]  /*12bd0*/  SEL R0, R0, 0xffffffc0, !P2 ;  /* 0xffffffc000007807 */ /* 0x000fca0005000000 */
[----:B------:R0:W-:Y:S02]  /*12be0*/  STL [R1+0xc], R0 ;  /* 0x00000c0001007387 */ /* 0x0001e40000100800 */
[----:B0-----:R-:W-:Y:S01]  /*12bf0*/  SEL R0, R4, 0xffffffe0, !P1 ;  /* 0xffffffe004007807 */ /* 0x001fe20004800000 */
[----:B------:R-:W-:Y:S01]  /*12c00*/  UMOV UR4, 0xffffffff ;  /* 0xffffffff00047882 */ /* 0x000fe20000000000 */
[----:B------:R-:W-:-:S04]  /*12c10*/  SHF.R.U32.HI R6, RZ, 0x5, R18 ;  /* 0x00000005ff067819 */ /* 0x000fc80000011612 */
[----:B------:R-:W-:Y:S02]  /*12c20*/  LOP3.LUT R6, R6, 0x3, RZ, 0xc0, !PT ;  /* 0x0000000306067812 */ /* 0x000fe400078ec0ff */
[----:B--2---:R-:W-:Y:S01]  /*12c30*/  SHF.R.S32.HI R10, RZ, 0x1f, R9 ;  /* 0x0000001fff0a7819 */ /* 0x004fe20000011409 */
[----:B------:R0:W-:Y:S01]  /*12c40*/  STL [R1+0x4], R9 ;  /* 0x0000040901007387 */ /* 0x0001e20000100800 */
[----:B---3--:R-:W-:-:S04]  /*12c50*/  LOP3.LUT R5, R5, 0xfffffffe, RZ, 0xc0, !PT ;  /* 0xfffffffe05057812 */ /* 0x008fc800078ec0ff */
[----:B------:R-:W-:-:S05]  /*12c60*/  @P3 LOP3.LUT R5, R5, 0x1, RZ, 0xfc, !PT ;  /* 0x0000000105053812 */ /* 0x000fca00078efcff */
[----:B------:R0:W-:Y:S04]  /*12c70*/  STL [R1], R5 ;  /* 0x0000000501007387 */ /* 0x0001e80000100800 */
[----:B------:R0:W-:Y:S04]  /*12c80*/  STL [R1+0x8], R0 ;  /* 0x0000080001007387 */ /* 0x0001e80000100800 */
[----:B------:R0:W-:Y:S01]  /*12c90*/  STL [R1+0x14], R10 ;  /* 0x0000140a01007387 */ /* 0x0001e20000100800 */
[----:B------:R-:W-:Y:S01]  /*12ca0*/  SEL R16, R9, RZ, !P3 ;  /* 0x000000ff09107207 */ /* 0x000fe20005800000 */
[----:B------:R-:W-:Y:S06]  /*12cb0*/  BRA.DIV UR4, `(.L_x_968) ;  /* 0x0000002e04047947 */ /* 0x000fec000b800000 */
[----:B------:R1:W2:Y:S02]  /*12cc0*/  SHFL.IDX PT, R14, R6, RZ, 0x1f ;  /* 0x00001fff060e7589 */ /* 0x0002a400000e0000 */
.L_x_1021:
        /* <DEDUP_REMOVED lines=11> */
.L_x_1024:
        /* <DEDUP_REMOVED lines=20> */
.L_x_971:
[----:B0-----:R-:W-:Y:S01]  /*12ec0*/  IMAD.MOV.U32 R2, RZ, RZ, 0x1 ;  /* 0x00000001ff027424 */ /* 0x001fe200078e00ff */
[----:B------:R-:W-:-:S04]  /*12ed0*/  ISETP.NE.AND P1, PT, R8, RZ, PT ;  /* 0x000000ff0800720c */ /* 0x000fc80003f25270 */
[----:B------:R-:W-:-:S04]  /*12ee0*/  SHF.L.U32 R2, R2, 0x1f, RZ ;  /* 0x0000001f02027819 */ /* 0x000fc800000006ff */
[----:B------:R-:W0:Y:S02]  /*12ef0*/  SYNCS.PHASECHK.TRANS64.TRYWAIT P0, [UR38+0x22880], R2 ;  /* 0x02288002ff0075a7 */ /* 0x000e240008000166 */
[----:B0-----:R-:W-:Y:S05]  /*12f00*/  @!P0 BRA `(.L_x_972) ;  /* 0x0000002800b08947 */ /* 0x001fea0003800000 */
.L_x_1025:
[----:B------:R-:W-:Y:S05]  /*12f10*/  @P1 BRA `(.L_x_973) ;  /* 0x0000000000141947 */ /* 0x000fea0003800000 */
[----:B------:R-:W-:Y:S01]  /*12f20*/  LOP3.LUT P0, RZ, R18, 0x1f, RZ, 0xc0, !PT ;  /* 0x0000001f12ff7812 */ /* 0x000fe2000780c0ff */
[----:B0-----:R-:W-:-:S04]  /*12f30*/  IMAD.MOV.U32 R3, RZ, RZ, 0x4000 ;  /* 0x00004000ff037424 */ /* 0x001fc800078e00ff */
[----:B------:R2:W-:Y:S08]  /*12f40*/  SYNCS.ARRIVE.TRANS64 RZ, [UR38+0x22870], R3 ;  /* 0x02287003ffff79a7 */ /* 0x0005f00008000026 */
[----:B--2---:R-:W-:Y:S05]  /*12f50*/  @!P0 BRA `(.L_x_973) ;  /* 0x0000000000048947 */ /* 0x004fea0003800000 */
[----:B------:R-:W-:Y:S01]  /*12f60*/  BPT.TRAP 0x1 ;  /* 0x000000040000795c */ /* 0x000fe20000300000 */
.L_x_973:
[----:B------:R-:W-:Y:S01]  /*12f70*/  IMAD.SHL.U32 R0, R0, 0x80, RZ ;  /* 0x0000008000007824 */ /* 0x000fe200078e00ff */
        /* <DEDUP_REMOVED lines=14> */
.L_x_1026:
[----:B------:R-:W-:Y:S05]  /*13060*/  @P1 BRA `(.L_x_975) ;  /* 0x0000000000141947 */ /* 0x000fea0003800000 */
[----:B------:R-:W-:Y:S01]  /*13070*/  LOP3.LUT P0, RZ, R18, 0x1f, RZ, 0xc0, !PT ;  /* 0x0000001f12ff7812 */ /* 0x000fe2000780c0ff */
[----:B0-----:R-:W-:-:S04]  /*13080*/  IMAD.MOV.U32 R2, RZ, RZ, 0x6000 ;  /* 0x00006000ff027424 */ /* 0x001fc800078e00ff */
[----:B------:R2:W-:Y:S08]  /*13090*/  SYNCS.ARRIVE.TRANS64 RZ, [UR38+0x22830], R2 ;  /* 0x02283002ffff79a7 */ /* 0x0005f00008000026 */
[----:B--2---:R-:W-:Y:S05]  /*130a0*/  @!P0 BRA `(.L_x_975) ;  /* 0x0000000000048947 */ /* 0x004fea0003800000 */
[----:B------:R-:W-:Y:S01]  /*130b0*/  BPT.TRAP 0x1 ;  /* 0x000000040000795c */ /* 0x000fe20000300000 */
.L_x_975:
        /* <DEDUP_REMOVED lines=31> */
.L_x_969:
        /* <DEDUP_REMOVED lines=11> */
[----:B------:R-:W2:Y:S01]  /*13360*/  LDC.64 R2, c[0x4][R2] ;  /* 0x0100000002027b82 */ /* 0x000ea20000000a00 */
[----:B------:R-:W-:Y:S02]  /*13370*/  IMAD.U32 R5, RZ, RZ, UR7 ;  /* 0x00000007ff057e24 */ /* 0x000fe4000f8e00ff */
[----:B-1----:R-:W-:Y:S02]  /*13380*/  IMAD.U32 R6, RZ, RZ, UR8 ;  /* 0x00000008ff067e24 */ /* 0x002fe4000f8e00ff */
[----:B------:R-:W-:-:S02]  /*13390*/  IMAD.U32 R7, RZ, RZ, UR9 ;  /* 0x00000009ff077e24 */ /* 0x000fc4000f8e00ff */
[----:B------:R-:W-:Y:S02]  /*133a0*/  IMAD.U32 R10, RZ, RZ, UR4 ;  /* 0x00000004ff0a7e24 */ /* 0x000fe4000f8e00ff */
[----:B------:R-:W-:Y:S02]  /*133b0*/  IMAD.U32 R11, RZ, RZ, UR5 ;  /* 0x00000005ff0b7e24 */ /* 0x000fe4000f8e00ff */
[----:B------:R-:W-:Y:S02]  /*133c0*/  IMAD.MOV.U32 R8, RZ, RZ, 0x70 ;  /* 0x00000070ff087424 */ /* 0x000fe400078e00ff */
[----:B------:R-:W-:Y:S02]  /*133d0*/  IMAD.MOV.U32 R12, RZ, RZ, 0x1 ;  /* 0x00000001ff0c7424 */ /* 0x000fe400078e00ff */
[----:B------:R-:W-:-:S07]  /*133e0*/  IMAD.MOV.U32 R13, RZ, RZ, RZ ;  /* 0x000000ffff0d7224 */ /* 0x000fce00078e00ff */
[----:B------:R-:W-:-:S07]  /*133f0*/  LEPC R20, `(.L_x_976) ;  /* 0x000000001014794e */ /* 0x000fce0000000000 */
[----:B0-2---:R-:W-:Y:S05]  /*13400*/  CALL.ABS.NOINC R2 ;  /* 0x0000000002007343 */ /* 0x005fea0003c00000 */
.L_x_976:
[----:B------:R-:W-:Y:S01]  /*13410*/  SHF.R.U32.HI R4, RZ, 0x3, R18 ;  /* 0x00000003ff047819 */ /* 0x000fe20000011612 */
[----:B-1----:R-:W1:Y:S01]  /*13420*/  S2R R6, SR_CTAID.Z ;  /* 0x0000000000067919 */ /* 0x002e620000002700 */
[----:B------:R-:W-:Y:S01]  /*13430*/  LOP3.LUT R3, R18, 0x7f, RZ, 0xc0, !PT ;  /* 0x0000007f12037812 */ /* 0x000fe200078ec0ff */
[----:B------:R-:W2:Y:S01]  /*13440*/  LDC R10, c[0x0][0x448] ;  /* 0x00011200ff0a7b82 */ /* 0x000ea20000000800 */
[----:B------:R-:W-:Y:S01]  /*13450*/  USHF.R.S32.HI UR4, URZ, 0x1f, UR36 ;  /* 0x0000001f3f047899 */ /* 0x000fe20008011424 */
[----:B0-----:R-:W-:Y:S01]  /*13460*/  IMAD.SHL.U32 R0, R4, 0x80, RZ ;  /* 0x0000008004007824 */ /* 0x001fe200078e00ff */
[----:B------:R-:W-:Y:S01]  /*13470*/  ULDC.64 UR8, c[0x0][0x2d8] ;  /* 0x0000b60000087ab9 */ /* 0x000fe20000000a00 */
[----:B------:R-:W-:Y:S01]  /*13480*/  LOP3.LUT R8, R18, 0x7f, RZ, 0xc0, !PT ;  /* 0x0000007f12087812 */ /* 0x000fe200078ec0ff */
[----:B------:R-:W-:Y:S02]  /*13490*/  UIMAD UR6, UR4, UR8, URZ ;  /* 0x00000008040672a4 */ /* 0x000fe4000f8e023f */
[----:B------:R-:W-:Y:S01]  /*134a0*/  LOP3.LUT R2, R0, 0x180, RZ, 0xc0, !PT ;  /* 0x0000018000027812 */ /* 0x000fe200078ec0ff */
[----:B------:R-:W-:Y:S01]  /*134b0*/  IMAD.SHL.U32 R0, R4, 0x10, RZ ;  /* 0x0000001004007824 */ /* 0x000fe200078e00ff */
[----:B------:R-:W-:Y:S01]  /*134c0*/  SHF.R.U32.HI R4, RZ, 0x5, R3 ;  /* 0x00000005ff047819 */ /* 0x000fe20000011603 */
[----:B------:R-:W-:Y:S01]  /*134d0*/  UIMAD.WIDE.U32 UR4, UR36, UR8, URZ ;  /* 0x00000008240472a5 */ /* 0x000fe2000f8e003f */
[----:B------:R-:W-:Y:S01]  /*134e0*/  LOP3.LUT R3, R2, 0x30, R19, 0xf8, !PT ;  /* 0x0000003002037812 */ /* 0x000fe200078ef813 */
[----:B------:R-:W-:Y:S01]  /*134f0*/  UIMAD UR6, UR36, UR9, UR6 ;  /* 0x00000009240672a4 */ /* 0x000fe2000f8e0206 */
[----:B------:R-:W-:-:S02]  /*13500*/  LOP3.LUT R2, R19, 0x40, RZ, 0xc0, !PT ;  /* 0x0000004013027812 */ /* 0x000fc400078ec0ff */
[----:B------:R-:W-:Y:S01]  /*13510*/  LOP3.LUT R0, R3, 0x30, R0, 0x78, !PT ;  /* 0x0000003003007812 */ /* 0x000fe200078e7800 */
[----:B------:R-:W-:Y:S01]  /*13520*/  UIADD3 UR5, UR5, UR6, URZ ;  /* 0x0000000605057290 */ /* 0x000fe2000fffe03f */
[----:B------:R-:W-:Y:S01]  /*13530*/  SHF.R.U32.HI R9, RZ, 0x2, R8 ;  /* 0x00000002ff097819 */ /* 0x000fe20000011608 */
[----:B------:R-:W-:Y:S01]  /*13540*/  IMAD R5, R4, 0x200, R2 ;  /* 0x0000020004057824 */ /* 0x000fe200078e0202 */
[----:B------:R-:W-:Y:S01]  /*13550*/  LOP3.LUT R8, R19, 0x30, RZ, 0xc0, !PT ;  /* 0x0000003013087812 */ /* 0x000fe200078ec0ff */
[----:B------:R-:W0:Y:S02]  /*13560*/  LDC.64 R2, c[0x0][0x2e0] ;  /* 0x0000b800ff027b82 */ /* 0x000e240000000a00 */
[----:B------:R-:W-:Y:S01]  /*13570*/  IMAD.IADD R0, R5, 0x1, R0 ;  /* 0x0000000105007824 */ /* 0x000fe200078e0200 */
[----:B--2---:R-:W-:Y:S02]  /*13580*/  ISETP.NE.AND P0, PT, R10, 0x1, PT ;  /* 0x000000010a00780c */ /* 0x004fe40003f05270 */
[----:B-1----:R-:W-:-:S11]  /*13590*/  SHF.R.S32.HI R5, RZ, 0x1f, R6 ;  /* 0x0000001fff057819 */ /* 0x002fd60000011406 */
[----:B------:R-:W1:Y:S01]  /*135a0*/  @P0 LDC R7, c[0x0][0x44c] ;  /* 0x00011300ff070b82 */ /* 0x000e620000000800 */
[----:B0-----:R-:W-:-:S04]  /*135b0*/  IMAD R4, R5, R2, RZ ;  /* 0x0000000205047224 */ /* 0x001fc800078e02ff */
[C---:B------:R-:W-:Y:S02]  /*135c0*/  IMAD R4, R6.reuse, R3, R4 ;  /* 0x0000000306047224 */ /* 0x040fe400078e0204 */
[----:B------:R-:W-:Y:S01]  /*135d0*/  IMAD.WIDE.U32 R2, R6, R2, UR4 ;  /* 0x0000000406027e25 */ /* 0x000fe2000f8e0002 */
[----:B------:R-:W-:-:S03]  /*135e0*/  ULDC.64 UR4, c[0x0][0x2d0] ;  /* 0x0000b40000047ab9 */ /* 0x000fc60000000a00 */
[----:B------:R-:W-:Y:S02]  /*135f0*/  IMAD.IADD R3, R3, 0x1, R4 ;  /* 0x0000000103037824 */ /* 0x000fe400078e0204 */
[----:B------:R-:W0:Y:S01]  /*13600*/  @P0 LDC R4, c[0x0][0x450] ;  /* 0x00011400ff040b82 */ /* 0x000e220000000800 */
[----:B------:R-:W-:-:S05]  /*13610*/  IMAD.SHL.U32 R6, R18, 0x20, RZ ;  /* 0x0000002012067824 */ /* 0x000fca00078e00ff */
[----:B------:R-:W-:-:S05]  /*13620*/  LOP3.LUT R6, R9, 0x60, R6, 0xf8, !PT ;  /* 0x0000006009067812 */ /* 0x000fca00078ef806 */
[----:B------:R-:W-:-:S04]  /*13630*/  VIADD R6, R6, UR39 ;  /* 0x0000002706067c36 */ /* 0x000fc80008000000 */
[----:B-1----:R-:W-:-:S04]  /*13640*/  @P0 IMAD.HI.U32 R7, R6, R7, RZ ;  /* 0x0000000706070227 */ /* 0x002fc800078e00ff */
[----:B------:R-:W-:Y:S01]  /*13650*/  IMAD.MOV.U32 R5, RZ, RZ, R6 ;  /* 0x000000ffff057224 */ /* 0x000fe200078e0006 */
[----:B0-----:R-:W-:-:S05]  /*13660*/  @P0 SHF.R.U32.HI R5, RZ, R4, R7 ;  /* 0x00000004ff050219 */ /* 0x001fca0000011607 */
[----:B------:R-:W-:Y:S02]  /*13670*/  IMAD.MOV R4, RZ, RZ, -R5 ;  /* 0x000000ffff047224 */ /* 0x000fe400078e0a05 */
[----:B------:R-:W-:-:S04]  /*13680*/  IMAD.WIDE.U32 R2, R5, UR4, R2 ;  /* 0x0000000405027c25 */ /* 0x000fc8000f8e0002 */
[----:B------:R-:W-:Y:S01]  /*13690*/  IMAD R4, R10, R4, R6 ;  /* 0x000000040a047224 */ /* 0x000fe200078e0206 */
[----:B------:R-:W-:-:S05]  /*136a0*/  SHF.R.S32.HI R6, RZ, 0x1f, R5 ;  /* 0x0000001fff067819 */ /* 0x000fca0000011405 */
[----:B------:R-:W-:-:S04]  /*136b0*/  IMAD R6, R6, UR4, RZ ;  /* 0x0000000406067c24 */ /* 0x000fc8000f8e02ff */
[----:B------:R-:W-:Y:S01]  /*136c0*/  IMAD R6, R5, UR5, R6 ;  /* 0x0000000505067c24 */ /* 0x000fe2000f8e0206 */
[----:B------:R-:W-:Y:S01]  /*136d0*/  SHF.R.S32.HI R5, RZ, 0x1f, R4 ;  /* 0x0000001fff057819 */ /* 0x000fe20000011404 */
[----:B------:R-:W-:Y:S02]  /*136e0*/  ULDC.64 UR4, c[0x0][0x2c8] ;  /* 0x0000b20000047ab9 */ /* 0x000fe40000000a00 */
[----:B------:R-:W-:Y:S02]  /*136f0*/  IMAD.IADD R3, R3, 0x1, R6 ;  /* 0x0000000103037824 */ /* 0x000fe400078e0206 */
[----:B------:R-:W-:Y:S02]  /*13700*/  IMAD R5, R5, UR4, RZ ;  /* 0x0000000405057c24 */ /* 0x000fe4000f8e02ff */
[----:B------:R-:W-:-:S04]  /*13710*/  IMAD.WIDE.U32 R2, R4, UR4, R2 ;  /* 0x0000000404027c25 */ /* 0x000fc8000f8e0002 */
[----:B------:R-:W-:Y:S01]  /*13720*/  IMAD R4, R4, UR5, R5 ;  /* 0x0000000504047c24 */ /* 0x000fe2000f8e0205 */
[----:B------:R-:W-:Y:S02]  /*13730*/  ULDC.64 UR4, c[0x0][0x280] ;  /* 0x0000a00000047ab9 */ /* 0x000fe40000000a00 */
[----:B------:R-:W-:Y:S01]  /*13740*/  IADD3 R5, P0, R2, UR4, RZ ;  /* 0x0000000402057c10 */ /* 0x000fe2000ff1e0ff */
[----:B------:R-:W-:Y:S01]  /*13750*/  ULDC UR4, c[0x0][0x2b8] ;  /* 0x0000ae0000047ab9 */ /* 0x000fe20000000800 */
[----:B------:R-:W-:Y:S02]  /*13760*/  LOP3.LUT R2, R8, 0x40, RZ, 0xfc, !PT ;  /* 0x0000004008027812 */ /* 0x000fe400078efcff */
[----:B------:R-:W-:Y:S02]  /*13770*/  IADD3.X R4, R3, UR5, R4, P0, !PT ;  /* 0x0000000503047c10 */ /* 0x000fe400087fe404 */
[----:B------:R-:W-:Y:S02]  /*13780*/  ISETP.GE.AND P0, PT, R2, UR4, PT ;  /* 0x0000000402007c0c */ /* 0x000fe4000bf06270 */
[----:B------:R-:W-:-:S02]  /*13790*/  LOP3.LUT R2, R8, 0x80, RZ, 0xfc, !PT ;  /* 0x0000008008027812 */ /* 0x000fc400078efcff */
[----:B------:R-:W-:Y:S02]  /*137a0*/  ISETP.GE.AND P2, PT, R8, UR4, PT ;  /* 0x0000000408007c0c */ /* 0x000fe4000bf46270 */
[----:B------:R-:W-:Y:S01]  /*137b0*/  ISETP.GE.AND P1, PT, R2, UR4, PT ;  /* 0x0000000402007c0c */ /* 0x000fe2000bf26270 */
[----:B------:R-:W-:-:S03]  /*137c0*/  UMOV UR4, 0xffffffff ;  /* 0xffffffff00047882 */ /* 0x000fc60000000000 */
[----:B------:R-:W-:Y:S09]  /*137d0*/  BRA.DIV UR4, `(.L_x_977) ;  /* 0x0000002204ac7947 */ /* 0x000ff2000b800000 */
[----:B------:R-:W0:Y:S01]  /*137e0*/  SHFL.IDX PT, R7, R5, RZ, 0x1c1f ;  /* 0x001c1fff05077589 */ /* 0x000e2200000e0000 */
[----:B------:R-:W-:Y:S01]  /*137f0*/  ULDC UR4, c[0x0][0x288] ;  /* 0x0000a20000047ab9 */ /* 0x000fe20000000800 */
[----:B------:R-:W-:Y:S02]  /*13800*/  VIADD R2, R9, UR39 ;  /* 0x0000002709027c36 */ /* 0x000fe40008000000 */
[----:B------:R-:W1:Y:S01]  /*13810*/  SHFL.IDX PT, R6, R4, RZ, 0x1c1f ;  /* 0x001c1fff04067589 */ /* 0x000e6200000e0000 */
[----:B------:R-:W-:Y:S02]  /*13820*/  IMAD R3, R10, UR4, RZ ;  /* 0x000000040a037c24 */ /* 0x000fe4000f8e02ff */
[C---:B------:R-:W-:Y:S01]  /*13830*/  VIADD R10, R2.reuse, 0x20 ;  /* 0x00000020020a7836 */ /* 0x040fe20000000000 */
[----:B------:R-:W-:Y:S02]  /*13840*/  SHFL.IDX PT, R14, R5, 0x3, 0x1c1f ;  /* 0x007c1f00050e7f89 */ /* 0x000fe400000e0000 */
        /* <DEDUP_REMOVED lines=13> */
[----:B------:R-:W-:-:S03]  /*13920*/  @!P3 VIADD R9, R0, UR38 ;  /* 0x000000260009bc36 */ /* 0x000fc60008000000 */
[----:B------:R-:W1:Y:S01]  /*13930*/  SHFL.IDX PT, R6, R4, 0x1, 0x1c1f ;  /* 0x003c1f0004067f89 */ /* 0x000e6200000e0000 */
[----:B0-----:R-:W-:-:S05]  /*13940*/  @!P3 IADD3 R7, P4, R8, R7, RZ ;  /* 0x000000070807b210 */ /* 0x001fca0007f9e0ff */
[----:B-1----:R-:W-:-:S05]  /*13950*/  @!P3 IMAD.X R6, RZ, RZ, R6, P4 ;  /* 0x000000ffff06b224 */ /* 0x002fca00020e0606 */
        /* <DEDUP_REMOVED lines=8> */
[----:B------:R-:W-:Y:S01]  /*139e0*/  @!P3 VIADD R19, R0, UR38 ;  /* 0x000000260013bc36 */ /* 0x000fe20008000000 */
[----:B------:R-:W1:Y:S04]  /*139f0*/  SHFL.IDX PT, R6, R4, 0x2, 0x1c1f ;  /* 0x005c1f0004067f89 */ /* 0x000e6800000e0000 */
[----:B------:R-:W2:Y:S01]  /*13a00*/  SHFL.IDX PT, R4, R4, 0x3, 0x1c1f ;  /* 0x007c1f0004047f89 */ /* 0x000ea200000e0000 */
[----:B0-----:R-:W-:-:S05]  /*13a10*/  @!P3 IADD3 R7, P4, R8, R7, RZ ;  /* 0x000000070807b210 */ /* 0x001fca0007f9e0ff */
[----:B-1----:R-:W-:-:S05]  /*13a20*/  @!P3 IMAD.X R6, RZ, RZ, R6, P4 ;  /* 0x000000ffff06b224 */ /* 0x002fca00020e0606 */
[----:B------:R-:W-:-:S04]  /*13a30*/  @!P3 LOP3.LUT R7, R7, R6, RZ, 0x3c, !PT ;  /* 0x000000060707b212 */ /* 0x000fc800078e3cff */
[----:B------:R-:W-:-:S04]  /*13a40*/  @!P3 LOP3.LUT R6, R7, R6, RZ, 0x3c, !PT ;  /* 0x000000060706b212 */ /* 0x000fc800078e3cff */
[----:B------:R-:W-:-:S05]  /*13a50*/  @!P3 LOP3.LUT R7, R7, R6, RZ, 0x3c, !PT ;  /* 0x000000060707b212 */ /* 0x000fca00078e3cff */
[----:B------:R0:W-:Y:S04]  /*13a60*/  @!P3 LDGSTS.E.BYPASS.LTC128B.128 [R19+0x11400], desc[UR40][R6.64], !P2 ;  /* 0x114000000613bfae */ /* 0x0001e8000d101d68 */
[----:B------:R0:W-:Y:S04]  /*13a70*/  @!P3 LDGSTS.E.BYPASS.LTC128B.128 [R19+0x13400], desc[UR40][R6.64+0x40], !P0 ;  /* 0x134000400613bfae */ /* 0x0001e8000c101d68 */
[----:B--2---:R0:W-:Y:S02]  /*13a80*/  @!P3 LDGSTS.E.BYPASS.LTC128B.128 [R19+0x15400], desc[UR40][R6.64+0x80], !P1 ;  /* 0x154000800613bfae */ /* 0x0041e4000c901d68 */
.L_x_1035:
[----:B------:R-:W-:Y:S01]  /*13a90*/  VIADD R2, R2, 0x60 ;  /* 0x0000006002027836 */ /* 0x000fe20000000000 */
[----:B------:R-:W-:Y:S04]  /*13aa0*/  BSSY B0, `(.L_x_978) ;  /* 0x000000c000007945 */ /* 0x000fe80003800000 */
[----:B------:R-:W-:-:S13]  /*13ab0*/  ISETP.GE.AND P3, PT, R2, R3, PT ;  /* 0x000000030200720c */ /* 0x000fda0003f66270 */
[----:B------:R-:W-:Y:S05]  /*13ac0*/  @P3 BRA `(.L_x_979) ;  /* 0x0000000000243947 */ /* 0x000fea0003800000 */
[----:B------:R-:W-:Y:S01]  /*13ad0*/  IADD3 R2, P3, R8, R14, RZ ;  /* 0x0000000e08027210 */ /* 0x000fe20007f7e0ff */
[----:B------:R-:W-:-:S04]  /*13ae0*/  VIADD R5, R0, UR38 ;  /* 0x0000002600057c36 */ /* 0x000fc80008000000 */
[----:B------:R-:W-:-:S05]  /*13af0*/  IMAD.X R3, RZ, RZ, R4, P3 ;  /* 0x000000ffff037224 */ /* 0x000fca00018e0604 */
[----:B------:R-:W-:Y:S01]  /*13b00*/  @!PT LDS RZ, [RZ] ;  /* 0x00000000fffff984 */ /* 0x000fe20000000800 */
[----:B------:R-:W-:Y:S01]  /*13b10*/  @!PT LDS RZ, [RZ] ;  /* 0x00000000fffff984 */ /* 0x000fe20000000800 */
[----:B------:R-:W-:Y:S01]  /*13b20*/  @!PT LDS RZ, [RZ] ;  /* 0x00000000fffff984 */ /* 0x000fe20000000800 */
[----:B------:R1:W-:Y:S04]  /*13b30*/  LDGSTS.E.BYPASS.LTC128B.128 [R5+0x11c00], desc[UR40][R2.64], !P2 ;  /* 0x11c0000002057fae */ /* 0x0003e8000d101d68 */
[----:B------:R1:W-:Y:S04]  /*13b40*/  LDGSTS.E.BYPASS.LTC128B.128 [R5+0x13c00], desc[UR40][R2.64+0x40], !P0 ;  /* 0x13c0004002057fae */ /* 0x0003e8000c101d68 */
[----:B------:R1:W-:Y:S02]  /*13b50*/  LDGSTS.E.BYPASS.LTC128B.128 [R5+0x15c00], desc[UR40][R2.64+0x80], !P1 ;  /* 0x15c0008002057fae */ /* 0x0003e4000c901d68 */
.L_x_979:
[----:B------:R-:W-:Y:S05]  /*13b60*/  BSYNC B0 ;  /* 0x0000000000007941 */ /* 0x000fea0003800000 */
.L_x_978:
[----:B------:R-:W-:Y:S01]  /*13b70*/  NOP ;  /* 0x0000000000007918 */ /* 0x000fe20000000000 */
[----:B------:R-:W-:Y:S01]  /*13b80*/  SYNCS.ARRIVE.TRANS64.RED.A0T1 RZ, [UR38+0x22800], RZ ;  /* 0x022800ffffff79a7 */ /* 0x000fe20008200426 */
[----:B-1----:R-:W-:Y:S01]  /*13b90*/  IMAD.MOV.U32 R2, RZ, RZ, 0x1 ;  /* 0x00000001ff027424 */ /* 0x002fe200078e00ff */
[----:B------:R-:W-:Y:S04]  /*13ba0*/  ARRIVES.LDGSTSBAR.64.TRANSCNT [UR38+0x22800] ;  /* 0x02280000ff0079b0 */ /* 0x000fe80008000aa6 */
[----:B------:R-:W-:Y:S01]  /*13bb0*/  SHF.L.U32 R2, R2, 0x1f, RZ ;  /* 0x0000001f02027819 */ /* 0x000fe200000006ff */
[----:B------:R-:W-:Y:S01]  /*13bc0*/  NOP ;  /* 0x0000000000007918 */ /* 0x000fe20000000000 */
[----:B------:R-:W2:Y:S01]  /*13bd0*/  LDL R3, [R1+0x10] ;  /* 0x0000100001037983 */ /* 0x000ea20000100800 */
[----:B------:R-:W-:Y:S01]  /*13be0*/  SYNCS.ARRIVE.TRANS64.A1T0 RZ, [UR38+0x22800], RZ ;  /* 0x022800ffffff79a7 */ /* 0x000fe20008100026 */
[----:B------:R-:W-:Y:S01]  /*13bf0*/  VIADD R0, R17, 0xfffffffe ;  /* 0xfffffffe11007836 */ /* 0x000fe20000000000 */
[----:B------:R-:W1:Y:S04]  /*13c00*/  SYNCS.PHASECHK.TRANS64.TRYWAIT P0, [UR38+0x22820], R2 ;  /* 0x02282002ff0075a7 */ /* 0x000e680008000166 */
[----:B--2---:R-:W-:Y:S01]  /*13c10*/  ISETP.GE.AND P1, PT, R0, R3, PT ;  /* 0x000000030000720c */ /* 0x004fe20003f26270 */
[----:B-1----:R-:W-:-:S12]  /*13c20*/  @!P0 BRA `(.L_x_980) ;  /* 0x0000002400008947 */ /* 0x002fd80003800000 */
.L_x_1036:
[----:B------:R-:W-:Y:S01]  /*13c30*/  IMAD.MOV.U32 R20, RZ, RZ, 0x1 ;  /* 0x00000001ff147424 */ /* 0x000fe200078e00ff */
[----:B------:R-:W-:Y:S06]  /*13c40*/  @!P1 BRA `(.L_x_981) ;  /* 0x0000000c00d89947 */ /* 0x000fec0003800000 */
[----:B-1----:R-:W2:Y:S01]  /*13c50*/  LDL R3, [R1+0x20] ;  /* 0x0000200001037983 */ /* 0x002ea20000100800 */
[----:B0-----:R-:W-:Y:S02]  /*13c60*/  IMAD.MOV.U32 R6, RZ, RZ, 0x1 ;  /* 0x00000001ff067424 */ /* 0x001fe400078e00ff */
[----:B------:R-:W-:Y:S01]  /*13c70*/  IMAD.MOV.U32 R7, RZ, RZ, RZ ;  /* 0x000000ffff077224 */ /* 0x000fe200078e00ff */
[C---:B--2---:R-:W-:Y:S02]  /*13c80*/  LOP3.LUT R4, R3.reuse, 0x1, RZ, 0xfc, !PT ;  /* 0x0000000103047812 */ /* 0x044fe400078efcff */
[----:B------:R-:W-:-:S03]  /*13c90*/  LOP3.LUT R2, R3, 0x2, RZ, 0xfc, !PT ;  /* 0x0000000203027812 */ /* 0x000fc600078efcff */
[----:B------:R0:W-:Y:S04]  /*13ca0*/  STL [R1+0x28], R4 ;  /* 0x0000280401007387 */ /* 0x0001e80000100800 */
[----:B------:R0:W-:Y:S02]  /*13cb0*/  STL [R1+0x24], R2 ;  /* 0x0000240201007387 */ /* 0x0001e40000100800 */
.L_x_1000:
[----:B0-----:R-:W2:Y:S01]  /*13cc0*/  LDL R2, [R1] ;  /* 0x0000000001027983 */ /* 0x001ea20000100800 */
[----:B------:R-:W-:Y:S01]  /*13cd0*/  VIADD R17, R7, 0x1 ;  /* 0x0000000107117836 */ /* 0x000fe20000000000 */
[----:B------:R-:W-:Y:S04]  /*13ce0*/  BSSY B0, `(.L_x_982) ;  /* 0x0000080000007945 */ /* 0x000fe80003800000 */
        /* <DEDUP_REMOVED lines=29> */
.L_x_984:
[----:B0-----:R-:W-:Y:S01]  /*13ec0*/  LEA R4, R17, UR38, 0x3 ;  /* 0x0000002611047c11 */ /* 0x001fe2000f8e18ff */
[----:B------:R-:W0:Y:S01]  /*13ed0*/  S2R R3, SR_TID.X ;  /* 0x0000000000037919 */ /* 0x000e220000002100 */
[----:B------:R-:W-:-:S04]  /*13ee0*/  SHF.L.U32 R2, R20, 0x1f, RZ ;  /* 0x0000001f14027819 */ /* 0x000fc800000006ff */
[----:B------:R-:W1:Y:S01]  /*13ef0*/  SYNCS.PHASECHK.TRANS64.TRYWAIT P0, [R4+URZ+0x22880], R2 ;  /* 0x02288002040075a7 */ /* 0x000e62000800017f */
[----:B0-----:R-:W-:-:S04]  /*13f00*/  LOP3.LUT R3, R3, 0x7f, RZ, 0xc0, !PT ;  /* 0x0000007f03037812 */ /* 0x001fc800078ec0ff */
[----:B------:R-:W-:Y:S01]  /*13f10*/  ISETP.NE.AND P1, PT, R3, RZ, PT ;  /* 0x000000ff0300720c */ /* 0x000fe20003f25270 */
[----:B-1----:R-:W-:-:S12]  /*13f20*/  @!P0 BRA `(.L_x_985) ;  /* 0x0000002000588947 */ /* 0x002fd80003800000 */
.L_x_1037:
        /* <DEDUP_REMOVED lines=9> */
.L_x_987:
[----:B------:R-:W-:Y:S05]  /*13fc0*/  BSYNC B1 ;  /* 0x0000000000017941 */ /* 0x000fea0003800000 */
.L_x_986:
[----:B------:R-:W-:Y:S01]  /*13fd0*/  IMAD.SHL.U32 R5, R8, 0x80, RZ ;  /* 0x0000008008057824 */ /* 0x000fe200078e00ff */
        /* <DEDUP_REMOVED lines=11> */
[----:B------:R-:W-:Y:S02]  /*14090*/  ULEA UR32, UR32, UR38, 0xe ;  /* 0x0000002620207291 */ /* 0x000fe4000f8e703f */
[----:B------:R-:W-:Y:S02]  /*140a0*/  UIADD3 UR33, UR33, 0x22870, URZ ;  /* 0x0002287021217890 */ /* 0x000fe4000fffe03f */
[----:B------:R-:W-:-:S12]  /*140b0*/  UIADD3 UR32, UR32, 0x8400, URZ ;  /* 0x0000840020207890 */ /* 0x000fd8000fffe03f */
.L_x_988:
        /* <DEDUP_REMOVED lines=8> */
.L_x_1038:
        /* <DEDUP_REMOVED lines=11> */
.L_x_991:
[----:B------:R-:W-:Y:S05]  /*141f0*/  BSYNC B1 ;  /* 0x0000000000017941 */ /* 0x000fea0003800000 */
.L_x_990:
        /* <DEDUP_REMOVED lines=13> */
.L_x_992:
        /* <DEDUP_REMOVED lines=13> */
.L_x_993:
        /* <DEDUP_REMOVED lines=13> */
.L_x_994:
[----:B------:R-:W-:-:S13]  /*14470*/  @P0 ELECT P1, URZ, PT ;  /* 0x00000000003f082f */ /* 0x000fda0003820000 */
[----:B------:R-:W-:Y:S01]  /*14480*/  @P1 R2UR UR13, R16 ;  /* 0x00000000100d12ca */ /* 0x000fe200000e0000 */
[----:B------:R-:W-:Y:S01]  /*14490*/  UMOV UR12, UR36 ;  /* 0x00000024000c7c82 */ /* 0x000fe20008000000 */
[----:B------:R-:W-:-:S11]  /*144a0*/  @P1 PLOP3.LUT P0, PT, P1, PT, PT, 0x8, 0x0 ;  /* 0x000000000000181c */ /* 0x000fd60000f0e170 */
[----:B------:R0:W-:Y:S01]  /*144b0*/  UTMALDG.4D [UR8], [UR6], desc[UR14] ;  /* 0x00000e08060075b4 */ /* 0x0001e20008019000 */
[----:B------:R-:W-:Y:S01]  /*144c0*/  PLOP3.LUT P1, PT, PT, PT, PT, 0x8, 0x0 ;  /* 0x000000000000781c */ /* 0x000fe20003f2e170 */
[----:B0-----:R-:W-:-:S12]  /*144d0*/  @P0 BRA.U.ANY `(.L_x_994) ;  /* 0xfffffffd00e40947 */ /* 0x001fd8000393ffff */
.L_x_983:
[----:B------:R-:W-:Y:S05]  /*144e0*/  BSYNC B0 ;  /* 0x0000000000007941 */ /* 0x000fea0003800000 */
.L_x_982:
[----:B------:R-:W2:Y:S02]  /*144f0*/  LDL R2, [R1+0x28] ;  /* 0x0000280001027983 */ /* 0x000ea40000100800 */
[----:B--2---:R-:W-:-:S13]  /*14500*/  ISETP.NE.AND P0, PT, R2, 0x3, PT ;  /* 0x000000030200780c */ /* 0x004fda0003f05270 */
[----:B------:R-:W-:Y:S05]  /*14510*/  @!P0 BRA `(.L_x_995) ;  /* 0x0000000000048947 */ /* 0x000fea0003800000 */
[----:B------:R-:W-:Y:S01]  /*14520*/  BPT.TRAP 0x1 ;  /* 0x000000040000795c */ /* 0x000fe20000300000 */
.L_x_995:
[----:B------:R-:W2:Y:S01]  /*14530*/  LDL R3, [R1+0x24] ;  /* 0x0000240001037983 */ /* 0x000ea20000100800 */
[----:B------:R-:W-:Y:S02]  /*14540*/  LOP3.LUT R2, R6, 0x1, RZ, 0x3c, !PT ;  /* 0x0000000106027812 */ /* 0x000fe400078e3cff */
[----:B------:R-:W-:Y:S02]  /*14550*/  LEA R19, R7, UR38, 0x3 ;  /* 0x0000002607137c11 */ /* 0x000fe4000f8e18ff */
[----:B------:R-:W-:-:S04]  /*14560*/  SHF.L.U32 R2, R2, 0x1f, RZ ;  /* 0x0000001f02027819 */ /* 0x000fc800000006ff */
[----:B------:R-:W0:Y:S01]  /*14570*/  SYNCS.PHASECHK.TRANS64.TRYWAIT P0, [R19+URZ+0x22870], R2 ;  /* 0x02287002130075a7 */ /* 0x000e22000800017f */
[----:B--2---:R-:W-:Y:S01]  /*14580*/  ISETP.NE.AND P1, PT, R3, 0x3, PT ;  /* 0x000000030300780c */ /* 0x004fe20003f25270 */
[----:B0-----:R-:W-:-:S12]  /*14590*/  @!P0 BRA `(.L_x_996) ;  /* 0x0000001800e48947 */ /* 0x001fd80003800000 */
.L_x_1039:
[----:B------:R-:W-:Y:S05]  /*145a0*/  @!P1 BRA `(.L_x_997) ;  /* 0x0000000000049947 */ /* 0x000fea0003800000 */
[----:B------:R-:W-:Y:S01]  /*145b0*/  BPT.TRAP 0x1 ;  /* 0x000000040000795c */ /* 0x000fe20000300000 */
.L_x_997:
[----:B0-----:R-:W-:Y:S01]  /*145c0*/  SHF.L.U32 R2, R6, 0x1f, RZ ;  /* 0x0000001f06027819 */ /* 0x001fe200000006ff */
[----:B------:R-:W-:-:S03]  /*145d0*/  IMAD.SHL.U32 R3, R7, 0x4000, RZ ;  /* 0x0000400007037824 */ /* 0x000fc600078e00ff */
[----:B------:R-:W0:Y:S02]  /*145e0*/  SYNCS.PHASECHK.TRANS64.TRYWAIT P0, [R19+URZ+0x22860], R2 ;  /* 0x02286002130075a7 */ /* 0x000e24000800017f */
[----:B0-----:R-:W-:Y:S05]  /*145f0*/  @!P0 BRA `(.L_x_998) ;  /* 0x0000001800e08947 */ /* 0x001fea0003800000 */
.L_x_1040:
[----:B------:R-:W0:Y:S04]  /*14600*/  LDL R4, [R1+0x18] ;  /* 0x0000180001047983 */ /* 0x000e280000100800 */
[----:B------:R-:W2:Y:S04]  /*14610*/  LDL R12, [R1+0xc] ;  /* 0x00000c00010c7983 */ /* 0x000ea80000100800 */
[----:B------:R-:W3:Y:S01]  /*14620*/  LDL R13, [R1+0x1c] ;  /* 0x00001c00010d7983 */ /* 0x000ee20000100800 */
[----:B------:R-:W-:Y:S05]  /*14630*/  WARPSYNC.ALL ;  /* 0x0000000000007948 */ /* 0x000fea0003800000 */
[----:B0-----:R-:W-:-:S05]  /*14640*/  LOP3.LUT R2, R3, R4, RZ, 0xfc, !PT ;  /* 0x0000000403027212 */ /* 0x001fca00078efcff */
[----:B------:R-:W0:Y:S01]  /*14650*/  LDSM.16.MT88.4 R8, [R2+UR38+0x8400] ;  /* 0x008400260208783b */ /* 0x000e220008004200 */
[----:B------:R-:W-:-:S04]  /*14660*/  VIADD R18, R2, UR38 ;  /* 0x0000002602127c36 */ /* 0x000fc80008000000 */
[----:B--2---:R-:W-:Y:S01]  /*14670*/  IMAD.IADD R18, R12, 0x1, R18 ;  /* 0x000000010c127824 */ /* 0x004fe200078e0212 */
[----:B---3--:R-:W-:Y:S02]  /*14680*/  IADD3 R3, R3, UR38, R13 ;  /* 0x0000002603037c10 */ /* 0x008fe4000fffe00d */
[C-C-:B0-----:R-:W-:Y:S02]  /*14690*/  PRMT R4, R8.reuse, 0x6420, R9.reuse ;  /* 0x0000642008047816 */ /* 0x141fe40000000009 */
[----:B------:R-:W-:Y:S02]  /*146a0*/  PRMT R5, R8, 0x7531, R9 ;  /* 0x0000753108057816 */ /* 0x000fe40000000009 */
[C-C-:B------:R-:W-:Y:S02]  /*146b0*/  PRMT R6, R10.reuse, 0x6420, R11.reuse ;  /* 0x000064200a067816 */ /* 0x140fe4000000000b */
[----:B------:R-:W-:Y:S02]  /*146c0*/  PRMT R7, R10, 0x7531, R11 ;  /* 0x000075310a077816 */ /* 0x000fe4000000000b */
[----:B------:R-:W0:Y:S04]  /*146d0*/  LDSM.16.MT88.4 R8, [R18+0x8400] ;  /* 0x008400001208783b */ /* 0x000e280000004200 */
[----:B------:R1:W-:Y:S02]  /*146e0*/  STSM.16.M88.4 [R3+0x400], R4 ;  /* 0x0004000403007844 */ /* 0x0003e40000000200 */
[----:B-1----:R-:W-:Y:S01]  /*146f0*/  IMAD.MOV.U32 R7, RZ, RZ, R12 ;  /* 0x000000ffff077224 */ /* 0x002fe200078e000c */
[----:B0-----:R-:W-:-:S02]  /*14700*/  PRMT R12, R8, 0x6420, R9 ;  /* 0x00006420080c7816 */ /* 0x001fc40000000009 */
[----:B------:R-:W-:Y:S02]  /*14710*/  PRMT R13, R8, 0x7531, R9 ;  /* 0x00007531080d7816 */ /* 0x000fe40000000009 */
[C-C-:B------:R-:W-:Y:S02]  /*14720*/  PRMT R14, R10.reuse, 0x6420, R11.reuse ;  /* 0x000064200a0e7816 */ /* 0x140fe4000000000b */
[----:B------:R-:W-:-:S05]  /*14730*/  PRMT R15, R10, 0x7531, R11 ;  /* 0x000075310a0f7816 */ /* 0x000fca000000000b */
[----:B------:R0:W-:Y:S04]  /*14740*/  STSM.16.M88.4 [R3+0x2400], R12 ;  /* 0x0024000c03007844 */ /* 0x0001e80000000200 */
[----:B------:R-:W1:Y:S04]  /*14750*/  LDSM.16.MT88.4 R8, [R2+UR38+0x9400] ;  /* 0x009400260208783b */ /* 0x000e680008004200 */
[----:B0-----:R-:W2:Y:S01]  /*14760*/  LDL R15, [R1+0x8] ;  /* 0x00000800010f7983 */ /* 0x001ea20000100800 */
[----:B------:R-:W-:Y:S01]  /*14770*/  IMAD.MOV.U32 R14, RZ, RZ, R7 ;  /* 0x000000ffff0e7224 */ /* 0x000fe200078e0007 */
[----:B-1----:R-:W-:-:S02]  /*14780*/  PRMT R4, R8, 0x6420, R9 ;  /* 0x0000642008047816 */ /* 0x002fc40000000009 */
[----:B------:R-:W-:Y:S02]  /*14790*/  PRMT R5, R8, 0x7531, R9 ;  /* 0x0000753108057816 */ /* 0x000fe40000000009 */
[C-C-:B------:R-:W-:Y:S02]  /*147a0*/  PRMT R6, R10.reuse, 0x6420, R11.reuse ;  /* 0x000064200a067816 */ /* 0x140fe4000000000b */
[----:B------:R-:W-:Y:S02]  /*147b0*/  PRMT R7, R10, 0x7531, R11 ;  /* 0x000075310a077816 */ /* 0x000fe4000000000b */
[----:B------:R-:W0:Y:S02]  /*147c0*/  LDSM.16.MT88.4 R8, [R18+0x9400] ;  /* 0x009400001208783b */ /* 0x000e240000004200 */
[C-C-:B0-----:R-:W-:Y:S02]  /*147d0*/  PRMT R12, R8.reuse, 0x6420, R9.reuse ;  /* 0x00006420080c7816 */ /* 0x141fe40000000009 */
[----:B------:R-:W-:-:S02]  /*147e0*/  PRMT R13, R8, 0x7531, R9 ;  /* 0x00007531080d7816 */ /* 0x000fc40000000009 */
[----:B--2---:R-:W-:-:S05]  /*147f0*/  IADD3 R21, R15, 0x400, R3 ;  /* 0x000004000f157810 */ /* 0x004fca0007ffe003 */
[----:B------:R0:W-:Y:S02]  /*14800*/  STSM.16.M88.4 [R21], R4 ;  /* 0x0000000415007844 */ /* 0x0001e40000000200 */
[----:B0-----:R-:W-:Y:S01]  /*14810*/  IMAD.MOV.U32 R6, RZ, RZ, R14 ;  /* 0x000000ffff067224 */ /* 0x001fe200078e000e */
[C---:B------:R-:W-:Y:S01]  /*14820*/  PRMT R14, R10.reuse, 0x6420, R11 ;  /* 0x000064200a0e7816 */ /* 0x040fe2000000000b */
[----:B------:R-:W-:Y:S01]  /*14830*/  IMAD.MOV.U32 R7, RZ, RZ, R15 ;  /* 0x000000ffff077224 */ /* 0x000fe200078e000f */
[----:B------:R-:W-:-:S05]  /*14840*/  PRMT R15, R10, 0x7531, R11 ;  /* 0x000075310a0f7816 */ /* 0x000fca000000000b */
[----:B------:R0:W-:Y:S04]  /*14850*/  STSM.16.M88.4 [R21+0x2000], R12 ;  /* 0x0020000c15007844 */ /* 0x0001e80000000200 */
[----:B------:R-:W1:Y:S01]  /*14860*/  LDSM.16.MT88.4 R8, [R2+UR38+0xa400] ;  /* 0x00a400260208783b */ /* 0x000e620008004200 */
[----:B0-----:R-:W-:Y:S02]  /*14870*/  IMAD.MOV.U32 R14, RZ, RZ, R6 ;  /* 0x000000ffff0e7224 */ /* 0x001fe400078e0006 */
[----:B------:R-:W-:Y:S01]  /*14880*/  IMAD.MOV.U32 R15, RZ, RZ, R7 ;  /* 0x000000ffff0f7224 */ /* 0x000fe200078e0007 */
[C-C-:B-1----:R-:W-:Y:S02]  /*14890*/  PRMT R4, R8.reuse, 0x6420, R9.reuse ;  /* 0x0000642008047816 */ /* 0x142fe40000000009 */
[----:B------:R-:W-:-:S02]  /*148a0*/  PRMT R5, R8, 0x7531, R9 ;  /* 0x0000753108057816 */ /* 0x000fc40000000009 */
[C-C-:B------:R-:W-:Y:S02]  /*148b0*/  PRMT R6, R10.reuse, 0x6420, R11.reuse ;  /* 0x000064200a067816 */ /* 0x140fe4000000000b */
[----:B------:R-:W-:Y:S02]  /*148c0*/  PRMT R7, R10, 0x7531, R11 ;  /* 0x000075310a077816 */ /* 0x000fe4000000000b */
[----:B------:R-:W0:Y:S01]  /*148d0*/  LDSM.16.MT88.4 R8, [R18+0xa400] ;  /* 0x00a400001208783b */ /* 0x000e220000004200 */
[----:B------:R-:W-:-:S05]  /*148e0*/  IADD3 R3, R14, 0x400, R3 ;  /* 0x000004000e037810 */ /* 0x000fca0007ffe003 */
[----:B------:R1:W-:Y:S02]  /*148f0*/  STSM.16.M88.4 [R3], R4 ;  /* 0x0000000403007844 */ /* 0x0003e40000000200 */
[----:B-1----:R-:W-:Y:S01]  /*14900*/  IMAD.MOV.U32 R7, RZ, RZ, R15 ;  /* 0x000000ffff077224 */ /* 0x002fe200078e000f */
[C-C-:B0-----:R-:W-:Y:S02]  /*14910*/  PRMT R12, R8.reuse, 0x6420, R9.reuse ;  /* 0x00006420080c7816 */ /* 0x141fe40000000009 */
[----:B------:R-:W-:Y:S02]  /*14920*/  PRMT R13, R8, 0x7531, R9 ;  /* 0x00007531080d7816 */ /* 0x000fe40000000009 */
[C-C-:B------:R-:W-:Y:S02]  /*14930*/  PRMT R14, R10.reuse, 0x6420, R11.reuse ;  /* 0x000064200a0e7816 */ /* 0x140fe4000000000b */
[----:B------:R-:W-:-:S05]  /*14940*/  PRMT R15, R10, 0x7531, R11 ;  /* 0x000075310a0f7816 */ /* 0x000fca000000000b */
[----:B------:R0:W-:Y:S04]  /*14950*/  STSM.16.M88.4 [R3+0x2000], R12 ;  /* 0x0020000c03007844 */ /* 0x0001e80000000200 */
[----:B------:R-:W1:Y:S01]  /*14960*/  LDSM.16.MT88.4 R8, [R2+UR38+0xb400] ;  /* 0x00b400260208783b */ /* 0x000e620008004200 */
[----:B0-----:R-:W-:Y:S01]  /*14970*/  IMAD.MOV.U32 R15, RZ, RZ, R7 ;  /* 0x000000ffff0f7224 */ /* 0x001fe200078e0007 */
[C-C-:B-1----:R-:W-:Y:S02]  /*14980*/  PRMT R4, R8.reuse, 0x6420, R9.reuse ;  /* 0x0000642008047816 */ /* 0x142fe40000000009 */
[----:B------:R-:W-:Y:S02]  /*14990*/  PRMT R5, R8, 0x7531, R9 ;  /* 0x0000753108057816 */ /* 0x000fe40000000009 */
[----:B------:R-:W-:-:S02]  /*149a0*/  PRMT R6, R10, 0x6420, R11 ;  /* 0x000064200a067816 */ /* 0x000fc4000000000b */
[----:B------:R-:W-:Y:S02]  /*149b0*/  PRMT R7, R10, 0x7531, R11 ;  /* 0x000075310a077816 */ /* 0x000fe4000000000b */
[----:B------:R-:W0:Y:S01]  /*149c0*/  LDSM.16.MT88.4 R8, [R18+0xb400] ;  /* 0x00b400001208783b */ /* 0x000e220000004200 */
[----:B------:R-:W-:-:S05]  /*149d0*/  IMAD.IADD R3, R15, 0x1, R3 ;  /* 0x000000010f037824 */ /* 0x000fca00078e0203 */
[----:B------:R0:W-:Y:S02]  /*149e0*/  STSM.16.M88.4 [R3], R4 ;  /* 0x0000000403007844 */ /* 0x0001e40000000200 */
[C-C-:B0-----:R-:W-:Y:S02]  /*149f0*/  PRMT R4, R8.reuse, 0x6420, R9.reuse ;  /* 0x0000642008047816 */ /* 0x141fe40000000009 */
        /* <DEDUP_REMOVED lines=12> */
.L_x_999:
[----:B------:R-:W2:Y:S01]  /*14ac0*/  LDL R2, [R1+0x10] ;  /* 0x0000100001027983 */ /* 0x000ea20000100800 */
[----:B-1----:R1:W-:Y:S01]  /*14ad0*/  SYNCS.ARRIVE.TRANS64.A1T0 RZ, [R19+URZ+0x22850], RZ ;  /* 0x022850ff13ff79a7 */ /* 0x0023e2000810003f */
[----:B0-----:R-:W0:Y:S02]  /*14ae0*/  S2R R3, SR_TID.X ;  /* 0x0000000000037919 */ /* 0x001e240000002100 */
[----:B0-----:R-:W-:Y:S01]  /*14af0*/  LOP3.LUT R3, R3, 0x7f, RZ, 0xc0, !PT ;  /* 0x0000007f03037812 */ /* 0x001fe200078ec0ff */
[----:B------:R-:W-:Y:S03]  /*14b00*/  BAR.SYNC.DEFER_BLOCKING 0x2, 0x80 ;  /* 0x0082000000007b1d */ /* 0x000fe60000010000 */
[----:B------:R-:W-:-:S13]  /*14b10*/  ISETP.NE.AND P0, PT, R3, RZ, PT ;  /* 0x000000ff0300720c */ /* 0x000fda0003f05270 */
[----:B-1----:R-:W-:-:S05]  /*14b20*/  @!P0 VIADD R19, R19, 0x22880 ;  /* 0x0002288013138836 */ /* 0x002fca0000000000 */
[----:B------:R-:W-:-:S04]  /*14b30*/  @!P0 PRMT R19, RZ, 0x654, R19 ;  /* 0x00000654ff138816 */ /* 0x000fc80000000013 */
[----:B------:R1:W-:Y:S01]  /*14b40*/  @!P0 SYNCS.ARRIVE.TRANS64.RED.A1T0 RZ, [R19+URZ], RZ ;  /* 0x000000ff13ff89a7 */ /* 0x0003e2000810043f */
[----:B------:R-:W-:Y:S02]  /*14b50*/  IMAD.MOV.U32 R7, RZ, RZ, R17 ;  /* 0x000000ffff077224 */ /* 0x000fe400078e0011 */
[----:B------:R-:W-:Y:S01]  /*14b60*/  IMAD.MOV.U32 R6, RZ, RZ, R20 ;  /* 0x000000ffff067224 */ /* 0x000fe200078e0014 */
[C---:B--2---:R-:W-:Y:S01]  /*14b70*/  ISETP.GT.AND P0, PT, R0.reuse, R2, PT ;  /* 0x000000020000720c */ /* 0x044fe20003f04270 */
[----:B------:R-:W-:-:S12]  /*14b80*/  VIADD R0, R0, 0xffffffff ;  /* 0xffffffff00007836 */ /* 0x000fd80000000000 */
[----:B-1----:R-:W-:Y:S05]  /*14b90*/  @P0 BRA `(.L_x_1000) ;  /* 0xfffffff000480947 */ /* 0x002fea000383ffff */
[----:B------:R-:W-:Y:S05]  /*14ba0*/  BRA `(.L_x_1001) ;  /* 0x0000000000047947 */ /* 0x000fea0003800000 */
.L_x_981:
[----:B------:R-:W-:-:S07]  /*14bb0*/  IMAD.MOV.U32 R17, RZ, RZ, RZ ;  /* 0x000000ffff117224 */ /* 0x000fce00078e00ff */
.L_x_1001:
[----:B-1----:R-:W2:Y:S02]  /*14bc0*/  LDL R2, [R1+0x20] ;  /* 0x0000200001027983 */ /* 0x002ea40000100800 */
[----:B--2---:R-:W-:-:S04]  /*14bd0*/  LOP3.LUT R0, R2, 0x1, RZ, 0xfc, !PT ;  /* 0x0000000102007812 */ /* 0x004fc800078efcff */
[----:B------:R-:W-:-:S13]  /*14be0*/  ISETP.NE.AND P0, PT, R0, 0x3, PT ;  /* 0x000000030000780c */ /* 0x000fda0003f05270 */
[----:B------:R-:W-:Y:S05]  /*14bf0*/  @!P0 BRA `(.L_x_1002) ;  /* 0x0000000000048947 */ /* 0x000fea0003800000 */
[----:B------:R-:W-:Y:S01]  /*14c00*/  BPT.TRAP 0x1 ;  /* 0x000000040000795c */ /* 0x000fe20000300000 */
.L_x_1002:
[----:B------:R-:W-:Y:S01]  /*14c10*/  LOP3.LUT R3, R20, 0x1, RZ, 0x3c, !PT ;  /* 0x0000000114037812 */ /* 0x000fe200078e3cff */
[----:B------:R-:W-:Y:S01]  /*14c20*/  BSSY B0, `(.L_x_1003) ;  /* 0x0000007000007945 */ /* 0x000fe20003800000 */
[----:B------:R-:W-:Y:S02]  /*14c30*/  LEA R16, R17, UR38, 0x3 ;  /* 0x0000002611107c11 */ /* 0x000fe4000f8e18ff */
[----:B------:R-:W-:Y:S02]  /*14c40*/  SHF.L.U32 R3, R3, 0x1f, RZ ;  /* 0x0000001f03037819 */ /* 0x000fe400000006ff */
[----:B------:R-:W-:Y:S02]  /*14c50*/  LOP3.LUT R0, R2, 0x2, RZ, 0xfc, !PT ;  /* 0x0000000202007812 */ /* 0x000fe400078efcff */
[----:B------:R-:W1:Y:S02]  /*14c60*/  SYNCS.PHASECHK.TRANS64.TRYWAIT P0, [R16+URZ+0x22870], R3 ;  /* 0x02287003100075a7 */ /* 0x000e64000800017f */
[----:B------:R-:W-:Y:S01]  /*14c70*/  ISETP.NE.AND P1, PT, R0, 0x3, PT ;  /* 0x000000030000780c */ /* 0x000fe20003f25270 */
[----:B-1----:R-:W-:-:S12]  /*14c80*/  @!P0 BRA `(.L_x_1004) ;  /* 0x0000001400508947 */ /* 0x002fd80003800000 */
.L_x_1041:
[----:B------:R-:W-:Y:S05]  /*14c90*/  BSYNC B0 ;  /* 0x0000000000007941 */ /* 0x000fea0003800000 */
.L_x_1003:
[----:B------:R-:W-:Y:S05]  /*14ca0*/  @!P1 BRA `(.L_x_1005) ;  /* 0x0000000000049947 */ /* 0x000fea0003800000 */
[----:B------:R-:W-:Y:S01]  /*14cb0*/  BPT.TRAP 0x1 ;  /* 0x000000040000795c */ /* 0x000fe20000300000 */
.L_x_1005:
[----:B-1----:R-:W-:-:S04]  /*14cc0*/  SHF.L.U32 R3, R20, 0x1f, RZ ;  /* 0x0000001f14037819 */ /* 0x002fc800000006ff */
[----:B------:R-:W1:Y:S02]  /*14cd0*/  SYNCS.PHASECHK.TRANS64.TRYWAIT P0, [R16+URZ+0x22860], R3 ;  /* 0x02286003100075a7 */ /* 0x000e64000800017f */
[----:B-1----:R-:W-:Y:S05]  /*14ce0*/  @!P0 BRA `(.L_x_1006) ;  /* 0x00000014004c8947 */ /* 0x002fea0003800000 */
.L_x_1042:
[----:B------:R-:W2:Y:S04]  /*14cf0*/  LDL.LU R0, [R1+0x18] ;  /* 0x0000180001007983 */ /* 0x000ea80000300800 */
[----:B------:R-:W3:Y:S04]  /*14d00*/  LDL.LU R8, [R1+0x1c] ;  /* 0x00001c0001087983 */ /* 0x000ee80000300800 */
[----:B------:R-:W4:Y:S01]  /*14d10*/  LDL.LU R18, [R1+0xc] ;  /* 0x00000c0001127983 */ /* 0x000f220000300800 */
[----:B------:R-:W-:Y:S01]  /*14d20*/  IMAD.SHL.U32 R2, R17, 0x4000, RZ ;  /* 0x0000400011027824 */ /* 0x000fe200078e00ff */
[----:B------:R-:W-:Y:S05]  /*14d30*/  WARPSYNC.ALL ;  /* 0x0000000000007948 */ /* 0x000fea0003800000 */
[----:B0-----:R-:W5:Y:S01]  /*14d40*/  LDL.LU R19, [R1+0x8] ;  /* 0x0000080001137983 */ /* 0x001f620000300800 */
[----:B--2---:R-:W-:-:S02]  /*14d50*/  LOP3.LUT R0, R2, R0, RZ, 0xfc, !PT ;  /* 0x0000000002007212 */ /* 0x004fc400078efcff */
[----:B---3--:R-:W-:-:S03]  /*14d60*/  IADD3 R2, R2, UR38, R8 ;  /* 0x0000002602027c10 */ /* 0x008fc6000fffe008 */
[----:B------:R-:W0:Y:S01]  /*14d70*/  LDSM.16.MT88.4 R4, [R0+UR38+0x8400] ;  /* 0x008400260004783b */ /* 0x000e220008004200 */
[----:B-1----:R-:W-:-:S04]  /*14d80*/  VIADD R3, R0, UR38 ;  /* 0x0000002600037c36 */ /* 0x002fc80008000000 */
[----:B----4-:R-:W-:Y:S01]  /*14d90*/  IMAD.IADD R3, R18, 0x1, R3 ;  /* 0x0000000112037824 */ /* 0x010fe200078e0203 */
        /* <DEDUP_REMOVED lines=11> */
[----:B------:R-:W0:Y:S01]  /*14e50*/  LDSM.16.MT88.4 R4, [R0+UR38+0x9400] ;  /* 0x009400260004783b */ /* 0x000e220008004200 */
[----:B------:R-:W-:Y:S02]  /*14e60*/  IADD3 R18, R18, 0x400, R2 ;  /* 0x0000040012127810 */ /* 0x000fe40007ffe002 */
[C-C-:B0-----:R-:W-:Y:S02]  /*14e70*/  PRMT R12, R4.reuse, 0x6420, R5.reuse ;  /* 0x00006420040c7816 */ /* 0x141fe40000000005 */
[----:B------:R-:W-:Y:S02]  /*14e80*/  PRMT R13, R4, 0x7531, R5 ;  /* 0x00007531040d7816 */ /* 0x000fe40000000005 */
[----:B------:R-:W-:-:S02]  /*14e90*/  PRMT R14, R6, 0x6420, R7 ;  /* 0x00006420060e7816 */ /* 0x000fc40000000007 */
[----:B------:R-:W-:Y:S02]  /*14ea0*/  PRMT R15, R6, 0x7531, R7 ;  /* 0x00007531060f7816 */ /* 0x000fe40000000007 */
[----:B------:R-:W0:Y:S01]  /*14eb0*/  LDSM.16.MT88.4 R4, [R3+0x9400] ;  /* 0x009400000304783b */ /* 0x000e220000004200 */
[----:B-----5:R-:W-:-:S05]  /*14ec0*/  IADD3 R2, R19, 0x400, R2 ;  /* 0x0000040013027810 */ /* 0x020fca0007ffe002 */
[----:B------:R-:W-:Y:S01]  /*14ed0*/  STSM.16.M88.4 [R2], R12 ;  /* 0x0000000c02007844 */ /* 0x000fe20000000200 */
[C-C-:B0-----:R-:W-:Y:S02]  /*14ee0*/  PRMT R8, R4.reuse, 0x6420, R5.reuse ;  /* 0x0000642004087816 */ /* 0x141fe40000000005 */
        /* <DEDUP_REMOVED lines=10> */
[----:B------:R-:W-:Y:S01]  /*14f90*/  STSM.16.M88.4 [R18], R12 ;  /* 0x0000000c12007844 */ /* 0x000fe20000000200 */
[C-C-:B0-----:R-:W-:Y:S02]  /*14fa0*/  PRMT R8, R4.reuse, 0x6420, R5.reuse ;  /* 0x0000642004087816 */ /* 0x141fe40000000005 */
[----:B------:R-:W-:Y:S02]  /*14fb0*/  PRMT R9, R4, 0x7531, R5 ;  /* 0x0000753104097816 */ /* 0x000fe40000000005 */
[----:B------:R-:W-:-:S02]  /*14fc0*/  PRMT R10, R6, 0x6420, R7 ;  /* 0x00006420060a7816 */ /* 0x000fc40000000007 */
[----:B------:R-:W-:-:S05]  /*14fd0*/  PRMT R11, R6, 0x7531, R7 ;  /* 0x00007531060b7816 */ /* 0x000fca0000000007 */
[----:B------:R0:W-:Y:S04]  /*14fe0*/  STSM.16.M88.4 [R18+0x2000], R8 ;  /* 0x0020000812007844 */ /* 0x0001e80000000200 */
[----:B------:R-:W1:Y:S04]  /*14ff0*/  LDSM.16.MT88.4 R8, [R0+UR38+0xb400] ;  /* 0x00b400260008783b */ /* 0x000e680008004200 */
[----:B------:R-:W2:Y:S01]  /*15000*/  LDSM.16.MT88.4 R4, [R3+0xb400] ;  /* 0x00b400000304783b */ /* 0x000ea20000004200 */
[----:B0-----:R-:W-:Y:S01]  /*15010*/  IMAD.IADD R18, R19, 0x1, R18 ;  /* 0x0000000113127824 */ /* 0x001fe200078e0212 */
[----:B-1----:R-:W-:-:S02]  /*15020*/  PRMT R12, R8, 0x6420, R9 ;  /* 0x00006420080c7816 */ /* 0x002fc40000000009 */
[----:B------:R-:W-:Y:S02]  /*15030*/  PRMT R13, R8, 0x7531, R9 ;  /* 0x00007531080d7816 */ /* 0x000fe40000000009 */
[C-C-:B------:R-:W-:Y:S02]  /*15040*/  PRMT R14, R10.reuse, 0x6420, R11.reuse ;  /* 0x000064200a0e7816 */ /* 0x140fe4000000000b */
[----:B------:R-:W-:Y:S02]  /*15050*/  PRMT R15, R10, 0x7531, R11 ;  /* 0x000075310a0f7816 */ /* 0x000fe4000000000b */
[C-C-:B--2---:R-:W-:Y:S02]  /*15060*/  PRMT R8, R4.reuse, 0x6420, R5.reuse ;  /* 0x0000642004087816 */ /* 0x144fe40000000005 */
[----:B------:R-:W-:Y:S02]  /*15070*/  PRMT R9, R4, 0x7531, R5 ;  /* 0x0000753104097816 */ /* 0x000fe40000000005 */
[----:B------:R-:W-:-:S02]  /*15080*/  PRMT R10, R6, 0x6420, R7 ;  /* 0x00006420060a7816 */ /* 0x000fc40000000007 */
[----:B------:R-:W-:Y:S01]  /*15090*/  PRMT R11, R6, 0x7531, R7 ;  /* 0x00007531060b7816 */ /* 0x000fe20000000007 */
[----:B------:R0:W-:Y:S04]  /*150a0*/  STSM.16.M88.4 [R18], R12 ;  /* 0x0000000c12007844 */ /* 0x0001e80000000200 */
        /* <DEDUP_REMOVED lines=9> */
.L_x_1007:
        /* <DEDUP_REMOVED lines=14> */
.L_x_956:
[----:B------:R-:W0:Y:S01]  /*15220*/  S2R R4, SR_CgaCtaId ;  /* 0x0000000000047919 */ /* 0x000e220000008800 */
[----:B------:R-:W-:Y:S02]  /*15230*/  MOV R3, 0x400 ;  /* 0x0000040000037802 */ /* 0x000fe40000000f00 */
[----:B------:R-:W-:Y:S02]  /*15240*/  SHF.L.U32 R2, R2, 0x1f, RZ ;  /* 0x0000001f02027819 */ /* 0x000fe400000006ff */
[----:B0-----:R-:W-:-:S04]  /*15250*/  LEA R9, R4, R3, 0x18 ;  /* 0x0000000304097211 */ /* 0x001fc800078ec0ff */
[----:B------:R-:W0:Y:S02]  /*15260*/  SYNCS.PHASECHK.TRANS64.TRYWAIT P0, [R9+URZ+0x22820], R2 ;  /* 0x02282002090075a7 */ /* 0x000e24000800017f */
[----:B0-----:R-:W-:Y:S05]  /*15270*/  @!P0 BRA `(.L_x_1008) ;  /* 0x0000000c00fc8947 */ /* 0x001fea0003800000 */
.L_x_1043:
        /* <DEDUP_REMOVED lines=13> */
.L_x_1009:
        /* <DEDUP_REMOVED lines=12> */
.L_x_1044:
[----:B------:R-:W1:Y:S02]  /*15410*/  SYNCS.PHASECHK.TRANS64.TRYWAIT P1, [R7+URZ], R2 ;  /* 0x00000002070075a7 */ /* 0x000e64000802017f */
[----:B-1----:R-:W-:Y:S05]  /*15420*/  @!P1 BRA `(.L_x_1011) ;  /* 0x0000000c00b89947 */ /* 0x002fea0003800000 */
.L_x_1045:
[----:B------:R-:W-:Y:S05]  /*15430*/  @!P0 BRA `(.L_x_1012) ;  /* 0x0000000000048947 */ /* 0x000fea0003800000 */
[----:B------:R-:W-:Y:S01]  /*15440*/  BPT.TRAP 0x1 ;  /* 0x000000040000795c */ /* 0x000fe20000300000 */
.L_x_1012:
[----:B0-----:R-:W-:-:S04]  /*15450*/  IMAD R5, R0, 0x8, R9 ;  /* 0x0000000800057824 */ /* 0x001fc800078e0209 */
[----:B------:R-:W0:Y:S02]  /*15460*/  SYNCS.PHASECHK.TRANS64.TRYWAIT P1, [R5+URZ+0x22860], R4 ;  /* 0x02286004050075a7 */ /* 0x000e24000802017f */
[----:B0-----:R-:W-:Y:S05]  /*15470*/  @!P1 BRA `(.L_x_1013) ;  /* 0x0000000c00b89947 */ /* 0x001fea0003800000 */
.L_x_1046:
[----:B------:R-:W-:Y:S05]  /*15480*/  @!P0 BRA `(.L_x_1014) ;  /* 0x0000000000048947 */ /* 0x000fea0003800000 */
[----:B------:R-:W-:Y:S01]  /*15490*/  BPT.TRAP 0x1 ;  /* 0x000000040000795c */ /* 0x000fe20000300000 */
.L_x_1014:
[----:B------:R-:W-:-:S04]  /*154a0*/  IMAD R3, R3, 0x8, R9 ;  /* 0x0000000803037824 */ /* 0x000fc800078e0209 */
[----:B------:R-:W2:Y:S02]  /*154b0*/  SYNCS.PHASECHK.TRANS64.TRYWAIT P1, [R3+URZ+0x22860], R2 ;  /* 0x02286002030075a7 */ /* 0x000ea4000802017f */
[----:B--2---:R-:W-:Y:S05]  /*154c0*/  @!P1 BRA `(.L_x_1015) ;  /* 0x0000000c00b89947 */ /* 0x004fea0003800000 */
.L_x_1047:
[----:B------:R-:W-:Y:S05]  /*154d0*/  @!P0 BRA `(.L_x_1016) ;  /* 0x0000000000048947 */ /* 0x000fea0003800000 */
[----:B------:R-:W-:Y:S01]  /*154e0*/  BPT.TRAP 0x1 ;  /* 0x000000040000795c */ /* 0x000fe20000300000 */
.L_x_1016:
[----:B------:R-:W3:Y:S02]  /*154f0*/  SYNCS.PHASECHK.TRANS64.TRYWAIT P0, [R5+URZ+0x22880], R4 ;  /* 0x02288004050075a7 */ /* 0x000ee4000800017f */
[----:B---3--:R-:W-:Y:S05]  /*15500*/  @!P0 BRA `(.L_x_1017) ;  /* 0x0000000c00bc8947 */ /* 0x008fea0003800000 */
.L_x_1018:
[----:B----4-:R4:W0:Y:S02]  /*15510*/  SYNCS.PHASECHK.TRANS64.TRYWAIT P0, [R3+URZ+0x22880], R2 ;  /* 0x02288002030075a7 */ /* 0x010824000800017f */
[----:B0-----:R-:W-:Y:S05]  /*15520*/  @!P0 NANOSLEEP.SYNCS 0x989680 ;  /* 0x009896800000895d */ /* 0x001fea0003900000 */
[----:B------:R-:W0:Y:S02]  /*15530*/  @!P0 SYNCS.PHASECHK.TRANS64 P0, [R3+URZ+0x22880], R2 ;  /* 0x02288002030085a7 */ /* 0x000e24000800007f */
[----:B0-----:R-:W-:Y:S05]  /*15540*/  @!P0 BRA `(.L_x_1018) ;  /* 0xfffffffc00f08947 */ /* 0x001fea000383ffff */
.L_x_868:
[----:B------:R-:W-:Y:S05]  /*15550*/  BSYNC B6 ;  /* 0x0000000000067941 */ /* 0x000fea0003800000 */
.L_x_865:
[----:B------:R-:W-:Y:S05]  /*15560*/  EXIT ;  /* 0x000000000000794d */ /* 0x000fea0003800000 */
.L_x_878:
[----:B0-----:R-:W-:-:S04]  /*15570*/  IMAD.U32 R2, RZ, RZ, UR36 ;  /* 0x00000024ff027e24 */ /* 0x001fc8000f8e00ff */
[----:B------:R0:W1:Y:S03]  /*15580*/  SYNCS.PHASECHK.TRANS64.TRYWAIT P1, [R2+URZ+0x22800], R7 ;  /* 0x02280007020075a7 */ /* 0x000066000802017f */
[----:B-1----:R-:W-:Y:S05]  /*15590*/  @!P1 NANOSLEEP.SYNCS 0x989680 ;  /* 0x009896800000995d */ /* 0x002fea0003900000 */
[----:B------:R-:W1:Y:S02]  /*155a0*/  @!P1 SYNCS.PHASECHK.TRANS64 P1, [R2+URZ+0x22800], R7 ;  /* 0x02280007020095a7 */ /* 0x000e64000802007f */
[----:B-1----:R-:W-:Y:S05]  /*155b0*/  @!P1 BRA `(.L_x_878) ;  /* 0xfffffffc00ec9947 */ /* 0x002fea000383ffff */
[----:B------:R-:W-:Y:S05]  /*155c0*/  BRA `(.L_x_1019) ;  /* 0xfffffec000e07947 */ /* 0x000fea000383ffff */
.L_x_882:
[----:B0-----:R-:W-:-:S04]  /*155d0*/  IMAD.U32 R2, RZ, RZ, UR36 ;  /* 0x00000024ff027e24 */ /* 0x001fc8000f8e00ff */
[----:B------:R0:W2:Y:S03]  /*155e0*/  SYNCS.PHASECHK.TRANS64.TRYWAIT P2, [R2+URZ+0x22830], R7 ;  /* 0x02283007020075a7 */ /* 0x0000a6000804017f */
[----:B--2---:R-:W-:Y:S05]  /*155f0*/  @!P2 NANOSLEEP.SYNCS 0x989680 ;  /* 0x009896800000a95d */ /* 0x004fea0003900000 */
[----:B------:R-:W2:Y:S02]  /*15600*/  @!P2 SYNCS.PHASECHK.TRANS64 P2, [R2+URZ+0x22830], R7 ;  /* 0x022830070200a5a7 */ /* 0x000ea4000804007f */
[----:B--2---:R-:W-:Y:S05]  /*15610*/  @!P2 BRA `(.L_x_882) ;  /* 0xfffffffc00eca947 */ /* 0x004fea000383ffff */
[----:B------:R-:W-:Y:S05]  /*15620*/  BRA `(.L_x_881) ;  /* 0xfffffec000fc7947 */ /* 0x000fea000383ffff */
.L_x_898:
[----:B-1----:R-:W-:-:S04]  /*15630*/  IMAD.U32 R20, RZ, RZ, UR10 ;  /* 0x0000000aff147e24 */ /* 0x002fc8000f8e00ff */
[----:B------:R1:W2:Y:S03]  /*15640*/  SYNCS.PHASECHK.TRANS64.TRYWAIT P5, [R20+URZ+0x22830], R13 ;  /* 0x0228300d140075a7 */ /* 0x0002a600080a017f */
[----:B--2---:R-:W-:Y:S05]  /*15650*/  @!P5 NANOSLEEP.SYNCS 0x989680 ;  /* 0x009896800000d95d */ /* 0x004fea0003900000 */
[----:B------:R-:W2:Y:S02]  /*15660*/  @!P5 SYNCS.PHASECHK.TRANS64 P5, [R20+URZ+0x22830], R13 ;  /* 0x0228300d1400d5a7 */ /* 0x000ea400080a007f */
[----:B--2---:R-:W-:Y:S05]  /*15670*/  @!P5 BRA `(.L_x_898) ;  /* 0xfffffffc00ecd947 */ /* 0x004fea000383ffff */
[----:B------:R-:W-:Y:S05]  /*15680*/  BRA `(.L_x_895) ;  /* 0xffffff0000447947 */ /* 0x000fea000383ffff */
.L_x_902:
[----:B-1----:R-:W-:-:S04]  /*15690*/  IMAD.U32 R14, RZ, RZ, UR10 ;  /* 0x0000000aff0e7e24 */ /* 0x002fc8000f8e00ff */
[----:B------:R1:W2:Y:S03]  /*156a0*/  SYNCS.PHASECHK.TRANS64.TRYWAIT P4, [R14+URZ+0x22850], R13 ;  /* 0x0228500d0e0075a7 */ /* 0x0002a6000808017f */
[----:B--2---:R-:W-:Y:S05]  /*156b0*/  @!P4 NANOSLEEP.SYNCS 0x989680 ;  /* 0x009896800000c95d */ /* 0x004fea0003900000 */
[----:B------:R-:W2:Y:S02]  /*156c0*/  @!P4 SYNCS.PHASECHK.TRANS64 P4, [R14+URZ+0x22850], R13 ;  /* 0x0228500d0e00c5a7 */ /* 0x000ea4000808007f */
[----:B--2---:R-:W-:Y:S05]  /*156d0*/  @!P4 BRA `(.L_x_902) ;  /* 0xfffffffc00ecc947 */ /* 0x004fea000383ffff */
[----:B------:R-:W-:Y:S05]  /*156e0*/  BRA `(.L_x_899) ;  /* 0xffffff0000e07947 */ /* 0x000fea000383ffff */
.L_x_920:
[----:B-1----:R-:W-:-:S04]  /*156f0*/  IMAD.U32 R11, RZ, RZ, UR5 ;  /* 0x00000005ff0b7e24 */ /* 0x002fc8000f8e00ff */
[----:B------:R1:W2:Y:S03]  /*15700*/  SYNCS.PHASECHK.TRANS64.TRYWAIT P3, [R11+URZ+0x22830], R10 ;  /* 0x0228300a0b0075a7 */ /* 0x0002a6000806017f */
[----:B--2---:R-:W-:Y:S05]  /*15710*/  @!P3 NANOSLEEP.SYNCS 0x989680 ;  /* 0x009896800000b95d */ /* 0x004fea0003900000 */
[----:B------:R-:W2:Y:S02]  /*15720*/  @!P3 SYNCS.PHASECHK.TRANS64 P3, [R11+URZ+0x22830], R10 ;  /* 0x0228300a0b00b5a7 */ /* 0x000ea4000806007f */
[----:B--2---:R-:W-:Y:S05]  /*15730*/  @!P3 BRA `(.L_x_920) ;  /* 0xfffffffc00ecb947 */ /* 0x004fea000383ffff */
[----:B------:R-:W-:Y:S05]  /*15740*/  BRA `(.L_x_917) ;  /* 0xffffff38005c7947 */ /* 0x000fea000383ffff */
.L_x_924:
[----:B-1----:R-:W-:-:S04]  /*15750*/  IMAD.U32 R11, RZ, RZ, UR10 ;  /* 0x0000000aff0b7e24 */ /* 0x002fc8000f8e00ff */
[----:B------:R1:W2:Y:S03]  /*15760*/  SYNCS.PHASECHK.TRANS64.TRYWAIT P2, [R11+URZ+0x22850], R10 ;  /* 0x0228500a0b0075a7 */ /* 0x0002a6000804017f */
[----:B--2---:R-:W-:Y:S05]  /*15770*/  @!P2 NANOSLEEP.SYNCS 0x989680 ;  /* 0x009896800000a95d */ /* 0x004fea0003900000 */
[----:B------:R-:W2:Y:S02]  /*15780*/  @!P2 SYNCS.PHASECHK.TRANS64 P2, [R11+URZ+0x22850], R10 ;  /* 0x0228500a0b00a5a7 */ /* 0x000ea4000804007f */
[----:B--2---:R-:W-:Y:S05]  /*15790*/  @!P2 BRA `(.L_x_924) ;  /* 0xfffffffc00eca947 */ /* 0x004fea000383ffff */
[----:B------:R-:W-:Y:S05]  /*157a0*/  BRA `(.L_x_921) ;  /* 0xffffff3c00047947 */ /* 0x000fea000383ffff */
.L_x_931:
[----:B-1----:R-:W-:-:S04]  /*157b0*/  IMAD.U32 R11, RZ, RZ, UR10 ;  /* 0x0000000aff0b7e24 */ /* 0x002fc8000f8e00ff */
[----:B------:R1:W2:Y:S03]  /*157c0*/  SYNCS.PHASECHK.TRANS64.TRYWAIT P3, [R11+URZ+0x22830], R10 ;  /* 0x0228300a0b0075a7 */ /* 0x0002a6000806017f */
[----:B--2---:R-:W-:Y:S05]  /*157d0*/  @!P3 NANOSLEEP.SYNCS 0x989680 ;  /* 0x009896800000b95d */ /* 0x004fea0003900000 */
[----:B------:R-:W2:Y:S02]  /*157e0*/  @!P3 SYNCS.PHASECHK.TRANS64 P3, [R11+URZ+0x22830], R10 ;  /* 0x0228300a0b00b5a7 */ /* 0x000ea4000806007f */
[----:B--2---:R-:W-:Y:S05]  /*157f0*/  @!P3 BRA `(.L_x_931) ;  /* 0xfffffffc00ecb947 */ /* 0x004fea000383ffff */
[----:B------:R-:W-:Y:S05]  /*15800*/  BRA `(.L_x_928) ;  /* 0xffffff5c00dc7947 */ /* 0x000fea000383ffff */
.L_x_935:
[----:B-1----:R-:W-:-:S04]  /*15810*/  IMAD.U32 R11, RZ, RZ, UR10 ;  /* 0x0000000aff0b7e24 */ /* 0x002fc8000f8e00ff */
[----:B------:R1:W2:Y:S03]  /*15820*/  SYNCS.PHASECHK.TRANS64.TRYWAIT P2, [R11+URZ+0x22850], R10 ;  /* 0x0228500a0b0075a7 */ /* 0x0002a6000804017f */
[----:B--2---:R-:W-:Y:S05]  /*15830*/  @!P2 NANOSLEEP.SYNCS 0x989680 ;  /* 0x009896800000a95d */ /* 0x004fea0003900000 */
[----:B------:R-:W2:Y:S02]  /*15840*/  @!P2 SYNCS.PHASECHK.TRANS64 P2, [R11+URZ+0x22850], R10 ;  /* 0x0228500a0b00a5a7 */ /* 0x000ea4000804007f */
[----:B--2---:R-:W-:Y:S05]  /*15850*/  @!P2 BRA `(.L_x_935) ;  /* 0xfffffffc00eca947 */ /* 0x004fea000383ffff */
[----:B------:R-:W-:Y:S05]  /*15860*/  BRA `(.L_x_932) ;  /* 0xffffff6000747947 */ /* 0x000fea000383ffff */
.L_x_949:
[----:B-1----:R-:W-:-:S04]  /*15870*/  IMAD.U32 R3, RZ, RZ, UR5 ;  /* 0x00000005ff037e24 */ /* 0x002fc8000f8e00ff */
[----:B------:R1:W2:Y:S03]  /*15880*/  SYNCS.PHASECHK.TRANS64.TRYWAIT P1, [R3+URZ+0x22850], R2 ;  /* 0x02285002030075a7 */ /* 0x0002a6000802017f */
[----:B--2---:R-:W-:Y:S05]  /*15890*/  @!P1 NANOSLEEP.SYNCS 0x989680 ;  /* 0x009896800000995d */ /* 0x004fea0003900000 */
[----:B------:R-:W2:Y:S02]  /*158a0*/  @!P1 SYNCS.PHASECHK.TRANS64 P1, [R3+URZ+0x22850], R2 ;  /* 0x02285002030095a7 */ /* 0x000ea4000802007f */
[----:B--2---:R-:W-:Y:S05]  /*158b0*/  @!P1 BRA `(.L_x_949) ;  /* 0xfffffffc00ec9947 */ /* 0x004fea000383ffff */
[----:B------:R-:W-:Y:S05]  /*158c0*/  BRA `(.L_x_948) ;  /* 0xffffff9400207947 */ /* 0x000fea000383ffff */
.L_x_968:
[----:B------:R-:W-:Y:S02]  /*158d0*/  IMAD.MOV.U32 R13, RZ, RZ, R6 ;  /* 0x000000ffff0d7224 */ /* 0x000fe400078e0006 */
[----:B------:R-:W-:Y:S02]  /*158e0*/  IMAD.MOV.U32 R12, RZ, RZ, RZ ;  /* 0x000000ffff0c7224 */ /* 0x000fe400078e00ff */
[----:B------:R-:W-:Y:S02]  /*158f0*/  IMAD.MOV.U32 R11, RZ, RZ, 0x1f ;  /* 0x0000001fff0b7424 */ /* 0x000fe400078e00ff */
[----:B------:R-:W-:-:S07]  /*15900*/  IMAD.MOV.U32 R15, RZ, RZ, -0x1 ;  /* 0xffffffffff0f7424 */ /* 0x000fce00078e00ff */
[----:B0-----:R-:W-:Y:S05]  /*15910*/  WARPSYNC.COLLECTIVE R15, `(.L_x_1020) ;  /* 0x000000000f087348 */ /* 0x001fea0003c00000 */
[----:B------:R1:W2:Y:S02]  /*15920*/  SHFL.IDX P6, R14, R13, R12, R11 ;  /* 0x0000000c0d0e7389 */ /* 0x0002a400000c000b */
[----:B012---:R-:W-:Y:S01]  /*15930*/  ENDCOLLECTIVE ;  /* 0x000000000000791b */ /* 0x007fe20003800000 */
.L_x_1020:
[----:B------:R-:W-:Y:S05]  /*15940*/  BRA `(.L_x_1021) ;  /* 0xffffffd000e07947 */ /* 0x000fea000383ffff */
.L_x_970:
[----:B------:R-:W-:Y:S01]  /*15950*/  BSSY B0, `(.L_x_1022) ;  /* 0x0000006000007945 */ /* 0x000fe20003800000 */
[----:B------:R-:W-:-:S07]  /*15960*/  IMAD.MOV.U32 R15, RZ, RZ, -0x1 ;  /* 0xffffffffff0f7424 */ /* 0x000fce00078e00ff */
[----:B-1----:R-:W-:Y:S05]  /*15970*/  WARPSYNC.COLLECTIVE R15, `(.L_x_1023) ;  /* 0x000000000f0c7348 */ /* 0x002fea0003c00000 */
[----:B------:R-:W-:Y:S02]  /*15980*/  ELECT P6, UR62, PT ;  /* 0x00000000003e782f */ /* 0x000fe400038c0000 */
[----:B------:R-:W-:Y:S01]  /*15990*/  MOV R14, UR62 ;  /* 0x0000003e000e7c02 */ /* 0x000fe20008000f00 */
[----:B-1----:R-:W-:Y:S10]  /*159a0*/  ENDCOLLECTIVE ;  /* 0x000000000000791b */ /* 0x002ff40003800000 */
.L_x_1023:
[----:B------:R-:W-:Y:S05]  /*159b0*/  BSYNC B0 ;  /* 0x0000000000007941 */ /* 0x000fea0003800000 */
.L_x_1022:
[----:B------:R-:W-:Y:S05]  /*159c0*/  BRA `(.L_x_1024) ;  /* 0xffffffd000ec7947 */ /* 0x000fea000383ffff */
.L_x_972:
[----:B0-----:R-:W-:-:S04]  /*159d0*/  IMAD.U32 R3, RZ, RZ, UR38 ;  /* 0x00000026ff037e24 */ /* 0x001fc8000f8e00ff */
[----:B------:R0:W2:Y:S03]  /*159e0*/  SYNCS.PHASECHK.TRANS64.TRYWAIT P0, [R3+URZ+0x22880], R2 ;  /* 0x02288002030075a7 */ /* 0x0000a6000800017f */
[----:B--2---:R-:W-:Y:S05]  /*159f0*/  @!P0 NANOSLEEP.SYNCS 0x989680 ;  /* 0x009896800000895d */ /* 0x004fea0003900000 */
[----:B------:R-:W2:Y:S02]  /*15a00*/  @!P0 SYNCS.PHASECHK.TRANS64 P0, [R3+URZ+0x22880], R2 ;  /* 0x02288002030085a7 */ /* 0x000ea4000800007f */
[----:B--2---:R-:W-:Y:S05]  /*15a10*/  @!P0 BRA `(.L_x_972) ;  /* 0xfffffffc00ec8947 */ /* 0x004fea000383ffff */
[----:B------:R-:W-:Y:S05]  /*15a20*/  BRA `(.L_x_1025) ;  /* 0xffffffd400387947 */ /* 0x000fea000383ffff */
.L_x_974:
[----:B0-----:R-:W-:-:S04]  /*15a30*/  IMAD.U32 R3, RZ, RZ, UR38 ;  /* 0x00000026ff037e24 */ /* 0x001fc8000f8e00ff */
[----:B------:R0:W2:Y:S03]  /*15a40*/  SYNCS.PHASECHK.TRANS64.TRYWAIT P0, [R3+URZ+0x22840], R2 ;  /* 0x02284002030075a7 */ /* 0x0000a6000800017f */
[----:B--2---:R-:W-:Y:S05]  /*15a50*/  @!P0 NANOSLEEP.SYNCS 0x989680 ;  /* 0x009896800000895d */ /* 0x004fea0003900000 */
[----:B------:R-:W2:Y:S02]  /*15a60*/  @!P0 SYNCS.PHASECHK.TRANS64 P0, [R3+URZ+0x22840], R2 ;  /* 0x02284002030085a7 */ /* 0x000ea4000800007f */
[----:B--2---:R-:W-:Y:S05]  /*15a70*/  @!P0 BRA `(.L_x_974) ;  /* 0xfffffffc00ec8947 */ /* 0x004fea000383ffff */
[----:B------:R-:W-:Y:S05]  /*15a80*/  BRA `(.L_x_1026) ;  /* 0xffffffd400747947 */ /* 0x000fea000383ffff */
.L_x_977:
[----:B------:R-:W-:Y:S02]  /*15a90*/  IMAD.MOV.U32 R13, RZ, RZ, R4 ;  /* 0x000000ffff0d7224 */ /* 0x000fe400078e0004 */
[----:B------:R-:W-:Y:S02]  /*15aa0*/  IMAD.MOV.U32 R12, RZ, RZ, RZ ;  /* 0x000000ffff0c7224 */ /* 0x000fe400078e00ff */
[----:B------:R-:W-:Y:S02]  /*15ab0*/  IMAD.MOV.U32 R11, RZ, RZ, 0x1c1f ;  /* 0x00001c1fff0b7424 */ /* 0x000fe400078e00ff */
[----:B------:R-:W-:Y:S02]  /*15ac0*/  IMAD.MOV.U32 R15, RZ, RZ, -0x1 ;  /* 0xffffffffff0f7424 */ /* 0x000fe400078e00ff */
[----:B------:R-:W-:-:S07]  /*15ad0*/  VIADD R2, R9, UR39 ;  /* 0x0000002709027c36 */ /* 0x000fce0008000000 */
[----:B------:R-:W-:Y:S05]  /*15ae0*/  WARPSYNC.COLLECTIVE R15, `(.L_x_1027) ;  /* 0x000000000f087348 */ /* 0x000fea0003c00000 */
[----:B------:R0:W1:Y:S02]  /*15af0*/  SHFL.IDX P6, R14, R13, R12, R11 ;  /* 0x0000000c0d0e7389 */ /* 0x00006400000c000b */
[----:B01----:R-:W-:Y:S01]  /*15b00*/  ENDCOLLECTIVE ;  /* 0x000000000000791b */ /* 0x003fe20003800000 */
.L_x_1027:
[----:B------:R-:W-:Y:S02]  /*15b10*/  IMAD.MOV.U32 R13, RZ, RZ, R5 ;  /* 0x000000ffff0d7224 */ /* 0x000fe400078e0005 */
[----:B------:R-:W-:-:S07]  /*15b20*/  IMAD.MOV.U32 R6, RZ, RZ, R14 ;  /* 0x000000ffff067224 */ /* 0x000fce00078e000e */
[----:B------:R-:W-:Y:S05]  /*15b30*/  WARPSYNC.COLLECTIVE R15, `(.L_x_1028) ;  /* 0x000000000f087348 */ /* 0x000fea0003c00000 */
[----:B------:R0:W1:Y:S02]  /*15b40*/  SHFL.IDX P6, R14, R13, R12, R11 ;  /* 0x0000000c0d0e7389 */ /* 0x00006400000c000b */
[----:B01----:R-:W-:Y:S01]  /*15b50*/  ENDCOLLECTIVE ;  /* 0x000000000000791b */ /* 0x003fe20003800000 */
.L_x_1028:
[----:B------:R-:W-:Y:S02]  /*15b60*/  ULDC UR4, c[0x0][0x288] ;  /* 0x0000a20000047ab9 */ /* 0x000fe40000000800 */
[----:B------:R-:W-:Y:S02]  /*15b70*/  IMAD R3, R10, UR4, RZ ;  /* 0x000000040a037c24 */ /* 0x000fe4000f8e02ff */
[----:B------:R-:W-:-:S03]  /*15b80*/  VIADD R10, R2, 0x20 ;  /* 0x00000020020a7836 */ /* 0x000fc60000000000 */
[----:B------:R-:W-:Y:S01]  /*15b90*/  ISETP.GE.AND P4, PT, R2, R3, PT ;  /* 0x000000030200720c */ /* 0x000fe20003f86270 */
[----:B------:R-:W-:Y:S02]  /*15ba0*/  IMAD.MOV.U32 R13, RZ, RZ, R4 ;  /* 0x000000ffff0d7224 */ /* 0x000fe400078e0004 */
[----:B------:R-:W-:-:S10]  /*15bb0*/  IMAD.MOV.U32 R12, RZ, RZ, 0x1 ;  /* 0x00000001ff0c7424 */ /* 0x000fd400078e00ff */
[----:B------:R-:W-:Y:S02]  /*15bc0*/  @!P4 VIADD R9, R0, UR38 ;  /* 0x000000260009cc36 */ /* 0x000fe40008000000 */
[----:B------:R-:W-:-:S07]  /*15bd0*/  IMAD.MOV.U32 R7, RZ, RZ, R14 ;  /* 0x000000ffff077224 */ /* 0x000fce00078e000e */
[----:B------:R-:W-:Y:S05]  /*15be0*/  WARPSYNC.COLLECTIVE R15, `(.L_x_1029) ;  /* 0x000000000f087348 */ /* 0x000fea0003c00000 */
[----:B------:R0:W1:Y:S02]  /*15bf0*/  SHFL.IDX P6, R14, R13, R12, R11 ;  /* 0x0000000c0d0e7389 */ /* 0x00006400000c000b */
[----:B01----:R-:W-:Y:S01]  /*15c00*/  ENDCOLLECTIVE ;  /* 0x000000000000791b */ /* 0x003fe20003800000 */
.L_x_1029:
[----:B------:R-:W-:-:S05]  /*15c10*/  @!P4 IADD3 R7, P3, R8, R7, RZ ;  /* 0x000000070807c210 */ /* 0x000fca0007f7e0ff */
[----:B------:R-:W-:Y:S01]  /*15c20*/  @!P4 IMAD.X R6, RZ, RZ, R6, P3 ;  /* 0x000000ffff06c224 */ /* 0x000fe200018e0606 */
[----:B------:R-:W-:Y:S01]  /*15c30*/  ISETP.GE.AND P3, PT, R10, R3, PT ;  /* 0x000000030a00720c */ /* 0x000fe20003f66270 */
[----:B------:R-:W-:-:S03]  /*15c40*/  VIADD R10, R2, 0x40 ;  /* 0x00000040020a7836 */ /* 0x000fc60000000000 */
        /* <DEDUP_REMOVED lines=14> */
.L_x_1030:
[----:B------:R-:W-:Y:S02]  /*15d30*/  @!P3 VIADD R9, R0, UR38 ;  /* 0x000000260009bc36 */ /* 0x000fe40008000000 */
[----:B------:R-:W-:Y:S02]  /*15d40*/  IMAD.MOV.U32 R13, RZ, RZ, R4 ;  /* 0x000000ffff0d7224 */ /* 0x000fe400078e0004 */
[----:B------:R-:W-:Y:S02]  /*15d50*/  IMAD.MOV.U32 R12, RZ, RZ, 0x2 ;  /* 0x00000002ff0c7424 */ /* 0x000fe400078e00ff */
[----:B------:R-:W-:-:S07]  /*15d60*/  IMAD.MOV.U32 R7, RZ, RZ, R14 ;  /* 0x000000ffff077224 */ /* 0x000fce00078e000e */
[----:B------:R-:W-:Y:S05]  /*15d70*/  WARPSYNC.COLLECTIVE R15, `(.L_x_1031) ;  /* 0x000000000f087348 */ /* 0x000fea0003c00000 */
[----:B------:R0:W1:Y:S02]  /*15d80*/  SHFL.IDX P6, R14, R13, R12, R11 ;  /* 0x0000000c0d0e7389 */ /* 0x00006400000c000b */
[----:B01----:R-:W-:Y:S01]  /*15d90*/  ENDCOLLECTIVE ;  /* 0x000000000000791b */ /* 0x003fe20003800000 */
.L_x_1031:
[----:B------:R-:W-:-:S05]  /*15da0*/  @!P3 IADD3 R7, P4, R8, R7, RZ ;  /* 0x000000070807b210 */ /* 0x000fca0007f9e0ff */
[----:B------:R-:W-:-:S05]  /*15db0*/  @!P3 IMAD.X R6, RZ, RZ, R6, P4 ;  /* 0x000000ffff06b224 */ /* 0x000fca00020e0606 */
        /* <DEDUP_REMOVED lines=15> */
.L_x_1032:
[----:B------:R-:W-:Y:S02]  /*15eb0*/  @!P3 VIADD R19, R0, UR38 ;  /* 0x000000260013bc36 */ /* 0x000fe40008000000 */
[----:B------:R-:W-:Y:S02]  /*15ec0*/  IMAD.MOV.U32 R13, RZ, RZ, R4 ;  /* 0x000000ffff0d7224 */ /* 0x000fe400078e0004 */
[----:B------:R-:W-:Y:S02]  /*15ed0*/  IMAD.MOV.U32 R12, RZ, RZ, 0x3 ;  /* 0x00000003ff0c7424 */ /* 0x000fe400078e00ff */
[----:B------:R-:W-:-:S07]  /*15ee0*/  IMAD.MOV.U32 R7, RZ, RZ, R14 ;  /* 0x000000ffff077224 */ /* 0x000fce00078e000e */
[----:B------:R-:W-:Y:S05]  /*15ef0*/  WARPSYNC.COLLECTIVE R15, `(.L_x_1033) ;  /* 0x000000000f087348 */ /* 0x000fea0003c00000 */
[----:B------:R0:W1:Y:S02]  /*15f00*/  SHFL.IDX P6, R14, R13, R12, R11 ;  /* 0x0000000c0d0e7389 */ /* 0x00006400000c000b */
[----:B01----:R-:W-:Y:S01]  /*15f10*/  ENDCOLLECTIVE ;  /* 0x000000000000791b */ /* 0x003fe20003800000 */
.L_x_1033:
[----:B------:R-:W-:-:S05]  /*15f20*/  @!P3 IADD3 R7, P4, R8, R7, RZ ;  /* 0x000000070807b210 */ /* 0x000fca0007f9e0ff */
[----:B------:R-:W-:-:S05]  /*15f30*/  @!P3 IMAD.X R6, RZ, RZ, R6, P4 ;  /* 0x000000ffff06b224 */ /* 0x000fca00020e0606 */
[----:B------:R-:W-:Y:S01]  /*15f40*/  @!P3 LOP3.LUT R7, R7, R6, RZ, 0x3c, !PT ;  /* 0x000000060707b212 */ /* 0x000fe200078e3cff */
[----:B------:R-:W-:-:S03]  /*15f50*/  IMAD.MOV.U32 R13, RZ, RZ, R5 ;  /* 0x000000ffff0d7224 */ /* 0x000fc600078e0005 */
[----:B------:R-:W-:-:S04]  /*15f60*/  @!P3 LOP3.LUT R6, R7, R6, RZ, 0x3c, !PT ;  /* 0x000000060706b212 */ /* 0x000fc800078e3cff */
[----:B------:R-:W-:Y:S01]  /*15f70*/  @!P3 LOP3.LUT R7, R7, R6, RZ, 0x3c, !PT ;  /* 0x000000060707b212 */ /* 0x000fe200078e3cff */
[----:B------:R-:W-:-:S04]  /*15f80*/  IMAD.MOV.U32 R4, RZ, RZ, R14 ;  /* 0x000000ffff047224 */ /* 0x000fc800078e000e */
[----:B------:R-:W-:Y:S01]  /*15f90*/  @!PT LDS RZ, [RZ] ;  /* 0x00000000fffff984 */ /* 0x000fe20000000800 */
[----:B------:R-:W-:Y:S01]  /*15fa0*/  @!PT LDS RZ, [RZ] ;  /* 0x00000000fffff984 */ /* 0x000fe20000000800 */
[----:B------:R-:W-:Y:S01]  /*15fb0*/  @!PT LDS RZ, [RZ] ;  /* 0x00000000fffff984 */ /* 0x000fe20000000800 */
[----:B------:R0:W-:Y:S04]  /*15fc0*/  @!P3 LDGSTS.E.BYPASS.LTC128B.128 [R19+0x11400], desc[UR40][R6.64], !P2 ;  /* 0x114000000613bfae */ /* 0x0001e8000d101d68 */
[----:B------:R0:W-:Y:S04]  /*15fd0*/  @!P3 LDGSTS.E.BYPASS.LTC128B.128 [R19+0x13400], desc[UR40][R6.64+0x40], !P0 ;  /* 0x134000400613bfae */ /* 0x0001e8000c101d68 */
[----:B------:R0:W-:Y:S02]  /*15fe0*/  @!P3 LDGSTS.E.BYPASS.LTC128B.128 [R19+0x15400], desc[UR40][R6.64+0x80], !P1 ;  /* 0x154000800613bfae */ /* 0x0001e4000c901d68 */
[----:B0-----:R-:W-:Y:S05]  /*15ff0*/  WARPSYNC.COLLECTIVE R15, `(.L_x_1034) ;  /* 0x000000000f087348 */ /* 0x001fea0003c00000 */
[----:B------:R1:W2:Y:S02]  /*16000*/  SHFL.IDX P6, R14, R13, R12, R11 ;  /* 0x0000000c0d0e7389 */ /* 0x0002a400000c000b */
[----:B012---:R-:W-:Y:S01]  /*16010*/  ENDCOLLECTIVE ;  /* 0x000000000000791b */ /* 0x007fe20003800000 */
.L_x_1034:
[----:B------:R-:W-:Y:S05]  /*16020*/  BRA `(.L_x_1035) ;  /* 0xffffffd800987947 */ /* 0x000fea000383ffff */
.L_x_980:
[----:B-1----:R-:W-:-:S04]  /*16030*/  IMAD.U32 R3, RZ, RZ, UR38 ;  /* 0x00000026ff037e24 */ /* 0x002fc8000f8e00ff */
[----:B------:R1:W2:Y:S03]  /*16040*/  SYNCS.PHASECHK.TRANS64.TRYWAIT P0, [R3+URZ+0x22820], R2 ;  /* 0x02282002030075a7 */ /* 0x0002a6000800017f */
[----:B--2---:R-:W-:Y:S05]  /*16050*/  @!P0 NANOSLEEP.SYNCS 0x989680 ;  /* 0x009896800000895d */ /* 0x004fea0003900000 */
[----:B------:R-:W2:Y:S02]  /*16060*/  @!P0 SYNCS.PHASECHK.TRANS64 P0, [R3+URZ+0x22820], R2 ;  /* 0x02282002030085a7 */ /* 0x000ea4000800007f */
[----:B--2---:R-:W-:Y:S05]  /*16070*/  @!P0 BRA `(.L_x_980) ;  /* 0xfffffffc00ec8947 */ /* 0x004fea000383ffff */
[----:B------:R-:W-:Y:S05]  /*16080*/  BRA `(.L_x_1036) ;  /* 0xffffffd800e87947 */ /* 0x000fea000383ffff */
.L_x_985:
[----:B0-----:R0:W1:Y:S02]  /*16090*/  SYNCS.PHASECHK.TRANS64.TRYWAIT P0, [R4+URZ+0x22880], R2 ;  /* 0x02288002040075a7 */ /* 0x001064000800017f */
[----:B-1----:R-:W-:Y:S05]  /*160a0*/  @!P0 NANOSLEEP.SYNCS 0x989680 ;  /* 0x009896800000895d */ /* 0x002fea0003900000 */
[----:B------:R-:W1:Y:S02]  /*160b0*/  @!P0 SYNCS.PHASECHK.TRANS64 P0, [R4+URZ+0x22880], R2 ;  /* 0x02288002040085a7 */ /* 0x000e64000800007f */
[----:B-1----:R-:W-:Y:S05]  /*160c0*/  @!P0 BRA `(.L_x_985) ;  /* 0xfffffffc00f08947 */ /* 0x002fea000383ffff */
[----:B------:R-:W-:Y:S05]  /*160d0*/  BRA `(.L_x_1037) ;  /* 0xffffffdc00947947 */ /* 0x000fea000383ffff */
.L_x_989:
[----:B-1----:R1:W2:Y:S02]  /*160e0*/  SYNCS.PHASECHK.TRANS64.TRYWAIT P0, [R4+URZ+0x22840], R2 ;  /* 0x02284002040075a7 */ /* 0x0022a4000800017f */
[----:B--2---:R-:W-:Y:S05]  /*160f0*/  @!P0 NANOSLEEP.SYNCS 0x989680 ;  /* 0x009896800000895d */ /* 0x004fea0003900000 */
[----:B------:R-:W2:Y:S02]  /*16100*/  @!P0 SYNCS.PHASECHK.TRANS64 P0, [R4+URZ+0x22840], R2 ;  /* 0x02284002040085a7 */ /* 0x000ea4000800007f */
[----:B--2---:R-:W-:Y:S05]  /*16110*/  @!P0 BRA `(.L_x_989) ;  /* 0xfffffffc00f08947 */ /* 0x004fea000383ffff */
[----:B------:R-:W-:Y:S05]  /*16120*/  BRA `(.L_x_1038) ;  /* 0xffffffe000047947 */ /* 0x000fea000383ffff */
.L_x_996:
[----:B0-----:R0:W1:Y:S02]  /*16130*/  SYNCS.PHASECHK.TRANS64.TRYWAIT P0, [R19+URZ+0x22870], R2 ;  /* 0x02287002130075a7 */ /* 0x001064000800017f */
[----:B-1----:R-:W-:Y:S05]  /*16140*/  @!P0 NANOSLEEP.SYNCS 0x989680 ;  /* 0x009896800000895d */ /* 0x002fea0003900000 */
[----:B------:R-:W1:Y:S02]  /*16150*/  @!P0 SYNCS.PHASECHK.TRANS64 P0, [R19+URZ+0x22870], R2 ;  /* 0x02287002130085a7 */ /* 0x000e64000800007f */
[----:B-1----:R-:W-:Y:S05]  /*16160*/  @!P0 BRA `(.L_x_996) ;  /* 0xfffffffc00f08947 */ /* 0x002fea000383ffff */
[----:B------:R-:W-:Y:S05]  /*16170*/  BRA `(.L_x_1039) ;  /* 0xffffffe400087947 */ /* 0x000fea000383ffff */
.L_x_998:
[----:B0-----:R0:W1:Y:S02]  /*16180*/  SYNCS.PHASECHK.TRANS64.TRYWAIT P0, [R19+URZ+0x22860], R2 ;  /* 0x02286002130075a7 */ /* 0x001064000800017f */
[----:B-1----:R-:W-:Y:S05]  /*16190*/  @!P0 NANOSLEEP.SYNCS 0x989680 ;  /* 0x009896800000895d */ /* 0x002fea0003900000 */
[----:B------:R-:W1:Y:S02]  /*161a0*/  @!P0 SYNCS.PHASECHK.TRANS64 P0, [R19+URZ+0x22860], R2 ;  /* 0x02286002130085a7 */ /* 0x000e64000800007f */
[----:B-1----:R-:W-:Y:S05]  /*161b0*/  @!P0 BRA `(.L_x_998) ;  /* 0xfffffffc00f08947 */ /* 0x002fea000383ffff */
[----:B------:R-:W-:Y:S05]  /*161c0*/  BRA `(.L_x_1040) ;  /* 0xffffffe4000c7947 */ /* 0x000fea000383ffff */
.L_x_1004:
[----:B-1----:R1:W2:Y:S02]  /*161d0*/  SYNCS.PHASECHK.TRANS64.TRYWAIT P0, [R16+URZ+0x22870], R3 ;  /* 0x02287003100075a7 */ /* 0x0022a4000800017f */
[----:B--2---:R-:W-:Y:S05]  /*161e0*/  @!P0 NANOSLEEP.SYNCS 0x989680 ;  /* 0x009896800000895d */ /* 0x004fea0003900000 */
[----:B------:R-:W2:Y:S02]  /*161f0*/  @!P0 SYNCS.PHASECHK.TRANS64 P0, [R16+URZ+0x22870], R3 ;  /* 0x02287003100085a7 */ /* 0x000ea4000800007f */
[----:B--2---:R-:W-:Y:S05]  /*16200*/  @!P0 BRA `(.L_x_1004) ;  /* 0xfffffffc00f08947 */ /* 0x004fea000383ffff */
[----:B------:R-:W-:Y:S05]  /*16210*/  BRA `(.L_x_1041) ;  /* 0xffffffe8009c7947 */ /* 0x000fea000383ffff */
.L_x_1006:
[----:B-1----:R1:W2:Y:S02]  /*16220*/  SYNCS.PHASECHK.TRANS64.TRYWAIT P0, [R16+URZ+0x22860], R3 ;  /* 0x02286003100075a7 */ /* 0x0022a4000800017f */
[----:B--2---:R-:W-:Y:S05]  /*16230*/  @!P0 NANOSLEEP.SYNCS 0x989680 ;  /* 0x009896800000895d */ /* 0x004fea0003900000 */
[----:B------:R-:W2:Y:S02]  /*16240*/  @!P0 SYNCS.PHASECHK.TRANS64 P0, [R16+URZ+0x22860], R3 ;  /* 0x02286003100085a7 */ /* 0x000ea4000800007f */
[----:B--2---:R-:W-:Y:S05]  /*16250*/  @!P0 BRA `(.L_x_1006) ;  /* 0xfffffffc00f08947 */ /* 0x004fea000383ffff */
[----:B------:R-:W-:Y:S05]  /*16260*/  BRA `(.L_x_1042) ;  /* 0xffffffe800a07947 */ /* 0x000fea000383ffff */
.L_x_1008:
[----:B0-----:R0:W1:Y:S02]  /*16270*/  SYNCS.PHASECHK.TRANS64.TRYWAIT P0, [R9+URZ+0x22820], R2 ;  /* 0x02282002090075a7 */ /* 0x001064000800017f */
[----:B-1----:R-:W-:Y:S05]  /*16280*/  @!P0 NANOSLEEP.SYNCS 0x989680 ;  /* 0x009896800000895d */ /* 0x002fea0003900000 */
[----:B------:R-:W1:Y:S02]  /*16290*/  @!P0 SYNCS.PHASECHK.TRANS64 P0, [R9+URZ+0x22820], R2 ;  /* 0x02282002090085a7 */ /* 0x000e64000800007f */
[----:B-1----:R-:W-:Y:S05]  /*162a0*/  @!P0 BRA `(.L_x_1008) ;  /* 0xfffffffc00f08947 */ /* 0x002fea000383ffff */
[----:B------:R-:W-:Y:S05]  /*162b0*/  BRA `(.L_x_1043) ;  /* 0xffffffec00f07947 */ /* 0x000fea000383ffff */
.L_x_1010:
[----:B0-----:R0:W1:Y:S02]  /*162c0*/  SYNCS.PHASECHK.TRANS64.TRYWAIT P1, [R5+URZ], R4 ;  /* 0x00000004050075a7 */ /* 0x001064000802017f */
[----:B-1----:R-:W-:Y:S05]  /*162d0*/  @!P1 NANOSLEEP.SYNCS 0x989680 ;  /* 0x009896800000995d */ /* 0x002fea0003900000 */
[----:B------:R-:W1:Y:S02]  /*162e0*/  @!P1 SYNCS.PHASECHK.TRANS64 P1, [R5+URZ], R4 ;  /* 0x00000004050095a7 */ /* 0x000e64000802007f */
[----:B-1----:R-:W-:Y:S05]  /*162f0*/  @!P1 BRA `(.L_x_1010) ;  /* 0xfffffffc00f09947 */ /* 0x002fea000383ffff */
[----:B------:R-:W-:Y:S05]  /*16300*/  BRA `(.L_x_1044) ;  /* 0xfffffff000407947 */ /* 0x000fea000383ffff */
.L_x_1011:
[----:B-1----:R1:W2:Y:S02]  /*16310*/  SYNCS.PHASECHK.TRANS64.TRYWAIT P1, [R7+URZ], R2 ;  /* 0x00000002070075a7 */ /* 0x0022a4000802017f */
[----:B--2---:R-:W-:Y:S05]  /*16320*/  @!P1 NANOSLEEP.SYNCS 0x989680 ;  /* 0x009896800000995d */ /* 0x004fea0003900000 */
[----:B------:R-:W2:Y:S02]  /*16330*/  @!P1 SYNCS.PHASECHK.TRANS64 P1, [R7+URZ], R2 ;  /* 0x00000002070095a7 */ /* 0x000ea4000802007f */
[----:B--2---:R-:W-:Y:S05]  /*16340*/  @!P1 BRA `(.L_x_1011) ;  /* 0xfffffffc00f09947 */ /* 0x004fea000383ffff */
[----:B------:R-:W-:Y:S05]  /*16350*/  BRA `(.L_x_1045) ;  /* 0xfffffff000347947 */ /* 0x000fea000383ffff */
.L_x_1013:
[----:B0-----:R0:W2:Y:S02]  /*16360*/  SYNCS.PHASECHK.TRANS64.TRYWAIT P1, [R5+URZ+0x22860], R4 ;  /* 0x02286004050075a7 */ /* 0x0010a4000802017f */
[----:B--2---:R-:W-:Y:S05]  /*16370*/  @!P1 NANOSLEEP.SYNCS 0x989680 ;  /* 0x009896800000995d */ /* 0x004fea0003900000 */
[----:B------:R-:W2:Y:S02]  /*16380*/  @!P1 SYNCS.PHASECHK.TRANS64 P1, [R5+URZ+0x22860], R4 ;  /* 0x02286004050095a7 */ /* 0x000ea4000802007f */
[----:B--2---:R-:W-:Y:S05]  /*16390*/  @!P1 BRA `(.L_x_1013) ;  /* 0xfffffffc00f09947 */ /* 0x004fea000383ffff */
[----:B------:R-:W-:Y:S05]  /*163a0*/  BRA `(.L_x_1046) ;  /* 0xfffffff000347947 */ /* 0x000fea000383ffff */
.L_x_1015:
[----:B--2---:R2:W3:Y:S02]  /*163b0*/  SYNCS.PHASECHK.TRANS64.TRYWAIT P1, [R3+URZ+0x22860], R2 ;  /* 0x02286002030075a7 */ /* 0x0044e4000802017f */
[----:B---3--:R-:W-:Y:S05]  /*163c0*/  @!P1 NANOSLEEP.SYNCS 0x989680 ;  /* 0x009896800000995d */ /* 0x008fea0003900000 */
[----:B------:R-:W3:Y:S02]  /*163d0*/  @!P1 SYNCS.PHASECHK.TRANS64 P1, [R3+URZ+0x22860], R2 ;  /* 0x02286002030095a7 */ /* 0x000ee4000802007f */
[----:B---3--:R-:W-:Y:S05]  /*163e0*/  @!P1 BRA `(.L_x_1015) ;  /* 0xfffffffc00f09947 */ /* 0x008fea000383ffff */
[----:B------:R-:W-:Y:S05]  /*163f0*/  BRA `(.L_x_1047) ;  /* 0xfffffff000347947 */ /* 0x000fea000383ffff */
.L_x_1017:
[----:B---3--:R3:W4:Y:S02]  /*16400*/  SYNCS.PHASECHK.TRANS64.TRYWAIT P0, [R5+URZ+0x22880], R4 ;  /* 0x02288004050075a7 */ /* 0x008724000800017f */
[----:B----4-:R-:W-:Y:S05]  /*16410*/  @!P0 NANOSLEEP.SYNCS 0x989680 ;  /* 0x009896800000895d */ /* 0x010fea0003900000 */
[----:B------:R-:W4:Y:S02]  /*16420*/  @!P0 SYNCS.PHASECHK.TRANS64 P0, [R5+URZ+0x22880], R4 ;  /* 0x02288004050085a7 */ /* 0x000f24000800007f */
[----:B----4-:R-:W-:Y:S05]  /*16430*/  @!P0 BRA `(.L_x_1017) ;  /* 0xfffffffc00f08947 */ /* 0x010fea000383ffff */
[----:B------:R-:W-:Y:S05]  /*16440*/  BRA `(.L_x_1018) ;  /* 0xfffffff000307947 */ /* 0x000fea000383ffff */
.L_x_1048:
        /* <DEDUP_REMOVED lines=11> */
.L_x_2803:


//--------------------- .text._ZN7cutlass13device_kernelIN5flash11enable_sm90INS1_16FlashAttnFwdSm90INS1_25CollectiveMainloopFwdSm90ILi2EN4cute5tupleIJNS5_1CILi1EEES8_S8_EEENS6_IJNS7_ILi128EEESA_NS7_ILi192EEEEEELi128ENS_12float_e4m3_tEfNS_4arch4Sm90ELb0ELb1ELb1ELb1ELb0ELb0ELb0ELb1ELb1ELb1ELb1ELb0EEENS1_21CollectiveEpilogueFwdINS6_IJSA_SA_SA_EEES9_NS_10bfloat16_tESF_Li256ELb1ELb1ELb1ELb1EEENS1_36VarlenDynamicPersistentTileSchedulerILi128ELi128ELi256ELi128ELb1ELb1ELb1ELb1ELb0ELb1EEEEEEEEEvNT_6ParamsE --------------------------
	.section	.text._ZN7cutlass13device_kernelIN5flash11enable_sm90INS1_16FlashAttnFwdSm90INS1_25CollectiveMainloopFwdSm90ILi2EN4cute5tupleIJNS5_1CILi1EEES8_S8_EEENS6_IJNS7_ILi128EEESA_NS7_ILi192EEEEEELi128ENS_12float_e4m3_tEfNS_4arch4Sm90ELb0ELb1ELb1ELb1ELb0ELb0ELb0ELb1ELb1ELb1ELb1ELb0EEENS1_21CollectiveEpilogueFwdINS6_IJSA_SA_SA_EEES9_NS_10bfloat16_tESF_Li256ELb1ELb1ELb1ELb1EEENS1_36VarlenDynamicPersistentTileSchedulerILi128ELi128ELi256ELi128ELb1ELb1ELb1ELb1ELb0ELb1EEEEEEEEEvNT_6ParamsE,"ax",@progbits
	.align	128
.text._ZN7cutlass13device_kernelIN5flash11enable_sm90INS1_16FlashAttnFwdSm90INS1_25CollectiveMainloopFwdSm90ILi2EN4cute5tupleIJNS5_1CILi1EEES8_S8_EEENS6_IJNS7_ILi128EEESA_NS7_ILi192EEEEEELi128ENS_12float_e4m3_tEfNS_4arch4Sm90ELb0ELb1ELb1ELb1ELb0ELb0ELb0ELb1ELb1ELb1ELb1ELb0EEENS1_21CollectiveEpilogueFwdINS6_IJSA_SA_SA_EEES9_NS_10bfloat16_tESF_Li256ELb1ELb1ELb1ELb1EEENS1_36VarlenDynamicPersistentTileSchedulerILi128ELi128ELi256ELi128ELb1ELb1ELb1ELb1ELb0ELb1EEEEEEEEEvNT_6ParamsE:
        .type           _ZN7cutlass13device_kernelIN5flash11enable_sm90INS1_16FlashAttnFwdSm90INS1_25CollectiveMainloopFwdSm90ILi2EN4cute5tupleIJNS5_1CILi1EEES8_S8_EEENS6_IJNS7_ILi128EEESA_NS7_ILi192EEEEEELi128ENS_12float_e4m3_tEfNS_4arch4Sm90ELb0ELb1ELb1ELb1ELb0ELb0ELb0ELb1ELb1ELb1ELb1ELb0EEENS1_21CollectiveEpilogueFwdINS6_IJSA_SA_SA_EEES9_NS_10bfloat16_tESF_Li256ELb1ELb1ELb1ELb1EEENS1_36VarlenDynamicPersistentTileSchedulerILi128ELi128ELi256ELi128ELb1ELb1ELb1ELb1ELb0ELb1EEEEEEEEEvNT_6ParamsE,@function
        .size           _ZN7cutlass13device_kernelIN5flash11enable_sm90INS1_16FlashAttnFwdSm90INS1_25CollectiveMainloopFwdSm90ILi2EN4cute5tupleIJNS5_1CILi1EEES8_S8_EEENS6_IJNS7_ILi128EEESA_NS7_ILi192EEEEEELi128ENS_12float_e4m3_tEfNS_4arch4Sm90ELb0ELb1ELb1ELb1ELb0ELb0ELb0ELb1ELb1ELb1ELb1ELb0EEENS1_21CollectiveEpilogueFwdINS6_IJSA_SA_SA_EEES9_NS_10bfloat16_tESF_Li256ELb1ELb1ELb1ELb1EEENS1_36VarlenDynamicPersistentTileSchedulerILi128ELi128ELi256ELi128ELb1ELb1ELb1ELb1ELb0ELb1EEEEEEEEEvNT_6ParamsE,(.L_x_2804 - _ZN7cutlass13device_kernelIN5flash11enable_sm90INS1_16FlashAttnFwdSm90INS1_25CollectiveMainloopFwdSm90ILi2EN4cute5tupleIJNS5_1CILi1EEES8_S8_EEENS6_IJNS7_ILi128EEESA_NS7_ILi192EEEEEELi128ENS_12float_e4m3_tEfNS_4arch4Sm90ELb0ELb1ELb1ELb1ELb0ELb0ELb0ELb1ELb1ELb1ELb1ELb0EEENS1_21CollectiveEpilogueFwdINS6_IJSA_SA_SA_EEES9_NS_10bfloat16_tESF_Li256ELb1ELb1ELb1ELb1EEENS1_36VarlenDynamicPersistentTileSchedulerILi128ELi128ELi256ELi128ELb1ELb1ELb1ELb1ELb0ELb1EEEEEEEEEvNT_6ParamsE)
        .other          _ZN7cutlass13device_kernelIN5flash11enable_sm90INS1_16FlashAttnFwdSm90INS1_25CollectiveMainloopFwdSm90ILi2EN4cute5tupleIJNS5_1CILi1EEES8_S8_EEENS6_IJNS7_ILi128EEESA_NS7_ILi192EEEEEELi128ENS_12float_e4m3_tEfNS_4arch4Sm90ELb0ELb1ELb1ELb1ELb0ELb0ELb0ELb1ELb1ELb1ELb1ELb0EEENS1_21CollectiveEpilogueFwdINS6_IJSA_SA_SA_EEES9_NS_10bfloat16_tESF_Li256ELb1ELb1ELb1ELb1EEENS1_36VarlenDynamicPersistentTileSchedulerILi128ELi128ELi256ELi128ELb1ELb1ELb1ELb1ELb0ELb1EEEEEEEEEvNT_6ParamsE,@"STO_CUDA_ENTRY STV_DEFAULT"
_ZN7cutlass13device_kernelIN5flash11enable_sm90INS1_16FlashAttnFwdSm90INS1_25CollectiveMainloopFwdSm90ILi2EN4cute5tupleIJNS5_1CILi1EEES8_S8_EEENS6_IJNS7_ILi128EEESA_NS7_ILi192EEEEEELi128ENS_12float_e4m3_tEfNS_4arch4Sm90ELb0ELb1ELb1ELb1ELb0ELb0ELb0ELb1ELb1ELb1ELb1ELb0EEENS1_21CollectiveEpilogueFwdINS6_IJSA_SA_SA_EEES9_NS_10bfloat16_tESF_Li256ELb1ELb1ELb1ELb1EEENS1_36VarlenDynamicPersistentTileSchedulerILi128ELi128ELi256ELi128ELb1ELb1ELb1ELb1ELb0ELb1EEEEEEEEEvNT_6ParamsE:
        /* <DEDUP_REMOVED lines=18> */
.L_x_1050:
[----:B------:R-:W-:Y:S05]  /*0120*/  BSYNC B0 ;  /* 0x0000000000007941 */ /* 0x000fea0003800000 */
.L_x_1049:
        /* <DEDUP_REMOVED lines=41> */
.L_x_1051:
        /* <DEDUP_REMOVED lines=22> */
.L_x_1052:
        /* <DEDUP_REMOVED lines=18> */
.L_x_1053:
        /* <DEDUP_REMOVED lines=22> */
.L_x_1054:
        /* <DEDUP_REMOVED lines=22> */
.L_x_1055:
[----:B------:R-:W-:Y:S01]  /*0900*/  PLOP3.LUT P0, PT, PT, PT, UP0, 0x80, 0x0 ;  /* 0x000000000000781c */ /* 0x000fe20003f0f008 */
[----:B------:R-:W-:Y:S01]  /*0910*/  UMOV UR38, 0x1 ;  /* 0x0000000100267882 */ /* 0x000fe20000000000 */
[----:B------:R-:W-:Y:S01]  /*0920*/  NOP ;  /* 0x0000000000007918 */ /* 0x000fe20000000000 */
[----:B------:R-:W-:Y:S01]  /*0930*/  USEL UR38, UR38, 0x2, !UP0 ;  /* 0x0000000226267887 */ /* 0x000fe2000c000000 */
[----:B------:R-:W-:Y:S01]  /*0940*/  ULDC.64 UR52, c[0x0][0x208] ;  /* 0x0000820000347ab9 */ /* 0x000fe20000000a00 */
[----:B012-4-:R-:W-:Y:S08]  /*0950*/  BAR.SYNC.DEFER_BLOCKING 0x0 ;  /* 0x0000000000007b1d */ /* 0x017ff00000010000 */
[----:B------:R-:W-:Y:S05]  /*0960*/  @!P0 BRA `(.L_x_1056) ;  /* 0x0000013000f48947 */ /* 0x000fea0003800000 */
.L_x_1057:
        /* <DEDUP_REMOVED lines=25> */
[----:B------:R-:W-:Y:S01]  /*0b00*/  R2UR UR50, R15 ;  /* 0x000000000f3272ca */ /* 0x000fe200000e0000 */
[----:B------:R-:W-:Y:S01]  /*0b10*/  UMOV UR54, URZ ;  /* 0x0000003f00367c82 */ /* 0x000fe20008000000 */
[CC--:B------:R-:W-:Y:S02]  /*0b20*/  LEA.HI R3, R0.reuse, R205.reuse, RZ, 0x7 ;  /* 0x000000cd00037211 */ /* 0x0c0fe400078f38ff */
[----:B------:R-:W-:-:S02]  /*0b30*/  LEA.HI R4, R0, R205, RZ, 0x5 ;  /* 0x000000cd00047211 */ /* 0x000fc400078f28ff */
[----:B------:R-:W-:Y:S02]  /*0b40*/  LOP3.LUT R2, R3, 0xffffff80, RZ, 0xc0, !PT ;  /* 0xffffff8003027812 */ /* 0x000fe400078ec0ff */
[----:B------:R-:W-:Y:S01]  /*0b50*/  SHF.R.S32.HI R200, RZ, 0x7, R3 ;  /* 0x00000007ffc87819 */ /* 0x000fe20000011403 */
[----:B------:R-:W-:Y:S02]  /*0b60*/  IMAD.SHL.U32 R6, R4, 0x20, RZ ;  /* 0x0000002004067824 */ /* 0x000fe400078e00ff */
[----:B------:R-:W-:Y:S01]  /*0b70*/  IMAD.IADD R183, R205, 0x1, -R2 ;  /* 0x00000001cdb77824 */ /* 0x000fe200078e0a02 */
[----:B------:R-:W-:Y:S02]  /*0b80*/  LEA.HI R2, R0, R205, RZ, 0x4 ;  /* 0x000000cd00027211 */ /* 0x000fe400078f20ff */
[----:B------:R-:W-:Y:S02]  /*0b90*/  LOP3.LUT R7, R6, 0xfffffc00, RZ, 0xc0, !PT ;  /* 0xfffffc0006077812 */ /* 0x000fe400078ec0ff */
[----:B------:R-:W-:-:S02]  /*0ba0*/  LOP3.LUT R4, R2, 0x3fffff0, RZ, 0xc0, !PT ;  /* 0x03fffff002047812 */ /* 0x000fc400078ec0ff */
[----:B------:R-:W-:Y:S02]  /*0bb0*/  SHF.R.S32.HI R5, RZ, 0x4, R2 ;  /* 0x00000004ff057819 */ /* 0x000fe40000011402 */
[----:B------:R-:W-:Y:S01]  /*0bc0*/  SHF.R.S32.HI R8, RZ, 0x1f, R183 ;  /* 0x0000001fff087819 */ /* 0x000fe200000114b7 */
[----:B------:R-:W-:Y:S01]  /*0bd0*/  IMAD.IADD R4, R205, 0x1, -R4 ;  /* 0x00000001cd047824 */ /* 0x000fe200078e0a04 */
[----:B------:R-:W-:Y:S02]  /*0be0*/  LEA.HI R2, R2, R5, RZ, 0x1 ;  /* 0x0000000502027211 */ /* 0x000fe400078f08ff */
[----:B------:R-:W-:Y:S01]  /*0bf0*/  LEA.HI R9, R8, R183, RZ, 0x2 ;  /* 0x000000b708097211 */ /* 0x000fe200078f10ff */
[----:B------:R-:W-:Y:S01]  /*0c00*/  IMAD R7, R4, 0x40, R7 ;  /* 0x0000004004077824 */ /* 0x000fe200078e0207 */
[----:B------:R-:W-:Y:S02]  /*0c10*/  LEA.HI R4, R0, R205, RZ, 0x2 ;  /* 0x000000cd00047211 */ /* 0x000fe400078f10ff */
[----:B------:R-:W-:-:S02]  /*0c20*/  LOP3.LUT R2, R2, 0x1ffffffe, RZ, 0xc0, !PT ;  /* 0x1ffffffe02027812 */ /* 0x000fc400078ec0ff */
[----:B------:R-:W-:Y:S02]  /*0c30*/  LOP3.LUT R4, R4, 0xfffffffc, RZ, 0xc0, !PT ;  /* 0xfffffffc04047812 */ /* 0x000fe400078ec0ff */
[--C-:B------:R-:W-:Y:S01]  /*0c40*/  SHF.R.S32.HI R6, RZ, 0x2, R9.reuse ;  /* 0x00000002ff067819 */ /* 0x100fe20000011409 */
[----:B------:R-:W-:Y:S01]  /*0c50*/  IMAD.IADD R2, R5, 0x1, -R2 ;  /* 0x0000000105027824 */ /* 0x000fe200078e0a02 */
[----:B------:R-:W-:Y:S01]  /*0c60*/  SHF.R.S32.HI R11, RZ, 0x1f, R9 ;  /* 0x0000001fff0b7819 */ /* 0x000fe20000011409 */
[----:B------:R-:W-:Y:S01]  /*0c70*/  IMAD.IADD R4, R205, 0x1, -R4 ;  /* 0x00000001cd047824 */ /* 0x000fe200078e0a04 */
[----:B------:R-:W-:Y:S01]  /*0c80*/  LEA.HI R0, R0, R205, RZ, 0x3 ;  /* 0x000000cd00007211 */ /* 0x000fe200078f18ff */
[----:B------:R-:W-:Y:S01]  /*0c90*/  IMAD R202, R2, 0x8, R7 ;  /* 0x0000000802ca7824 */ /* 0x000fe200078e0207 */
[----:B------:R-:W-:Y:S02]  /*0ca0*/  LEA.HI R11, R11, R6, RZ, 0x3 ;  /* 0x000000060b0b7211 */ /* 0x000fe400078f18ff */
[----:B------:R-:W-:-:S02]  /*0cb0*/  LEA.HI R2, R4, R4, RZ, 0x1 ;  /* 0x0000000404027211 */ /* 0x000fc400078f08ff */
[----:B------:R-:W-:Y:S02]  /*0cc0*/  LOP3.LUT R22, R0, 0xfffffff8, RZ, 0xc0, !PT ;  /* 0xfffffff800167812 */ /* 0x000fe400078ec0ff */
[----:B------:R-:W-:Y:S02]  /*0cd0*/  LOP3.LUT R5, R2, 0x1ffffffe, RZ, 0xc0, !PT ;  /* 0x1ffffffe02057812 */ /* 0x000fe400078ec0ff */
[----:B------:R-:W-:Y:S01]  /*0ce0*/  LOP3.LUT R2, R9, 0x7ffffffc, RZ, 0xc0, !PT ;  /* 0x7ffffffc09027812 */ /* 0x000fe200078ec0ff */
[----:B------:R-:W-:Y:S01]  /*0cf0*/  IMAD.IADD R22, R205, 0x1, -R22 ;  /* 0x00000001cd167824 */ /* 0x000fe200078e0a16 */
[----:B------:R-:W-:Y:S01]  /*0d00*/  LOP3.LUT R11, R11, 0xfffffff8, RZ, 0xc0, !PT ;  /* 0xfffffff80b0b7812 */ /* 0x000fe200078ec0ff */
[----:B------:R-:W-:Y:S01]  /*0d10*/  IMAD.IADD R4, R4, 0x1, -R5 ;  /* 0x0000000104047824 */ /* 0x000fe200078e0a05 */
[----:B------:R-:W-:Y:S01]  /*0d20*/  LEA.HI R8, R8, R183, RZ, 0x5 ;  /* 0x000000b708087211 */ /* 0x000fe200078f28ff */
[----:B------:R-:W-:Y:S01]  /*0d30*/  IMAD.IADD R2, R183, 0x1, -R2 ;  /* 0x00000001b7027824 */ /* 0x000fe200078e0a02 */
[----:B------:R-:W-:Y:S01]  /*0d40*/  LEA.HI R3, R3, R200, RZ, 0x1 ;  /* 0x000000c803037211 */ /* 0x000fe200078f08ff */
[----:B------:R-:W-:Y:S01]  /*0d50*/  IMAD.IADD R11, R6, 0x1, -R11 ;  /* 0x00000001060b7824 */ /* 0x000fe200078e0a0b */
[----:B------:R-:W-:Y:S01]  /*0d60*/  SHF.R.S32.HI R8, RZ, 0x5, R8 ;  /* 0x00000005ff087819 */ /* 0x000fe20000011408 */
[----:B------:R-:W-:Y:S01]  /*0d70*/  IMAD.SHL.U32 R18, R22, 0x8, RZ ;  /* 0x0000000816127824 */ /* 0x000fe200078e00ff */
[----:B------:R-:W-:Y:S01]  /*0d80*/  LOP3.LUT R3, R3, 0x3fffffe, RZ, 0xc0, !PT ;  /* 0x03fffffe03037812 */ /* 0x000fe200078ec0ff */
[----:B------:R-:W-:Y:S01]  /*0d90*/  IMAD.SHL.U32 R16, R2, 0x2, RZ ;  /* 0x0000000202107824 */ /* 0x000fe200078e00ff */
[----:B------:R-:W-:Y:S01]  /*0da0*/  SHF.R.S32.HI R182, RZ, 0x3, R0 ;  /* 0x00000003ffb67819 */ /* 0x000fe20000011400 */
[----:B------:R-:W-:Y:S01]  /*0db0*/  IMAD R8, R8, 0x10, R11 ;  /* 0x0000001008087824 */ /* 0x000fe200078e020b */
[----:B------:R-:W-:Y:S01]  /*0dc0*/  SHF.R.S32.HI R204, RZ, 0x1f, R18 ;  /* 0x0000001fffcc7819 */ /* 0x000fe20000011412 */
[----:B------:R-:W-:Y:S01]  /*0dd0*/  IMAD.IADD R3, R200, 0x1, -R3 ;  /* 0x00000001c8037824 */ /* 0x000fe200078e0a03 */
[----:B------:R-:W-:Y:S01]  /*0de0*/  SHF.R.S32.HI R199, RZ, 0x1f, R16 ;  /* 0x0000001fffc77819 */ /* 0x000fe20000011410 */
[----:B------:R-:W-:-:S02]  /*0df0*/  VIADD R19, R18, 0x40 ;  /* 0x0000004012137836 */ /* 0x000fc40000000000 */
        /* <DEDUP_REMOVED lines=33> */
.L_x_1165:
[----:B------:R-:W-:Y:S01]  /*1010*/  ULDC.64 UR8, c[0x0][0xa28] ;  /* 0x00028a0000087ab9 */ /* 0x000fe20000000a00 */
[----:B------:R-:W-:Y:S02]  /*1020*/  ULOP3.LUT UR4, UR6, 0xff000000, URZ, 0xc0, !UPT ;  /* 0xff00000006047892 */ /* 0x000fe4000f8ec03f */
[----:B------:R-:W-:Y:S01]  /*1030*/  UISETP.NE.U32.AND UP0, UPT, UR8, URZ, UPT ;  /* 0x0000003f0800728c */ /* 0x000fe2000bf05070 */
[----:B------:R-:W-:-:S03]  /*1040*/  ULDC UR7, c[0x0][0x424] ;  /* 0x0001090000077ab9 */ /* 0x000fc60000000800 */
[----:B------:R-:W-:-:S03]  /*1050*/  UISETP.NE.AND.EX UP0, UPT, UR9, URZ, UPT, UP0 ;  /* 0x0000003f0900728c */ /* 0x000fc6000bf05300 */
[----:B------:R-:W-:Y:S02]  /*1060*/  ULDC.64 UR8, c[0x0][0xa18] ;  /* 0x0002860000087ab9 */ /* 0x000fe40000000a00 */
[----:B------:R-:W-:Y:S01]  /*1070*/  UISETP.NE.U32.AND UP1, UPT, UR8, URZ, UPT ;  /* 0x0000003f0800728c */ /* 0x000fe2000bf25070 */
[----:B------:R-:W-:-:S03]  /*1080*/  PLOP3.LUT P0, PT, PT, PT, UP0, 0x80, 0x0 ;  /* 0x000000000000781c */ /* 0x000fc60003f0f008 */
[----:B------:R-:W-:-:S03]  /*1090*/  UISETP.NE.AND.EX UP1, UPT, UR9, URZ, UPT, UP1 ;  /* 0x0000003f0900728c */ /* 0x000fc6000bf25310 */
[----:B------:R-:W-:Y:S02]  /*10a0*/  @UP0 ULDC.64 UR8, c[0x0][0xa28] ;  /* 0x00028a0000080ab9 */ /* 0x000fe40000000a00 */
[----:B------:R-:W-:Y:S01]  /*10b0*/  @UP0 UIMAD.WIDE UR8, UR50, 0x4, UR8 ;  /* 0x00000004320808a5 */ /* 0x000fe2000f8e0208 */
[----:B------:R-:W-:-:S05]  /*10c0*/  PLOP3.LUT P2, PT, PT, PT, UP1, 0x80, 0x0 ;  /* 0x000000000000781c */ /* 0x000fca0003f4f018 */
[----:B------:R-:W-:Y:S01]  /*10d0*/  @UP1 ULDC.64 UR10, c[0x0][0xa18] ;  /* 0x00028600000a1ab9 */ /* 0x000fe20000000a00 */
[----:B0-23--:R-:W-:Y:S02]  /*10e0*/  IMAD.U32 R2, RZ, RZ, UR8 ;  /* 0x00000008ff027e24 */ /* 0x00dfe4000f8e00ff */
[----:B------:R-:W-:Y:S01]  /*10f0*/  IMAD.U32 R3, RZ, RZ, UR9 ;  /* 0x00000009ff037e24 */ /* 0x000fe2000f8e00ff */
[----:B------:R-:W-:Y:S02]  /*1100*/  @UP1 UIMAD.WIDE UR8, UR50, 0x4, UR10 ;  /* 0x00000004320818a5 */ /* 0x000fe4000f8e020a */
[----:B------:R-:W-:Y:S02]  /*1110*/  ULOP3.LUT UR46, UR6, 0xff0000, URZ, 0xc0, !UPT ;  /* 0x00ff0000062e7892 */ /* 0x000fe4000f8ec03f */
[----:B------:R-:W2:Y:S01]  /*1120*/  @P0 LDG.E R2, desc[UR52][R2.64] ;  /* 0x0000003402020981 */ /* 0x000ea2000c1e1900 */
[----:B------:R-:W-:Y:S01]  /*1130*/  ULDC.64 UR10, c[0x0][0xa20] ;  /* 0x00028800000a7ab9 */ /* 0x000fe20000000a00 */
[----:B------:R-:W-:-:S02]  /*1140*/  IMAD.U32 R4, RZ, RZ, UR8 ;  /* 0x00000008ff047e24 */ /* 0x000fc4000f8e00ff */
[----:B----4-:R-:W-:Y:S01]  /*1150*/  IMAD.U32 R5, RZ, RZ, UR9 ;  /* 0x00000009ff057e24 */ /* 0x010fe2000f8e00ff */
[----:B------:R-:W-:-:S04]  /*1160*/  ULDC.64 UR8, c[0x0][0x418] ;  /* 0x0001060000087ab9 */ /* 0x000fc80000000a00 */
[----:B------:R-:W3:Y:S01]  /*1170*/  @P2 LDG.E R4, desc[UR52][R4.64] ;  /* 0x0000003404042981 */ /* 0x000ee2000c1e1900 */
[----:B------:R-:W-:Y:S01]  /*1180*/  UISETP.NE.U32.AND UP0, UPT, UR8, URZ, UPT ;  /* 0x0000003f0800728c */ /* 0x000fe2000bf05070 */
[----:B------:R-:W-:Y:S01]  /*1190*/  ISETP.NE.U32.AND P1, PT, RZ, UR10, PT ;  /* 0x0000000aff007c0c */ /* 0x000fe2000bf25070 */
[----:B------:R-:W-:Y:S02]  /*11a0*/  USHF.R.U32.HI UR4, URZ, 0x8, UR4 ;  /* 0x000000083f047899 */ /* 0x000fe40008011604 */
[----:B------:R-:W-:Y:S01]  /*11b0*/  UISETP.NE.AND.EX UP0, UPT, UR9, URZ, UPT, UP0 ;  /* 0x0000003f0900728c */ /* 0x000fe2000bf05300 */
[----:B------:R-:W-:Y:S01]  /*11c0*/  ISETP.NE.AND.EX P1, PT, RZ, UR11, PT, P1 ;  /* 0x0000000bff007c0c */ /* 0x000fe2000bf25310 */
[----:B------:R-:W-:Y:S01]  /*11d0*/  ULDC UR8, c[0x0][0x2f0] ;  /* 0x0000bc0000087ab9 */ /* 0x000fe20000000800 */
[----:B------:R-:W-:Y:S01]  /*11e0*/  UMOV UR41, URZ ;  /* 0x0000003f00297c82 */ /* 0x000fe20008000000 */
[----:B------:R-:W-:Y:S02]  /*11f0*/  USEL UR7, UR7, 0x1, UP0 ;  /* 0x0000000107077887 */ /* 0x000fe40008000000 */
[----:B------:R-:W-:Y:S01]  /*1200*/  ULEA.HI UR46, UR46, UR4, URZ, 0x10 ;  /* 0x000000042e2e7291 */ /* 0x000fe2000f8f803f */
[----:B------:R-:W-:Y:S01]  /*1210*/  ULDC UR47, c[0x0][0x288] ;  /* 0x0000a200002f7ab9 */ /* 0x000fe20000000800 */
[----:B------:R-:W-:-:S02]  /*1220*/  UIMAD UR4, UR7, UR8, URZ ;  /* 0x00000008070472a4 */ /* 0x000fc4000f8e023f */
[----:B------:R-:W-:Y:S01]  /*1230*/  ULOP3.LUT UR43, UR6, 0xffff, URZ, 0xc0, !UPT ;  /* 0x0000ffff062b7892 */ /* 0x000fe2000f8ec03f */
[----:B--2---:R-:W-:Y:S02]  /*1240*/  @P0 R2UR UR41, R2 ;  /* 0x00000000022902ca */ /* 0x004fe400000e0000 */
[----:B---3--:R-:W-:Y:S01]  /*1250*/  @P2 R2UR UR47, R4 ;  /* 0x00000000042f22ca */ /* 0x008fe200000e0000 */
[----:B-1---5:R-:W-:-:S14]  /*1260*/  @P2 BRA `(.L_x_1058) ;  /* 0x0000000000342947 */ /* 0x022fdc0003800000 */
        /* <DEDUP_REMOVED lines=13> */
.L_x_1058:
[----:B------:R-:W-:Y:S01]  /*1340*/  UMOV UR44, UR50 ;  /* 0x00000032002c7c82 */ /* 0x000fe20008000000 */
[----:B------:R-:W-:Y:S05]  /*1350*/  @!P1 BRA `(.L_x_1059) ;  /* 0x00000000001c9947 */ /* 0x000fea0003800000 */
[----:B------:R-:W-:Y:S02]  /*1360*/  ULDC.64 UR6, c[0x0][0xa20] ;  /* 0x0002880000067ab9 */ /* 0x000fe40000000a00 */
[----:B------:R-:W-:-:S06]  /*1370*/  UIMAD.WIDE UR6, UR50, 0x4, UR6 ;  /* 0x00000004320678a5 */ /* 0x000fcc000f8e0206 */
[----:B------:R-:W-:Y:S02]  /*1380*/  IMAD.U32 R2, RZ, RZ, UR6 ;  /* 0x00000006ff027e24 */ /* 0x000fe4000f8e00ff */
[----:B------:R-:W-:-:S05]  /*1390*/  IMAD.U32 R3, RZ, RZ, UR7 ;  /* 0x00000007ff037e24 */ /* 0x000fca000f8e00ff */
[----:B------:R-:W2:Y:S02]  /*13a0*/  LDG.E R2, desc[UR52][R2.64] ;  /* 0x0000003402027981 */ /* 0x000ea4000c1e1900 */
[----:B--2---:R-:W-:Y:S01]  /*13b0*/  R2UR UR4, R2 ;  /* 0x00000000020472ca */ /* 0x004fe200000e0000 */
[----:B------:R-:W-:-:S14]  /*13c0*/  BRA `(.L_x_1060) ;  /* 0x0000000000347947 */ /* 0x000fdc0003800000 */
.L_x_1059:
        /* <DEDUP_REMOVED lines=13> */
.L_x_1060:
[----:B------:R-:W-:Y:S01]  /*14a0*/  ULDC UR6, c[0x0][0x448] ;  /* 0x0001120000067ab9 */ /* 0x000fe20000000800 */
[----:B------:R-:W-:Y:S02]  /*14b0*/  USHF.L.U32 UR42, UR5, 0x7, URZ ;  /* 0x00000007052a7899 */ /* 0x000fe4000800063f */
[----:B------:R-:W-:Y:S02]  /*14c0*/  UISETP.NE.AND UP0, UPT, UR6, 0x1, UPT ;  /* 0x000000010600788c */ /* 0x000fe4000bf05270 */
[----:B------:R-:W-:Y:S02]  /*14d0*/  UIADD3 UR41, -UR41, UR4, URZ ;  /* 0x0000000429297290 */ /* 0x000fe4000fffe13f */
[----:B------:R-:W-:Y:S01]  /*14e0*/  UIADD3 UR8, UR42, 0x7f, URZ ;  /* 0x0000007f2a087890 */ /* 0x000fe2000fffe03f */
[----:B------:R-:W-:Y:S01]  /*14f0*/  ULDC.64 UR4, c[0x0][0x9e0] ;  /* 0x0002780000047ab9 */ /* 0x000fe20000000a00 */
[----:B------:R-:W-:Y:S02]  /*1500*/  UIADD3 UR9, UR41, 0x1, -UR47 ;  /* 0x0000000129097890 */ /* 0x000fe4000fffe82f */
[----:B------:R-:W-:-:S03]  /*1510*/  UISETP.GE.AND UP1, UPT, UR5, 0x1, UPT ;  /* 0x000000010500788c */ /* 0x000fc6000bf26270 */
[----:B------:R-:W-:Y:S01]  /*1520*/  @UP0 ULDC UR6, c[0x0][0x44c] ;  /* 0x0001130000060ab9 */ /* 0x000fe20000000800 */
[----:B------:R-:W-:Y:S01]  /*1530*/  @UP0 ULDC UR10, c[0x0][0x450] ;  /* 0x00011400000a0ab9 */ /* 0x000fe20000000800 */
[----:B------:R-:W-:Y:S01]  /*1540*/  UIMAD.WIDE.U32 UR6, UR8, UR6, URZ ;  /* 0x00000006080672a5 */ /* 0x000fe2000f8e003f */
[----:B------:R-:W-:-:S03]  /*1550*/  PLOP3.LUT P1, PT, PT, PT, UP1, 0x80, 0x0 ;  /* 0x000000000000781c */ /* 0x000fc60003f2f018 */
[----:B------:R-:W-:-:S04]  /*1560*/  @UP0 USHF.R.U32.HI UR8, URZ, UR10, UR7 ;  /* 0x0000000a3f080299 */ /* 0x000fc80008011607 */
[----:B------:R-:W-:-:S04]  /*1570*/  UIADD3 UR9, UR9, UR8, URZ ;  /* 0x0000000809097290 */ /* 0x000fc8000fffe03f */
[----:B------:R-:W-:Y:S02]  /*1580*/  UIADD3 UR4, UR9, UR4, URZ ;  /* 0x0000000409047290 */ /* 0x000fe4000fffe03f */
[----:B------:R-:W-:Y:S10]  /*1590*/  @!P1 BRA `(.L_x_1061) ;  /* 0x0000000000449947 */ /* 0x000ff40003800000 */
        /* <DEDUP_REMOVED lines=10> */
.L_x_1062:
[----:B------:R-:W-:-:S11]  /*1640*/  UISETP.NE.AND UP1, UPT, UR5, 0x1, UPT ;  /* 0x000000010500788c */ /* 0x000fd6000bf25270 */
[----:B------:R-:W-:Y:S02]  /*1650*/  @UP1 ULDC.64 UR10, c[0x0][0x9e8] ;  /* 0x00027a00000a1ab9 */ /* 0x000fe40000000a00 */
[----:B------:R-:W-:-:S04]  /*1660*/  UIMAD.WIDE.U32 UR6, UR8, UR10, URZ ;  /* 0x0000000a080672a5 */ /* 0x000fc8000f8e003f */
[----:B------:R-:W-:-:S12]  /*1670*/  @UP1 USHF.R.U32.HI UR8, URZ, UR11, UR7 ;  /* 0x0000000b3f081299 */ /* 0x000fd80008011607 */
.L_x_1063:
[----:B------:R-:W-:-:S04]  /*1680*/  UIMAD UR8, UR8, UR5, UR5 ;  /* 0x00000005080872a4 */ /* 0x000fc8000f8e0205 */
[----:B------:R-:W-:-:S04]  /*1690*/  UISETP.LT.AND UP1, UPT, UR4, UR8, UPT ;  /* 0x000000080400728c */ /* 0x000fc8000bf21270 */
[----:B------:R-:W-:-:S12]  /*16a0*/  USEL UR4, UR4, UR8, UP1 ;  /* 0x0000000804047287 */ /* 0x000fd80008800000 */
.L_x_1061:
[----:B------:R-:W-:Y:S02]  /*16b0*/  UIADD3 UR8, UR41, 0x7f, URZ ;  /* 0x0000007f29087890 */ /* 0x000fe4000fffe03f */
        /* <DEDUP_REMOVED lines=11> */
[----:B------:R-:W-:Y:S02]  /*1770*/  UIADD3 UR55, UR41, -UR47, URZ ;  /* 0x8000002f29377290 */ /* 0x000fe4000fffe03f */
        /* <DEDUP_REMOVED lines=17> */
.L_x_1065:
[----:B------:R-:W-:-:S11]  /*1890*/  UISETP.NE.AND UP0, UPT, UR5, 0x1, UPT ;  /* 0x000000010500788c */ /* 0x000fd6000bf05270 */
[----:B------:R-:W-:Y:S02]  /*18a0*/  @UP0 ULDC.64 UR10, c[0x0][0x9e8] ;  /* 0x00027a00000a0ab9 */ /* 0x000fe40000000a00 */
[----:B------:R-:W-:-:S04]  /*18b0*/  UIMAD.WIDE.U32 UR8, UR7, UR10, URZ ;  /* 0x0000000a070872a5 */ /* 0x000fc8000f8e003f */
[----:B------:R-:W-:-:S12]  /*18c0*/  @UP0 USHF.R.U32.HI UR7, URZ, UR11, UR9 ;  /* 0x0000000b3f070299 */ /* 0x000fd80008011609 */
.L_x_1066:
[----:B------:R-:W-:-:S04]  /*18d0*/  UIMAD UR5, UR7, UR5, URZ ;  /* 0x00000005070572a4 */ /* 0x000fc8000f8e023f */
[----:B------:R-:W-:-:S04]  /*18e0*/  UISETP.LT.AND UP0, UPT, UR4, UR5, UPT ;  /* 0x000000050400728c */ /* 0x000fc8000bf01270 */
[----:B------:R-:W-:-:S12]  /*18f0*/  USEL UR4, UR4, UR5, !UP0 ;  /* 0x0000000504047287 */ /* 0x000fd8000c000000 */
.L_x_1064:
[----:B------:R-:W-:Y:S02]  /*1900*/  USHF.R.S32.HI UR5, URZ, 0x1f, UR4 ;  /* 0x0000001f3f057899 */ /* 0x000fe40008011404 */
[----:B------:R-:W-:Y:S02]  /*1910*/  ULOP3.LUT UR40, UR46, 0xff, URZ, 0xc0, !UPT ;  /* 0x000000ff2e287892 */ /* 0x000fe4000f8ec03f */
[----:B------:R-:W-:Y:S02]  /*1920*/  ULEA.HI UR5, UR5, UR4, URZ, 0x7 ;  /* 0x0000000405057291 */ /* 0x000fe4000f8f383f */
[----:B------:R-:W-:Y:S02]  /*1930*/  USHF.R.U32.HI UR46, URZ, 0x10, UR46 ;  /* 0x000000103f2e7899 */ /* 0x000fe4000801162e */
[----:B------:R-:W-:Y:S01]  /*1940*/  USHF.R.S32.HI UR5, URZ, 0x7, UR5 ;  /* 0x000000073f057899 */ /* 0x000fe20008011405 */
[----:B------:R-:W-:-:S03]  /*1950*/  UMOV UR4, URZ ;  /* 0x0000003f00047c82 */ /* 0x000fc60008000000 */
[----:B------:R-:W-:-:S04]  /*1960*/  UISETP.LT.AND UP0, UPT, URZ, UR5, UPT ;  /* 0x000000053f00728c */ /* 0x000fc8000bf01270 */
[----:B------:R-:W-:-:S04]  /*1970*/  USEL UR39, URZ, UR5, !UP0 ;  /* 0x000000053f277287 */ /* 0x000fc8000c000000 */
[----:B------:R-:W-:-:S06]  /*1980*/  UISETP.GT.AND UP0, UPT, UR6, UR39, UPT ;  /* 0x000000270600728c */ /* 0x000fcc000bf04270 */
[----:B------:R-:W-:-:S13]  /*1990*/  PLOP3.LUT P0, PT, PT, PT, UP0, 0x80, 0x0 ;  /* 0x000000000000781c */ /* 0x000fda0003f0f008 */
[----:B------:R-:W-:Y:S05]  /*19a0*/  @!P0 BRA `(.L_x_1067) ;  /* 0x0000000000948947 */ /* 0x000fea0003800000 */
[----:B------:R-:W-:Y:S01]  /*19b0*/  UISETP.NE.AND UP0, UPT, UR46, URZ, UPT ;  /* 0x0000003f2e00728c */ /* 0x000fe2000bf05270 */
[----:B------:R-:W-:-:S03]  /*19c0*/  ULDC UR4, c[0x0][0x9f0] ;  /* 0x00027c0000047ab9 */ /* 0x000fc60000000800 */
[----:B------:R-:W-:-:S04]  /*19d0*/  USEL UR10, UR46, UR4, UP0 ;  /* 0x000000042e0a7287 */ /* 0x000fc80008000000 */
[----:B------:R-:W-:Y:S02]  /*19e0*/  UIADD3 UR4, UR10, -0x1, UR6 ;  /* 0xffffffff0a047890 */ /* 0x000fe4000fffe006 */
[----:B------:R-:W-:Y:S02]  /*19f0*/  IMAD.U32 R3, RZ, RZ, UR10 ;  /* 0x0000000aff037e24 */ /* 0x000fe4000f8e00ff */
[----:B------:R-:W-:-:S03]  /*1a00*/  UIADD3 UR7, -UR39, UR4, URZ ;  /* 0x0000000427077290 */ /* 0x000fc6000fffe13f */
[-C--:B------:R-:W-:Y:S01]  /*1a10*/  IABS R0, R3.reuse ;  /* 0x0000000300007213 */ /* 0x080fe20000000000 */
[----:B------:R-:W-:Y:S01]  /*1a20*/  UMOV UR4, URZ ;  /* 0x0000003f00047c82 */ /* 0x000fe20008000000 */
[----:B------:R-:W-:Y:S01]  /*1a30*/  IABS R5, R3 ;  /* 0x0000000300057213 */ /* 0x000fe20000000000 */
[----:B------:R-:W-:Y:S01]  /*1a40*/  IMAD.U32 R4, RZ, RZ, UR7 ;  /* 0x00000007ff047e24 */ /* 0x000fe2000f8e00ff */
[----:B------:R-:W-:Y:S01]  /*1a50*/  R2UR UR11, R0 ;  /* 0x00000000000b72ca */ /* 0x000fe200000e0000 */
[----:B------:R-:W-:-:S03]  /*1a60*/  ULOP3.LUT UR7, UR7, UR10, URZ, 0x3c, !UPT ;  /* 0x0000000a07077292 */ /* 0x000fc6000f8e3c3f */
[----:B------:R-:W-:-:S05]  /*1a70*/  IABS R4, R4 ;  /* 0x0000000400047213 */ /* 0x000fca0000000000 */
[----:B------:R-:W-:-:S04]  /*1a80*/  IMAD.MOV.U32 R3, RZ, RZ, R4 ;  /* 0x000000ffff037224 */ /* 0x000fc800078e0004 */
[----:B------:R-:W0:Y:S01]  /*1a90*/  I2F.RP R0, UR11 ;  /* 0x0000000b00007d06 */ /* 0x000e220008209400 */
[----:B------:R-:W-:-:S07]  /*1aa0*/  R2UR UR9, R3 ;  /* 0x00000000030972ca */ /* 0x000fce00000e0000 */
[----:B0-----:R-:W0:Y:S02]  /*1ab0*/  MUFU.RCP R0, R0 ;  /* 0x0000000000007308 */ /* 0x001e240000001000 */
[----:B0-----:R-:W-:Y:S02]  /*1ac0*/  VIADD R2, R0, 0xffffffe ;  /* 0x0ffffffe00027836 */ /* 0x001fe40000000000 */
        /* <DEDUP_REMOVED lines=19> */
.L_x_1067:
[----:B------:R-:W-:Y:S01]  /*1c00*/  UIMAD UR39, UR40, UR4, UR39 ;  /* 0x00000004282772a4 */ /* 0x000fe2000f8e0227 */
[----:B------:R-:W-:Y:S01]  /*1c10*/  IMAD.U32 R88, RZ, RZ, UR6 ;  /* 0x00000006ff587e24 */ /* 0x000fe2000f8e00ff */
[----:B------:R-:W-:Y:S01]  /*1c20*/  PLOP3.LUT P0, PT, PT, PT, PT, 0x80, 0x0 ;  /* 0x000000000000781c */ /* 0x000fe20003f0f070 */
[----:B------:R-:W-:Y:S01]  /*1c30*/  IMAD.U32 R3, RZ, RZ, UR4 ;  /* 0x00000004ff037e24 */ /* 0x000fe2000f8e00ff */
[----:B------:R-:W-:Y:S01]  /*1c40*/  CS2R R26, SRZ ;  /* 0x00000000001a7805 */ /* 0x000fe2000001ff00 */
[----:B------:R-:W-:Y:S01]  /*1c50*/  IMAD.MOV.U32 R0, RZ, RZ, RZ ;  /* 0x000000ffff007224 */ /* 0x000fe200078e00ff */
[----:B------:R-:W-:Y:S01]  /*1c60*/  CS2R R42, SRZ ;  /* 0x00000000002a7805 */ /* 0x000fe2000001ff00 */
[----:B------:R-:W-:Y:S01]  /*1c70*/  IMAD.MOV.U32 R2, RZ, RZ, RZ ;  /* 0x000000ffff027224 */ /* 0x000fe200078e00ff */
[----:B------:R-:W-:Y:S01]  /*1c80*/  VIADDMNMX R88, R3, UR39, R88, PT ;  /* 0x0000002703587c46 */ /* 0x000fe2000b800158 */
[----:B------:R-:W-:Y:S01]  /*1c90*/  IMAD.MOV.U32 R25, RZ, RZ, RZ ;  /* 0x000000ffff197224 */ /* 0x000fe200078e00ff */
[----:B------:R-:W-:Y:S01]  /*1ca0*/  CS2R R28, SRZ ;  /* 0x00000000001c7805 */ /* 0x000fe2000001ff00 */
[----:B------:R-:W-:Y:S01]  /*1cb0*/  IMAD.MOV.U32 R6, RZ, RZ, RZ ;  /* 0x000000ffff067224 */ /* 0x000fe200078e00ff */
[----:B------:R-:W-:Y:S01]  /*1cc0*/  ISETP.GT.AND P1, PT, R88, UR39, PT ;  /* 0x0000002758007c0c */ /* 0x000fe2000bf24270 */
        /* <DEDUP_REMOVED lines=17> */
[----:B------:R-:W-:Y:S01]  /*1de0*/  CS2R R126, SRZ ;  /* 0x00000000007e7805 */ /* 0x000fe2000001ff00 */
[----:B------:R-:W-:Y:S01]  /*1df0*/  IMAD.MOV.U32 R113, RZ, RZ, RZ ;  /* 0x000000ffff717224 */ /* 0x000fe200078e00ff */
[----:B------:R-:W-:Y:S01]  /*1e00*/  CS2R R122, SRZ ;  /* 0x00000000007a7805 */ /* 0x000fe2000001ff00 */
[----:B------:R-:W-:Y:S01]  /*1e10*/  IMAD.MOV.U32 R50, RZ, RZ, RZ ;  /* 0x000000ffff327224 */ /* 0x000fe200078e00ff */
        /* <DEDUP_REMOVED lines=8> */
[----:B------:R-:W-:Y:S01]  /*1ea0*/  IMAD.MOV.U32 R52, RZ, RZ, RZ ;  /* 0x000000ffff347224 */ /* 0x000fe200078e00ff */
[----:B------:R-:W-:-:S02]  /*1eb0*/  CS2R R148, SRZ ;  /* 0x0000000000947805 */ /* 0x000fc4000001ff00 */
[----:B------:R-:W-:Y:S02]  /*1ec0*/  CS2R R150, SRZ ;  /* 0x0000000000967805 */ /* 0x000fe4000001ff00 */
[----:B------:R-:W-:Y:S01]  /*1ed0*/  CS2R R146, SRZ ;  /* 0x0000000000927805 */ /* 0x000fe2000001ff00 */
[----:B------:R-:W-:Y:S01]  /*1ee0*/  IMAD.MOV.U32 R54, RZ, RZ, RZ ;  /* 0x000000ffff367224 */ /* 0x000fe200078e00ff */
        /* <DEDUP_REMOVED lines=32> */
.L_x_1069:
[----:B------:R-:W-:Y:S01]  /*20f0*/  ULDC.64 UR6, c[0x0][0x990] ;  /* 0x0002640000067ab9 */ /* 0x000fe20000000a00 */
[----:B------:R-:W-:Y:S01]  /*2100*/  ULDC.64 UR4, c[0x0][0x998] ;  /* 0x0002660000047ab9 */ /* 0x000fe20000000a00 */
[----:B------:R-:W-:Y:S01]  /*2110*/  UISETP.NE.U32.AND UP0, UPT, UR6, URZ, UPT ;  /* 0x0000003f0600728c */ /* 0x000fe2000bf05070 */
[----:B------:R-:W-:Y:S01]  /*2120*/  IMAD.MOV.U32 R7, RZ, RZ, 0x3f800000 ;  /* 0x3f800000ff077424 */ /* 0x000fe200078e00ff */
[----:B------:R-:W-:Y:S01]  /*2130*/  UISETP.NE.U32.AND UP1, UPT, UR4, URZ, UPT ;  /* 0x0000003f0400728c */ /* 0x000fe2000bf25070 */
[----:B------:R-:W-:Y:S01]  /*2140*/  IMAD.MOV.U32 R0, RZ, RZ, 0x3f800000 ;  /* 0x3f800000ff007424 */ /* 0x000fe200078e00ff */
[----:B------:R-:W-:Y:S02]  /*2150*/  UISETP.NE.AND.EX UP0, UPT, UR7, URZ, UPT, UP0 ;  /* 0x0000003f0700728c */ /* 0x000fe4000bf05300 */
[----:B------:R-:W-:-:S04]  /*2160*/  UISETP.NE.AND.EX UP1, UPT, UR5, URZ, UPT, UP1 ;  /* 0x0000003f0500728c */ /* 0x000fc8000bf25310 */
[----:B------:R-:W-:Y:S02]  /*2170*/  PLOP3.LUT P0, PT, PT, PT, UP0, 0x80, 0x0 ;  /* 0x000000000000781c */ /* 0x000fe40003f0f008 */
[----:B------:R-:W-:-:S03]  /*2180*/  PLOP3.LUT P1, PT, PT, PT, UP1, 0x80, 0x0 ;  /* 0x000000000000781c */ /* 0x000fc60003f2f018 */
[----:B------:R-:W-:Y:S02]  /*2190*/  @UP0 USHF.R.S32.HI UR10, URZ, 0x1f, UR50 ;  /* 0x0000001f3f0a0899 */ /* 0x000fe40008011432 */
[----:B------:R-:W-:Y:S01]  /*21a0*/  @UP1 USHF.R.S32.HI UR11, URZ, 0x1f, UR50 ;  /* 0x0000001f3f0b1899 */ /* 0x000fe20008011432 */
[----:B------:R-:W-:Y:S01]  /*21b0*/  @UP0 ULDC.64 UR14, c[0x0][0x9a8] ;  /* 0x00026a00000e0ab9 */ /* 0x000fe20000000a00 */
[----:B------:R-:W-:Y:S01]  /*21c0*/  @UP1 ULDC.64 UR8, c[0x0][0x9b8] ;  /* 0x00026e0000081ab9 */ /* 0x000fe20000000a00 */
[----:B------:R-:W-:Y:S02]  /*21d0*/  @UP0 UIMAD UR10, UR10, UR14, URZ ;  /* 0x0000000e0a0a02a4 */ /* 0x000fe4000f8e023f */
[----:B------:R-:W-:Y:S02]  /*21e0*/  @UP1 UIMAD UR11, UR11, UR8, URZ ;  /* 0x000000080b0b12a4 */ /* 0x000fe4000f8e023f */
[----:B------:R-:W-:Y:S02]  /*21f0*/  @UP0 UIMAD.WIDE.U32 UR12, UR50, UR14, URZ ;  /* 0x0000000e320c02a5 */ /* 0x000fe4000f8e003f */
[----:B------:R-:W-:-:S02]  /*2200*/  @UP0 UIMAD UR10, UR50, UR15, UR10 ;  /* 0x0000000f320a02a4 */ /* 0x000fc4000f8e020a */
[----:B------:R-:W-:Y:S02]  /*2210*/  @UP1 UIMAD UR9, UR50, UR9, UR11 ;  /* 0x00000009320912a4 */ /* 0x000fe4000f8e020b */
[----:B------:R-:W-:Y:S02]  /*2220*/  @UP1 UIMAD.WIDE.U32 UR14, UR50, UR8, URZ ;  /* 0x00000008320e12a5 */ /* 0x000fe4000f8e003f */
[----:B------:R-:W-:Y:S02]  /*2230*/  @UP0 UIADD3 UR13, UR13, UR10, URZ ;  /* 0x0000000a0d0d0290 */ /* 0x000fe4000fffe03f */
[----:B------:R-:W-:Y:S01]  /*2240*/  @UP1 UIADD3 UR15, UR15, UR9, URZ ;  /* 0x000000090f0f1290 */ /* 0x000fe2000fffe03f */
[----:B------:R-:W-:Y:S02]  /*2250*/  @UP1 ULDC.64 UR10, c[0x0][0x9c0] ;  /* 0x00027000000a1ab9 */ /* 0x000fe40000000a00 */
[----:B------:R-:W-:Y:S01]  /*2260*/  @UP0 ULDC.64 UR8, c[0x0][0x9b0] ;  /* 0x00026c0000080ab9 */ /* 0x000fe20000000a00 */
[----:B------:R-:W-:-:S02]  /*2270*/  @UP1 UIMAD.WIDE.U32 UR14, UR43, UR10, UR14 ;  /* 0x0000000a2b0e12a5 */ /* 0x000fc4000f8e000e */
[----:B------:R-:W-:Y:S02]  /*2280*/  @UP0 UIMAD.WIDE.U32 UR12, UR43, UR8, UR12 ;  /* 0x000000082b0c02a5 */ /* 0x000fe4000f8e000c */
[----:B------:R-:W-:Y:S02]  /*2290*/  @UP1 UIMAD UR11, UR43, UR11, UR15 ;  /* 0x0000000b2b0b12a4 */ /* 0x000fe4000f8e020f */
[----:B------:R-:W-:Y:S02]  /*22a0*/  @UP0 UIMAD UR9, UR43, UR9, UR13 ;  /* 0x000000092b0902a4 */ /* 0x000fe4000f8e020d */
[----:B------:R-:W-:Y:S02]  /*22b0*/  @UP0 ULEA UR6, UP2, UR12, UR6, 0x2 ;  /* 0x000000060c060291 */ /* 0x000fe4000f84103f */
[----:B------:R-:W-:Y:S02]  /*22c0*/  @UP1 ULEA UR4, UP3, UR14, UR4, 0x2 ;  /* 0x000000040e041291 */ /* 0x000fe4000f86103f */
[----:B------:R-:W-:-:S02]  /*22d0*/  @UP0 ULEA.HI.X UR7, UR12, UR7, UR9, 0x2, UP2 ;  /* 0x000000070c070291 */ /* 0x000fc400090f1409 */
[----:B------:R-:W-:Y:S01]  /*22e0*/  @UP1 ULEA.HI.X UR5, UR14, UR5, UR11, 0x2, UP3 ;  /* 0x000000050e051291 */ /* 0x000fe200098f140b */
[----:B------:R-:W-:Y:S02]  /*22f0*/  IMAD.U32 R2, RZ, RZ, UR6 ;  /* 0x00000006ff027e24 */ /* 0x000fe4000f8e00ff */
[----:B------:R-:W-:Y:S02]  /*2300*/  IMAD.U32 R4, RZ, RZ, UR4 ;  /* 0x00000004ff047e24 */ /* 0x000fe4000f8e00ff */
[----:B------:R-:W-:Y:S02]  /*2310*/  IMAD.U32 R3, RZ, RZ, UR7 ;  /* 0x00000007ff037e24 */ /* 0x000fe4000f8e00ff */
[----:B------:R-:W-:-:S03]  /*2320*/  IMAD.U32 R5, RZ, RZ, UR5 ;  /* 0x00000005ff057e24 */ /* 0x000fc6000f8e00ff */
[----:B------:R-:W2:Y:S04]  /*2330*/  @P0 LDG.E R7, desc[UR52][R2.64] ;  /* 0x0000003402070981 */ /* 0x000ea8000c1e1900 */
[----:B------:R-:W2:Y:S01]  /*2340*/  @P1 LDG.E R0, desc[UR52][R4.64] ;  /* 0x0000003404001981 */ /* 0x000ea2000c1e1900 */
[----:B------:R-:W-:Y:S01]  /*2350*/  ULEA.HI UR4, UR48, UR48, URZ, 0x1 ;  /* 0x0000003030047291 */ /* 0x000fe2000f8f083f */
[----:B------:R-:W-:-:S03]  /*2360*/  IMAD.U32 R8, RZ, RZ, UR49 ;  /* 0x00000031ff087e24 */ /* 0x000fc6000f8e00ff */
[----:B------:R-:W-:Y:S02]  /*2370*/  ULOP3.LUT UR4, UR4, 0xfffffffe, URZ, 0xc0, !UPT ;  /* 0xfffffffe04047892 */ /* 0x000fe4000f8ec03f */
[----:B------:R-:W-:Y:S02]  /*2380*/  ISETP.NE.AND P0, PT, R8, 0x3, PT ;  /* 0x000000030800780c */ /* 0x000fe40003f05270 */
[----:B------:R-:W-:-:S06]  /*2390*/  UIADD3 UR4, UR48, -UR4, URZ ;  /* 0x8000000430047290 */ /* 0x000fcc000fffe03f */
[----:B------:R-:W-:Y:S01]  /*23a0*/  IMAD.U32 R6, RZ, RZ, UR4 ;  /* 0x00000004ff067e24 */ /* 0x000fe2000f8e00ff */
[----:B------:R-:W-:-:S04]  /*23b0*/  ULDC UR4, c[0x0][0x9d8] ;  /* 0x0002760000047ab9 */ /* 0x000fc80000000800 */
[----:B------:R-:W-:-:S04]  /*23c0*/  SHF.L.U32 R6, R6, 0x1f, RZ ;  /* 0x0000001f06067819 */ /* 0x000fc800000006ff */
[----:B------:R-:W0:Y:S01]  /*23d0*/  SYNCS.PHASECHK.TRANS64.TRYWAIT P1, [UR36+0x22800], R6 ;  /* 0x02280006ff0075a7 */ /* 0x000e220008020164 */
[----:B--2---:R-:W-:-:S04]  /*23e0*/  FMUL.FTZ R0, R7, R0 ;  /* 0x0000000007007220 */ /* 0x004fc80000410000 */
[----:B------:R-:W-:Y:S01]  /*23f0*/  FMUL.FTZ R0, R0, UR4 ;  /* 0x0000000400007c20 */ /* 0x000fe20008410000 */
[----:B0-----:R-:W-:Y:S06]  /*2400*/  @!P1 BRA `(.L_x_1070) ;  /* 0x0000017c00dc9947 */ /* 0x001fec0003800000 */
.L_x_1270:
[----:B------:R-:W-:Y:S05]  /*2410*/  @!P0 BRA `(.L_x_1071) ;  /* 0x0000000000048947 */ /* 0x000fea0003800000 */
[----:B------:R-:W-:Y:S01]  /*2420*/  BPT.TRAP 0x1 ;  /* 0x000000040000795c */ /* 0x000fe20000300000 */
.L_x_1071:
[----:B------:R-:W-:Y:S02]  /*2430*/  IMAD.U32 R20, RZ, RZ, UR54 ;  /* 0x00000036ff147e24 */ /* 0x000fe4000f8e00ff */
[----:B0-----:R-:W-:-:S03]  /*2440*/  IMAD.U32 R3, RZ, RZ, UR51 ;  /* 0x00000033ff037e24 */ /* 0x001fc6000f8e00ff */
[----:B------:R-:W-:Y:S02]  /*2450*/  LEA R20, R20, UR36, 0x3 ;  /* 0x0000002414147c11 */ /* 0x000fe4000f8e18ff */
[----:B------:R-:W-:-:S04]  /*2460*/  SHF.L.U32 R3, R3, 0x1f, RZ ;  /* 0x0000001f03037819 */ /* 0x000fc800000006ff */
[----:B------:R0:W1:Y:S01]  /*2470*/  SYNCS.PHASECHK.TRANS64.TRYWAIT P2, [R20+URZ+0x22830], R3 ;  /* 0x02283003140075a7 */ /* 0x000062000804017f */
[----:B------:R-:W-:Y:S05]  /*2480*/  @!P0 BRA `(.L_x_1072) ;  /* 0x0000000000048947 */ /* 0x000fea0003800000 */
[----:B------:R-:W-:Y:S01]  /*2490*/  BPT.TRAP 0x1 ;  /* 0x000000040000795c */ /* 0x000fe20000300000 */
.L_x_1072:
[----:B------:R-:W2:Y:S02]  /*24a0*/  S2R R2, SR_TID.X ;  /* 0x0000000000027919 */ /* 0x000ea40000002100 */
[----:B--2---:R-:W-:Y:S01]  /*24b0*/  LOP3.LUT P1, RZ, R2, 0x7f, RZ, 0xc0, !PT ;  /* 0x0000007f02ff7812 */ /* 0x004fe2000782c0ff */
[----:B-1----:R-:W-:-:S12]  /*24c0*/  @P2 BRA `(.L_x_1073) ;  /* 0x0000000000082947 */ /* 0x002fd80003800000 */
[----:B------:R-:W1:Y:S02]  /*24d0*/  SYNCS.PHASECHK.TRANS64.TRYWAIT P2, [R20+URZ+0x22830], R3 ;  /* 0x02283003140075a7 */ /* 0x000e64000804017f */
[----:B-1----:R-:W-:Y:S05]  /*24e0*/  @!P2 BRA `(.L_x_1074) ;  /* 0x0000017c00bca947 */ /* 0x002fea0003800000 */
.L_x_1073:
[----:B------:R-:W-:Y:S05]  /*24f0*/  WARPSYNC.ALL ;  /* 0x0000000000007948 */ /* 0x000fea0003800000 */
[----:B------:R-:W-:Y:S01]  /*2500*/  UIADD3 UR4, UR36, 0x16400, URZ ;  /* 0x0001640024047890 */ /* 0x000fe2000fffe03f */
[----:B------:R-:W-:Y:S01]  /*2510*/  WARPGROUP.ARRIVE ;  /* 0x00000000000079c5 */ /* 0x000fe20000000000 */
[----:B------:R-:W-:Y:S01]  /*2520*/  ULOP3.LUT UR24, UR56, 0x10000, URZ, 0xfc, !UPT ;  /* 0x0001000038187892 */ /* 0x000fe2000f8efc3f */
[----:B------:R-:W-:Y:S01]  /*2530*/  VIADD R21, R17, UR42 ;  /* 0x0000002a11157c36 */ /* 0x000fe20008000000 */
[----:B------:R-:W-:Y:S01]  /*2540*/  USHF.R.U32.HI UR4, URZ, 0x4, UR4 ;  /* 0x000000043f047899 */ /* 0x000fe20008011604 */
[----:B01----:R-:W-:Y:S01]  /*2550*/  @!P1 VIADD R20, R20, 0x22840 ;  /* 0x0002284014149836 */ /* 0x003fe20000000000 */
[----:B------:R-:W-:Y:S01]  /*2560*/  UMOV UR25, 0x80000020 ;  /* 0x8000002000197882 */ /* 0x000fe20000000000 */
[----:B------:R-:W-:Y:S01]  /*2570*/  UMOV UR27, 0x80000020 ;  /* 0x80000020001b7882 */ /* 0x000fe20000000000 */
[----:B------:R-:W-:Y:S01]  /*2580*/  ULOP3.LUT UR4, UR4, 0x3fff, URZ, 0xc0, !UPT ;  /* 0x00003fff04047892 */ /* 0x000fe2000f8ec03f */
[----:B------:R-:W-:Y:S01]  /*2590*/  UMOV UR5, 0x80000020 ;  /* 0x8000002000057882 */ /* 0x000fe20000000000 */
[----:B------:R-:W-:-:S02]  /*25a0*/  UMOV UR7, 0x80000020 ;  /* 0x8000002000077882 */ /* 0x000fc40000000000 */
[----:B------:R-:W-:Y:S01]  /*25b0*/  ULOP3.LUT UR28, UR4, 0x10000, URZ, 0xfc, !UPT ;  /* 0x00010000041c7892 */ /* 0x000fe2000f8efc3f */
[----:B------:R-:W-:Y:S01]  /*25c0*/  @!P1 PRMT R20, RZ, 0x654, R20 ;  /* 0x00000654ff149816 */ /* 0x000fe20000000014 */
[----:B------:R-:W-:Y:S02]  /*25d0*/  UIADD3 UR4, UR24, 0x2, URZ ;  /* 0x0000000218047890 */ /* 0x000fe4000fffe03f */
[----:B------:R-:W-:Y:S02]  /*25e0*/  UIMAD UR26, UR54, 0x600, UR28 ;  /* 0x00000600361a78a4 */ /* 0x000fe4000f8e021c */
[----:B------:R-:W-:Y:S02]  /*25f0*/  UIADD3 UR8, UR24, 0x200, URZ ;  /* 0x0000020018087890 */ /* 0x000fe4000fffe03f */
[----:B------:R-:W-:Y:S02]  /*2600*/  UIADD3 UR6, UR26, 0x2, URZ ;  /* 0x000000021a067890 */ /* 0x000fe4000fffe03f */
[----:B------:R-:W-:Y:S01]  /*2610*/  UIADD3 UR10, UR26, 0x200, URZ ;  /* 0x000002001a0a7890 */ /* 0x000fe2000fffe03f */
[----:B------:R-:W-:-:S02]  /*2620*/  UMOV UR9, 0x80000020 ;  /* 0x8000002000097882 */ /* 0x000fc40000000000 */
[----:B------:R-:W-:Y:S01]  /*2630*/  QGMMA.64x128x32.F32.E4M3.E4M3 R24, gdesc[UR24], RZ, !UPT, gsb0 ;  /* 0x01e00000181879f3 */ /* 0x000fe2000c0008ff */
[----:B------:R-:W-:Y:S01]  /*2640*/  UMOV UR11, 0x80000020 ;  /* 0x80000020000b7882 */ /* 0x000fe20000000000 */
[----:B------:R-:W-:Y:S02]  /*2650*/  UIADD3 UR12, UR24, 0x202, URZ ;  /* 0x00000202180c7890 */ /* 0x000fe4000fffe03f */
[----:B------:R-:W-:Y:S01]  /*2660*/  UIADD3 UR14, UR26, 0x202, URZ ;  /* 0x000002021a0e7890 */ /* 0x000fe2000fffe03f */
[----:B------:R-:W-:Y:S01]  /*2670*/  UMOV UR13, 0x80000020 ;  /* 0x80000020000d7882 */ /* 0x000fe20000000000 */
[----:B------:R-:W-:Y:S01]  /*2680*/  UMOV UR15, 0x80000020 ;  /* 0x80000020000f7882 */ /* 0x000fe20000000000 */
[----:B------:R-:W-:Y:S02]  /*2690*/  UIADD3 UR16, UR24, 0x400, URZ ;  /* 0x0000040018107890 */ /* 0x000fe4000fffe03f */
[----:B------:R-:W-:Y:S01]  /*26a0*/  UIADD3 UR18, UR26, 0x400, URZ ;  /* 0x000004001a127890 */ /* 0x000fe2000fffe03f */
[----:B------:R-:W-:Y:S01]  /*26b0*/  UMOV UR17, 0x80000020 ;  /* 0x8000002000117882 */ /* 0x000fe20000000000 */
[----:B------:R-:W-:Y:S01]  /*26c0*/  UMOV UR19, 0x80000020 ;  /* 0x8000002000137882 */ /* 0x000fe20000000000 */
[----:B------:R-:W-:-:S02]  /*26d0*/  UIADD3 UR20, UR24, 0x402, URZ ;  /* 0x0000040218147890 */ /* 0x000fc4000fffe03f */
[----:B------:R-:W-:Y:S01]  /*26e0*/  UIADD3 UR22, UR26, 0x402, URZ ;  /* 0x000004021a167890 */ /* 0x000fe2000fffe03f */
[----:B------:R-:W-:Y:S01]  /*26f0*/  UMOV UR21, 0x80000020 ;  /* 0x8000002000157882 */ /* 0x000fe20000000000 */
[----:B------:R-:W-:Y:S01]  /*2700*/  UMOV UR23, 0x80000020 ;  /* 0x8000002000177882 */ /* 0x000fe20000000000 */
[----:B------:R-:W-:Y:S02]  /*2710*/  ULDC UR29, c[0x0][0x9dc] ;  /* 0x00027700001d7ab9 */ /* 0x000fe40000000800 */
[----:B------:R-:W-:Y:S01]  /*2720*/  ULOP3.LUT UR29, URZ, UR29, URZ, 0x33, !UPT ;  /* 0x0000001d3f1d7292 */ /* 0x000fe2000f8e333f */
[----:B------:R-:W-:Y:S02]  /*2730*/  WARPGROUP.DEPBAR.LE gsb0, 0x0 ;  /* 0x00008000000079c5 */ /* 0x000fe40000010000 */
[----:B------:R-:W-:-:S06]  /*2740*/  WARPGROUP.ARRIVE ;  /* 0x00000000000079c5 */ /* 0x000fcc0000000000 */
[----:B------:R-:W-:Y:S01]  /*2750*/  QGMMA.64x128x32.F32.E4M3.E4M3 R24, gdesc[UR4], R24, gsb0 ;  /* 0x01e00000041879f3 */ /* 0x000fe20008000818 */
[----:B------:R-:W-:Y:S02]  /*2760*/  ULDC UR6, c[0x0][0x448] ;  /* 0x0001120000067ab9 */ /* 0x000fe40000000800 */
[----:B------:R-:W-:-:S06]  /*2770*/  UISETP.NE.AND UP0, UPT, UR6, 0x1, UPT ;  /* 0x000000010600788c */ /* 0x000fcc000bf05270 */
[----:B------:R-:W-:Y:S02]  /*2780*/  PLOP3.LUT P2, PT, PT, PT, UP0, 0x80, 0x0 ;  /* 0x000000000000781c */ /* 0x000fe40003f4f008 */
[----:B------:R-:W-:-:S03]  /*2790*/  PLOP3.LUT P3, PT, PT, PT, UP0, 0x80, 0x0 ;  /* 0x000000000000781c */ /* 0x000fc60003f6f008 */
[----:B------:R-:W-:Y:S01]  /*27a0*/  @UP0 ULDC UR6, c[0x0][0x44c] ;  /* 0x0001130000060ab9 */ /* 0x000fe20000000800 */
        /* <DEDUP_REMOVED lines=15> */
[----:B------:R-:W-:Y:S01]  /*28a0*/  @P2 IMAD.HI.U32 R35, R21, UR6, RZ ;  /* 0x0000000615232c27 */ /* 0x000fe2000f8e00ff */
[----:B------:R-:W-:Y:S01]  /*28b0*/  @UP0 ULDC UR6, c[0x0][0x450] ;  /* 0x0001140000060ab9 */ /* 0x000fe20000000800 */
[----:B------:R0:W1:Y:S02]  /*28c0*/  MUFU.TANH R89, R57 ;  /* 0x0000003900597308 */ /* 0x0000640000002400 */
        /* <DEDUP_REMOVED lines=8> */
[C---:B0-----:R-:W-:Y:S01]  /*2950*/  FMUL.FTZ R57, R0.reuse, R75 ;  /* 0x0000004b00397220 */ /* 0x041fe20000410000 */
[----:B------:R-:W-:Y:S01]  /*2960*/  IMAD.MOV.U32 R75, RZ, RZ, R21 ;  /* 0x000000ffff4b7224 */ /* 0x000fe200078e0015 */
[----:B------:R-:W-:Y:S01]  /*2970*/  @P3 SHF.R.U32.HI R75, RZ, UR6, R35 ;  /* 0x00000006ff4b3c19 */ /* 0x000fe20008011623 */
[C---:B------:R-:W-:Y:S01]  /*2980*/  FMUL.FTZ R56, R0.reuse, R56 ;  /* 0x0000003800387220 */ /* 0x040fe20000410000 */
[----:B------:R-:W-:Y:S01]  /*2990*/  IMAD.MOV.U32 R35, RZ, RZ, -0x80 ;  /* 0xffffff80ff237424 */ /* 0x000fe200078e00ff */
[----:B------:R-:W-:Y:S01]  /*29a0*/  ULDC.64 UR6, c[0x0][0x9e0] ;  /* 0x0002780000067ab9 */ /* 0x000fe20000000a00 */
[C---:B------:R-:W-:Y:S01]  /*29b0*/  FMUL.FTZ R2, R0.reuse, R26 ;  /* 0x0000001a00027220 */ /* 0x040fe20000410000 */
[----:B------:R-:W0:Y:S01]  /*29c0*/  SHFL.IDX PT, R59, R75, RZ, 0x1c1f ;  /* 0x001c1fff4b3b7589 */ /* 0x000e2200000e0000 */
[C---:B------:R-:W-:Y:S01]  /*29d0*/  FMUL.FTZ R4, R0.reuse, R27 ;  /* 0x0000001b00047220 */ /* 0x040fe20000410000 */
[C---:B------:R-:W-:Y:S01]  /*29e0*/  FMUL.FTZ R28, R0.reuse, R33 ;  /* 0x00000021001c7220 */ /* 0x040fe20000410000 */
[C---:B------:R-:W-:Y:S01]  /*29f0*/  FMUL.FTZ R26, R0.reuse, R29 ;  /* 0x0000001d001a7220 */ /* 0x040fe20000410000 */
[C---:B------:R-:W-:Y:S01]  /*2a00*/  FMUL.FTZ R6, R0.reuse, R31 ;  /* 0x0000001f00067220 */ /* 0x040fe20000410000 */
[C---:B------:R-:W-:Y:S01]  /*2a10*/  FMUL.FTZ R27, R0.reuse, R32 ;  /* 0x00000020001b7220 */ /* 0x040fe20000410000 */
[C---:B------:R-:W-:Y:S01]  /*2a20*/  FMUL.FTZ R7, R0.reuse, R34 ;  /* 0x0000002200077220 */ /* 0x040fe20000410000 */
[C---:B------:R-:W-:Y:S01]  /*2a30*/  FMUL.FTZ R33, R0.reuse, R44 ;  /* 0x0000002c00217220 */ /* 0x040fe20000410000 */
[----:B------:R-:W-:Y:S01]  /*2a40*/  UISETP.GE.AND UP1, UPT, UR7, 0x1, UPT ;  /* 0x000000010700788c */ /* 0x000fe2000bf26270 */
        /* <DEDUP_REMOVED lines=12> */
[----:B------:R2:W3:Y:S01]  /*2b10*/  MUFU.TANH R36, R49 ;  /* 0x0000003100247308 */ /* 0x0004e20000002400 */
[C---:B------:R-:W-:Y:S01]  /*2b20*/  FMUL.FTZ R40, R0.reuse, R50 ;  /* 0x0000003200287220 */ /* 0x040fe20000410000 */
[C---:B------:R-:W-:Y:S01]  /*2b30*/  FMUL.FTZ R41, R0.reuse, R51 ;  /* 0x0000003300297220 */ /* 0x040fe20000410000 */
[C---:B------:R-:W-:Y:S01]  /*2b40*/  FMUL.FTZ R43, R0.reuse, R54 ;  /* 0x00000036002b7220 */ /* 0x040fe20000410000 */
[----:B------:R-:W-:Y:S01]  /*2b50*/  FMUL.FTZ R45, R0, R58 ;  /* 0x0000003a002d7220 */ /* 0x000fe20000410000 */
[----:B------:R4:W-:Y:S01]  /*2b60*/  @!P1 SYNCS.ARRIVE.TRANS64.RED.A1T0 RZ, [R20+URZ], RZ ;  /* 0x000000ff14ff99a7 */ /* 0x0009e2000810043f */
[----:B------:R-:W-:-:S02]  /*2b70*/  IMAD R79, R88, R35, 0x80 ;  /* 0x00000080584f7424 */ /* 0x000fc400078e0223 */
[C---:B------:R-:W-:Y:S01]  /*2b80*/  FMUL.FTZ R30, R0.reuse, R37 ;  /* 0x00000025001e7220 */ /* 0x040fe20000410000 */
[----:B------:R5:W0:Y:S01]  /*2b90*/  MUFU.TANH R42, R53 ;  /* 0x00000035002a7308 */ /* 0x000a220000002400 */
[C---:B------:R-:W-:Y:S01]  /*2ba0*/  FMUL.FTZ R48, R0.reuse, R48 ;  /* 0x0000003000307220 */ /* 0x040fe20000410000 */
[C---:B------:R-:W-:Y:S01]  /*2bb0*/  FMUL.FTZ R47, R0.reuse, R62 ;  /* 0x0000003e002f7220 */ /* 0x040fe20000410000 */
[C---:B--2---:R-:W-:Y:S01]  /*2bc0*/  FMUL.FTZ R49, R0.reuse, R63 ;  /* 0x0000003f00317220 */ /* 0x044fe20000410000 */
[C---:B------:R-:W-:Y:S01]  /*2bd0*/  FMUL.FTZ R50, R0.reuse, R66 ;  /* 0x0000004200327220 */ /* 0x040fe20000410000 */
[C---:B------:R-:W-:Y:S01]  /*2be0*/  FMUL.FTZ R51, R0.reuse, R67 ;  /* 0x0000004300337220 */ /* 0x040fe20000410000 */
[C---:B------:R-:W-:Y:S01]  /*2bf0*/  FMUL.FTZ R54, R0.reuse, R71 ;  /* 0x0000004700367220 */ /* 0x040fe20000410000 */
[C---:B------:R-:W-:Y:S01]  /*2c00*/  FMUL.FTZ R76, R0.reuse, R76 ;  /* 0x0000004c004c7220 */ /* 0x040fe20000410000 */
[----:B------:R2:W0:Y:S01]  /*2c10*/  MUFU.TANH R55, R56 ;  /* 0x0000003800377308 */ /* 0x0004220000002400 */
[C---:B-----5:R-:W-:Y:S01]  /*2c20*/  FMUL.FTZ R53, R0.reuse, R70 ;  /* 0x0000004600357220 */ /* 0x060fe20000410000 */
[C---:B------:R-:W-:Y:S01]  /*2c30*/  FMUL.FTZ R77, R0.reuse, R77 ;  /* 0x0000004d004d7220 */ /* 0x040fe20000410000 */
[C---:B------:R-:W-:Y:S01]  /*2c40*/  FMUL.FTZ R58, R0.reuse, R78 ;  /* 0x0000004e003a7220 */ /* 0x040fe20000410000 */
[C---:B------:R-:W-:Y:S01]  /*2c50*/  FMUL.FTZ R80, R0.reuse, R80 ;  /* 0x0000005000507220 */ /* 0x040fe20000410000 */
[C---:B------:R-:W-:Y:S01]  /*2c60*/  FMUL.FTZ R81, R0.reuse, R81 ;  /* 0x0000005100517220 */ /* 0x040fe20000410000 */
[C---:B------:R-:W-:Y:S01]  /*2c70*/  FMUL.FTZ R15, R0.reuse, R82 ;  /* 0x00000052000f7220 */ /* 0x040fe20000410000 */
[C---:B------:R-:W-:Y:S01]  /*2c80*/  FMUL.FTZ R14, R0.reuse, R83 ;  /* 0x00000053000e7220 */ /* 0x040fe20000410000 */
[C---:B------:R-:W-:Y:S01]  /*2c90*/  FMUL.FTZ R84, R0.reuse, R84 ;  /* 0x0000005400547220 */ /* 0x040fe20000410000 */
[C---:B--2---:R-:W-:Y:S01]  /*2ca0*/  FMUL.FTZ R56, R0.reuse, R74 ;  /* 0x0000004a00387220 */ /* 0x044fe20000410000 */
[C---:B------:R-:W-:Y:S01]  /*2cb0*/  FMUL.FTZ R85, R0.reuse, R85 ;  /* 0x0000005500557220 */ /* 0x040fe20000410000 */
[C---:B------:R-:W-:Y:S01]  /*2cc0*/  FMUL.FTZ R21, R0.reuse, R86 ;  /* 0x0000005600157220 */ /* 0x040fe20000410000 */
[C---:B----4-:R-:W-:Y:S01]  /*2cd0*/  FMUL.FTZ R20, R0.reuse, R87 ;  /* 0x0000005700147220 */ /* 0x050fe20000410000 */
[----:B------:R2:W4:Y:S01]  /*2ce0*/  MUFU.TANH R37, R52 ;  /* 0x0000003400257308 */ /* 0x0005220000002400 */
        /* <DEDUP_REMOVED lines=8> */
[----:B--2---:R-:W-:Y:S01]  /*2d70*/  IMAD.U32 R52, RZ, RZ, UR47 ;  /* 0x0000002fff347e24 */ /* 0x004fe2000f8e00ff */
[----:B------:R-:W-:Y:S01]  /*2d80*/  PLOP3.LUT P2, PT, PT, PT, UP1, 0x40, 0x0 ;  /* 0x000000000000781c */ /* 0x000fe20003f4e818 */
[----:B------:R-:W2:Y:S01]  /*2d90*/  MUFU.TANH R3, R3 ;  /* 0x0000000300037308 */ /* 0x000ea20000002400 */
[----:B------:R-:W-:-:S02]  /*2da0*/  IADD3 R35, -R16, 0x1, R79 ;  /* 0x0000000110237810 */ /* 0x000fc40007ffe14f */
[----:B------:R-:W-:Y:S02]  /*2db0*/  IADD3 R82, -R16, UR41, R79 ;  /* 0x0000002910527c10 */ /* 0x000fe4000fffe14f */
[----:B------:R-:W-:Y:S02]  /*2dc0*/  IADD3 R35, -R52, UR41, R35 ;  /* 0x0000002934237c10 */ /* 0x000fe4000fffe123 */
[----:B------:R-:W-:Y:S01]  /*2dd0*/  LEA R78, R88, 0xffffff80, 0x7 ;  /* 0xffffff80584e7811 */ /* 0x000fe200078e38ff */
[----:B------:R-:W1:Y:S02]  /*2de0*/  MUFU.TANH R24, R24 ;  /* 0x0000001800187308 */ /* 0x000e640000002400 */
[C---:B------:R-:W-:Y:S02]  /*2df0*/  VIADD R83, R35.reuse, UR6 ;  /* 0x0000000623537c36 */ /* 0x040fe40008000000 */
[----:B------:R-:W-:-:S03]  /*2e00*/  VIADD R86, R35, UR29 ;  /* 0x0000001d23567c36 */ /* 0x000fc60008000000 */
[----:B0-----:R-:W-:Y:S01]  /*2e10*/  VIADDMNMX R52, R59, R83, R82, PT ;  /* 0x000000533b347246 */ /* 0x001fe20003800152 */
[----:B------:R-:W0:Y:S01]  /*2e20*/  MUFU.TANH R2, R2 ;  /* 0x0000000200027308 */ /* 0x000e220000002400 */
[----:B------:R-:W-:-:S07]  /*2e30*/  IMAD.IADD R74, R86, 0x1, R59 ;  /* 0x00000001564a7824 */ /* 0x000fce00078e023b */
        /* <DEDUP_REMOVED lines=29> */
[----:B------:R0:W0:Y:S08]  /*3010*/  MUFU.TANH R91, R61 ;  /* 0x0000003d005b7308 */ /* 0x0000300000002400 */
        /* <DEDUP_REMOVED lines=26> */
[----:B-1234-:R-:W-:Y:S05]  /*31c0*/  @P2 BRA `(.L_x_1075) ;  /* 0x00000000005c2947 */ /* 0x01efea0003800000 */
[----:B0-----:R-:W-:Y:S01]  /*31d0*/  IMAD.U32 R60, RZ, RZ, UR47 ;  /* 0x0000002fff3c7e24 */ /* 0x001fe2000f8e00ff */
[----:B------:R-:W-:Y:S04]  /*31e0*/  BSSY B0, `(.L_x_1076) ;  /* 0x0000011000007945 */ /* 0x000fe80003800000 */
[----:B------:R-:W-:-:S04]  /*31f0*/  IADD3 R35, -R60, UR41, R59 ;  /* 0x000000293c237c10 */ /* 0x000fc8000fffe13b */
[----:B------:R-:W-:-:S13]  /*3200*/  ISETP.GT.AND P2, PT, R35, -0x1, PT ;  /* 0xffffffff2300780c */ /* 0x000fda0003f44270 */
[----:B------:R-:W-:Y:S05]  /*3210*/  @P2 BRA `(.L_x_1077) ;  /* 0x0000000000202947 */ /* 0x000fea0003800000 */
[----:B------:R-:W-:Y:S01]  /*3220*/  UISETP.NE.AND UP2, UPT, UR7, 0x1, UPT ;  /* 0x000000010700788c */ /* 0x000fe2000bf45270 */
[----:B------:R-:W-:-:S05]  /*3230*/  LOP3.LUT R35, RZ, R35, RZ, 0x33, !PT ;  /* 0x00000023ff237212 */ /* 0x000fca00078e33ff */
[----:B------:R-:W-:-:S05]  /*3240*/  PLOP3.LUT P2, PT, PT, PT, UP2, 0x80, 0x0 ;  /* 0x000000000000781c */ /* 0x000fca0003f4f028 */
[----:B------:R-:W-:-:S08]  /*3250*/  @UP2 ULDC.64 UR10, c[0x0][0x9e8] ;  /* 0x00027a00000a2ab9 */ /* 0x000fd00000000a00 */
[----:B------:R-:W-:-:S05]  /*3260*/  @P2 IMAD.HI.U32 R59, R35, UR10, RZ ;  /* 0x0000000a233b2c27 */ /* 0x000fca000f8e00ff */
[----:B------:R-:W-:-:S04]  /*3270*/  @P2 SHF.R.U32.HI R35, RZ, UR11, R59 ;  /* 0x0000000bff232c19 */ /* 0x000fc8000801163b */
[----:B------:R-:W-:Y:S01]  /*3280*/  LOP3.LUT R35, RZ, R35, RZ, 0x33, !PT ;  /* 0x00000023ff237212 */ /* 0x000fe200078e33ff */
[----:B------:R-:W-:Y:S06]  /*3290*/  BRA `(.L_x_1078) ;  /* 0x0000000000147947 */ /* 0x000fec0003800000 */
.L_x_1077:
[----:B------:R-:W-:-:S06]  /*32a0*/  UISETP.NE.AND UP2, UPT, UR7, 0x1, UPT ;  /* 0x000000010700788c */ /* 0x000fcc000bf45270 */
[----:B------:R-:W-:-:S05]  /*32b0*/  PLOP3.LUT P2, PT, PT, PT, UP2, 0x80, 0x0 ;  /* 0x000000000000781c */ /* 0x000fca0003f4f028 */
[----:B------:R-:W-:-:S08]  /*32c0*/  @UP2 ULDC.64 UR10, c[0x0][0x9e8] ;  /* 0x00027a00000a2ab9 */ /* 0x000fd00000000a00 */
[----:B------:R-:W-:-:S05]  /*32d0*/  @P2 IMAD.HI.U32 R59, R35, UR10, RZ ;  /* 0x0000000a233b2c27 */ /* 0x000fca000f8e00ff */
[----:B------:R-:W-:-:S07]  /*32e0*/  @P2 SHF.R.U32.HI R35, RZ, UR11, R59 ;  /* 0x0000000bff232c19 */ /* 0x000fce000801163b */
.L_x_1078:
[----:B------:R-:W-:Y:S05]  /*32f0*/  BSYNC B0 ;  /* 0x0000000000007941 */ /* 0x000fea0003800000 */
.L_x_1076:
[----:B------:R-:W-:-:S04]  /*3300*/  IMAD R35, R35, UR7, -R78 ;  /* 0x0000000723237c24 */ /* 0x000fc8000f8e0a4e */
[----:B------:R-:W-:-:S05]  /*3310*/  IMAD.IADD R35, R35, 0x1, -R16 ;  /* 0x0000000123237824 */ /* 0x000fca00078e0a10 */
[----:B------:R-:W-:Y:S02]  /*3320*/  VIMNMX R74, R74, R35, !PT ;  /* 0x000000234a4a7248 */ /* 0x000fe40007fe0100 */
[----:B------:R-:W-:-:S07]  /*3330*/  VIADDMNMX R52, R35, UR7, R52, PT ;  /* 0x0000000723347c46 */ /* 0x000fce000b800134 */
.L_x_1075:
[C---:B------:R-:W-:Y:S02]  /*3340*/  ISETP.GE.AND P2, PT, R79.reuse, 0x2, PT ;  /* 0x000000024f00780c */ /* 0x040fe40003f46270 */
[C---:B------:R-:W-:Y:S02]  /*3350*/  ISETP.GE.AND P5, PT, R79.reuse, 0xa, PT ;  /* 0x0000000a4f00780c */ /* 0x040fe40003fa6270 */
[----:B------:R-:W-:Y:S02]  /*3360*/  ISETP.GT.AND P3, PT, R74, 0x1, !P2 ;  /* 0x000000014a00780c */ /* 0x000fe40005764270 */
[----:B------:R-:W-:Y:S02]  /*3370*/  ISETP.GE.AND P4, PT, R79, 0x9, PT ;  /* 0x000000094f00780c */ /* 0x000fe40003f86270 */
[----:B------:R-:W-:Y:S02]  /*3380*/  ISETP.LT.OR P3, PT, R52, 0x2, P3 ;  /* 0x000000023400780c */ /* 0x000fe40001f61670 */
[----:B------:R-:W-:-:S02]  /*3390*/  P2R R87, PR, RZ, 0x10 ;  /* 0x00000010ff577803 */ /* 0x000fc40000000000 */
[----:B0-----:R-:W-:Y:S02]  /*33a0*/  FSEL R61, R24, -INF , !P3 ;  /* 0xff800000183d7808 */ /* 0x001fe40005800000 */
[----:B------:R-:W-:Y:S02]  /*33b0*/  ISETP.GT.AND P3, PT, R74, 0x9, !P5 ;  /* 0x000000094a00780c */ /* 0x000fe40006f64270 */
[----:B------:R-:W-:Y:S02]  /*33c0*/  P2R R98, PR, RZ, 0x20 ;  /* 0x00000020ff627803 */ /* 0x000fe40000000000 */
[----:B------:R-:W-:Y:S02]  /*33d0*/  ISETP.LT.OR P3, PT, R52, 0xa, P3 ;  /* 0x0000000a3400780c */ /* 0x000fe40001f61670 */
[----:B------:R-:W-:Y:S02]  /*33e0*/  ISETP.GT.AND P4, PT, R74, 0x8, !P4 ;  /* 0x000000084a00780c */ /* 0x000fe40006784270 */
[----:B------:R-:W-:-:S02]  /*33f0*/  ISETP.GE.AND P5, PT, R79, 0x11, PT ;  /* 0x000000114f00780c */ /* 0x000fc40003fa6270 */
[----:B------:R-:W-:Y:S02]  /*3400*/  FSEL R63, R26, -INF , !P3 ;  /* 0xff8000001a3f7808 */ /* 0x000fe40005800000 */
[----:B------:R-:W-:Y:S02]  /*3410*/  ISETP.LT.OR P4, PT, R52, 0x9, P4 ;  /* 0x000000093400780c */ /* 0x000fe40002781670 */
[----:B------:R-:W-:Y:S02]  /*3420*/  ISETP.GT.AND P3, PT, R74, 0x10, !P5 ;  /* 0x000000104a00780c */ /* 0x000fe40006f64270 */
[----:B------:R-:W-:Y:S02]  /*3430*/  FSEL R60, R25, -INF , !P4 ;  /* 0xff800000193c7808 */ /* 0x000fe40006000000 */
        /* <DEDUP_REMOVED lines=23> */
[----:B------:R-:W-:Y:S01]  /*35b0*/  ISETP.GT.AND P3, PT, R74, 0x21, !P4 ;  /* 0x000000214a00780c */ /* 0x000fe20006764270 */
[----:B------:R-:W0:Y:S01]  /*35c0*/  SHFL.IDX PT, R31, R75, 0x1, 0x1c1f ;  /* 0x003c1f004b1f7f89 */ /* 0x000e2200000e0000 */
        /* <DEDUP_REMOVED lines=92> */
[----:B------:R-:W-:Y:S02]  /*3b90*/  P2R R99, PR, RZ, 0x20 ;  /* 0x00000020ff637803 */ /* 0x000fe40000000000 */
[----:B------:R-:W-:Y:S02]  /*3ba0*/  FSEL R27, R77, -INF , !P3 ;  /* 0xff8000004d1b7808 */ /* 0x000fe40005800000 */
[----:B------:R-:W-:-:S04]  /*3bb0*/  ISETP.GE.AND P3, PT, R79, 0x71, PT ;  /* 0x000000714f00780c */ /* 0x000fc80003f66270 */
[----:B------:R-:W-:-:S04]  /*3bc0*/  ISETP.GT.AND P4, PT, R74, 0x70, !P3 ;  /* 0x000000704a00780c */ /* 0x000fc80005f84270 */
[----:B------:R-:W-:-:S04]  /*3bd0*/  ISETP.LT.OR P4, PT, R52, 0x71, P4 ;  /* 0x000000713400780c */ /* 0x000fc80002781670 */
        /* <DEDUP_REMOVED lines=14> */
[----:B------:R-:W-:-:S04]  /*3cc0*/  ISETP.GE.AND P6, PT, R79, 0x7a, PT ;  /* 0x0000007a4f00780c */ /* 0x000fc80003fc6270 */
[----:B------:R-:W-:Y:S02]  /*3cd0*/  P2R R79, PR, RZ, 0x40 ;  /* 0x00000040ff4f7803 */ /* 0x000fe40000000000 */
[----:B------:R-:W-:Y:S01]  /*3ce0*/  ISETP.GT.AND P6, PT, R74, 0x79, !P6 ;  /* 0x000000794a00780c */ /* 0x000fe200077c4270 */
[----:B0-----:R-:W-:-:S03]  /*3cf0*/  IMAD.IADD R74, R86, 0x1, R31 ;  /* 0x00000001564a7824 */ /* 0x001fc600078e021f */
[----:B------:R-:W-:Y:S02]  /*3d00*/  ISETP.LT.OR P6, PT, R52, 0x7a, P6 ;  /* 0x0000007a3400780c */ /* 0x000fe400037c1670 */
[----:B------:R-:W-:Y:S02]  /*3d10*/  VIADDMNMX R52, R31, R83, R82, PT ;  /* 0x000000531f347246 */ /* 0x000fe40003800152 */
[----:B------:R-:W-:Y:S02]  /*3d20*/  FSEL R3, R85, -INF , !P6 ;  /* 0xff80000055037808 */ /* 0x000fe40007000000 */
[----:B------:R-:W-:-:S13]  /*3d30*/  PLOP3.LUT P6, PT, PT, PT, UP1, 0x40, 0x0 ;  /* 0x000000000000781c */ /* 0x000fda0003fce818 */
[----:B------:R-:W-:Y:S05]  /*3d40*/  @P6 BRA `(.L_x_1079) ;  /* 0x0000000000646947 */ /* 0x000fea0003800000 */
[----:B------:R-:W-:Y:S01]  /*3d50*/  IMAD.U32 R32, RZ, RZ, UR47 ;  /* 0x0000002fff207e24 */ /* 0x000fe2000f8e00ff */
        /* <DEDUP_REMOVED lines=8> */
[----:B------:R-:W-:Y:S01]  /*3de0*/  @P6 IMAD.HI.U32 R32, R31, UR10, RZ ;  /* 0x0000000a1f206c27 */ /* 0x000fe2000f8e00ff */
[----:B------:R-:W-:-:S13]  /*3df0*/  PLOP3.LUT P6, PT, PT, PT, UP2, 0x80, 0x0 ;  /* 0x000000000000781c */ /* 0x000fda0003fcf028 */
[----:B------:R-:W-:-:S04]  /*3e00*/  @P6 SHF.R.U32.HI R31, RZ, UR11, R32 ;  /* 0x0000000bff1f6c19 */ /* 0x000fc80008011620 */
[----:B------:R-:W-:Y:S01]  /*3e10*/  LOP3.LUT R31, RZ, R31, RZ, 0x33, !PT ;  /* 0x0000001fff1f7212 */ /* 0x000fe200078e33ff */
[----:B------:R-:W-:Y:S06]  /*3e20*/  BRA `(.L_x_1082) ;  /* 0x0000000000187947 */ /* 0x000fec0003800000 */
.L_x_1081:
[----:B------:R-:W-:-:S06]  /*3e30*/  UISETP.NE.AND UP2, UPT, UR7, 0x1, UPT ;  /* 0x000000010700788c */ /* 0x000fcc000bf45270 */
[----:B------:R-:W-:-:S05]  /*3e40*/  PLOP3.LUT P6, PT, PT, PT, UP2, 0x80, 0x0 ;  /* 0x000000000000781c */ /* 0x000fca0003fcf028 */
[----:B------:R-:W-:-:S08]  /*3e50*/  @UP2 ULDC.64 UR10, c[0x0][0x9e8] ;  /* 0x00027a00000a2ab9 */ /* 0x000fd00000000a00 */
[----:B------:R-:W-:Y:S01]  /*3e60*/  @P6 IMAD.HI.U32 R32, R31, UR10, RZ ;  /* 0x0000000a1f206c27 */ /* 0x000fe2000f8e00ff */
[----:B------:R-:W-:-:S13]  /*3e70*/  PLOP3.LUT P6, PT, PT, PT, UP2, 0x80, 0x0 ;  /* 0x000000000000781c */ /* 0x000fda0003fcf028 */
[----:B------:R-:W-:-:S07]  /*3e80*/  @P6 SHF.R.U32.HI R31, RZ, UR11, R32 ;  /* 0x0000000bff1f6c19 */ /* 0x000fce0008011620 */
.L_x_1082:
[----:B------:R-:W-:Y:S05]  /*3e90*/  BSYNC B0 ;  /* 0x0000000000007941 */ /* 0x000fea0003800000 */
.L_x_1080:
[----:B------:R-:W-:-:S04]  /*3ea0*/  IMAD R31, R31, UR7, -R78 ;  /* 0x000000071f1f7c24 */ /* 0x000fc8000f8e0a4e */
[----:B------:R-:W-:-:S05]  /*3eb0*/  IMAD.IADD R31, R31, 0x1, -R16 ;  /* 0x000000011f1f7824 */ /* 0x000fca00078e0a10 */
[----:B------:R-:W-:Y:S02]  /*3ec0*/  VIMNMX R74, R74, R31, !PT ;  /* 0x0000001f4a4a7248 */ /* 0x000fe40007fe0100 */
[----:B------:R-:W-:-:S07]  /*3ed0*/  VIADDMNMX R52, R31, UR7, R52, PT ;  /* 0x000000071f347c46 */ /* 0x000fce000b800134 */
.L_x_1079:
[----:B------:R-:W-:Y:S01]  /*3ee0*/  ISETP.GT.AND P2, PT, R74, 0x1, !P2 ;  /* 0x000000014a00780c */ /* 0x000fe20005744270 */
[----:B------:R-:W-:Y:S01]  /*3ef0*/  ULDC UR10, c[0x0][0x988] ;  /* 0x00026200000a7ab9 */ /* 0x000fe20000000800 */
[----:B------:R-:W-:Y:S01]  /*3f00*/  ISETP.NE.AND P6, PT, R99, RZ, PT ;  /* 0x000000ff6300720c */ /* 0x000fe20003fc5270 */
[----:B------:R-:W-:Y:S01]  /*3f10*/  @UP0 ULDC UR14, c[0x0][0x44c] ;  /* 0x00011300000e0ab9 */ /* 0x000fe20000000800 */
[----:B------:R-:W-:Y:S01]  /*3f20*/  ISETP.LT.OR P2, PT, R52, 0x2, P2 ;  /* 0x000000023400780c */ /* 0x000fe20001741670 */
[----:B------:R-:W-:Y:S01]  /*3f30*/  UIMAD.WIDE.U32 UR14, UR42, UR14, URZ ;  /* 0x0000000e2a0e72a5 */ /* 0x000fe2000f8e003f */
[----:B------:R-:W-:Y:S01]  /*3f40*/  ISETP.GT.AND P3, PT, R74, 0x70, !P3 ;  /* 0x000000704a00780c */ /* 0x000fe20005f64270 */
[----:B------:R-:W-:Y:S01]  /*3f50*/  @UP0 ULDC UR18, c[0x0][0x450] ;  /* 0x0001140000120ab9 */ /* 0x000fe20000000800 */
[----:B------:R-:W-:Y:S01]  /*3f60*/  FSEL R4, R4, -INF , !P2 ;  /* 0xff80000004047808 */ /* 0x000fe20005000000 */
[----:B------:R-:W-:Y:S01]  /*3f70*/  UMOV UR11, UR42 ;  /* 0x0000002a000b7c82 */ /* 0x000fe20008000000 */
[----:B------:R-:W-:Y:S01]  /*3f80*/  ISETP.NE.AND P2, PT, R87, RZ, PT ;  /* 0x000000ff5700720c */ /* 0x000fe20003f45270 */
[----:B------:R-:W-:Y:S01]  /*3f90*/  @UP0 USHF.R.U32.HI UR11, URZ, UR18, UR15 ;  /* 0x000000123f0b0299 */ /* 0x000fe2000801160f */
[----:B------:R-:W-:-:S02]  /*3fa0*/  ISETP.GT.AND P4, PT, R74, 0x71, !P4 ;  /* 0x000000714a00780c */ /* 0x000fc40006784270 */
[C---:B------:R-:W-:Y:S01]  /*3fb0*/  ISETP.GT.AND P2, PT, R74.reuse, 0x8, !P2 ;  /* 0x000000084a00780c */ /* 0x040fe20005744270 */
[----:B------:R-:W-:Y:S01]  /*3fc0*/  UIADD3 UR55, UR55, UR11, URZ ;  /* 0x0000000b37377290 */ /* 0x000fe2000fffe03f */
[----:B------:R-:W-:Y:S02]  /*3fd0*/  ISETP.GT.AND P5, PT, R74, 0x78, !P5 ;  /* 0x000000784a00780c */ /* 0x000fe40006fa4270 */
[C---:B------:R-:W-:Y:S01]  /*3fe0*/  ISETP.LT.OR P2, PT, R52.reuse, 0x9, P2 ;  /* 0x000000093400780c */ /* 0x040fe20001741670 */
[----:B------:R-:W-:Y:S01]  /*3ff0*/  UIADD3 UR6, UR55, UR6, URZ ;  /* 0x0000000637067290 */ /* 0x000fe2000fffe03f */
[----:B------:R-:W-:Y:S02]  /*4000*/  ISETP.LT.OR P3, PT, R52, 0x71, P3 ;  /* 0x000000713400780c */ /* 0x000fe40001f61670 */
[----:B------:R-:W-:Y:S02]  /*4010*/  FSEL R31, R5, -INF , !P2 ;  /* 0xff800000051f7808 */ /* 0x000fe40005000000 */
[----:B------:R-:W-:-:S02]  /*4020*/  ISETP.NE.AND P2, PT, R98, RZ, PT ;  /* 0x000000ff6200720c */ /* 0x000fc40003f45270 */
[----:B------:R-:W-:Y:S02]  /*4030*/  FMNMX.FTZ R5, R77, R61, !PT ;  /* 0x0000003d4d057209 */ /* 0x000fe40007810000 */
[----:B------:R-:W-:Y:S02]  /*4040*/  ISETP.GT.AND P2, PT, R74, 0x9, !P2 ;  /* 0x000000094a00780c */ /* 0x000fe40005744270 */
[C---:B------:R-:W-:Y:S02]  /*4050*/  ISETP.LT.OR P4, PT, R52.reuse, 0x72, P4 ;  /* 0x000000723400780c */ /* 0x040fe40002781670 */
[----:B------:R-:W-:Y:S02]  /*4060*/  ISETP.LT.OR P2, PT, R52, 0xa, P2 ;  /* 0x0000000a3400780c */ /* 0x000fe40001741670 */
[----:B------:R-:W-:Y:S02]  /*4070*/  FSEL R15, R15, -INF , !P3 ;  /* 0xff8000000f0f7808 */ /* 0x000fe40005800000 */
[----:B------:R-:W-:-:S02]  /*4080*/  FSEL R32, R6, -INF , !P2 ;  /* 0xff80000006207808 */ /* 0x000fc40005000000 */
[----:B------:R-:W-:Y:S02]  /*4090*/  ISETP.GT.AND P2, PT, R74, 0x10, !P6 ;  /* 0x000000104a00780c */ /* 0x000fe40007744270 */
[----:B------:R-:W-:Y:S02]  /*40a0*/  ISETP.NE.AND P6, PT, R110, RZ, PT ;  /* 0x000000ff6e00720c */ /* 0x000fe40003fc5270 */
        /* <DEDUP_REMOVED lines=70> */
[C---:B------:R-:W-:Y:S02]  /*4510*/  ISETP.LT.OR P2, PT, R52.reuse, 0x39, P2 ;  /* 0x000000393400780c */ /* 0x040fe40001741670 */
[----:B------:R-:W-:Y:S01]  /*4520*/  ISETP.LT.OR P5, PT, R52, 0x79, P5 ;  /* 0x000000793400780c */ /* 0x000fe20002fa1670 */
[----:B------:R-:W0:Y:S01]  /*4530*/  SHFL.BFLY PT, R6, R5, 0x2, 0x1f ;  /* 0x0c401f0005067f89 */ /* 0x000e2200000e0000 */
[----:B------:R-:W-:Y:S02]  /*4540*/  FSEL R43, R43, -INF , !P2 ;  /* 0xff8000002b2b7808 */ /* 0x000fe40005000000 */
[----:B------:R-:W-:Y:S02]  /*4550*/  ISETP.GT.AND P2, PT, R74, 0x39, !P6 ;  /* 0x000000394a00780c */ /* 0x000fe40007744270 */
[----:B------:R-:W-:Y:S02]  /*4560*/  ISETP.NE.AND P6, PT, R97, RZ, PT ;  /* 0x000000ff6100720c */ /* 0x000fe40003fc5270 */
[----:B------:R-:W-:-:S02]  /*4570*/  ISETP.LT.OR P2, PT, R52, 0x3a, P2 ;  /* 0x0000003a3400780c */ /* 0x000fc40001741670 */
[----:B------:R-:W-:Y:S02]  /*4580*/  FSEL R14, R14, -INF , !P4 ;  /* 0xff8000000e0e7808 */ /* 0x000fe40006000000 */
[----:B------:R-:W-:Y:S02]  /*4590*/  FSEL R44, R44, -INF , !P2 ;  /* 0xff8000002c2c7808 */ /* 0x000fe40005000000 */
[----:B------:R-:W-:Y:S02]  /*45a0*/  ISETP.NE.AND P2, PT, R111, RZ, PT ;  /* 0x000000ff6f00720c */ /* 0x000fe40003f45270 */
[----:B------:R-:W-:Y:S02]  /*45b0*/  FSEL R21, R21, -INF , !P5 ;  /* 0xff80000015157808 */ /* 0x000fe40006800000 */
        /* <DEDUP_REMOVED lines=41> */
[----:B0-----:R-:W-:Y:S02]  /*4850*/  FMNMX.FTZ R76, R5, R6, !PT ;  /* 0x00000006054c7209 */ /* 0x001fe40007810000 */
[----:B------:R-:W-:-:S03]  /*4860*/  ISETP.LT.OR P2, PT, R52, 0x69, P2 ;  /* 0x000000693400780c */ /* 0x000fc60001741670 */
[----:B------:R-:W0:Y:S01]  /*4870*/  SHFL.BFLY PT, R75, R76, 0x1, 0x1f ;  /* 0x0c201f004c4b7f89 */ /* 0x000e2200000e0000 */
[----:B------:R-:W-:Y:S02]  /*4880*/  FSEL R58, R58, -INF , !P2 ;  /* 0xff8000003a3a7808 */ /* 0x000fe40005000000 */
[----:B0-----:R-:W-:Y:S01]  /*4890*/  FMNMX.FTZ R6, R76, R75, !PT ;  /* 0x0000004b4c067209 */ /* 0x001fe20007810000 */
[----:B------:R-:W-:-:S03]  /*48a0*/  IMAD.U32 R75, RZ, RZ, UR10 ;  /* 0x0000000aff4b7e24 */ /* 0x000fc6000f8e00ff */
[C---:B------:R-:W-:Y:S01]  /*48b0*/  FSETP.NEU.FTZ.AND P2, PT, R6.reuse, -INF , PT ;  /* 0xff8000000600780b */ /* 0x040fe20003f5d000 */
[----:B------:R-:W-:-:S05]  /*48c0*/  FFMA.FTZ R75, R6, R75, -8 ;  /* 0xc1000000064b7423 */ /* 0x000fca000001004b */
[----:B------:R-:W-:Y:S02]  /*48d0*/  FSEL R78, R75, RZ, P2 ;  /* 0x000000ff4b4e7208 */ /* 0x000fe40001000000 */
[----:B------:R-:W-:Y:S02]  /*48e0*/  ISETP.GT.AND P2, PT, R74, RZ, !P6 ;  /* 0x000000ff4a00720c */ /* 0x000fe40007744270 */
[----:B------:R-:W-:Y:S01]  /*48f0*/  ISETP.NE.AND P6, PT, R79, RZ, PT ;  /* 0x000000ff4f00720c */ /* 0x000fe20003fc5270 */
[----:B------:R-:W-:-:S01]  /*4900*/  FFMA.FTZ R61, R61, UR10, -R78 ;  /* 0x0000000a3d3d7c23 */ /* 0x000fc2000801084e */
[----:B------:R-:W-:Y:S01]  /*4910*/  ISETP.LT.OR P2, PT, R52, 0x1, P2 ;  /* 0x000000013400780c */ /* 0x000fe20001741670 */
[----:B------:R-:W-:-:S01]  /*4920*/  FFMA.FTZ R60, R60, UR10, -R78 ;  /* 0x0000000a3c3c7c23 */ /* 0x000fc2000801084e */
[----:B------:R-:W-:Y:S01]  /*4930*/  ISETP.GT.AND P6, PT, R74, 0x79, !P6 ;  /* 0x000000794a00780c */ /* 0x000fe200077c4270 */
[----:B------:R-:W-:-:S01]  /*4940*/  FFMA.FTZ R63, R63, UR10, -R78 ;  /* 0x0000000a3f3f7c23 */ /* 0x000fc2000801084e */
[----:B------:R-:W-:Y:S01]  /*4950*/  FSEL R75, R2, -INF , !P2 ;  /* 0xff800000024b7808 */ /* 0x000fe20005000000 */
[----:B------:R-:W-:-:S01]  /*4960*/  FFMA.FTZ R2, R77, UR10, -R78 ;  /* 0x0000000a4d027c23 */ /* 0x000fc2000801084e */
[----:B------:R-:W-:Y:S01]  /*4970*/  ISETP.NE.AND P2, PT, R113, RZ, PT ;  /* 0x000000ff7100720c */ /* 0x000fe20003f45270 */
[----:B------:R-:W-:Y:S01]  /*4980*/  MUFU.EX2 R61, R61 ;  /* 0x0000003d003d7308 */ /* 0x000fe20000000800 */
[----:B------:R-:W-:Y:S01]  /*4990*/  FMNMX.FTZ R76, R75, R4, !PT ;  /* 0x000000044b4c7209 */ /* 0x000fe20007810000 */
[--C-:B------:R-:W-:Y:S01]  /*49a0*/  FFMA.FTZ R62, R62, UR10, -R78.reuse ;  /* 0x0000000a3e3e7c23 */ /* 0x100fe2000801084e */
[----:B------:R-:W-:Y:S01]  /*49b0*/  ISETP.GT.AND P2, PT, R74, 0x69, !P2 ;  /* 0x000000694a00780c */ /* 0x000fe20005744270 */
[--C-:B------:R-:W-:Y:S01]  /*49c0*/  FFMA.FTZ R65, R65, UR10, -R78.reuse ;  /* 0x0000000a41417c23 */ /* 0x100fe2000801084e */
[----:B------:R-:W-:Y:S01]  /*49d0*/  FMNMX.FTZ R5, R31, R76, !PT ;  /* 0x0000004c1f057209 */ /* 0x000fe20007810000 */
[--C-:B------:R-:W-:Y:S01]  /*49e0*/  FFMA.FTZ R64, R64, UR10, -R78.reuse ;  /* 0x0000000a40407c23 */ /* 0x100fe2000801084e */
[----:B------:R-:W-:Y:S01]  /*49f0*/  ISETP.LT.OR P2, PT, R52, 0x6a, P2 ;  /* 0x0000006a3400780c */ /* 0x000fe20001741670 */
[----:B------:R-:W0:Y:S01]  /*4a00*/  MUFU.EX2 R2, R2 ;  /* 0x0000000200027308 */ /* 0x000e220000000800 */
[----:B------:R-:W-:Y:S01]  /*4a10*/  FMNMX.FTZ R76, R32, R5, !PT ;  /* 0x00000005204c7209 */ /* 0x000fe20007810000 */
[--C-:B------:R-:W-:Y:S01]  /*4a20*/  FFMA.FTZ R67, R67, UR10, -R78.reuse ;  /* 0x0000000a43437c23 */ /* 0x100fe2000801084e */
[----:B------:R-:W-:Y:S01]  /*4a30*/  FSEL R13, R13, -INF , !P2 ;  /* 0xff8000000d0d7808 */ /* 0x000fe20005000000 */
[--C-:B------:R-:W-:Y:S01]  /*4a40*/  FFMA.FTZ R66, R66, UR10, -R78.reuse ;  /* 0x0000000a42427c23 */ /* 0x100fe2000801084e */
[----:B------:R-:W-:Y:S01]  /*4a50*/  FMNMX.FTZ R5, R7, R76, !PT ;  /* 0x0000004c07057209 */ /* 0x000fe20007810000 */
[--C-:B------:R-:W-:Y:S01]  /*4a60*/  FFMA.FTZ R69, R69, UR10, -R78.reuse ;  /* 0x0000000a45457c23 */ /* 0x100fe2000801084e */
[----:B------:R-:W-:Y:S01]  /*4a70*/  ISETP.LT.OR P6, PT, R52, 0x7a, P6 ;  /* 0x0000007a3400780c */ /* 0x000fe200037c1670 */
[----:B------:R-:W1:Y:S01]  /*4a80*/  MUFU.EX2 R60, R60 ;  /* 0x0000003c003c7308 */ /* 0x000e620000000800 */
[----:B------:R-:W-:Y:S01]  /*4a90*/  FMNMX.FTZ R76, R8, R5, !PT ;  /* 0x00000005084c7209 */ /* 0x000fe20007810000 */
[--C-:B------:R-:W-:Y:S01]  /*4aa0*/  FFMA.FTZ R68, R68, UR10, -R78.reuse ;  /* 0x0000000a44447c23 */ /* 0x100fe2000801084e */
[----:B------:R-:W-:Y:S01]  /*4ab0*/  FSEL R20, R20, -INF , !P6 ;  /* 0xff80000014147808 */ /* 0x000fe20007000000 */
[--C-:B------:R-:W-:Y:S01]  /*4ac0*/  FFMA.FTZ R71, R71, UR10, -R78.reuse ;  /* 0x0000000a47477c23 */ /* 0x100fe2000801084e */
[----:B------:R-:W-:Y:S01]  /*4ad0*/  FMNMX.FTZ R5, R9, R76, !PT ;  /* 0x0000004c09057209 */ /* 0x000fe20007810000 */
[--C-:B------:R-:W-:Y:S01]  /*4ae0*/  FFMA.FTZ R70, R70, UR10, -R78.reuse ;  /* 0x0000000a46467c23 */ /* 0x100fe2000801084e */
[----:B------:R-:W-:-:S01]  /*4af0*/  FFMA.FTZ R73, R73, UR10, -R78 ;  /* 0x0000000a49497c23 */ /* 0x000fc2000801084e */
[----:B------:R-:W2:Y:S01]  /*4b00*/  MUFU.EX2 R63, R63 ;  /* 0x0000003f003f7308 */ /* 0x000ea20000000800 */
[----:B------:R-:W-:Y:S01]  /*4b10*/  FMNMX.FTZ R76, R10, R5, !PT ;  /* 0x000000050a4c7209 */ /* 0x000fe20007810000 */
[----:B0-----:R-:W-:Y:S01]  /*4b20*/  FADD.FTZ R77, R2, R61 ;  /* 0x0000003d024d7221 */ /* 0x001fe20000010000 */
[----:B------:R-:W-:-:S01]  /*4b30*/  FFMA.FTZ R72, R72, UR10, -R78 ;  /* 0x0000000a48487c23 */ /* 0x000fc2000801084e */
[--C-:B------:R-:W-:Y:S01]  /*4b40*/  FFMA.FTZ R59, R59, UR10, -R78.reuse ;  /* 0x0000000a3b3b7c23 */ /* 0x100fe2000801084e */
[----:B------:R-:W-:Y:S01]  /*4b50*/  FMNMX.FTZ R5, R11, R76, !PT ;  /* 0x0000004c0b057209 */ /* 0x000fe20007810000 */
[--C-:B------:R-:W-:Y:S01]  /*4b60*/  FFMA.FTZ R55, R55, UR10, -R78.reuse ;  /* 0x0000000a37377c23 */ /* 0x100fe2000801084e */
[----:B------:R-:W-:-:S01]  /*4b70*/  FFMA.FTZ R48, R48, UR10, -R78 ;  /* 0x0000000a30307c23 */ /* 0x000fc2000801084e */
[----:B------:R-:W0:Y:S01]  /*4b80*/  MUFU.EX2 R62, R62 ;  /* 0x0000003e003e7308 */ /* 0x000e220000000800 */
[----:B------:R-:W-:Y:S01]  /*4b90*/  FMNMX.FTZ R5, R12, R5, !PT ;  /* 0x000000050c057209 */ /* 0x000fe20007810000 */
[--C-:B------:R-:W-:Y:S01]  /*4ba0*/  FFMA.FTZ R42, R42, UR10, -R78.reuse ;  /* 0x0000000a2a2a7c23 */ /* 0x100fe2000801084e */
[----:B------:R-:W-:-:S01]  /*4bb0*/  FFMA.FTZ R37, R37, UR10, -R78 ;  /* 0x0000000a25257c23 */ /* 0x000fc2000801084e */
[--C-:B------:R-:W-:Y:S01]  /*4bc0*/  FFMA.FTZ R36, R36, UR10, -R78.reuse ;  /* 0x0000000a24247c23 */ /* 0x100fe2000801084e */
[----:B------:R-:W-:Y:S01]  /*4bd0*/  FMNMX.FTZ R76, R38, R5, !PT ;  /* 0x00000005264c7209 */ /* 0x000fe20007810000 */
[--C-:B------:R-:W-:Y:S01]  /*4be0*/  FFMA.FTZ R35, R35, UR10, -R78.reuse ;  /* 0x0000000a23237c23 */ /* 0x100fe2000801084e */
[----:B------:R-:W-:-:S01]  /*4bf0*/  FFMA.FTZ R34, R34, UR10, -R78 ;  /* 0x0000000a22227c23 */ /* 0x000fc2000801084e */
[----:B------:R-:W-:Y:S01]  /*4c00*/  MUFU.EX2 R65, R65 ;  /* 0x0000004100417308 */ /* 0x000fe20000000800 */
        /* <DEDUP_REMOVED lines=13> */
[----:B------:R-:W-:-:S02]  /*4ce0*/  FFMA.FTZ R3, R3, UR10, -R78 ;  /* 0x0000000a03037c23 */ /* 0x000fc4000801084e */
[----:B------:R-:W-:Y:S01]  /*4cf0*/  MUFU.EX2 R67, R67 ;  /* 0x0000004300437308 */ /* 0x000fe20000000800 */
[----:B------:R-:W-:-:S04]  /*4d00*/  FMNMX.FTZ R76, R44, R5, !PT ;  /* 0x000000052c4c7209 */ /* 0x000fc80007810000 */
[----:B------:R-:W-:-:S03]  /*4d10*/  FMNMX.FTZ R5, R45, R76, !PT ;  /* 0x0000004c2d057209 */ /* 0x000fc60007810000 */
        /* <DEDUP_REMOVED lines=22> */
[----:B------:R-:W-:-:S05]  /*4e80*/  FMNMX.FTZ R5, R20, R5, !PT ;  /* 0x0000000514057209 */ /* 0x000fca0007810000 */
[----:B------:R-:W3:Y:S02]  /*4e90*/  SHFL.BFLY PT, R52, R5, 0x2, 0x1f ;  /* 0x0c401f0005347f89 */ /* 0x000ee400000e0000 */
[----:B------:R-:W-:Y:S08]  /*4ea0*/  MUFU.EX2 R55, R55 ;  /* 0x0000003700377308 */ /* 0x000ff00000000800 */
[----:B------:R-:W-:Y:S08]  /*4eb0*/  MUFU.EX2 R48, R48 ;  /* 0x0000003000307308 */ /* 0x000ff00000000800 */
[----:B------:R-:W-:Y:S01]  /*4ec0*/  MUFU.EX2 R42, R42 ;  /* 0x0000002a002a7308 */ /* 0x000fe20000000800 */
[----:B---3--:R-:W-:-:S07]  /*4ed0*/  FMNMX.FTZ R52, R5, R52, !PT ;  /* 0x0000003405347209 */ /* 0x008fce0007810000 */
[----:B------:R-:W-:Y:S01]  /*4ee0*/  MUFU.EX2 R37, R37 ;  /* 0x0000002500257308 */ /* 0x000fe20000000800 */
[----:B------:R-:W3:Y:S07]  /*4ef0*/  SHFL.BFLY PT, R5, R52, 0x1, 0x1f ;  /* 0x0c201f0034057f89 */ /* 0x000eee00000e0000 */
[----:B------:R-:W-:Y:S08]  /*4f00*/  MUFU.EX2 R34, R34 ;  /* 0x0000002200227308 */ /* 0x000ff00000000800 */
[----:B------:R-:W-:Y:S08]  /*4f10*/  MUFU.EX2 R33, R33 ;  /* 0x0000002100217308 */ /* 0x000ff00000000800 */
[----:B------:R-:W-:Y:S01]  /*4f20*/  MUFU.EX2 R36, R36 ;  /* 0x0000002400247308 */ /* 0x000fe20000000800 */
[----:B---3--:R-:W-:Y:S01]  /*4f30*/  FMNMX.FTZ R5, R52, R5, !PT ;  /* 0x0000000534057209 */ /* 0x008fe20007810000 */
[----:B------:R-:W-:-:S03]  /*4f40*/  IMAD.U32 R52, RZ, RZ, UR10 ;  /* 0x0000000aff347e24 */ /* 0x000fc6000f8e00ff */
[C---:B------:R-:W-:Y:S01]  /*4f50*/  FSETP.NEU.FTZ.AND P2, PT, R5.reuse, -INF , PT ;  /* 0xff8000000500780b */ /* 0x040fe20003f5d000 */
[----:B------:R-:W-:-:S02]  /*4f60*/  FFMA.FTZ R52, R5, R52, -8 ;  /* 0xc100000005347423 */ /* 0x000fc40000010034 */
[----:B------:R-:W-:Y:S03]  /*4f70*/  MUFU.EX2 R35, R35 ;  /* 0x0000002300237308 */ /* 0x000fe60000000800 */
[----:B------:R-:W-:Y:S02]  /*4f80*/  FSEL R74, R52, RZ, P2 ;  /* 0x000000ff344a7208 */ /* 0x000fe40001000000 */
[----:B------:R-:W-:-:S03]  /*4f90*/  PLOP3.LUT P2, PT, PT, PT, UP1, 0x40, 0x0 ;  /* 0x000000000000781c */ /* 0x000fc60003f4e818 */
        /* <DEDUP_REMOVED lines=16> */
[----:B------:R1:W3:Y:S01]  /*50a0*/  MUFU.EX2 R75, R4 ;  /* 0x00000004004b7308 */ /* 0x0002e20000000800 */
[----:B------:R-:W-:-:S01]  /*50b0*/  FFMA.FTZ R41, R41, UR10, -R74 ;  /* 0x0000000a29297c23 */ /* 0x000fc2000801084a */
[--C-:B------:R-:W-:Y:S01]  /*50c0*/  FFMA.FTZ R43, R43, UR10, -R74.reuse ;  /* 0x0000000a2b2b7c23 */ /* 0x100fe2000801084a */
[----:B------:R-:W-:-:S01]  /*50d0*/  FFMA.FTZ R44, R44, UR10, -R74 ;  /* 0x0000000a2c2c7c23 */ /* 0x000fc2000801084a */
[--C-:B------:R-:W-:Y:S01]  /*50e0*/  FFMA.FTZ R45, R45, UR10, -R74.reuse ;  /* 0x0000000a2d2d7c23 */ /* 0x100fe2000801084a */
[----:B------:R-:W-:-:S01]  /*50f0*/  FFMA.FTZ R46, R46, UR10, -R74 ;  /* 0x0000000a2e2e7c23 */ /* 0x000fc2000801084a */
[--C-:B------:R-:W-:Y:S01]  /*5100*/  FFMA.FTZ R47, R47, UR10, -R74.reuse ;  /* 0x0000000a2f2f7c23 */ /* 0x100fe2000801084a */
[----:B------:R-:W-:-:S01]  /*5110*/  FFMA.FTZ R50, R50, UR10, -R74 ;  /* 0x0000000a32327c23 */ /* 0x000fc2000801084a */
[----:B------:R-:W4:Y:S01]  /*5120*/  MUFU.EX2 R31, R31 ;  /* 0x0000001f001f7308 */ /* 0x000f220000000800 */
[----:B-1----:R-:W-:-:S01]  /*5130*/  FADD.FTZ R4, R60, R77 ;  /* 0x0000004d3c047221 */ /* 0x002fc20000010000 */
[--C-:B------:R-:W-:Y:S01]  /*5140*/  FFMA.FTZ R51, R51, UR10, -R74.reuse ;  /* 0x0000000a33337c23 */ /* 0x100fe2000801084a */
[----:B------:R-:W-:-:S01]  /*5150*/  FFMA.FTZ R53, R53, UR10, -R74 ;  /* 0x0000000a35357c23 */ /* 0x000fc2000801084a */
[----:B------:R-:W-:Y:S01]  /*5160*/  FFMA.FTZ R54, R54, UR10, -R74 ;  /* 0x0000000a36367c23 */ /* 0x000fe2000801084a */
[----:B--2---:R-:W-:-:S01]  /*5170*/  FADD.FTZ R77, R63, R4 ;  /* 0x000000043f4d7221 */ /* 0x004fc20000010000 */
[--C-:B------:R-:W-:Y:S01]  /*5180*/  FFMA.FTZ R56, R56, UR10, -R74.reuse ;  /* 0x0000000a38387c23 */ /* 0x100fe2000801084a */
[----:B------:R-:W-:-:S01]  /*5190*/  FFMA.FTZ R57, R57, UR10, -R74 ;  /* 0x0000000a39397c23 */ /* 0x000fc2000801084a */
[----:B------:R-:W1:Y:S01]  /*51a0*/  MUFU.EX2 R32, R32 ;  /* 0x0000002000207308 */ /* 0x000e620000000800 */
[----:B0-----:R-:W-:-:S01]  /*51b0*/  FADD.FTZ R4, R62, R77 ;  /* 0x0000004d3e047221 */ /* 0x001fc20000010000 */
[----:B---3--:R-:W-:Y:S01]  /*51c0*/  FADD.FTZ R76, R52, R75 ;  /* 0x0000004b344c7221 */ /* 0x008fe20000010000 */
[----:B------:R-:W-:-:S01]  /*51d0*/  FFMA.FTZ R58, R58, UR10, -R74 ;  /* 0x0000000a3a3a7c23 */ /* 0x000fc2000801084a */
[----:B------:R-:W-:Y:S01]  /*51e0*/  FFMA.FTZ R13, R13, UR10, -R74 ;  /* 0x0000000a0d0d7c23 */ /* 0x000fe2000801084a */
[----:B------:R-:W-:-:S01]  /*51f0*/  FADD.FTZ R77, R65, R4 ;  /* 0x00000004414d7221 */ /* 0x000fc20000010000 */
[--C-:B------:R-:W-:Y:S01]  /*5200*/  FFMA.FTZ R15, R15, UR10, -R74.reuse ;  /* 0x0000000a0f0f7c23 */ /* 0x100fe2000801084a */
[----:B------:R-:W-:-:S01]  /*5210*/  FFMA.FTZ R14, R14, UR10, -R74 ;  /* 0x0000000a0e0e7c23 */ /* 0x000fc2000801084a */
[----:B------:R-:W0:Y:S01]  /*5220*/  MUFU.EX2 R7, R7 ;  /* 0x0000000700077308 */ /* 0x000e220000000800 */
[----:B------:R-:W-:-:S01]  /*5230*/  FADD.FTZ R78, R64, R77 ;  /* 0x0000004d404e7221 */ /* 0x000fc20000010000 */
[----:B----4-:R-:W-:Y:S01]  /*5240*/  FADD.FTZ R77, R31, R76 ;  /* 0x0000004c1f4d7221 */ /* 0x010fe20000010000 */
[----:B------:R-:W-:-:S01]  /*5250*/  FFMA.FTZ R21, R21, UR10, -R74 ;  /* 0x0000000a15157c23 */ /* 0x000fc2000801084a */
[----:B------:R-:W-:Y:S01]  /*5260*/  FFMA.FTZ R20, R20, UR10, -R74 ;  /* 0x0000000a14147c23 */ /* 0x000fe2000801084a */
[----:B------:R-:W-:-:S01]  /*5270*/  FADD.FTZ R79, R67, R78 ;  /* 0x0000004e434f7221 */ /* 0x000fc20000010000 */
[----:B------:R-:W-:-:S02]  /*5280*/  F2FP.SATFINITE.E4M3.F32.PACK_AB_MERGE_C R78, R63, R60, RZ ;  /* 0x0000003c3f4e723e */ /* 0x000fc400048070ff */
[----:B------:R-:W2:Y:S01]  /*5290*/  MUFU.EX2 R8, R8 ;  /* 0x0000000800087308 */ /* 0x000ea20000000800 */
[----:B-1----:R-:W-:-:S01]  /*52a0*/  FADD.FTZ R60, R32, R77 ;  /* 0x0000004d203c7221 */ /* 0x002fc20000010000 */
[----:B------:R-:W-:Y:S01]  /*52b0*/  F2FP.SATFINITE.E4M3.F32.PACK_AB_MERGE_C R164, R61, R2, R78 ;  /* 0x000000023da4723e */ /* 0x000fe2000480704e */
[----:B------:R-:W-:-:S01]  /*52c0*/  FADD.FTZ R76, R66, R79 ;  /* 0x0000004f424c7221 */ /* 0x000fc20000010000 */
[----:B------:R-:W-:Y:S02]  /*52d0*/  F2FP.SATFINITE.E4M3.F32.PACK_AB_MERGE_C R32, R32, R31, RZ ;  /* 0x0000001f2020723e */ /* 0x000fe400048070ff */
[----:B------:R-:W-:Y:S01]  /*52e0*/  F2FP.SATFINITE.E4M3.F32.PACK_AB_MERGE_C R64, R67, R64, RZ ;  /* 0x000000404340723e */ /* 0x000fe200048070ff */
[----:B------:R-:W-:Y:S01]  /*52f0*/  FADD.FTZ R63, R69, R76 ;  /* 0x0000004c453f7221 */ /* 0x000fe20000010000 */
[----:B------:R-:W1:Y:S01]  /*5300*/  MUFU.EX2 R9, R9 ;  /* 0x0000000900097308 */ /* 0x000e620000000800 */
[----:B------:R-:W-:Y:S02]  /*5310*/  F2FP.SATFINITE.E4M3.F32.PACK_AB_MERGE_C R165, R75, R52, R32 ;  /* 0x000000344ba5723e */ /* 0x000fe40004807020 */
[----:B------:R-:W-:-:S05]  /*5320*/  F2FP.SATFINITE.E4M3.F32.PACK_AB_MERGE_C R166, R65, R62, R64 ;  /* 0x0000003e41a6723e */ /* 0x000fca0004807040 */
[----:B------:R-:W3:Y:S08]  /*5330*/  MUFU.EX2 R10, R10 ;  /* 0x0000000a000a7308 */ /* 0x000ef00000000800 */
[----:B------:R-:W4:Y:S08]  /*5340*/  MUFU.EX2 R11, R11 ;  /* 0x0000000b000b7308 */ /* 0x000f300000000800 */
[----:B------:R0:W-:Y:S08]  /*5350*/  MUFU.EX2 R4, R49 ;  /* 0x0000003100047308 */ /* 0x0001f00000000800 */
[----:B------:R-:W5:Y:S01]  /*5360*/  MUFU.EX2 R12, R12 ;  /* 0x0000000c000c7308 */ /* 0x000f620000000800 */
[----:B0-----:R-:W-:-:S01]  /*5370*/  FADD.FTZ R49, R7, R60 ;  /* 0x0000003c07317221 */ /* 0x001fc20000010000 */
[----:B------:R-:W-:Y:S01]  /*5380*/  FADD.FTZ R60, R68, R63 ;  /* 0x0000003f443c7221 */ /* 0x000fe20000010000 */
[----:B------:R-:W-:-:S02]  /*5390*/  F2FP.SATFINITE.E4M3.F32.PACK_AB_MERGE_C R68, R71, R68, RZ ;  /* 0x000000444744723e */ /* 0x000fc400048070ff */
[----:B--2---:R-:W-:Y:S01]  /*53a0*/  FADD.FTZ R2, R8, R49 ;  /* 0x0000003108027221 */ /* 0x004fe20000010000 */
[----:B------:R-:W-:-:S01]  /*53b0*/  FADD.FTZ R71, R71, R60 ;  /* 0x0000003c47477221 */ /* 0x000fc20000010000 */
[----:B------:R-:W-:Y:S01]  /*53c0*/  F2FP.SATFINITE.E4M3.F32.PACK_AB_MERGE_C R160, R69, R66, R68 ;  /* 0x0000004245a0723e */ /* 0x000fe20004807044 */
[----:B------:R-:W0:Y:S01]  /*53d0*/  MUFU.EX2 R38, R38 ;  /* 0x0000002600267308 */ /* 0x000e220000000800 */
[----:B-1----:R-:W-:-:S01]  /*53e0*/  FADD.FTZ R49, R9, R2 ;  /* 0x0000000209317221 */ /* 0x002fc20000010000 */
[----:B------:R-:W-:-:S03]  /*53f0*/  FADD.FTZ R60, R70, R71 ;  /* 0x00000047463c7221 */ /* 0x000fc60000010000 */
[----:B---3--:R-:W-:Y:S01]  /*5400*/  FADD.FTZ R2, R10, R49 ;  /* 0x000000310a027221 */ /* 0x008fe20000010000 */
[----:B------:R-:W-:-:S01]  /*5410*/  FADD.FTZ R61, R73, R60 ;  /* 0x0000003c493d7221 */ /* 0x000fc20000010000 */
[----:B------:R-:W-:Y:S01]  /*5420*/  F2FP.SATFINITE.E4M3.F32.PACK_AB_MERGE_C R60, R37, R42, RZ ;  /* 0x0000002a253c723e */ /* 0x000fe200048070ff */
[----:B------:R-:W1:Y:S01]  /*5430*/  MUFU.EX2 R39, R39 ;  /* 0x0000002700277308 */ /* 0x000e620000000800 */
[----:B----4-:R-:W-:-:S01]  /*5440*/  FADD.FTZ R49, R11, R2 ;  /* 0x000000020b317221 */ /* 0x010fc20000010000 */
[----:B------:R-:W-:Y:S01]  /*5450*/  F2FP.SATFINITE.E4M3.F32.PACK_AB_MERGE_C R2, R59, R72, RZ ;  /* 0x000000483b02723e */ /* 0x000fe200048070ff */
[----:B------:R-:W-:-:S01]  /*5460*/  FADD.FTZ R72, R72, R61 ;  /* 0x0000003d48487221 */ /* 0x000fc20000010000 */
[----:B------:R-:W-:Y:S01]  /*5470*/  F2FP.SATFINITE.E4M3.F32.PACK_AB_MERGE_C R10, R10, R9, RZ ;  /* 0x000000090a0a723e */ /* 0x000fe200048070ff */
[----:B-----5:R-:W-:-:S01]  /*5480*/  FADD.FTZ R49, R12, R49 ;  /* 0x000000310c317221 */ /* 0x020fc20000010000 */
[----:B------:R-:W-:Y:S01]  /*5490*/  F2FP.SATFINITE.E4M3.F32.PACK_AB_MERGE_C R162, R73, R70, R2 ;  /* 0x0000004649a2723e */ /* 0x000fe20004807002 */
[----:B------:R-:W-:-:S01]  /*54a0*/  FADD.FTZ R72, R59, R72 ;  /* 0x000000483b487221 */ /* 0x000fc20000010000 */
[----:B------:R-:W2:Y:S01]  /*54b0*/  MUFU.EX2 R40, R40 ;  /* 0x0000002800287308 */ /* 0x000ea20000000800 */
[----:B0-----:R-:W-:-:S01]  /*54c0*/  FADD.FTZ R2, R38, R49 ;  /* 0x0000003126027221 */ /* 0x001fc20000010000 */
[----:B------:R-:W-:Y:S01]  /*54d0*/  F2FP.SATFINITE.E4M3.F32.PACK_AB_MERGE_C R156, R48, R55, R60 ;  /* 0x00000037309c723e */ /* 0x000fe2000480703c */
[----:B------:R-:W-:-:S01]  /*54e0*/  FADD.FTZ R59, R55, R72 ;  /* 0x00000048373b7221 */ /* 0x000fc20000010000 */
[----:B------:R-:W-:-:S03]  /*54f0*/  F2FP.SATFINITE.E4M3.F32.PACK_AB_MERGE_C R167, R8, R7, R10 ;  /* 0x0000000708a7723e */ /* 0x000fc6000480700a */
[----:B------:R-:W-:Y:S01]  /*5500*/  FADD.FTZ R59, R48, R59 ;  /* 0x0000003b303b7221 */ /* 0x000fe20000010000 */
[----:B------:R-:W0:Y:S01]  /*5510*/  MUFU.EX2 R41, R41 ;  /* 0x0000002900297308 */ /* 0x000e220000000800 */
[----:B-1----:R-:W-:-:S01]  /*5520*/  FADD.FTZ R49, R39, R2 ;  /* 0x0000000227317221 */ /* 0x002fc20000010000 */
[----:B------:R-:W-:Y:S01]  /*5530*/  F2FP.SATFINITE.E4M3.F32.PACK_AB_MERGE_C R48, R33, R34, RZ ;  /* 0x000000222130723e */ /* 0x000fe200048070ff */
[----:B------:R-:W-:-:S01]  /*5540*/  FADD.FTZ R42, R42, R59 ;  /* 0x0000003b2a2a7221 */ /* 0x000fc20000010000 */
[----:B------:R-:W-:Y:S02]  /*5550*/  F2FP.SATFINITE.E4M3.F32.PACK_AB_MERGE_C R38, R39, R38, RZ ;  /* 0x000000262726723e */ /* 0x000fe400048070ff */
[----:B------:R-:W-:Y:S01]  /*5560*/  F2FP.SATFINITE.E4M3.F32.PACK_AB_MERGE_C R158, R35, R36, R48 ;  /* 0x00000024239e723e */ /* 0x000fe20004807030 */
[----:B------:R-:W-:Y:S01]  /*5570*/  FADD.FTZ R37, R37, R42 ;  /* 0x0000002a25257221 */ /* 0x000fe20000010000 */
[----:B------:R-:W1:Y:S01]  /*5580*/  MUFU.EX2 R43, R43 ;  /* 0x0000002b002b7308 */ /* 0x000e620000000800 */
[----:B--2---:R-:W-:-:S01]  /*5590*/  FADD.FTZ R2, R40, R49 ;  /* 0x0000003128027221 */ /* 0x004fc20000010000 */
[----:B------:R-:W-:Y:S01]  /*55a0*/  F2FP.SATFINITE.E4M3.F32.PACK_AB_MERGE_C R161, R12, R11, R38 ;  /* 0x0000000b0ca1723e */ /* 0x000fe20004807026 */
[----:B------:R-:W-:-:S04]  /*55b0*/  FADD.FTZ R36, R36, R37 ;  /* 0x0000002524247221 */ /* 0x000fc80000010000 */
[----:B------:R-:W-:Y:S01]  /*55c0*/  FADD.FTZ R35, R35, R36 ;  /* 0x0000002423237221 */ /* 0x000fe20000010000 */
[----:B------:R-:W2:Y:S01]  /*55d0*/  MUFU.EX2 R44, R44 ;  /* 0x0000002c002c7308 */ /* 0x000ea20000000800 */
[----:B0-----:R-:W-:-:S02]  /*55e0*/  FADD.FTZ R2, R41, R2 ;  /* 0x0000000229027221 */ /* 0x001fc40000010000 */
[----:B------:R-:W-:-:S04]  /*55f0*/  FADD.FTZ R34, R34, R35 ;  /* 0x0000002322227221 */ /* 0x000fc80000010000 */
[----:B------:R-:W-:Y:S01]  /*5600*/  FADD.FTZ R33, R33, R34 ;  /* 0x0000002221217221 */ /* 0x000fe20000010000 */
[----:B------:R-:W0:Y:S01]  /*5610*/  MUFU.EX2 R45, R45 ;  /* 0x0000002d002d7308 */ /* 0x000e220000000800 */
[----:B-1----:R-:W-:-:S07]  /*5620*/  FADD.FTZ R49, R43, R2 ;  /* 0x000000022b317221 */ /* 0x002fce0000010000 */
[----:B------:R-:W1:Y:S01]  /*5630*/  MUFU.EX2 R46, R46 ;  /* 0x0000002e002e7308 */ /* 0x000e620000000800 */
[----:B--2---:R-:W-:-:S01]  /*5640*/  FADD.FTZ R2, R44, R49 ;  /* 0x000000312c027221 */ /* 0x004fc20000010000 */
[----:B------:R-:W-:-:S04]  /*5650*/  F2FP.SATFINITE.E4M3.F32.PACK_AB_MERGE_C R43, R44, R43, RZ ;  /* 0x0000002b2c2b723e */ /* 0x000fc800048070ff */
[----:B------:R-:W-:Y:S02]  /*5660*/  F2FP.SATFINITE.E4M3.F32.PACK_AB_MERGE_C R163, R41, R40, R43 ;  /* 0x0000002829a3723e */ /* 0x000fe4000480702b */
[----:B------:R-:W2:Y:S01]  /*5670*/  MUFU.EX2 R47, R47 ;  /* 0x0000002f002f7308 */ /* 0x000ea20000000800 */
[----:B0-----:R-:W-:-:S07]  /*5680*/  FADD.FTZ R31, R45, R2 ;  /* 0x000000022d1f7221 */ /* 0x001fce0000010000 */
[----:B------:R-:W0:Y:S01]  /*5690*/  MUFU.EX2 R50, R50 ;  /* 0x0000003200327308 */ /* 0x000e220000000800 */
[----:B-1----:R-:W-:-:S07]  /*56a0*/  FADD.FTZ R2, R46, R31 ;  /* 0x0000001f2e027221 */ /* 0x002fce0000010000 */
[----:B------:R-:W1:Y:S01]  /*56b0*/  MUFU.EX2 R51, R51 ;  /* 0x0000003300337308 */ /* 0x000e620000000800 */
[----:B--2---:R-:W-:-:S04]  /*56c0*/  FADD.FTZ R9, R47, R2 ;  /* 0x000000022f097221 */ /* 0x004fc80000010000 */
[C---:B------:R-:W-:Y:S01]  /*56d0*/  FADD.FTZ R9, R4.reuse, R9 ;  /* 0x0000000904097221 */ /* 0x040fe20000010000 */
[----:B------:R-:W-:Y:S02]  /*56e0*/  F2FP.SATFINITE.E4M3.F32.PACK_AB_MERGE_C R4, R4, R47, RZ ;  /* 0x0000002f0404723e */ /* 0x000fe400048070ff */
[----:B------:R-:W2:Y:S01]  /*56f0*/  MUFU.EX2 R53, R53 ;  /* 0x0000003500357308 */ /* 0x000ea20000000800 */
[----:B0-----:R-:W-:-:S01]  /*5700*/  FADD.FTZ R2, R50, R9 ;  /* 0x0000000932027221 */ /* 0x001fc20000010000 */
[----:B------:R-:W-:-:S06]  /*5710*/  F2FP.SATFINITE.E4M3.F32.PACK_AB_MERGE_C R157, R46, R45, R4 ;  /* 0x0000002d2e9d723e */ /* 0x000fcc0004807004 */
[----:B------:R-:W0:Y:S01]  /*5720*/  MUFU.EX2 R27, R27 ;  /* 0x0000001b001b7308 */ /* 0x000e220000000800 */
[----:B-1----:R-:W-:-:S07]  /*5730*/  FADD.FTZ R2, R51, R2 ;  /* 0x0000000233027221 */ /* 0x002fce0000010000 */
[----:B------:R-:W1:Y:S01]  /*5740*/  MUFU.EX2 R54, R54 ;  /* 0x0000003600367308 */ /* 0x000e620000000800 */
[----:B--2---:R-:W-:-:S07]  /*5750*/  FADD.FTZ R7, R53, R2 ;  /* 0x0000000235077221 */ /* 0x004fce0000010000 */
[----:B------:R-:W-:Y:S01]  /*5760*/  MUFU.EX2 R30, R30 ;  /* 0x0000001e001e7308 */ /* 0x000fe20000000800 */
[----:B0-----:R-:W-:-:S07]  /*5770*/  F2FP.SATFINITE.E4M3.F32.PACK_AB_MERGE_C R31, R27, R28, RZ ;  /* 0x0000001c1b1f723e */ /* 0x001fce00048070ff */
[----:B------:R-:W0:Y:S01]  /*5780*/  MUFU.EX2 R29, R29 ;  /* 0x0000001d001d7308 */ /* 0x000e220000000800 */
[----:B-1----:R-:W-:-:S01]  /*5790*/  FADD.FTZ R7, R54, R7 ;  /* 0x0000000736077221 */ /* 0x002fc20000010000 */
[----:B------:R-:W-:-:S04]  /*57a0*/  F2FP.SATFINITE.E4M3.F32.PACK_AB_MERGE_C R53, R54, R53, RZ ;  /* 0x000000353635723e */ /* 0x000fc800048070ff */
[----:B------:R-:W-:Y:S02]  /*57b0*/  F2FP.SATFINITE.E4M3.F32.PACK_AB_MERGE_C R159, R51, R50, R53 ;  /* 0x00000032339f723e */ /* 0x000fe40004807035 */
[----:B------:R-:W1:Y:S08]  /*57c0*/  MUFU.EX2 R56, R56 ;  /* 0x0000003800387308 */ /* 0x000e700000000800 */
[----:B------:R-:W2:Y:S01]  /*57d0*/  MUFU.EX2 R57, R57 ;  /* 0x0000003900397308 */ /* 0x000ea20000000800 */
[----:B0-----:R-:W-:Y:S01]  /*57e0*/  F2FP.SATFINITE.E4M3.F32.PACK_AB_MERGE_C R152, R29, R30, R31 ;  /* 0x0000001e1d98723e */ /* 0x001fe2000480701f */
[----:B------:R-:W-:-:S04]  /*57f0*/  FADD.FTZ R30, R30, R33 ;  /* 0x000000211e1e7221 */ /* 0x000fc80000010000 */
[----:B------:R-:W-:Y:S02]  /*5800*/  FADD.FTZ R29, R29, R30 ;  /* 0x0000001e1d1d7221 */ /* 0x000fe40000010000 */
[----:B------:R-:W0:Y:S01]  /*5810*/  MUFU.EX2 R58, R58 ;  /* 0x0000003a003a7308 */ /* 0x000e220000000800 */
[----:B-1----:R-:W-:-:S01]  /*5820*/  FADD.FTZ R2, R56, R7 ;  /* 0x0000000738027221 */ /* 0x002fc20000010000 */
[----:B------:R-:W-:-:S04]  /*5830*/  FADD.FTZ R28, R28, R29 ;  /* 0x0000001d1c1c7221 */ /* 0x000fc80000010000 */
[----:B------:R-:W-:Y:S02]  /*5840*/  FADD.FTZ R27, R27, R28 ;  /* 0x0000001c1b1b7221 */ /* 0x000fe40000010000 */
[----:B------:R-:W-:Y:S01]  /*5850*/  MUFU.EX2 R24, R24 ;  /* 0x0000001800187308 */ /* 0x000fe20000000800 */
[----:B--2---:R-:W-:-:S07]  /*5860*/  FADD.FTZ R7, R57, R2 ;  /* 0x0000000239077221 */ /* 0x004fce0000010000 */
[----:B------:R-:W1:Y:S01]  /*5870*/  MUFU.EX2 R3, R3 ;  /* 0x0000000300037308 */ /* 0x000e620000000800 */
[----:B0-----:R-:W-:-:S07]  /*5880*/  FADD.FTZ R2, R58, R7 ;  /* 0x000000073a027221 */ /* 0x001fce0000010000 */
[----:B------:R-:W0:Y:S08]  /*5890*/  MUFU.EX2 R13, R13 ;  /* 0x0000000d000d7308 */ /* 0x000e300000000800 */
[----:B------:R-:W-:Y:S01]  /*58a0*/  MUFU.EX2 R26, R26 ;  /* 0x0000001a001a7308 */ /* 0x000fe20000000800 */
[----:B-1----:R-:W-:-:S07]  /*58b0*/  F2FP.SATFINITE.E4M3.F32.PACK_AB_MERGE_C R8, R3, R24, RZ ;  /* 0x000000180308723e */ /* 0x002fce00048070ff */
[----:B------:R-:W1:Y:S01]  /*58c0*/  MUFU.EX2 R25, R25 ;  /* 0x0000001900197308 */ /* 0x000e620000000800 */
[----:B0-----:R-:W-:-:S01]  /*58d0*/  FADD.FTZ R2, R13, R2 ;  /* 0x000000020d027221 */ /* 0x001fc20000010000 */
[----:B------:R-:W-:-:S04]  /*58e0*/  F2FP.SATFINITE.E4M3.F32.PACK_AB_MERGE_C R58, R13, R58, RZ ;  /* 0x0000003a0d3a723e */ /* 0x000fc800048070ff */
[----:B------:R-:W-:Y:S02]  /*58f0*/  F2FP.SATFINITE.E4M3.F32.PACK_AB_MERGE_C R153, R57, R56, R58 ;  /* 0x000000383999723e */ /* 0x000fe4000480703a */
[----:B------:R-:W0:Y:S08]  /*5900*/  MUFU.EX2 R15, R15 ;  /* 0x0000000f000f7308 */ /* 0x000e300000000800 */
[----:B------:R-:W2:Y:S01]  /*5910*/  MUFU.EX2 R14, R14 ;  /* 0x0000000e000e7308 */ /* 0x000ea20000000800 */
[----:B-1----:R-:W-:Y:S01]  /*5920*/  F2FP.SATFINITE.E4M3.F32.PACK_AB_MERGE_C R154, R25, R26, R8 ;  /* 0x0000001a199a723e */ /* 0x002fe20004807008 */
[----:B------:R-:W-:-:S04]  /*5930*/  FADD.FTZ R26, R26, R27 ;  /* 0x0000001b1a1a7221 */ /* 0x000fc80000010000 */
[----:B------:R-:W-:Y:S02]  /*5940*/  FADD.FTZ R25, R25, R26 ;  /* 0x0000001a19197221 */ /* 0x000fe40000010000 */
[----:B------:R-:W-:Y:S01]  /*5950*/  MUFU.EX2 R21, R21 ;  /* 0x0000001500157308 */ /* 0x000fe20000000800 */
[----:B0-----:R-:W-:-:S01]  /*5960*/  FADD.FTZ R7, R15, R2 ;  /* 0x000000020f077221 */ /* 0x001fc20000010000 */
[----:B------:R-:W-:-:S04]  /*5970*/  FADD.FTZ R24, R24, R25 ;  /* 0x0000001918187221 */ /* 0x000fc80000010000 */
[----:B------:R-:W-:Y:S02]  /*5980*/  FADD.FTZ R3, R3, R24 ;  /* 0x0000001803037221 */ /* 0x000fe40000010000 */
[----:B------:R-:W0:Y:S01]  /*5990*/  MUFU.EX2 R20, R20 ;  /* 0x0000001400147308 */ /* 0x000e220000000800 */
[----:B--2---:R-:W-:-:S01]  /*59a0*/  FADD.FTZ R2, R14, R7 ;  /* 0x000000070e027221 */ /* 0x004fc20000010000 */
[----:B0-----:R-:W-:-:S03]  /*59b0*/  F2FP.SATFINITE.E4M3.F32.PACK_AB_MERGE_C R4, R20, R21, RZ ;  /* 0x000000151404723e */ /* 0x001fc600048070ff */
[----:B------:R-:W-:Y:S01]  /*59c0*/  FADD.FTZ R21, R21, R2 ;  /* 0x0000000215157221 */ /* 0x000fe20000010000 */
[----:B------:R-:W-:-:S03]  /*59d0*/  F2FP.SATFINITE.E4M3.F32.PACK_AB_MERGE_C R155, R14, R15, R4 ;  /* 0x0000000f0e9b723e */ /* 0x000fc60004807004 */
[----:B------:R-:W-:Y:S01]  /*59e0*/  FADD.FTZ R2, R20, R21 ;  /* 0x0000001514027221 */ /* 0x000fe20000010000 */
[----:B------:R-:W-:Y:S01]  /*59f0*/  VIADD R4, R88, 0xfffffffe ;  /* 0xfffffffe58047836 */ /* 0x000fe20000000000 */
[----:B------:R-:W-:Y:S06]  /*5a00*/  @P2 BRA `(.L_x_1083) ;  /* 0x0000000000442947 */ /* 0x000fec0003800000 */
        /* <DEDUP_REMOVED lines=10> */
.L_x_1084:
[----:B------:R-:W-:-:S11]  /*5ab0*/  UISETP.NE.AND UP2, UPT, UR7, 0x1, UPT ;  /* 0x000000010700788c */ /* 0x000fd6000bf45270 */
[----:B------:R-:W-:Y:S02]  /*5ac0*/  @UP2 ULDC.64 UR14, c[0x0][0x9e8] ;  /* 0x00027a00000e2ab9 */ /* 0x000fe40000000a00 */
[----:B------:R-:W-:-:S04]  /*5ad0*/  UIMAD.WIDE.U32 UR18, UR11, UR14, URZ ;  /* 0x0000000e0b1272a5 */ /* 0x000fc8000f8e003f */
[----:B------:R-:W-:-:S12]  /*5ae0*/  @UP2 USHF.R.U32.HI UR11, URZ, UR15, UR19 ;  /* 0x0000000f3f0b2299 */ /* 0x000fd80008011613 */
.L_x_1085:
[----:B------:R-:W-:-:S04]  /*5af0*/  UIMAD UR7, UR11, UR7, UR7 ;  /* 0x000000070b0772a4 */ /* 0x000fc8000f8e0207 */
[----:B------:R-:W-:-:S04]  /*5b00*/  UISETP.LT.AND UP2, UPT, UR6, UR7, UPT ;  /* 0x000000070600728c */ /* 0x000fc8000bf41270 */
[----:B------:R-:W-:-:S12]  /*5b10*/  USEL UR6, UR6, UR7, UP2 ;  /* 0x0000000706067287 */ /* 0x000fd80009000000 */
.L_x_1083:
[----:B------:R-:W-:Y:S01]  /*5b20*/  USHF.R.S32.HI UR7, URZ, 0x1f, UR6 ;  /* 0x0000001f3f077899 */ /* 0x000fe20008011406 */
[----:B------:R-:W-:Y:S02]  /*5b30*/  CS2R R88, SRZ ;  /* 0x0000000000587805 */ /* 0x000fe4000001ff00 */
[----:B------:R-:W-:Y:S02]  /*5b40*/  CS2R R90, SRZ ;  /* 0x00000000005a7805 */ /* 0x000fe4000001ff00 */
[----:B------:R-:W-:Y:S01]  /*5b50*/  CS2R R92, SRZ ;  /* 0x00000000005c7805 */ /* 0x000fe2000001ff00 */
[----:B------:R-:W-:Y:S01]  /*5b60*/  ULEA.HI UR7, UR7, UR6, URZ, 0x7 ;  /* 0x0000000607077291 */ /* 0x000fe2000f8f383f */
[----:B------:R-:W-:Y:S02]  /*5b70*/  CS2R R94, SRZ ;  /* 0x00000000005e7805 */ /* 0x000fe4000001ff00 */
[----:B------:R-:W-:Y:S02]  /*5b80*/  CS2R R96, SRZ ;  /* 0x0000000000607805 */ /* 0x000fe4000001ff00 */
[----:B------:R-:W-:Y:S01]  /*5b90*/  CS2R R98, SRZ ;  /* 0x0000000000627805 */ /* 0x000fe2000001ff00 */
[----:B------:R-:W-:Y:S01]  /*5ba0*/  USHF.R.S32.HI UR7, URZ, 0x7, UR7 ;  /* 0x000000073f077899 */ /* 0x000fe20008011407 */
[----:B------:R-:W-:-:S02]  /*5bb0*/  CS2R R100, SRZ ;  /* 0x0000000000647805 */ /* 0x000fc4000001ff00 */
[----:B------:R-:W-:Y:S02]  /*5bc0*/  CS2R R102, SRZ ;  /* 0x0000000000667805 */ /* 0x000fe4000001ff00 */
[----:B------:R-:W-:Y:S01]  /*5bd0*/  CS2R R104, SRZ ;  /* 0x0000000000687805 */ /* 0x000fe2000001ff00 */
[----:B------:R-:W-:Y:S01]  /*5be0*/  UISETP.LT.AND UP2, UPT, UR39, UR7, UPT ;  /* 0x000000072700728c */ /* 0x000fe2000bf41270 */
[----:B------:R-:W-:Y:S02]  /*5bf0*/  CS2R R106, SRZ ;  /* 0x00000000006a7805 */ /* 0x000fe4000001ff00 */
[----:B------:R-:W-:Y:S02]  /*5c00*/  CS2R R108, SRZ ;  /* 0x00000000006c7805 */ /* 0x000fe4000001ff00 */
[----:B------:R-:W-:Y:S01]  /*5c10*/  CS2R R110, SRZ ;  /* 0x00000000006e7805 */ /* 0x000fe2000001ff00 */
[----:B------:R-:W-:Y:S01]  /*5c20*/  USEL UR35, UR39, UR7, !UP2 ;  /* 0x0000000727237287 */ /* 0x000fe2000d000000 */
[----:B------:R-:W-:-:S02]  /*5c30*/  CS2R R112, SRZ ;  /* 0x0000000000707805 */ /* 0x000fc4000001ff00 */
[----:B------:R-:W-:Y:S02]  /*5c40*/  CS2R R114, SRZ ;  /* 0x0000000000727805 */ /* 0x000fe4000001ff00 */
[----:B------:R-:W-:Y:S02]  /*5c50*/  CS2R R116, SRZ ;  /* 0x0000000000747805 */ /* 0x000fe4000001ff00 */
[----:B------:R-:W-:Y:S02]  /*5c60*/  CS2R R118, SRZ ;  /* 0x0000000000767805 */ /* 0x000fe4000001ff00 */
[----:B------:R-:W-:Y:S02]  /*5c70*/  CS2R R120, SRZ ;  /* 0x0000000000787805 */ /* 0x000fe4000001ff00 */
[----:B------:R-:W-:Y:S02]  /*5c80*/  ISETP.GE.AND P2, PT, R4, UR35, PT ;  /* 0x0000002304007c0c */ /* 0x000fe4000bf46270 */
        /* <DEDUP_REMOVED lines=15> */
[----:B------:R-:W-:Y:S06]  /*5d80*/  @!P2 BRA `(.L_x_1086) ;  /* 0x000000380054a947 */ /* 0x000fec0003800000 */
        /* <DEDUP_REMOVED lines=32> */
[----:B------:R-:W-:Y:S01]  /*5f90*/  ULDC UR31, c[0x0][0x9e4] ;  /* 0x00027900001f7ab9 */ /* 0x000fe20000000800 */
[----:B------:R-:W-:Y:S01]  /*5fa0*/  ULDC UR30, c[0x0][0x988] ;  /* 0x00026200001e7ab9 */ /* 0x000fe20000000800 */
[----:B------:R-:W-:-:S05]  /*5fb0*/  ULDC UR32, c[0x0][0x9e0] ;  /* 0x0002780000207ab9 */ /* 0x000fca0000000800 */
.L_x_1104:
[----:B------:R-:W-:Y:S01]  /*5fc0*/  UIADD3 UR34, UR54, 0x1, URZ ;  /* 0x0000000136227890 */ /* 0x000fe2000fffe03f */
[----:B------:R-:W-:-:S03]  /*5fd0*/  ISETP.NE.AND P3, PT, RZ, UR45, PT ;  /* 0x0000002dff007c0c */ /* 0x000fc6000bf65270 */
[----:B------:R-:W-:-:S04]  /*5fe0*/  UISETP.NE.AND UP2, UPT, UR34, 0x2, UPT ;  /* 0x000000022200788c */ /* 0x000fc8000bf45270 */
[----:B------:R-:W-:Y:S02]  /*5ff0*/  USEL UR33, URZ, 0x1, UP2 ;  /* 0x000000013f217887 */ /* 0x000fe40009000000 */
[----:B------:R-:W-:Y:S02]  /*6000*/  USEL UR34, UR34, URZ, UP2 ;  /* 0x0000003f22227287 */ /* 0x000fe40009000000 */
[----:B------:R-:W-:Y:S02]  /*6010*/  ULOP3.LUT UR33, UR51, UR33, URZ, 0x3c, !UPT ;  /* 0x0000002133217292 */ /* 0x000fe4000f8e3c3f */
[----:B------:R-:W-:Y:S10]  /*6020*/  @P3 BRA `(.L_x_1087) ;  /* 0x00000000002c3947 */ /* 0x000ff40003800000 */
[----:B------:R-:W-:Y:S05]  /*6030*/  @!P0 BRA `(.L_x_1088) ;  /* 0x0000000000048947 */ /* 0x000fea0003800000 */
[----:B------:R-:W-:Y:S01]  /*6040*/  BPT.TRAP 0x1 ;  /* 0x000000040000795c */ /* 0x000fe20000300000 */
.L_x_1088:
[----:B------:R-:W-:Y:S01]  /*6050*/  ULEA UR6, UR34, UR36, 0x3 ;  /* 0x0000002422067291 */ /* 0x000fe2000f8e183f */
[----:B------:R-:W-:-:S05]  /*6060*/  IMAD.U32 R7, RZ, RZ, UR33 ;  /* 0x00000021ff077e24 */ /* 0x000fca000f8e00ff */
[----:B------:R-:W-:-:S04]  /*6070*/  SHF.L.U32 R7, R7, 0x1f, RZ ;  /* 0x0000001f07077819 */ /* 0x000fc800000006ff */
[----:B------:R0:W1:Y:S01]  /*6080*/  SYNCS.PHASECHK.TRANS64.TRYWAIT P2, [UR6+0x22830], R7 ;  /* 0x02283007ff0075a7 */ /* 0x0000620008040146 */
[----:B------:R-:W-:Y:S05]  /*6090*/  @!P0 BRA `(.L_x_1089) ;  /* 0x0000000000048947 */ /* 0x000fea0003800000 */
[----:B------:R-:W-:Y:S01]  /*60a0*/  BPT.TRAP 0x1 ;  /* 0x000000040000795c */ /* 0x000fe20000300000 */
.L_x_1089:
[----:B-1----:R-:W-:Y:S05]  /*60b0*/  @P2 BRA `(.L_x_1087) ;  /* 0x0000000000082947 */ /* 0x002fea0003800000 */
[----:B------:R-:W1:Y:S02]  /*60c0*/  SYNCS.PHASECHK.TRANS64.TRYWAIT P2, [UR6+0x22830], R7 ;  /* 0x02283007ff0075a7 */ /* 0x000e640008040146 */
[----:B-1----:R-:W-:Y:S05]  /*60d0*/  @!P2 BRA `(.L_x_1090) ;  /* 0x0000014000d4a947 */ /* 0x002fea0003800000 */
.L_x_1087:
[----:B-1----:R-:W1:Y:S01]  /*60e0*/  S2R R8, SR_TID.X ;  /* 0x0000000000087919 */ /* 0x002e620000002100 */
[----:B------:R-:W-:Y:S01]  /*60f0*/  UIMAD UR26, UR34, 0x600, UR28 ;  /* 0x00000600221a78a4 */ /* 0x000fe2000f8e021c */
[----:B------:R-:W-:Y:S01]  /*6100*/  UMOV UR27, 0x80000020 ;  /* 0x80000020001b7882 */ /* 0x000fe20000000000 */
[----:B------:R-:W-:Y:S02]  /*6110*/  UMOV UR7, 0x80000020 ;  /* 0x8000002000077882 */ /* 0x000fe40000000000 */
[----:B------:R-:W-:Y:S02]  /*6120*/  UIADD3 UR6, UR26, 0x2, URZ ;  /* 0x000000021a067890 */ /* 0x000fe4000fffe03f */
        /* <DEDUP_REMOVED lines=8> */
[----:B-1----:R-:W-:-:S05]  /*61b0*/  SHF.R.U32.HI R8, RZ, 0x7, R8 ;  /* 0x00000007ff087819 */ /* 0x002fca0000011608 */
[----:B0-----:R-:W-:-:S05]  /*61c0*/  VIADD R7, R8, 0x8 ;  /* 0x0000000808077836 */ /* 0x001fca0000000000 */
[----:B------:R0:W-:Y:S06]  /*61d0*/  BAR.SYNC.DEFER_BLOCKING R7, 0x100 ;  /* 0x000400070000751d */ /* 0x0001ec0000010000 */
        /* <DEDUP_REMOVED lines=21> */
.L_x_1092:
[----:B------:R-:W-:Y:S01]  /*6330*/  ULEA UR6, UR54, UR36, 0x3 ;  /* 0x0000002436067291 */ /* 0x000fe2000f8e183f */
[----:B------:R-:W-:-:S05]  /*6340*/  IMAD.U32 R7, RZ, RZ, UR51 ;  /* 0x00000033ff077e24 */ /* 0x000fca000f8e00ff */
[----:B------:R-:W-:-:S04]  /*6350*/  SHF.L.U32 R7, R7, 0x1f, RZ ;  /* 0x0000001f07077819 */ /* 0x000fc800000006ff */
[----:B------:R0:W1:Y:S01]  /*6360*/  SYNCS.PHASECHK.TRANS64.TRYWAIT P2, [UR6+0x22850], R7 ;  /* 0x02285007ff0075a7 */ /* 0x0000620008040146 */
[----:B------:R-:W-:Y:S05]  /*6370*/  @!P0 BRA `(.L_x_1093) ;  /* 0x0000000000048947 */ /* 0x000fea0003800000 */
[----:B------:R-:W-:Y:S01]  /*6380*/  BPT.TRAP 0x1 ;  /* 0x000000040000795c */ /* 0x000fe20000300000 */
.L_x_1093:
[----:B-1----:R-:W-:Y:S05]  /*6390*/  @P2 BRA `(.L_x_1091) ;  /* 0x0000000000082947 */ /* 0x002fea0003800000 */
[----:B------:R-:W1:Y:S02]  /*63a0*/  SYNCS.PHASECHK.TRANS64.TRYWAIT P2, [UR6+0x22850], R7 ;  /* 0x02285007ff0075a7 */ /* 0x000e640008040146 */
[----:B-1----:R-:W-:Y:S05]  /*63b0*/  @!P2 BRA `(.L_x_1094) ;  /* 0x000001400034a947 */ /* 0x002fea0003800000 */
.L_x_1091:
[----:B------:R-:W-:Y:S01]  /*63c0*/  UIADD3 UR6, UR36, 0x400, URZ ;  /* 0x0000040024067890 */ /* 0x000fe2000fffe03f */
[----:B------:R-:W-:Y:S01]  /*63d0*/  WARPGROUP.ARRIVE ;  /* 0x00000000000079c5 */ /* 0x000fe20000000000 */
[----:B------:R-:W-:-:S05]  /*63e0*/  UMOV UR7, 0x40000040 ;  /* 0x4000004000077882 */ /* 0x000fca0000000000 */
[----:B------:R-:W2:Y:S01]  /*63f0*/  S2R R208, SR_TID.X ;  /* 0x0000000000d07919 */ /* 0x000ea20000002100 */
[----:B------:R-:W-:Y:S01]  /*6400*/  USHF.R.U32.HI UR6, URZ, 0x4, UR6 ;  /* 0x000000043f067899 */ /* 0x000fe20008011606 */
[----:B------:R-:W-:Y:S01]  /*6410*/  PLOP3.LUT P2, PT, PT, PT, UP0, 0x80, 0x0 ;  /* 0x000000000000781c */ /* 0x000fe20003f4f008 */
[C---:B------:R-:W-:Y:S01]  /*6420*/  FMUL.FTZ R21, R0.reuse, R34 ;  /* 0x0000002200157220 */ /* 0x040fe20000410000 */
[----:B------:R-:W-:Y:S01]  /*6430*/  PLOP3.LUT P3, PT, PT, PT, UP0, 0x80, 0x0 ;  /* 0x000000000000781c */ /* 0x000fe20003f6f008 */
[----:B------:R-:W-:Y:S01]  /*6440*/  ULOP3.LUT UR6, UR6, 0x3fff, URZ, 0xc0, !UPT ;  /* 0x00003fff06067892 */ /* 0x000fe2000f8ec03f */
[C---:B------:R-:W-:Y:S01]  /*6450*/  FMUL.FTZ R34, R0.reuse, R55 ;  /* 0x0000003700227220 */ /* 0x040fe20000410000 */
[C---:B------:R-:W-:Y:S01]  /*6460*/  FMUL.FTZ R55, R0.reuse, R60 ;  /* 0x0000003c00377220 */ /* 0x040fe20000410000 */
[----:B------:R-:W-:Y:S01]  /*6470*/  FMUL.FTZ R60, R0, R69 ;  /* 0x00000045003c7220 */ /* 0x000fe20000410000 */
[----:B------:R-:W-:Y:S01]  /*6480*/  ULOP3.LUT UR6, UR6, 0x10000, URZ, 0xfc, !UPT ;  /* 0x0001000006067892 */ /* 0x000fe2000f8efc3f */
[----:B------:R-:W-:-:S02]  /*6490*/  VIADD R69, R17, UR42 ;  /* 0x0000002a11457c36 */ /* 0x000fc40008000000 */
[C---:B------:R-:W-:Y:S01]  /*64a0*/  FMUL.FTZ R10, R0.reuse, R27 ;  /* 0x0000001b000a7220 */ /* 0x040fe20000410000 */
[----:B------:R-:W-:Y:S01]  /*64b0*/  IMAD.U32 R9, RZ, RZ, UR34 ;  /* 0x00000022ff097e24 */ /* 0x000fe2000f8e00ff */
[----:B------:R-:W-:Y:S01]  /*64c0*/  ULEA UR10, UR54, UR6, 0xa ;  /* 0x00000006360a7291 */ /* 0x000fe2000f8e503f */
[C---:B------:R-:W-:Y:S01]  /*64d0*/  FMUL.FTZ R27, R0.reuse, R42 ;  /* 0x0000002a001b7220 */ /* 0x040fe20000410000 */
[C---:B------:R-:W-:Y:S01]  /*64e0*/  FMUL.FTZ R42, R0.reuse, R71 ;  /* 0x00000047002a7220 */ /* 0x040fe20000410000 */
[C---:B------:R-:W-:Y:S01]  /*64f0*/  FMUL.FTZ R11, R0.reuse, R24 ;  /* 0x00000018000b7220 */ /* 0x040fe20000410000 */
[----:B------:R-:W-:Y:S01]  /*6500*/  @!P1 LEA R9, R9, UR36, 0x3 ;  /* 0x0000002409099c11 */ /* 0x000fe2000f8e18ff */
[C---:B------:R-:W-:Y:S01]  /*6510*/  FMUL.FTZ R12, R0.reuse, R25 ;  /* 0x00000019000c7220 */ /* 0x040fe20000410000 */
[C---:B01----:R-:W-:Y:S01]  /*6520*/  FMUL.FTZ R7, R0.reuse, R26 ;  /* 0x0000001a00077220 */ /* 0x043fe20000410000 */
[----:B------:R-:W-:Y:S01]  /*6530*/  UMOV UR6, UR10 ;  /* 0x0000000a00067c82 */ /* 0x000fe20008000000 */
[C---:B------:R-:W-:Y:S01]  /*6540*/  FMUL.FTZ R24, R0.reuse, R35 ;  /* 0x0000002300187220 */ /* 0x040fe20000410000 */
[----:B------:R-:W-:Y:S01]  /*6550*/  QGMMA.64x128x32.F32.E4M3.E4M3 R88, R164, gdesc[UR4], R88, gsb0 ;  /* 0x01e00004a4587df3 */ /* 0x000fe20008000858 */
[----:B------:R-:W-:Y:S01]  /*6560*/  UIADD3 UR6, UR10, 0x2, URZ ;  /* 0x000000020a067890 */ /* 0x000fe2000fffe03f */
[----:B------:R-:W-:Y:S01]  /*6570*/  @!P1 VIADD R9, R9, 0x22840 ;  /* 0x0002284009099836 */ /* 0x000fe20000000000 */
[----:B------:R-:W-:Y:S01]  /*6580*/  UMOV UR7, 0x40000040 ;  /* 0x4000004000077882 */ /* 0x000fe20000000000 */
[C---:B------:R-:W-:Y:S01]  /*6590*/  FMUL.FTZ R15, R0.reuse, R28 ;  /* 0x0000001c000f7220 */ /* 0x040fe20000410000 */
[C---:B------:R-:W-:Y:S01]  /*65a0*/  FMUL.FTZ R20, R0.reuse, R29 ;  /* 0x0000001d00147220 */ /* 0x040fe20000410000 */
[C---:B------:R-:W-:Y:S01]  /*65b0*/  FMUL.FTZ R13, R0.reuse, R30 ;  /* 0x0000001e000d7220 */ /* 0x040fe20000410000 */
[C---:B------:R-:W-:Y:S01]  /*65c0*/  FMUL.FTZ R14, R0.reuse, R31 ;  /* 0x0000001f000e7220 */ /* 0x040fe20000410000 */
[C---:B------:R-:W-:Y:S01]  /*65d0*/  FMUL.FTZ R25, R0.reuse, R38 ;  /* 0x0000002600197220 */ /* 0x040fe20000410000 */
[C---:B------:R-:W-:Y:S01]  /*65e0*/  FMUL.FTZ R26, R0.reuse, R39 ;  /* 0x00000027001a7220 */ /* 0x040fe20000410000 */
[----:B--2---:R-:W-:Y:S01]  /*65f0*/  SHF.R.U32.HI R208, RZ, 0x7, R208 ;  /* 0x00000007ffd07819 */ /* 0x004fe200000116d0 */
        /* <DEDUP_REMOVED lines=19> */
[----:B------:R-:W-:Y:S01]  /*6730*/  @!P1 PRMT R9, RZ, 0x654, R9 ;  /* 0x00000654ff099816 */ /* 0x000fe20000000009 */
[----:B------:R-:W-:Y:S01]  /*6740*/  FMUL.FTZ R50, R0, R87 ;  /* 0x0000005700327220 */ /* 0x000fe20000410000 */
[----:B------:R-:W0:Y:S08]  /*6750*/  MUFU.TANH R11, R11 ;  /* 0x0000000b000b7308 */ /* 0x000e300000002400 */
[----:B------:R-:W1:Y:S08]  /*6760*/  MUFU.TANH R12, R12 ;  /* 0x0000000c000c7308 */ /* 0x000e700000002400 */
        /* <DEDUP_REMOVED lines=34> */
[----:B------:R-:W-:Y:S01]  /*6990*/  IMAD.U32 R72, RZ, RZ, UR47 ;  /* 0x0000002fff487e24 */ /* 0x000fe2000f8e00ff */
        /* <DEDUP_REMOVED lines=30> */
[----:B------:R-:W-:Y:S01]  /*6b80*/  FMUL.FTZ R70, R0, R85 ;  /* 0x0000005500467220 */ /* 0x000fe20000410000 */
[----:B------:R-:W-:Y:S01]  /*6b90*/  IMAD.SHL.U32 R67, R4, 0x80, RZ ;  /* 0x0000008004437824 */ /* 0x000fe200078e00ff */
        /* <DEDUP_REMOVED lines=20> */
[----:B------:R-:W-:Y:S01]  /*6ce0*/  QGMMA.64x128x32.F32.E4M3.E4M3 R88, R152, gdesc[UR4], R88, gsb0 ;  /* 0x01e0000498587df3 */ /* 0x000fe20008000858 */
[----:B------:R-:W-:Y:S01]  /*6cf0*/  @UP0 ULDC UR6, c[0x0][0x44c] ;  /* 0x0001130000060ab9 */ /* 0x000fe20000000800 */
[----:B------:R-:W-:Y:S01]  /*6d00*/  @UP0 ULDC UR7, c[0x0][0x450] ;  /* 0x0001140000070ab9 */ /* 0x000fe20000000800 */
[----:B------:R-:W-:Y:S01]  /*6d10*/  @P2 IMAD.HI.U32 R8, R69, UR6, RZ ;  /* 0x0000000645082c27 */ /* 0x000fe2000f8e00ff */
[----:B------:R-:W-:-:S03]  /*6d20*/  PLOP3.LUT P2, PT, PT, PT, UP1, 0x40, 0x0 ;  /* 0x000000000000781c */ /* 0x000fc60003f4e818 */
[----:B------:R-:W0:Y:S01]  /*6d30*/  MUFU.TANH R61, R61 ;  /* 0x0000003d003d7308 */ /* 0x000e220000002400 */
[----:B------:R-:W-:Y:S02]  /*6d40*/  @P3 SHF.R.U32.HI R69, RZ, UR7, R8 ;  /* 0x00000007ff453c19 */ /* 0x000fe40008011608 */
[----:B------:R-:W-:-:S03]  /*6d50*/  IADD3 R8, -R208, 0xb, RZ ;  /* 0x0000000bd0087810 */ /* 0x000fc60007ffe1ff */
[----:B------:R-:W5:Y:S02]  /*6d60*/  SHFL.IDX PT, R71, R69, RZ, 0x1c1f ;  /* 0x001c1fff45477589 */ /* 0x000f6400000e0000 */
        /* <DEDUP_REMOVED lines=16> */
[----:B------:R0:W-:Y:S06]  /*6e70*/  BAR.ARV R8, 0x100 ;  /* 0x000400080000751d */ /* 0x0001ec0000002000 */
[----:B------:R1:W-:Y:S02]  /*6e80*/  @!P1 SYNCS.ARRIVE.TRANS64.RED.A1T0 RZ, [R9+URZ], RZ ;  /* 0x000000ff09ff99a7 */ /* 0x0003e4000810043f */
[----:B-1----:R-:W-:-:S04]  /*6e90*/  IADD3 R9, -R16, 0x1, -R67 ;  /* 0x0000000110097810 */ /* 0x002fc80007ffe943 */
[----:B------:R-:W-:-:S05]  /*6ea0*/  IADD3 R9, -R72, UR41, R9 ;  /* 0x0000002948097c10 */ /* 0x000fca000fffe109 */
[C---:B------:R-:W-:Y:S02]  /*6eb0*/  VIADD R76, R9.reuse, UR32 ;  /* 0x00000020094c7c36 */ /* 0x040fe40008000000 */
[----:B------:R-:W-:Y:S02]  /*6ec0*/  VIADD R78, R9, UR29 ;  /* 0x0000001d094e7c36 */ /* 0x000fe40008000000 */
[--C-:B-----5:R-:W-:Y:S02]  /*6ed0*/  IMAD.IADD R72, R76, 0x1, R71.reuse ;  /* 0x000000014c487824 */ /* 0x120fe400078e0247 */
[----:B------:R-:W-:Y:S01]  /*6ee0*/  IMAD.IADD R74, R78, 0x1, R71 ;  /* 0x000000014e4a7824 */ /* 0x000fe200078e0247 */
[----:B0-234-:R-:W-:Y:S06]  /*6ef0*/  @P2 BRA `(.L_x_1095) ;  /* 0x00000000005c2947 */ /* 0x01dfec0003800000 */
[----:B------:R-:W-:Y:S01]  /*6f00*/  IMAD.U32 R8, RZ, RZ, UR47 ;  /* 0x0000002fff087e24 */ /* 0x000fe2000f8e00ff */
[----:B------:R-:W-:Y:S04]  /*6f10*/  BSSY B0, `(.L_x_1096) ;  /* 0x0000011000007945 */ /* 0x000fe80003800000 */
[----:B------:R-:W-:-:S04]  /*6f20*/  IADD3 R71, -R8, UR41, R71 ;  /* 0x0000002908477c10 */ /* 0x000fc8000fffe147 */
        /* <DEDUP_REMOVED lines=10> */
.L_x_1097:
[----:B------:R-:W-:-:S05]  /*6fd0*/  IMAD.U32 R80, RZ, RZ, UR31 ;  /* 0x0000001fff507e24 */ /* 0x000fca000f8e00ff */
[----:B------:R-:W-:-:S13]  /*6fe0*/  ISETP.NE.AND P2, PT, R80, 0x1, PT ;  /* 0x000000015000780c */ /* 0x000fda0003f45270 */
[----:B------:R-:W0:Y:S02]  /*6ff0*/  @P2 LDC.64 R8, c[0x0][0x9e8] ;  /* 0x00027a00ff082b82 */ /* 0x000e240000000a00 */
[----:B0-----:R-:W-:-:S05]  /*7000*/  @P2 IMAD.HI.U32 R8, R71, R8, RZ ;  /* 0x0000000847082227 */ /* 0x001fca00078e00ff */
[----:B------:R-:W-:-:S07]  /*7010*/  @P2 SHF.R.U32.HI R71, RZ, R9, R8 ;  /* 0x00000009ff472219 */ /* 0x000fce0000011608 */
.L_x_1098:
[----:B------:R-:W-:Y:S05]  /*7020*/  BSYNC B0 ;  /* 0x0000000000007941 */ /* 0x000fea0003800000 */
.L_x_1096:
[----:B------:R-:W-:-:S04]  /*7030*/  IMAD R71, R71, R80, -R67 ;  /* 0x0000005047477224 */ /* 0x000fc800078e0a43 */
[----:B------:R-:W-:-:S05]  /*7040*/  IMAD.IADD R71, R71, 0x1, -R16 ;  /* 0x0000000147477824 */ /* 0x000fca00078e0a10 */
[----:B------:R-:W-:Y:S02]  /*7050*/  VIADDMNMX R72, R71, R80, R72, PT ;  /* 0x0000005047487246 */ /* 0x000fe40003800148 */
[----:B------:R-:W-:-:S07]  /*7060*/  VIMNMX R74, R74, R71, !PT ;  /* 0x000000474a4a7248 */ /* 0x000fce0007fe0100 */
.L_x_1095:
[----:B------:R-:W-:Y:S01]  /*7070*/  ISETP.GT.AND P2, PT, R4, -0x1, PT ;  /* 0xffffffff0400780c */ /* 0x000fe20003f44270 */
[----:B------:R-:W0:Y:S03]  /*7080*/  SHFL.IDX PT, R9, R69, 0x1, 0x1c1f ;  /* 0x003c1f0045097f89 */ /* 0x000e2600000e0000 */
[C---:B------:R-:W-:Y:S02]  /*7090*/  ISETP.GT.AND P5, PT, R74.reuse, RZ, P2 ;  /* 0x000000ff4a00720c */ /* 0x040fe400017a4270 */
[----:B------:R-:W-:Y:S02]  /*70a0*/  ISETP.GT.AND P4, PT, R74, 0x1, P2 ;  /* 0x000000014a00780c */ /* 0x000fe40001784270 */
[C---:B------:R-:W-:Y:S02]  /*70b0*/  ISETP.LT.OR P5, PT, R72.reuse, 0x1, P5 ;  /* 0x000000014800780c */ /* 0x040fe40002fa1670 */
[----:B------:R-:W-:-:S02]  /*70c0*/  ISETP.LT.OR P4, PT, R72, 0x2, P4 ;  /* 0x000000024800780c */ /* 0x000fc40002781670 */
[----:B------:R-:W-:Y:S02]  /*70d0*/  FSEL R83, R11, -INF , !P5 ;  /* 0xff8000000b537808 */ /* 0x000fe40006800000 */
[C---:B------:R-:W-:Y:S02]  /*70e0*/  ISETP.GT.AND P5, PT, R74.reuse, 0x10, P2 ;  /* 0x000000104a00780c */ /* 0x040fe400017a4270 */
[----:B------:R-:W-:Y:S02]  /*70f0*/  ISETP.GT.AND P6, PT, R74, 0x8, P2 ;  /* 0x000000084a00780c */ /* 0x000fe400017c4270 */
[----:B------:R-:W-:Y:S02]  /*7100*/  ISETP.LT.OR P5, PT, R72, 0x11, P5 ;  /* 0x000000114800780c */ /* 0x000fe40002fa1670 */
[----:B------:R-:W-:Y:S02]  /*7110*/  ISETP.GT.AND P3, PT, R74, 0x9, P2 ;  /* 0x000000094a00780c */ /* 0x000fe40001764270 */
[----:B------:R-:W-:-:S02]  /*7120*/  FSEL R81, R12, -INF , !P4 ;  /* 0xff8000000c517808 */ /* 0x000fc40006000000 */
[----:B------:R-:W-:Y:S01]  /*7130*/  ISETP.GT.AND P4, PT, R74, 0x11, P2 ;  /* 0x000000114a00780c */ /* 0x000fe20001784270 */
[----:B0-----:R-:W-:Y:S01]  /*7140*/  IMAD.IADD R78, R78, 0x1, R9 ;  /* 0x000000014e4e7824 */ /* 0x001fe200078e0209 */
[----:B------:R-:W-:Y:S02]  /*7150*/  FSEL R77, R164, -INF , !P5 ;  /* 0xff800000a44d7808 */ /* 0x000fe40006800000 */
[----:B------:R-:W-:Y:S02]  /*7160*/  ISETP.GT.AND P5, PT, R74, 0x20, P2 ;  /* 0x000000204a00780c */ /* 0x000fe400017a4270 */
[C---:B------:R-:W-:Y:S02]  /*7170*/  ISETP.LT.OR P6, PT, R72.reuse, 0x9, P6 ;  /* 0x000000094800780c */ /* 0x040fe400037c1670 */
[C---:B------:R-:W-:Y:S02]  /*7180*/  ISETP.LT.OR P3, PT, R72.reuse, 0xa, P3 ;  /* 0x0000000a4800780c */ /* 0x040fe40001f61670 */
[----:B------:R-:W-:-:S02]  /*7190*/  ISETP.LT.OR P4, PT, R72, 0x12, P4 ;  /* 0x000000124800780c */ /* 0x000fc40002781670 */
[----:B------:R-:W-:Y:S02]  /*71a0*/  ISETP.LT.OR P5, PT, R72, 0x21, P5 ;  /* 0x000000214800780c */ /* 0x000fe40002fa1670 */
[----:B------:R-:W-:Y:S02]  /*71b0*/  FSEL R79, R15, -INF , !P6 ;  /* 0xff8000000f4f7808 */ /* 0x000fe40007000000 */
[----:B------:R-:W-:Y:S02]  /*71c0*/  FSEL R69, R20, -INF , !P3 ;  /* 0xff80000014457808 */ /* 0x000fe40005800000 */
[C---:B------:R-:W-:Y:S02]  /*71d0*/  ISETP.GT.AND P6, PT, R74.reuse, 0x18, P2 ;  /* 0x000000184a00780c */ /* 0x040fe400017c4270 */
[----:B------:R-:W-:Y:S02]  /*71e0*/  ISETP.GT.AND P3, PT, R74, 0x19, P2 ;  /* 0x000000194a00780c */ /* 0x000fe40001764270 */
[----:B------:R-:W-:-:S02]  /*71f0*/  FSEL R165, R165, -INF , !P4 ;  /* 0xff800000a5a57808 */ /* 0x000fc40006000000 */
[----:B------:R-:W-:Y:S02]  /*7200*/  ISETP.GT.AND P4, PT, R74, 0x21, P2 ;  /* 0x000000214a00780c */ /* 0x000fe40001784270 */
        /* <DEDUP_REMOVED lines=11> */
[C---:B------:R-:W-:Y:S02]  /*72c0*/  ISETP.GT.AND P4, PT, R74.reuse, 0x31, P2 ;  /* 0x000000314a00780c */ /* 0x040fe40001784270 */
        /* <DEDUP_REMOVED lines=36> */
[----:B------:R-:W-:Y:S01]  /*7510*/  FSEL R57, R61, -INF , !P5 ;  /* 0xff8000003d397808 */ /* 0x000fe20006800000 */
[----:B------:R-:W-:Y:S01]  /*7520*/  IMAD.IADD R61, R76, 0x1, R9 ;  /* 0x000000014c3d7824 */ /* 0x000fe200078e0209 */
        /* <DEDUP_REMOVED lines=10> */
[----:B------:R-:W-:Y:S02]  /*75d0*/  FSEL R62, R66, -INF , !P5 ;  /* 0xff800000423e7808 */ /* 0x000fe40006800000 */
[----:B------:R-:W-:Y:S02]  /*75e0*/  PLOP3.LUT P5, PT, PT, PT, UP1, 0x40, 0x0 ;  /* 0x000000000000781c */ /* 0x000fe40003fae818 */
[C---:B------:R-:W-:Y:S02]  /*75f0*/  ISETP.LT.OR P6, PT, R72.reuse, 0x69, P6 ;  /* 0x000000694800780c */ /* 0x040fe400037c1670 */
[----:B------:R-:W-:Y:S02]  /*7600*/  ISETP.LT.OR P3, PT, R72, 0x6a, P3 ;  /* 0x0000006a4800780c */ /* 0x000fe40001f61670 */
[----:B------:R-:W-:Y:S02]  /*7610*/  ISETP.GT.AND P4, PT, R74, 0x71, P2 ;  /* 0x000000714a00780c */ /* 0x000fe40001784270 */
[----:B------:R-:W-:-:S02]  /*7620*/  FSEL R59, R63, -INF , !P6 ;  /* 0xff8000003f3b7808 */ /* 0x000fc40007000000 */
[----:B------:R-:W-:Y:S02]  /*7630*/  FSEL R60, R64, -INF , !P3 ;  /* 0xff800000403c7808 */ /* 0x000fe40005800000 */
[C---:B------:R-:W-:Y:S02]  /*7640*/  ISETP.GT.AND P6, PT, R74.reuse, 0x78, P2 ;  /* 0x000000784a00780c */ /* 0x040fe400017c4270 */
[----:B------:R-:W-:Y:S02]  /*7650*/  ISETP.GT.AND P3, PT, R74, 0x79, P2 ;  /* 0x000000794a00780c */ /* 0x000fe40001764270 */
[C---:B------:R-:W-:Y:S02]  /*7660*/  ISETP.LT.OR P4, PT, R72.reuse, 0x72, P4 ;  /* 0x000000724800780c */ /* 0x040fe40002781670 */
[C---:B------:R-:W-:Y:S02]  /*7670*/  ISETP.LT.OR P6, PT, R72.reuse, 0x79, P6 ;  /* 0x000000794800780c */ /* 0x040fe400037c1670 */
[----:B------:R-:W-:-:S02]  /*7680*/  ISETP.LT.OR P3, PT, R72, 0x7a, P3 ;  /* 0x0000007a4800780c */ /* 0x000fc40001f61670 */
[----:B------:R-:W-:Y:S02]  /*7690*/  FSEL R64, R65, -INF , !P4 ;  /* 0xff80000041407808 */ /* 0x000fe40006000000 */
[----:B------:R-:W-:Y:S02]  /*76a0*/  FSEL R65, R68, -INF , !P6 ;  /* 0xff80000044417808 */ /* 0x000fe40007000000 */
[----:B------:R-:W-:Y:S01]  /*76b0*/  FSEL R63, R70, -INF , !P3 ;  /* 0xff800000463f7808 */ /* 0x000fe20005800000 */
[----:B------:R-:W-:Y:S06]  /*76c0*/  @P5 BRA `(.L_x_1099) ;  /* 0x00000000005c5947 */ /* 0x000fec0003800000 */
        /* <DEDUP_REMOVED lines=13> */
.L_x_1101:
[----:B------:R-:W-:-:S05]  /*77a0*/  IMAD.U32 R68, RZ, RZ, UR31 ;  /* 0x0000001fff447e24 */ /* 0x000fca000f8e00ff */
[----:B------:R-:W-:-:S13]  /*77b0*/  ISETP.NE.AND P3, PT, R68, 0x1, PT ;  /* 0x000000014400780c */ /* 0x000fda0003f65270 */
[----:B------:R-:W0:Y:S02]  /*77c0*/  @P3 LDC.64 R8, c[0x0][0x9e8] ;  /* 0x00027a00ff083b82 */ /* 0x000e240000000a00 */
[----:B0-----:R-:W-:-:S05]  /*77d0*/  @P3 IMAD.HI.U32 R8, R66, R8, RZ ;  /* 0x0000000842083227 */ /* 0x001fca00078e00ff */
[----:B------:R-:W-:-:S07]  /*77e0*/  @P3 SHF.R.U32.HI R66, RZ, R9, R8 ;  /* 0x00000009ff423219 */ /* 0x000fce0000011608 */
.L_x_1102:
[----:B------:R-:W-:Y:S05]  /*77f0*/  BSYNC B0 ;  /* 0x0000000000007941 */ /* 0x000fea0003800000 */
.L_x_1100:
[----:B------:R-:W-:-:S04]  /*7800*/  IMAD R67, R66, R68, -R67 ;  /* 0x0000004442437224 */ /* 0x000fc800078e0a43 */
[----:B------:R-:W-:-:S05]  /*7810*/  IMAD.IADD R67, R67, 0x1, -R16 ;  /* 0x0000000143437824 */ /* 0x000fca00078e0a10 */
[----:B------:R-:W-:Y:S02]  /*7820*/  VIADDMNMX R61, R67, R68, R61, PT ;  /* 0x00000044433d7246 */ /* 0x000fe4000380013d */
[----:B------:R-:W-:-:S07]  /*7830*/  VIMNMX R78, R78, R67, !PT ;  /* 0x000000434e4e7248 */ /* 0x000fce0007fe0100 */
.L_x_1099:
[----:B------:R-:W-:Y:S01]  /*7840*/  FMNMX.FTZ R8, R83, R6, !PT ;  /* 0x0000000653087209 */ /* 0x000fe20007810000 */
[----:B------:R-:W-:Y:S01]  /*7850*/  UMOV UR10, UR30 ;  /* 0x0000001e000a7c82 */ /* 0x000fe20008000000 */
[----:B------:R-:W-:Y:S01]  /*7860*/  ISETP.GT.AND P5, PT, R78, 0x8, P2 ;  /* 0x000000084e00780c */ /* 0x000fe200017a4270 */
[----:B------:R-:W-:Y:S01]  /*7870*/  IMAD.U32 R85, RZ, RZ, UR10 ;  /* 0x0000000aff557e24 */ /* 0x000fe2000f8e00ff */
        /* <DEDUP_REMOVED lines=17> */
[C---:B------:R-:W-:Y:S02]  /*7990*/  ISETP.GT.AND P5, PT, R78.reuse, RZ, P2 ;  /* 0x000000ff4e00720c */ /* 0x040fe400017a4270 */
[----:B------:R-:W-:Y:S02]  /*79a0*/  FMNMX.FTZ R8, R167, R8, !PT ;  /* 0x00000008a7087209 */ /* 0x000fe40007810000 */
[----:B------:R-:W-:Y:S02]  /*79b0*/  ISETP.GT.AND P4, PT, R78, 0x1, P2 ;  /* 0x000000014e00780c */ /* 0x000fe40001784270 */
[----:B------:R-:W-:Y:S02]  /*79c0*/  FMNMX.FTZ R8, R163, R8, !PT ;  /* 0x00000008a3087209 */ /* 0x000fe40007810000 */
[----:B------:R-:W-:-:S02]  /*79d0*/  ISETP.LT.OR P5, PT, R61, 0x1, P5 ;  /* 0x000000013d00780c */ /* 0x000fc40002fa1670 */
[----:B------:R-:W-:Y:S02]  /*79e0*/  FMNMX.FTZ R9, R207, R8, !PT ;  /* 0x00000008cf097209 */ /* 0x000fe40007810000 */
[----:B------:R-:W-:Y:S02]  /*79f0*/  ISETP.GT.AND P3, PT, R78, 0x9, P2 ;  /* 0x000000094e00780c */ /* 0x000fe40001764270 */
[----:B------:R-:W-:Y:S02]  /*7a00*/  FMNMX.FTZ R9, R206, R9, !PT ;  /* 0x00000009ce097209 */ /* 0x000fe40007810000 */
[----:B------:R-:W-:Y:S02]  /*7a10*/  ISETP.LT.OR P4, PT, R61, 0x2, P4 ;  /* 0x000000023d00780c */ /* 0x000fe40002781670 */
[----:B------:R-:W-:Y:S02]  /*7a20*/  FMNMX.FTZ R8, R52, R9, !PT ;  /* 0x0000000934087209 */ /* 0x000fe40007810000 */
[----:B------:R-:W-:-:S02]  /*7a30*/  FSEL R80, R7, -INF , !P5 ;  /* 0xff80000007507808 */ /* 0x000fc40006800000 */
        /* <DEDUP_REMOVED lines=35> */
[----:B------:R-:W0:Y:S03]  /*7c70*/  SHFL.BFLY PT, R8, R9, 0x2, 0x1f ;  /* 0x0c401f0009087f89 */ /* 0x000e2600000e0000 */
[----:B------:R-:W-:-:S02]  /*7c80*/  ISETP.LT.OR P4, PT, R61, 0x49, P4 ;  /* 0x000000493d00780c */ /* 0x000fc40002781670 */
[----:B0-----:R-:W-:Y:S02]  /*7c90*/  FMNMX.FTZ R66, R9, R8, !PT ;  /* 0x0000000809427209 */ /* 0x001fe40007810000 */
[----:B------:R-:W-:Y:S02]  /*7ca0*/  FSEL R9, R14, -INF , !P3 ;  /* 0xff8000000e097808 */ /* 0x000fe40005800000 */
[----:B------:R-:W-:Y:S01]  /*7cb0*/  ISETP.GT.AND P3, PT, R78, 0x18, P2 ;  /* 0x000000184e00780c */ /* 0x000fe20001764270 */
[----:B------:R-:W0:Y:S03]  /*7cc0*/  SHFL.BFLY PT, R67, R66, 0x1, 0x1f ;  /* 0x0c201f0042437f89 */ /* 0x000e2600000e0000 */
[----:B------:R-:W-:-:S04]  /*7cd0*/  ISETP.LT.OR P3, PT, R61, 0x19, P3 ;  /* 0x000000193d00780c */ /* 0x000fc80001f61670 */
[----:B------:R-:W-:Y:S02]  /*7ce0*/  FSEL R25, R25, -INF , !P3 ;  /* 0xff80000019197808 */ /* 0x000fe40005800000 */
[----:B------:R-:W-:-:S04]  /*7cf0*/  ISETP.GT.AND P3, PT, R78, 0x21, P2 ;  /* 0x000000214e00780c */ /* 0x000fc80001764270 */
[----:B------:R-:W-:-:S04]  /*7d00*/  ISETP.LT.OR P3, PT, R61, 0x22, P3 ;  /* 0x000000223d00780c */ /* 0x000fc80001f61670 */
[----:B------:R-:W-:Y:S02]  /*7d10*/  FSEL R28, R28, -INF , !P3 ;  /* 0xff8000001c1c7808 */ /* 0x000fe40005800000 */
[----:B------:R-:W-:-:S04]  /*7d20*/  ISETP.GT.AND P3, PT, R78, 0x29, P2 ;  /* 0x000000294e00780c */ /* 0x000fc80001764270 */
[----:B------:R-:W-:Y:S02]  /*7d30*/  ISETP.LT.OR P5, PT, R61, 0x2a, P3 ;  /* 0x0000002a3d00780c */ /* 0x000fe40001fa1670 */
[----:B0-----:R-:W-:Y:S02]  /*7d40*/  FMNMX.FTZ R8, R66, R67, !PT ;  /* 0x0000004342087209 */ /* 0x001fe40007810000 */
[----:B------:R-:W-:Y:S02]  /*7d50*/  ISETP.GT.AND P3, PT, R78, 0x31, P2 ;  /* 0x000000314e00780c */ /* 0x000fe40001764270 */
[C---:B------:R-:W-:Y:S01]  /*7d60*/  FSETP.NEU.FTZ.AND P6, PT, R8.reuse, -INF , PT ;  /* 0xff8000000800780b */ /* 0x040fe20003fdd000 */
[----:B------:R-:W-:-:S01]  /*7d70*/  FFMA.FTZ R67, R8, R85, -8 ;  /* 0xc100000008437423 */ /* 0x000fc20000010055 */
[----:B------:R-:W-:Y:S02]  /*7d80*/  ISETP.LT.OR P3, PT, R61, 0x32, P3 ;  /* 0x000000323d00780c */ /* 0x000fe40001f61670 */
[----:B------:R-:W-:-:S02]  /*7d90*/  FSEL R30, R30, -INF , !P5 ;  /* 0xff8000001e1e7808 */ /* 0x000fc40006800000 */
[----:B------:R-:W-:Y:S02]  /*7da0*/  FSEL R66, R67, RZ, P6 ;  /* 0x000000ff43427208 */ /* 0x000fe40003000000 */
[----:B------:R-:W-:-:S03]  /*7db0*/  ISETP.GT.AND P5, PT, R78, 0x38, P2 ;  /* 0x000000384e00780c */ /* 0x000fc600017a4270 */
[--C-:B------:R-:W-:Y:S01]  /*7dc0*/  FFMA.FTZ R74, R77, UR10, -R66.reuse ;  /* 0x0000000a4d4a7c23 */ /* 0x100fe20008010842 */
[----:B------:R-:W-:Y:S01]  /*7dd0*/  FMNMX.FTZ R77, R80, R5, !PT ;  /* 0x00000005504d7209 */ /* 0x000fe20007810000 */
[--C-:B------:R-:W-:Y:S01]  /*7de0*/  FFMA.FTZ R79, R79, UR10, -R66.reuse ;  /* 0x0000000a4f4f7c23 */ /* 0x100fe20008010842 */
[----:B------:R-:W-:-:S01]  /*7df0*/  FFMA.FTZ R76, R71, UR10, -R66 ;  /* 0x0000000a474c7c23 */ /* 0x000fc20008010842 */
[----:B------:R0:W-:Y:S01]  /*7e00*/  MUFU.EX2 R7, R74 ;  /* 0x0000004a00077308 */ /* 0x0001e20000000800 */
[----:B------:R-:W-:Y:S01]  /*7e10*/  FMNMX.FTZ R72, R10, R77, !PT ;  /* 0x0000004d0a487209 */ /* 0x000fe20007810000 */
[--C-:B------:R-:W-:Y:S01]  /*7e20*/  FFMA.FTZ R83, R83, UR10, -R66.reuse ;  /* 0x0000000a53537c23 */ /* 0x100fe20008010842 */
[----:B------:R-:W-:Y:S01]  /*7e30*/  FSEL R71, R32, -INF , !P3 ;  /* 0xff80000020477808 */ /* 0x000fe20005800000 */
[--C-:B------:R-:W-:Y:S01]  /*7e40*/  FFMA.FTZ R67, R81, UR10, -R66.reuse ;  /* 0x0000000a51437c23 */ /* 0x100fe20008010842 */
[----:B------:R-:W-:Y:S01]  /*7e50*/  FMNMX.FTZ R72, R13, R72, !PT ;  /* 0x000000480d487209 */ /* 0x000fe20007810000 */
[--C-:B------:R-:W-:Y:S01]  /*7e60*/  FFMA.FTZ R69, R69, UR10, -R66.reuse ;  /* 0x0000000a45457c23 */ /* 0x100fe20008010842 */
[----:B------:R-:W-:Y:S01]  /*7e70*/  ISETP.LT.OR P5, PT, R61, 0x39, P5 ;  /* 0x000000393d00780c */ /* 0x000fe20002fa1670 */
[----:B------:R1:W-:Y:S01]  /*7e80*/  MUFU.EX2 R26, R79 ;  /* 0x0000004f001a7308 */ /* 0x0003e20000000800 */
[----:B------:R-:W-:Y:S01]  /*7e90*/  FMNMX.FTZ R72, R9, R72, !PT ;  /* 0x0000004809487209 */ /* 0x000fe20007810000 */
[--C-:B------:R-:W-:Y:S01]  /*7ea0*/  FFMA.FTZ R70, R165, UR10, -R66.reuse ;  /* 0x0000000aa5467c23 */ /* 0x100fe20008010842 */
[----:B------:R-:W-:Y:S01]  /*7eb0*/  ISETP.GT.AND P3, PT, R78, 0x40, P2 ;  /* 0x000000404e00780c */ /* 0x000fe20001764270 */
[--C-:B------:R-:W-:Y:S01]  /*7ec0*/  FFMA.FTZ R73, R73, UR10, -R66.reuse ;  /* 0x0000000a49497c23 */ /* 0x100fe20008010842 */
[----:B------:R-:W-:Y:S01]  /*7ed0*/  FMNMX.FTZ R77, R21, R72, !PT ;  /* 0x00000048154d7209 */ /* 0x000fe20007810000 */
[--C-:B------:R-:W-:Y:S01]  /*7ee0*/  FFMA.FTZ R161, R161, UR10, -R66.reuse ;  /* 0x0000000aa1a17c23 */ /* 0x100fe20008010842 */
[----:B------:R-:W-:Y:S01]  /*7ef0*/  FSEL R72, R33, -INF , !P5 ;  /* 0xff80000021487808 */ /* 0x000fe20006800000 */
[----:B------:R2:W-:Y:S01]  /*7f00*/  MUFU.EX2 R32, R76 ;  /* 0x0000004c00207308 */ /* 0x0005e20000000800 */
[----:B0-----:R-:W-:Y:S01]  /*7f10*/  FMNMX.FTZ R74, R24, R77, !PT ;  /* 0x0000004d184a7209 */ /* 0x001fe20007810000 */
[--C-:B-1----:R-:W-:Y:S01]  /*7f20*/  FFMA.FTZ R79, R75, UR10, -R66.reuse ;  /* 0x0000000a4b4f7c23 */ /* 0x102fe20008010842 */
[----:B------:R-:W-:Y:S01]  /*7f30*/  ISETP.GT.AND P5, PT, R78, 0x41, P2 ;  /* 0x000000414e00780c */ /* 0x000fe200017a4270 */
[--C-:B------:R-:W-:Y:S01]  /*7f40*/  FFMA.FTZ R167, R167, UR10, -R66.reuse ;  /* 0x0000000aa7a77c23 */ /* 0x100fe20008010842 */
[----:B------:R-:W-:Y:S01]  /*7f50*/  FMNMX.FTZ R75, R25, R74, !PT ;  /* 0x0000004a194b7209 */ /* 0x000fe20007810000 */
[--C-:B------:R-:W-:Y:S01]  /*7f60*/  FFMA.FTZ R163, R163, UR10, -R66.reuse ;  /* 0x0000000aa3a37c23 */ /* 0x100fe20008010842 */
[----:B------:R-:W-:Y:S01]  /*7f70*/  ISETP.LT.OR P5, PT, R61, 0x42, P5 ;  /* 0x000000423d00780c */ /* 0x000fe20002fa1670 */
[----:B------:R0:W-:Y:S01]  /*7f80*/  MUFU.EX2 R33, R79 ;  /* 0x0000004f00217308 */ /* 0x0001e20000000800 */
[----:B------:R-:W-:Y:S01]  /*7f90*/  FMNMX.FTZ R74, R68, R75, !PT ;  /* 0x0000004b444a7209 */ /* 0x000fe20007810000 */
[--C-:B------:R-:W-:Y:S01]  /*7fa0*/  FFMA.FTZ R207, R207, UR10, -R66.reuse ;  /* 0x0000000acfcf7c23 */ /* 0x100fe20008010842 */
[----:B------:R-:W-:Y:S01]  /*7fb0*/  ISETP.LT.OR P3, PT, R61, 0x41, P3 ;  /* 0x000000413d00780c */ /* 0x000fe20001f61670 */
[--C-:B------:R-:W-:Y:S01]  /*7fc0*/  FFMA.FTZ R206, R206, UR10, -R66.reuse ;  /* 0x0000000acece7c23 */ /* 0x100fe20008010842 */
[----:B------:R-:W-:Y:S01]  /*7fd0*/  FMNMX.FTZ R75, R27, R74, !PT ;  /* 0x0000004a1b4b7209 */ /* 0x000fe20007810000 */
[--C-:B------:R-:W-:Y:S01]  /*7fe0*/  FFMA.FTZ R11, R11, UR10, -R66.reuse ;  /* 0x0000000a0b0b7c23 */ /* 0x100fe20008010842 */
[----:B------:R-:W-:Y:S01]  /*7ff0*/  FSEL R74, R36, -INF , !P5 ;  /* 0xff800000244a7808 */ /* 0x000fe20006800000 */
[----:B------:R1:W-:Y:S01]  /*8000*/  MUFU.EX2 R14, R83 ;  /* 0x00000053000e7308 */ /* 0x0003e20000000800 */
[----:B--2---:R-:W-:Y:S01]  /*8010*/  FMNMX.FTZ R76, R28, R75, !PT ;  /* 0x0000004b1c4c7209 */ /* 0x004fe20007810000 */
[--C-:B------:R-:W-:Y:S01]  /*8020*/  FFMA.FTZ R12, R12, UR10, -R66.reuse ;  /* 0x0000000a0c0c7c23 */ /* 0x100fe20008010842 */
[----:B------:R-:W-:Y:S01]  /*8030*/  ISETP.GT.AND P5, PT, R78, 0x50, P2 ;  /* 0x000000504e00780c */ /* 0x000fe200017a4270 */
[--C-:B------:R-:W-:Y:S01]  /*8040*/  FFMA.FTZ R15, R15, UR10, -R66.reuse ;  /* 0x0000000a0f0f7c23 */ /* 0x100fe20008010842 */
[----:B------:R-:W-:Y:S01]  /*8050*/  FMNMX.FTZ R75, R29, R76, !PT ;  /* 0x0000004c1d4b7209 */ /* 0x000fe20007810000 */
[--C-:B------:R-:W-:Y:S01]  /*8060*/  FFMA.FTZ R20, R20, UR10, -R66.reuse ;  /* 0x0000000a14147c23 */ /* 0x100fe20008010842 */
[----:B------:R-:W-:Y:S01]  /*8070*/  FSEL R35, R35, -INF , !P3 ;  /* 0xff80000023237808 */ /* 0x000fe20005800000 */
[--C-:B------:R-:W-:Y:S01]  /*8080*/  FFMA.FTZ R54, R54, UR10, -R66.reuse ;  /* 0x0000000a36367c23 */ /* 0x100fe20008010842 */
[----:B------:R-:W-:Y:S01]  /*8090*/  FMNMX.FTZ R76, R30, R75, !PT ;  /* 0x0000004b1e4c7209 */ /* 0x000fe20007810000 */
[--C-:B------:R-:W-:Y:S01]  /*80a0*/  FFMA.FTZ R56, R56, UR10, -R66.reuse ;  /* 0x0000000a38387c23 */ /* 0x100fe20008010842 */
[----:B------:R-:W-:Y:S01]  /*80b0*/  ISETP.LT.OR P5, PT, R61, 0x51, P5 ;  /* 0x000000513d00780c */ /* 0x000fe20002fa1670 */
[--C-:B------:R-:W-:Y:S01]  /*80c0*/  FFMA.FTZ R58, R58, UR10, -R66.reuse ;  /* 0x0000000a3a3a7c23 */ /* 0x100fe20008010842 */
[----:B------:R-:W-:Y:S01]  /*80d0*/  FMNMX.FTZ R76, R31, R76, !PT ;  /* 0x0000004c1f4c7209 */ /* 0x000fe20007810000 */
[--C-:B------:R-:W-:Y:S01]  /*80e0*/  FFMA.FTZ R59, R59, UR10, -R66.reuse ;  /* 0x0000000a3b3b7c23 */ /* 0x100fe20008010842 */
[----:B------:R-:W-:Y:S01]  /*80f0*/  ISETP.GT.AND P3, PT, R78, 0x49, P2 ;  /* 0x000000494e00780c */ /* 0x000fe20001764270 */
[----:B------:R-:W-:Y:S01]  /*8100*/  FFMA.FTZ R60, R60, UR10, -R66 ;  /* 0x0000000a3c3c7c23 */ /* 0x000fe20008010842 */
[----:B------:R-:W-:Y:S01]  /*8110*/  FMNMX.FTZ R77, R71, R76, !PT ;  /* 0x0000004c474d7209 */ /* 0x000fe20007810000 */
[----:B------:R-:W-:Y:S01]  /*8120*/  MUFU.EX2 R67, R67 ;  /* 0x0000004300437308 */ /* 0x000fe20000000800 */
[----:B------:R-:W-:-:S02]  /*8130*/  FSEL R39, R39, -INF , !P5 ;  /* 0xff80000027277808 */ /* 0x000fc40006800000 */
[----:B------:R-:W-:Y:S02]  /*8140*/  FMNMX.FTZ R77, R72, R77, !PT ;  /* 0x0000004d484d7209 */ /* 0x000fe40007810000 */
[----:B------:R-:W-:Y:S02]  /*8150*/  ISETP.GT.AND P5, PT, R78, 0x59, P2 ;  /* 0x000000594e00780c */ /* 0x000fe400017a4270 */
[----:B------:R-:W-:Y:S01]  /*8160*/  FMNMX.FTZ R82, R34, R77, !PT ;  /* 0x0000004d22527209 */ /* 0x000fe20007810000 */
[----:B------:R-:W-:Y:S01]  /*8170*/  MUFU.EX2 R69, R69 ;  /* 0x0000004500457308 */ /* 0x000fe20000000800 */
[----:B------:R-:W-:Y:S02]  /*8180*/  ISETP.LT.OR P3, PT, R61, 0x4a, P3 ;  /* 0x0000004a3d00780c */ /* 0x000fe40001f61670 */
[----:B0-----:R-:W-:Y:S02]  /*8190*/  FMNMX.FTZ R79, R35, R82, !PT ;  /* 0x00000052234f7209 */ /* 0x001fe40007810000 */
[----:B------:R-:W-:-:S02]  /*81a0*/  FSEL R75, R37, -INF , !P4 ;  /* 0xff800000254b7808 */ /* 0x000fc40006000000 */
[----:B------:R-:W-:Y:S01]  /*81b0*/  FMNMX.FTZ R82, R74, R79, !PT ;  /* 0x0000004f4a527209 */ /* 0x000fe20007810000 */
[----:B------:R-:W-:Y:S01]  /*81c0*/  MUFU.EX2 R70, R70 ;  /* 0x0000004600467308 */ /* 0x000fe20000000800 */
[----:B------:R-:W-:Y:S02]  /*81d0*/  ISETP.LT.OR P5, PT, R61, 0x5a, P5 ;  /* 0x0000005a3d00780c */ /* 0x000fe40002fa1670 */
[----:B------:R-:W-:Y:S02]  /*81e0*/  ISETP.GT.AND P4, PT, R78, 0x51, P2 ;  /* 0x000000514e00780c */ /* 0x000fe40001784270 */
[----:B------:R-:W-:Y:S02]  /*81f0*/  FSEL R38, R38, -INF , !P3 ;  /* 0xff80000026267808 */ /* 0x000fe40005800000 */
[----:B-1----:R-:W-:Y:S01]  /*8200*/  FMNMX.FTZ R83, R75, R82, !PT ;  /* 0x000000524b537209 */ /* 0x002fe20007810000 */
[----:B------:R-:W-:Y:S01]  /*8210*/  MUFU.EX2 R73, R73 ;  /* 0x0000004900497308 */ /* 0x000fe20000000800 */
[----:B------:R-:W-:Y:S01]  /*8220*/  FSEL R81, R42, -INF , !P5 ;  /* 0xff8000002a517808 */ /* 0x000fe20006800000 */
[----:B------:R-:W-:Y:S01]  /*8230*/  FFMA.FTZ R42, R52, UR10, -R66 ;  /* 0x0000000a342a7c23 */ /* 0x000fe20008010842 */
[----:B------:R-:W-:-:S02]  /*8240*/  ISETP.GT.AND P3, PT, R78, 0x58, P2 ;  /* 0x000000584e00780c */ /* 0x000fc40001764270 */
[C---:B------:R-:W-:Y:S02]  /*8250*/  ISETP.LT.OR P4, PT, R61.reuse, 0x52, P4 ;  /* 0x000000523d00780c */ /* 0x040fe40002781670 */
[----:B------:R-:W-:Y:S01]  /*8260*/  FMNMX.FTZ R52, R38, R83, !PT ;  /* 0x0000005326347209 */ /* 0x000fe20007810000 */
[----:B------:R-:W-:Y:S01]  /*8270*/  MUFU.EX2 R36, R161 ;  /* 0x000000a100247308 */ /* 0x000fe20000000800 */
[----:B------:R-:W-:Y:S02]  /*8280*/  FSEL R77, R40, -INF , !P4 ;  /* 0xff800000284d7808 */ /* 0x000fe40006000000 */
[----:B------:R-:W-:Y:S02]  /*8290*/  ISETP.LT.OR P3, PT, R61, 0x59, P3 ;  /* 0x000000593d00780c */ /* 0x000fe40001f61670 */
[----:B------:R-:W-:Y:S02]  /*82a0*/  FMNMX.FTZ R82, R39, R52, !PT ;  /* 0x0000003427527209 */ /* 0x000fe40007810000 */
[----:B------:R-:W-:Y:S01]  /*82b0*/  ISETP.GT.AND P4, PT, R78, 0x60, P2 ;  /* 0x000000604e00780c */ /* 0x000fe20001784270 */
[----:B------:R-:W-:Y:S01]  /*82c0*/  MUFU.EX2 R37, R167 ;  /* 0x000000a700257308 */ /* 0x000fe20000000800 */
[----:B------:R-:W-:-:S02]  /*82d0*/  FSEL R79, R41, -INF , !P3 ;  /* 0xff800000294f7808 */ /* 0x000fc40005800000 */
[----:B------:R-:W-:Y:S02]  /*82e0*/  FMNMX.FTZ R82, R77, R82, !PT ;  /* 0x000000524d527209 */ /* 0x000fe40007810000 */
[----:B------:R-:W-:Y:S02]  /*82f0*/  ISETP.LT.OR P4, PT, R61, 0x61, P4 ;  /* 0x000000613d00780c */ /* 0x000fe40002781670 */
[----:B------:R-:W-:Y:S01]  /*8300*/  ISETP.GT.AND P3, PT, R78, 0x61, P2 ;  /* 0x000000614e00780c */ /* 0x000fe20001764270 */
[----:B------:R-:W-:Y:S01]  /*8310*/  MUFU.EX2 R76, R163 ;  /* 0x000000a3004c7308 */ /* 0x000fe20000000800 */
[----:B------:R-:W-:Y:S02]  /*8320*/  FMNMX.FTZ R82, R79, R82, !PT ;  /* 0x000000524f527209 */ /* 0x000fe40007810000 */
[----:B------:R-:W-:Y:S01]  /*8330*/  FSEL R52, R43, -INF , !P4 ;  /* 0xff8000002b347808 */ /* 0x000fe20006000000 */
[----:B------:R-:W-:-:S01]  /*8340*/  FFMA.FTZ R43, R51, UR10, -R66 ;  /* 0x0000000a332b7c23 */ /* 0x000fc20008010842 */
[----:B------:R-:W-:-:S02]  /*8350*/  ISETP.GT.AND P5, PT, R78, 0x68, P2 ;  /* 0x000000684e00780c */ /* 0x000fc400017a4270 */
[----:B------:R-:W-:Y:S01]  /*8360*/  ISETP.LT.OR P3, PT, R61, 0x62, P3 ;  /* 0x000000623d00780c */ /* 0x000fe20001f61670 */
[----:B------:R-:W-:Y:S01]  /*8370*/  MUFU.EX2 R40, R207 ;  /* 0x000000cf00287308 */ /* 0x000fe20000000800 */
[----:B------:R-:W-:Y:S02]  /*8380*/  FMNMX.FTZ R51, R81, R82, !PT ;  /* 0x0000005251337209 */ /* 0x000fe40007810000 */
[----:B------:R-:W-:Y:S02]  /*8390*/  ISETP.GT.AND P4, PT, R78, 0x69, P2 ;  /* 0x000000694e00780c */ /* 0x000fe40001784270 */
[----:B------:R-:W-:Y:S02]  /*83a0*/  FSEL R44, R44, -INF , !P3 ;  /* 0xff8000002c2c7808 */ /* 0x000fe40005800000 */
[----:B------:R-:W-:Y:S01]  /*83b0*/  ISETP.LT.OR P5, PT, R61, 0x69, P5 ;  /* 0x000000693d00780c */ /* 0x000fe20002fa1670 */
[----:B------:R-:W-:Y:S01]  /*83c0*/  MUFU.EX2 R41, R206 ;  /* 0x000000ce00297308 */ /* 0x000fe20000000800 */
[----:B------:R-:W-:-:S02]  /*83d0*/  FMNMX.FTZ R51, R52, R51, !PT ;  /* 0x0000003334337209 */ /* 0x000fc40007810000 */
[----:B------:R-:W-:Y:S02]  /*83e0*/  ISETP.GT.AND P3, PT, R78, 0x70, P2 ;  /* 0x000000704e00780c */ /* 0x000fe40001764270 */
[----:B------:R-:W-:Y:S02]  /*83f0*/  ISETP.LT.OR P4, PT, R61, 0x6a, P4 ;  /* 0x0000006a3d00780c */ /* 0x000fe40002781670 */
[----:B------:R-:W-:Y:S01]  /*8400*/  FSEL R45, R45, -INF , !P5 ;  /* 0xff8000002d2d7808 */ /* 0x000fe20006800000 */
[----:B------:R-:W-:Y:S01]  /*8410*/  MUFU.EX2 R42, R42 ;  /* 0x0000002a002a7308 */ /* 0x000fe20000000800 */
[----:B------:R-:W-:Y:S02]  /*8420*/  FMNMX.FTZ R82, R44, R51, !PT ;  /* 0x000000332c527209 */ /* 0x000fe40007810000 */
[----:B------:R-:W-:Y:S02]  /*8430*/  ISETP.GT.AND P5, PT, R78, 0x71, P2 ;  /* 0x000000714e00780c */ /* 0x000fe400017a4270 */
[----:B------:R-:W-:-:S02]  /*8440*/  FSEL R46, R46, -INF , !P4 ;  /* 0xff8000002e2e7808 */ /* 0x000fc40006000000 */
[----:B------:R-:W-:Y:S01]  /*8450*/  ISETP.LT.OR P3, PT, R61, 0x71, P3 ;  /* 0x000000713d00780c */ /* 0x000fe20001f61670 */
[----:B------:R-:W-:Y:S01]  /*8460*/  MUFU.EX2 R43, R43 ;  /* 0x0000002b002b7308 */ /* 0x000fe20000000800 */
[----:B------:R-:W-:Y:S01]  /*8470*/  FMNMX.FTZ R51, R45, R82, !PT ;  /* 0x000000522d337209 */ /* 0x000fe20007810000 */
[--C-:B------:R-:W-:Y:S01]  /*8480*/  FFMA.FTZ R82, R53, UR10, -R66.reuse ;  /* 0x0000000a35527c23 */ /* 0x100fe20008010842 */
[C---:B------:R-:W-:Y:S01]  /*8490*/  ISETP.GT.AND P4, PT, R78.reuse, 0x78, P2 ;  /* 0x000000784e00780c */ /* 0x040fe20001784270 */
[--C-:B------:R-:W-:Y:S01]  /*84a0*/  FFMA.FTZ R53, R55, UR10, -R66.reuse ;  /* 0x0000000a37357c23 */ /* 0x100fe20008010842 */
[----:B------:R-:W-:Y:S01]  /*84b0*/  ISETP.GT.AND P2, PT, R78, 0x79, P2 ;  /* 0x000000794e00780c */ /* 0x000fe20001744270 */
[----:B------:R-:W-:Y:S01]  /*84c0*/  FFMA.FTZ R55, R57, UR10, -R66 ;  /* 0x0000000a39377c23 */ /* 0x000fe20008010842 */
[----:B------:R-:W-:Y:S01]  /*84d0*/  ISETP.LT.OR P5, PT, R61, 0x72, P5 ;  /* 0x000000723d00780c */ /* 0x000fe20002fa1670 */
[----:B------:R-:W-:Y:S01]  /*84e0*/  MUFU.EX2 R11, R11 ;  /* 0x0000000b000b7308 */ /* 0x000fe20000000800 */
[----:B------:R-:W-:-:S02]  /*84f0*/  FSEL R47, R47, -INF , !P3 ;  /* 0xff8000002f2f7808 */ /* 0x000fc40005800000 */
[----:B------:R-:W-:Y:S02]  /*8500*/  FMNMX.FTZ R78, R46, R51, !PT ;  /* 0x000000332e4e7209 */ /* 0x000fe40007810000 */
[----:B------:R-:W-:Y:S02]  /*8510*/  ISETP.LT.OR P4, PT, R61, 0x79, P4 ;  /* 0x000000793d00780c */ /* 0x000fe40002781670 */
[----:B------:R-:W-:Y:S01]  /*8520*/  FSEL R48, R48, -INF , !P5 ;  /* 0xff80000030307808 */ /* 0x000fe20006800000 */
[----:B------:R-:W-:Y:S01]  /*8530*/  MUFU.EX2 R12, R12 ;  /* 0x0000000c000c7308 */ /* 0x000fe20000000800 */
[----:B------:R-:W-:Y:S02]  /*8540*/  FMNMX.FTZ R51, R47, R78, !PT ;  /* 0x0000004e2f337209 */ /* 0x000fe40007810000 */
[----:B------:R-:W-:Y:S02]  /*8550*/  ISETP.LT.OR P2, PT, R61, 0x7a, P2 ;  /* 0x0000007a3d00780c */ /* 0x000fe40001741670 */
[----:B------:R-:W-:-:S02]  /*8560*/  FSEL R49, R49, -INF , !P4 ;  /* 0xff80000031317808 */ /* 0x000fc40006000000 */
[----:B------:R-:W-:Y:S01]  /*8570*/  FMNMX.FTZ R78, R48, R51, !PT ;  /* 0x00000033304e7209 */ /* 0x000fe20007810000 */
[----:B------:R-:W-:Y:S01]  /*8580*/  MUFU.EX2 R15, R15 ;  /* 0x0000000f000f7308 */ /* 0x000fe20000000800 */
[----:B------:R-:W-:Y:S02]  /*8590*/  FSEL R50, R50, -INF , !P2 ;  /* 0xff80000032327808 */ /* 0x000fe40005000000 */
[----:B------:R-:W-:-:S04]  /*85a0*/  FMNMX.FTZ R51, R49, R78, !PT ;  /* 0x0000004e31337209 */ /* 0x000fc80007810000 */
[----:B------:R-:W-:Y:S01]  /*85b0*/  FMNMX.FTZ R61, R50, R51, !PT ;  /* 0x00000033323d7209 */ /* 0x000fe20007810000 */
[----:B------:R-:W-:Y:S04]  /*85c0*/  MUFU.EX2 R20, R20 ;  /* 0x0000001400147308 */ /* 0x000fe80000000800 */
[----:B------:R-:W0:Y:S04]  /*85d0*/  SHFL.BFLY PT, R78, R61, 0x2, 0x1f ;  /* 0x0c401f003d4e7f89 */ /* 0x000e2800000e0000 */
[----:B------:R-:W-:Y:S08]  /*85e0*/  MUFU.EX2 R51, R82 ;  /* 0x0000005200337308 */ /* 0x000ff00000000800 */
[----:B------:R-:W-:Y:S08]  /*85f0*/  MUFU.EX2 R54, R54 ;  /* 0x0000003600367308 */ /* 0x000ff00000000800 */
[----:B------:R-:W-:Y:S01]  /*8600*/  MUFU.EX2 R53, R53 ;  /* 0x0000003500357308 */ /* 0x000fe20000000800 */
[----:B0-----:R-:W-:Y:S01]  /*8610*/  FMNMX.FTZ R78, R61, R78, !PT ;  /* 0x0000004e3d4e7209 */ /* 0x001fe20007810000 */
[--C-:B------:R-:W-:Y:S01]  /*8620*/  FFMA.FTZ R61, R62, UR10, -R66.reuse ;  /* 0x0000000a3e3d7c23 */ /* 0x100fe20008010842 */
[----:B------:R-:W-:-:S01]  /*8630*/  FFMA.FTZ R62, R64, UR10, -R66 ;  /* 0x0000000a403e7c23 */ /* 0x000fc20008010842 */
[--C-:B------:R-:W-:Y:S01]  /*8640*/  FFMA.FTZ R64, R65, UR10, -R66.reuse ;  /* 0x0000000a41407c23 */ /* 0x100fe20008010842 */
[----:B------:R-:W-:-:S01]  /*8650*/  FFMA.FTZ R66, R63, UR10, -R66 ;  /* 0x0000000a3f427c23 */ /* 0x000fc20008010842 */
[----:B------:R-:W0:Y:S01]  /*8660*/  SHFL.BFLY PT, R57, R78, 0x1, 0x1f ;  /* 0x0c201f004e397f89 */ /* 0x000e2200000e0000 */
[----:B------:R-:W-:Y:S01]  /*8670*/  FSEL R63, R8, RZ, P6 ;  /* 0x000000ff083f7208 */ /* 0x000fe20003000000 */
[----:B------:R-:W-:Y:S04]  /*8680*/  MUFU.EX2 R56, R56 ;  /* 0x0000003800387308 */ /* 0x000fe80000000800 */
[----:B------:R-:W-:-:S04]  /*8690*/  FADD.FTZ R6, -R63, R6 ;  /* 0x000000063f067221 */ /* 0x000fc80000010100 */
[----:B------:R-:W-:Y:S01]  /*86a0*/  FMUL.FTZ R65, R6, UR10 ;  /* 0x0000000a06417c20 */ /* 0x000fe20008410000 */
[----:B------:R1:W-:Y:S08]  /*86b0*/  MUFU.EX2 R63, R66 ;  /* 0x00000042003f7308 */ /* 0x0003f00000000800 */
[----:B------:R-:W2:Y:S01]  /*86c0*/  MUFU.EX2 R65, R65 ;  /* 0x0000004100417308 */ /* 0x000ea20000000800 */
[----:B0-----:R-:W-:Y:S01]  /*86d0*/  FMNMX.FTZ R57, R78, R57, !PT ;  /* 0x000000394e397209 */ /* 0x001fe20007810000 */
[----:B------:R-:W-:-:S06]  /*86e0*/  IMAD.U32 R78, RZ, RZ, UR10 ;  /* 0x0000000aff4e7e24 */ /* 0x000fcc000f8e00ff */
[----:B------:R-:W-:Y:S01]  /*86f0*/  MUFU.EX2 R55, R55 ;  /* 0x0000003700377308 */ /* 0x000fe20000000800 */
[C---:B------:R-:W-:Y:S01]  /*8700*/  FSETP.NEU.FTZ.AND P2, PT, R57.reuse, -INF , PT ;  /* 0xff8000003900780b */ /* 0x040fe20003f5d000 */
[----:B------:R-:W-:-:S05]  /*8710*/  FFMA.FTZ R78, R57, R78, -8 ;  /* 0xc1000000394e7423 */ /* 0x000fca000001004e */
[----:B------:R-:W-:Y:S01]  /*8720*/  FSEL R6, R78, RZ, P2 ;  /* 0x000000ff4e067208 */ /* 0x000fe20001000000 */
[----:B------:R-:W-:Y:S04]  /*8730*/  MUFU.EX2 R58, R58 ;  /* 0x0000003a003a7308 */ /* 0x000fe80000000800 */
[----:B------:R-:W-:-:S01]  /*8740*/  FFMA.FTZ R83, R80, UR10, -R6 ;  /* 0x0000000a50537c23 */ /* 0x000fc20008010806 */
[----:B------:R-:W-:Y:S01]  /*8750*/  FSEL R80, R57, RZ, P2 ;  /* 0x000000ff39507208 */ /* 0x000fe20001000000 */
[----:B------:R-:W-:-:S01]  /*8760*/  FFMA.FTZ R78, R71, UR10, -R6 ;  /* 0x0000000a474e7c23 */ /* 0x000fc20008010806 */
[--C-:B------:R-:W-:Y:S01]  /*8770*/  FFMA.FTZ R71, R72, UR10, -R6.reuse ;  /* 0x0000000a48477c23 */ /* 0x100fe20008010806 */
[----:B------:R-:W-:-:S01]  /*8780*/  FFMA.FTZ R10, R10, UR10, -R6 ;  /* 0x0000000a0a0a7c23 */ /* 0x000fc20008010806 */
[----:B------:R-:W-:Y:S01]  /*8790*/  FFMA.FTZ R13, R13, UR10, -R6 ;  /* 0x0000000a0d0d7c23 */ /* 0x000fe20008010806 */
[----:B------:R-:W-:-:S01]  /*87a0*/  FADD.FTZ R80, -R80, R5 ;  /* 0x0000000550507221 */ /* 0x000fc20000010100 */
[----:B------:R-:W-:Y:S01]  /*87b0*/  MUFU.EX2 R83, R83 ;  /* 0x0000005300537308 */ /* 0x000fe20000000800 */
[----:B-1----:R-:W-:-:S01]  /*87c0*/  FFMA.FTZ R66, R9, UR10, -R6 ;  /* 0x0000000a09427c23 */ /* 0x002fc20008010806 */
[--C-:B------:R-:W-:Y:S01]  /*87d0*/  FFMA.FTZ R9, R21, UR10, -R6.reuse ;  /* 0x0000000a15097c23 */ /* 0x100fe20008010806 */
[----:B------:R-:W-:Y:S01]  /*87e0*/  FMUL.FTZ R72, R80, UR10 ;  /* 0x0000000a50487c20 */ /* 0x000fe20008410000 */
[----:B------:R-:W-:Y:S01]  /*87f0*/  FFMA.FTZ R24, R24, UR10, -R6 ;  /* 0x0000000a18187c23 */ /* 0x000fe20008010806 */
[----:B--2---:R-:W-:-:S01]  /*8800*/  FFMA.FTZ R80, R65, R3, R14 ;  /* 0x0000000341507223 */ /* 0x004fc2000001000e */
        /* <DEDUP_REMOVED lines=19> */
[----:B------:R-:W-:-:S01]  /*8940*/  FFMA.FTZ R48, R48, UR10, -R6 ;  /* 0x0000000a30307c23 */ /* 0x000fc20008010806 */
[----:B------:R-:W-:-:S06]  /*8950*/  FFMA.FTZ R49, R49, UR10, -R6 ;  /* 0x0000000a31317c23 */ /* 0x000fcc0008010806 */
[----:B------:R-:W2:Y:S01]  /*8960*/  MUFU.EX2 R66, R66 ;  /* 0x0000004200427308 */ /* 0x000ea20000000800 */
[----:B0-----:R-:W-:-:S04]  /*8970*/  FFMA.FTZ R3, R72, R2, R83 ;  /* 0x0000000248037223 */ /* 0x001fc80000010053 */
[----:B------:R-:W-:-:S03]  /*8980*/  FADD.FTZ R2, R10, R3 ;  /* 0x000000030a027221 */ /* 0x000fc60000010000 */
[----:B------:R-:W0:Y:S01]  /*8990*/  MUFU.EX2 R9, R9 ;  /* 0x0000000900097308 */ /* 0x000e220000000800 */
[----:B-1----:R-:W-:-:S07]  /*89a0*/  FADD.FTZ R3, R13, R2 ;  /* 0x000000020d037221 */ /* 0x002fce0000010000 */
[----:B------:R1:W-:Y:S01]  /*89b0*/  MUFU.EX2 R5, R71 ;  /* 0x0000004700057308 */ /* 0x0003e20000000800 */
[----:B--2---:R-:W-:-:S07]  /*89c0*/  FADD.FTZ R2, R66, R3 ;  /* 0x0000000342027221 */ /* 0x004fce0000010000 */
[----:B------:R-:W2:Y:S01]  /*89d0*/  MUFU.EX2 R24, R24 ;  /* 0x0000001800187308 */ /* 0x000ea20000000800 */
[----:B-1----:R-:W-:-:S04]  /*89e0*/  FADD.FTZ R71, R67, R80 ;  /* 0x0000005043477221 */ /* 0x002fc80000010000 */
[----:B------:R-:W-:Y:S01]  /*89f0*/  FADD.FTZ R80, R26, R71 ;  /* 0x000000471a507221 */ /* 0x000fe20000010000 */
[----:B0-----:R-:W-:-:S02]  /*8a00*/  FADD.FTZ R71, R9, R2 ;  /* 0x0000000209477221 */ /* 0x001fc40000010000 */
[----:B------:R-:W0:Y:S01]  /*8a10*/  MUFU.EX2 R21, R21 ;  /* 0x0000001500157308 */ /* 0x000e220000000800 */
[----:B------:R-:W-:-:S04]  /*8a20*/  FADD.FTZ R80, R69, R80 ;  /* 0x0000005045507221 */ /* 0x000fc80000010000 */
[----:B------:R-:W-:Y:S01]  /*8a30*/  FADD.FTZ R3, R7, R80 ;  /* 0x0000005007037221 */ /* 0x000fe20000010000 */
[----:B------:R-:W-:-:S02]  /*8a40*/  FFMA.FTZ R80, R77, UR10, -R6 ;  /* 0x0000000a4d507c23 */ /* 0x000fc40008010806 */
[----:B------:R-:W1:Y:S01]  /*8a50*/  MUFU.EX2 R68, R68 ;  /* 0x0000004400447308 */ /* 0x000e620000000800 */
[----:B------:R-:W-:-:S01]  /*8a60*/  FADD.FTZ R3, R70, R3 ;  /* 0x0000000346037221 */ /* 0x000fc20000010000 */
[----:B--2---:R-:W-:Y:S01]  /*8a70*/  FADD.FTZ R2, R24, R71 ;  /* 0x0000004718027221 */ /* 0x004fe20000010000 */
[----:B------:R-:W-:-:S02]  /*8a80*/  FFMA.FTZ R71, R79, UR10, -R6 ;  /* 0x0000000a4f477c23 */ /* 0x000fc40008010806 */
[----:B------:R-:W-:-:S03]  /*8a90*/  FADD.FTZ R82, R32, R3 ;  /* 0x0000000320527221 */ /* 0x000fc60000010000 */
[----:B------:R-:W2:Y:S01]  /*8aa0*/  MUFU.EX2 R25, R25 ;  /* 0x0000001900197308 */ /* 0x000ea20000000800 */
[----:B0-----:R-:W-:-:S01]  /*8ab0*/  FADD.FTZ R3, R21, R2 ;  /* 0x0000000215037221 */ /* 0x001fc20000010000 */
[----:B------:R-:W-:-:S06]  /*8ac0*/  FADD.FTZ R82, R33, R82 ;  /* 0x0000005221527221 */ /* 0x000fcc0000010000 */
[----:B------:R-:W0:Y:S01]  /*8ad0*/  MUFU.EX2 R28, R28 ;  /* 0x0000001c001c7308 */ /* 0x000e220000000800 */
[----:B-1----:R-:W-:-:S01]  /*8ae0*/  FADD.FTZ R2, R68, R3 ;  /* 0x0000000344027221 */ /* 0x002fc20000010000 */
[----:B------:R-:W-:Y:S01]  /*8af0*/  FADD.FTZ R3, R73, R82 ;  /* 0x0000005249037221 */ /* 0x000fe20000010000 */
[----:B------:R-:W-:-:S05]  /*8b00*/  FFMA.FTZ R82, R81, UR10, -R6 ;  /* 0x0000000a51527c23 */ /* 0x000fca0008010806 */
        /* <DEDUP_REMOVED lines=13> */
[----:B------:R-:W-:Y:S01]  /*8be0*/  FFMA.FTZ R75, R44, UR10, -R6 ;  /* 0x0000000a2c4b7c23 */ /* 0x000fe20008010806 */
[----:B------:R-:W-:-:S04]  /*8bf0*/  FADD.FTZ R44, R42, R77 ;  /* 0x0000004d2a2c7221 */ /* 0x000fc80000010000 */
[----:B------:R-:W-:Y:S01]  /*8c00*/  FADD.FTZ R44, R43, R44 ;  /* 0x0000002c2b2c7221 */ /* 0x000fe20000010000 */
[----:B------:R-:W2:Y:S01]  /*8c10*/  MUFU.EX2 R34, R34 ;  /* 0x0000002200227308 */ /* 0x000ea20000000800 */
[----:B0-----:R-:W-:-:S07]  /*8c20*/  FADD.FTZ R3, R29, R2 ;  /* 0x000000021d037221 */ /* 0x001fce0000010000 */
[----:B------:R-:W0:Y:S01]  /*8c30*/  MUFU.EX2 R31, R31 ;  /* 0x0000001f001f7308 */ /* 0x000e220000000800 */
[----:B-1----:R-:W-:-:S04]  /*8c40*/  FADD.FTZ R2, R78, R3 ;  /* 0x000000034e027221 */ /* 0x002fc80000010000 */
[----:B------:R-:W-:-:S03]  /*8c50*/  FADD.FTZ R3, R5, R2 ;  /* 0x0000000205037221 */ /* 0x000fc60000010000 */
[----:B------:R-:W1:Y:S01]  /*8c60*/  MUFU.EX2 R74, R74 ;  /* 0x0000004a004a7308 */ /* 0x000e620000000800 */
[----:B--2---:R-:W-:-:S01]  /*8c70*/  FADD.FTZ R2, R34, R3 ;  /* 0x0000000322027221 */ /* 0x004fc20000010000 */
[----:B------:R-:W-:-:S06]  /*8c80*/  FADD.FTZ R3, R11, R44 ;  /* 0x0000002c0b037221 */ /* 0x000fcc0000010000 */
        /* <DEDUP_REMOVED lines=11> */
[----:B------:R-:W-:-:S01]  /*8d40*/  FFMA.FTZ R44, R47, UR10, -R6 ;  /* 0x0000000a2f2c7c23 */ /* 0x000fc20008010806 */
[----:B------:R-:W-:Y:S02]  /*8d50*/  FFMA.FTZ R6, R50, UR10, -R6 ;  /* 0x0000000a32067c23 */ /* 0x000fe40008010806 */
[----:B------:R-:W-:-:S02]  /*8d60*/  FADD.FTZ R3, R53, R2 ;  /* 0x0000000235037221 */ /* 0x000fc40000010000 */
[----:B------:R-:W2:Y:S01]  /*8d70*/  MUFU.EX2 R80, R80 ;  /* 0x0000005000507308 */ /* 0x000ea20000000800 */
[----:B0-----:R-:W-:-:S01]  /*8d80*/  FADD.FTZ R84, R38, R77 ;  /* 0x0000004d26547221 */ /* 0x001fc20000010000 */
[----:B------:R-:W-:-:S04]  /*8d90*/  FADD.FTZ R2, R56, R3 ;  /* 0x0000000338027221 */ /* 0x000fc80000010000 */
[----:B------:R-:W-:Y:S02]  /*8da0*/  FADD.FTZ R3, R55, R2 ;  /* 0x0000000237037221 */ /* 0x000fe40000010000 */
[----:B------:R-:W0:Y:S08]  /*8db0*/  MUFU.EX2 R71, R71 ;  /* 0x0000004700477308 */ /* 0x000e300000000800 */
[----:B------:R-:W3:Y:S08]  /*8dc0*/  MUFU.EX2 R82, R82 ;  /* 0x0000005200527308 */ /* 0x000ef00000000800 */
[----:B------:R-:W4:Y:S08]  /*8dd0*/  MUFU.EX2 R52, R52 ;  /* 0x0000003400347308 */ /* 0x000f300000000800 */
[----:B------:R1:W-:Y:S08]  /*8de0*/  MUFU.EX2 R79, R45 ;  /* 0x0000002d004f7308 */ /* 0x0003f00000000800 */
[----:B------:R-:W5:Y:S01]  /*8df0*/  MUFU.EX2 R75, R75 ;  /* 0x0000004b004b7308 */ /* 0x000f620000000800 */
[----:B-1----:R-:W-:-:S04]  /*8e00*/  FADD.FTZ R45, R39, R84 ;  /* 0x00000054272d7221 */ /* 0x002fc80000010000 */
[----:B--2---:R-:W-:-:S03]  /*8e10*/  FADD.FTZ R84, R80, R45 ;  /* 0x0000002d50547221 */ /* 0x004fc60000010000 */
[----:B------:R-:W1:Y:S01]  /*8e20*/  MUFU.EX2 R59, R59 ;  /* 0x0000003b003b7308 */ /* 0x000e620000000800 */
[----:B0-----:R-:W-:-:S04]  /*8e30*/  FADD.FTZ R45, R71, R84 ;  /* 0x00000054472d7221 */ /* 0x001fc80000010000 */
[----:B---3--:R-:W-:-:S03]  /*8e40*/  FADD.FTZ R45, R82, R45 ;  /* 0x0000002d522d7221 */ /* 0x008fc60000010000 */
[----:B------:R-:W0:Y:S01]  /*8e50*/  MUFU.EX2 R60, R60 ;  /* 0x0000003c003c7308 */ /* 0x000e220000000800 */
[----:B----4-:R-:W-:-:S04]  /*8e60*/  FADD.FTZ R2, R52, R45 ;  /* 0x0000002d34027221 */ /* 0x010fc80000010000 */
[----:B-----5:R-:W-:-:S03]  /*8e70*/  FADD.FTZ R2, R75, R2 ;  /* 0x000000024b027221 */ /* 0x020fc60000010000 */
[----:B------:R2:W3:Y:S01]  /*8e80*/  MUFU.EX2 R81, R46 ;  /* 0x0000002e00517308 */ /* 0x0004e20000000800 */
[----:B------:R-:W-:-:S07]  /*8e90*/  FADD.FTZ R2, R79, R2 ;  /* 0x000000024f027221 */ /* 0x000fce0000010000 */
[----:B------:R-:W4:Y:S01]  /*8ea0*/  MUFU.EX2 R61, R61 ;  /* 0x0000003d003d7308 */ /* 0x000f220000000800 */
[----:B--2---:R-:W-:-:S04]  /*8eb0*/  FADD.FTZ R46, R58, R3 ;  /* 0x000000033a2e7221 */ /* 0x004fc80000010000 */
[----:B-1----:R-:W-:-:S03]  /*8ec0*/  FADD.FTZ R3, R59, R46 ;  /* 0x0000002e3b037221 */ /* 0x002fc60000010000 */
[----:B------:R-:W1:Y:S01]  /*8ed0*/  MUFU.EX2 R44, R44 ;  /* 0x0000002c002c7308 */ /* 0x000e620000000800 */
[----:B0-----:R-:W-:-:S01]  /*8ee0*/  FADD.FTZ R46, R60, R3 ;  /* 0x000000033c2e7221 */ /* 0x001fc20000010000 */
[----:B---3--:R-:W-:-:S06]  /*8ef0*/  FADD.FTZ R3, R81, R2 ;  /* 0x0000000251037221 */ /* 0x008fcc0000010000 */
[----:B------:R-:W0:Y:S01]  /*8f00*/  MUFU.EX2 R62, R62 ;  /* 0x0000003e003e7308 */ /* 0x000e220000000800 */
[----:B----4-:R-:W-:-:S07]  /*8f10*/  FADD.FTZ R45, R61, R46 ;  /* 0x0000002e3d2d7221 */ /* 0x010fce0000010000 */
        /* <DEDUP_REMOVED lines=8> */
[----:B0-----:R-:W-:-:S03]  /*8fa0*/  FADD.FTZ R45, R84, R3 ;  /* 0x00000003542d7221 */ /* 0x001fc60000010000 */
[----:B------:R-:W-:Y:S01]  /*8fb0*/  FADD.FTZ R3, R63, R2 ;  /* 0x000000023f037221 */ /* 0x000fe20000010000 */
[----:B--2---:R-:W-:-:S01]  /*8fc0*/  FADD.FTZ R2, R47, R45 ;  /* 0x0000002d2f027221 */ /* 0x004fc20000010000 */
[----:B------:R-:W-:Y:S06]  /*8fd0*/  @!P0 BRA `(.L_x_1103) ;  /* 0x0000000000048947 */ /* 0x000fec0003800000 */
[----:B------:R-:W-:Y:S01]  /*8fe0*/  BPT.TRAP 0x1 ;  /* 0x000000040000795c */ /* 0x000fe20000300000 */
.L_x_1103:
[----:B------:R-:W-:Y:S01]  /*8ff0*/  ULEA UR6, UR54, UR36, 0x3 ;  /* 0x0000002436067291 */ /* 0x000fe2000f8e183f */
[----:B------:R-:W-:Y:S01]  /*9000*/  ISETP.GT.AND P2, PT, R4, UR35, PT ;  /* 0x0000002304007c0c */ /* 0x000fe2000bf44270 */
[----:B------:R-:W-:Y:S01]  /*9010*/  UMOV UR51, UR33 ;  /* 0x0000002100337c82 */ /* 0x000fe20008000000 */
        /* <DEDUP_REMOVED lines=30> */
[----:B------:R-:W-:Y:S01]  /*9200*/  F2FP.SATFINITE.E4M3.F32.PACK_AB_MERGE_C R33, R47, R84, RZ ;  /* 0x000000542f21723e */ /* 0x000fe200048070ff */
[----:B------:R-:W-:Y:S01]  /*9210*/  FMUL.FTZ R109, R109, R65 ;  /* 0x000000416d6d7220 */ /* 0x000fe20000410000 */
[----:B------:R-:W-:Y:S01]  /*9220*/  F2FP.SATFINITE.E4M3.F32.PACK_AB_MERGE_C R163, R78, R29, R5 ;  /* 0x0000001d4ea3723e */ /* 0x000fe20004807005 */
        /* <DEDUP_REMOVED lines=69> */
[----:B------:R-:W-:Y:S01]  /*9680*/  IMAD.MOV.U32 R6, RZ, RZ, R8 ;  /* 0x000000ffff067224 */ /* 0x000fe200078e0008 */
[----:B------:R-:W-:Y:S06]  /*9690*/  @P2 BRA `(.L_x_1104) ;  /* 0xffffffc800482947 */ /* 0x000fec000383ffff */
[----:B------:R-:W-:Y:S01]  /*96a0*/  IMAD.MOV.U32 R5, RZ, RZ, R57 ;  /* 0x000000ffff057224 */ /* 0x000fe200078e0039 */
[----:B------:R-:W-:Y:S01]  /*96b0*/  UMOV UR54, UR34 ;  /* 0x0000002200367c82 */ /* 0x000fe20008000000 */
[----:B------:R-:W-:Y:S01]  /*96c0*/  IMAD.MOV.U32 R6, RZ, RZ, R8 ;  /* 0x000000ffff067224 */ /* 0x000fe200078e0008 */
[----:B------:R-:W-:-:S06]  /*96d0*/  UMOV UR51, UR33 ;  /* 0x0000002100337c82 */ /* 0x000fcc0008000000 */
.L_x_1086:
[----:B------:R-:W-:Y:S01]  /*96e0*/  ULDC UR6, c[0x0][0x448] ;  /* 0x0001120000067ab9 */ /* 0x000fe20000000800 */
[----:B------:R-:W-:Y:S01]  /*96f0*/  ULDC UR19, c[0x0][0x9e4] ;  /* 0x0002790000137ab9 */ /* 0x000fe20000000800 */
[----:B------:R-:W-:Y:S02]  /*9700*/  UISETP.NE.AND UP0, UPT, UR6, 0x1, UPT ;  /* 0x000000010600788c */ /* 0x000fe4000bf05270 */
[----:B------:R-:W-:Y:S02]  /*9710*/  UISETP.GE.AND UP1, UPT, UR19, 0x1, UPT ;  /* 0x000000011300788c */ /* 0x000fe4000bf26270 */
[----:B------:R-:W-:Y:S02]  /*9720*/  UIADD3 UR11, UR42, 0x7f, URZ ;  /* 0x0000007f2a0b7890 */ /* 0x000fe4000fffe03f */
[----:B------:R-:W-:Y:S02]  /*9730*/  UIADD3 UR14, UR41, 0x1, -UR47 ;  /* 0x00000001290e7890 */ /* 0x000fe4000fffe82f */
[----:B------:R-:W-:Y:S01]  /*9740*/  PLOP3.LUT P5, PT, PT, PT, UP1, 0x80, 0x0 ;  /* 0x000000000000781c */ /* 0x000fe20003faf018 */
[----:B------:R-:W-:-:S02]  /*9750*/  ULDC UR18, c[0x0][0x9dc] ;  /* 0x0002770000127ab9 */ /* 0x000fc40000000800 */
[----:B------:R-:W-:Y:S01]  /*9760*/  @UP0 ULDC UR6, c[0x0][0x44c] ;  /* 0x0001130000060ab9 */ /* 0x000fe20000000800 */
[----:B------:R-:W-:Y:S01]  /*9770*/  @UP0 ULDC UR15, c[0x0][0x450] ;  /* 0x00011400000f0ab9 */ /* 0x000fe20000000800 */
[----:B------:R-:W-:-:S04]  /*9780*/  UIMAD.WIDE.U32 UR6, UR11, UR6, URZ ;  /* 0x000000060b0672a5 */ /* 0x000fc8000f8e003f */
[----:B------:R-:W-:-:S04]  /*9790*/  @UP0 USHF.R.U32.HI UR11, URZ, UR15, UR7 ;  /* 0x0000000f3f0b0299 */ /* 0x000fc80008011607 */
[----:B------:R-:W-:-:S04]  /*97a0*/  UIADD3 UR11, UR14, UR11, URZ ;  /* 0x0000000b0e0b7290 */ /* 0x000fc8000fffe03f */
        /* <DEDUP_REMOVED lines=12> */
.L_x_1106:
[----:B------:R-:W-:-:S11]  /*9870*/  UISETP.NE.AND UP1, UPT, UR19, 0x1, UPT ;  /* 0x000000011300788c */ /* 0x000fd6000bf25270 */
[----:B------:R-:W-:Y:S02]  /*9880*/  @UP1 ULDC.64 UR6, c[0x0][0x9e8] ;  /* 0x00027a0000061ab9 */ /* 0x000fe40000000a00 */
[----:B------:R-:W-:-:S04]  /*9890*/  UIMAD.WIDE.U32 UR14, UR11, UR6, URZ ;  /* 0x000000060b0e72a5 */ /* 0x000fc8000f8e003f */
[----:B------:R-:W-:-:S12]  /*98a0*/  @UP1 USHF.R.U32.HI UR11, URZ, UR7, UR15 ;  /* 0x000000073f0b1299 */ /* 0x000fd8000801160f */
.L_x_1107:
[----:B------:R-:W-:-:S04]  /*98b0*/  UIMAD UR11, UR11, UR19, URZ ;  /* 0x000000130b0b72a4 */ /* 0x000fc8000f8e023f */
[----:B------:R-:W-:-:S04]  /*98c0*/  UISETP.LT.AND UP1, UPT, UR18, UR11, UPT ;  /* 0x0000000b1200728c */ /* 0x000fc8000bf21270 */
[----:B------:R-:W-:-:S12]  /*98d0*/  USEL UR18, UR18, UR11, !UP1 ;  /* 0x0000000b12127287 */ /* 0x000fd8000c800000 */
.L_x_1105:
[----:B------:R-:W-:-:S04]  /*98e0*/  UIADD3 UR18, UR18, 0x7f, URZ ;  /* 0x0000007f12127890 */ /* 0x000fc8000fffe03f */
[----:B------:R-:W-:-:S04]  /*98f0*/  USHF.R.S32.HI UR6, URZ, 0x1f, UR18 ;  /* 0x0000001f3f067899 */ /* 0x000fc80008011412 */
[----:B------:R-:W-:-:S04]  /*9900*/  ULEA.HI UR6, UR6, UR18, URZ, 0x7 ;  /* 0x0000001206067291 */ /* 0x000fc8000f8f383f */
[----:B------:R-:W-:-:S04]  /*9910*/  USHF.R.S32.HI UR6, URZ, 0x7, UR6 ;  /* 0x000000073f067899 */ /* 0x000fc80008011406 */
[----:B------:R-:W-:-:S04]  /*9920*/  UISETP.LT.AND UP1, UPT, UR39, UR6, UPT ;  /* 0x000000062700728c */ /* 0x000fc8000bf21270 */
[----:B------:R-:W-:-:S06]  /*9930*/  USEL UR30, UR39, UR6, !UP1 ;  /* 0x00000006271e7287 */ /* 0x000fcc000c800000 */
[----:B------:R-:W-:-:S13]  /*9940*/  ISETP.GE.AND P2, PT, R4, UR30, PT ;  /* 0x0000001e04007c0c */ /* 0x000fda000bf46270 */
[----:B------:R-:W-:Y:S05]  /*9950*/  @!P2 BRA `(.L_x_1108) ;  /* 0x0000002400aca947 */ /* 0x000fea0003800000 */
[----:B------:R-:W-:Y:S01]  /*9960*/  IMAD.MOV.U32 R8, RZ, RZ, R5 ;  /* 0x000000ffff087224 */ /* 0x000fe200078e0005 */
[----:B------:R-:W-:Y:S01]  /*9970*/  UMOV UR33, UR51 ;  /* 0x0000003300217c82 */ /* 0x000fe20008000000 */
[----:B------:R-:W-:Y:S01]  /*9980*/  IMAD.MOV.U32 R7, RZ, RZ, R6 ;  /* 0x000000ffff077224 */ /* 0x000fe200078e0006 */
[----:B------:R-:W-:Y:S01]  /*9990*/  UMOV UR32, UR54 ;  /* 0x0000003600207c82 */ /* 0x000fe20008000000 */
[----:B------:R-:W-:-:S05]  /*99a0*/  ULDC UR31, c[0x0][0x988] ;  /* 0x00026200001f7ab9 */ /* 0x000fca0000000800 */
.L_x_1118:
[----:B------:R-:W-:Y:S01]  /*99b0*/  ISETP.NE.AND P3, PT, RZ, UR45, PT ;  /* 0x0000002dff007c0c */ /* 0x000fe2000bf65270 */
[----:B------:R-:W-:-:S04]  /*99c0*/  UISETP.NE.AND UP1, UPT, UR32, 0x1, UPT ;  /* 0x000000012000788c */ /* 0x000fc8000bf25270 */
[----:B------:R-:W-:-:S04]  /*99d0*/  USEL UR51, URZ, 0x1, UP1 ;  /* 0x000000013f337887 */ /* 0x000fc80008800000 */
[----:B------:R-:W-:-:S04]  /*99e0*/  ULOP3.LUT UR51, UR33, UR51, URZ, 0x3c, !UPT ;  /* 0x0000003321337292 */ /* 0x000fc8000f8e3c3f */
[----:B------:R-:W-:Y:S08]  /*99f0*/  @P3 BRA `(.L_x_1109) ;  /* 0x0000000000383947 */ /* 0x000ff00003800000 */
[----:B------:R-:W-:Y:S05]  /*9a00*/  @!P0 BRA `(.L_x_1110) ;  /* 0x0000000000048947 */ /* 0x000fea0003800000 */
[----:B------:R-:W-:Y:S01]  /*9a10*/  BPT.TRAP 0x1 ;  /* 0x000000040000795c */ /* 0x000fe20000300000 */
.L_x_1110:
[----:B------:R-:W-:Y:S01]  /*9a20*/  UIADD3 UR6, UR32, 0x1, URZ ;  /* 0x0000000120067890 */ /* 0x000fe2000fffe03f */
[----:B------:R-:W-:-:S03]  /*9a30*/  IMAD.U32 R5, RZ, RZ, UR51 ;  /* 0x00000033ff057e24 */ /* 0x000fc6000f8e00ff */
[----:B------:R-:W-:Y:S02]  /*9a40*/  UISETP.NE.AND UP1, UPT, UR6, 0x2, UPT ;  /* 0x000000020600788c */ /* 0x000fe4000bf25270 */
[----:B------:R-:W-:Y:S02]  /*9a50*/  SHF.L.U32 R5, R5, 0x1f, RZ ;  /* 0x0000001f05057819 */ /* 0x000fe400000006ff */
[----:B------:R-:W-:-:S04]  /*9a60*/  USEL UR6, UR6, URZ, UP1 ;  /* 0x0000003f06067287 */ /* 0x000fc80008800000 */
[----:B------:R-:W-:-:S09]  /*9a70*/  ULEA UR6, UR6, UR36, 0x3 ;  /* 0x0000002406067291 */ /* 0x000fd2000f8e183f */
[----:B------:R0:W1:Y:S01]  /*9a80*/  SYNCS.PHASECHK.TRANS64.TRYWAIT P2, [UR6+0x22830], R5 ;  /* 0x02283005ff0075a7 */ /* 0x0000620008040146 */
[----:B------:R-:W-:Y:S05]  /*9a90*/  @!P0 BRA `(.L_x_1111) ;  /* 0x0000000000048947 */ /* 0x000fea0003800000 */
[----:B------:R-:W-:Y:S01]  /*9aa0*/  BPT.TRAP 0x1 ;  /* 0x000000040000795c */ /* 0x000fe20000300000 */
.L_x_1111:
[----:B-1----:R-:W-:Y:S05]  /*9ab0*/  @P2 BRA `(.L_x_1109) ;  /* 0x0000000000082947 */ /* 0x002fea0003800000 */
[----:B------:R-:W1:Y:S02]  /*9ac0*/  SYNCS.PHASECHK.TRANS64.TRYWAIT P2, [UR6+0x22830], R5 ;  /* 0x02283005ff0075a7 */ /* 0x000e640008040146 */
[----:B-1----:R-:W-:Y:S05]  /*9ad0*/  @!P2 BRA `(.L_x_1112) ;  /* 0x000001080084a947 */ /* 0x002fea0003800000 */
.L_x_1109:
[----:B-1----:R-:W1:Y:S01]  /*9ae0*/  S2R R6, SR_TID.X ;  /* 0x0000000000067919 */ /* 0x002e620000002100 */
[----:B------:R-:W-:Y:S01]  /*9af0*/  UIADD3 UR54, UR32, 0x1, URZ ;  /* 0x0000000120367890 */ /* 0x000fe2000fffe03f */
[----:B------:R-:W-:Y:S01]  /*9b00*/  UMOV UR27, 0x80000020 ;  /* 0x80000020001b7882 */ /* 0x000fe20000000000 */
[----:B------:R-:W-:Y:S02]  /*9b10*/  UMOV UR7, 0x80000020 ;  /* 0x8000002000077882 */ /* 0x000fe40000000000 */
[----:B------:R-:W-:Y:S01]  /*9b20*/  UISETP.NE.AND UP1, UPT, UR54, 0x2, UPT ;  /* 0x000000023600788c */ /* 0x000fe2000bf25270 */
[----:B------:R-:W-:Y:S01]  /*9b30*/  UMOV UR11, 0x80000020 ;  /* 0x80000020000b7882 */ /* 0x000fe20000000000 */
[----:B------:R-:W-:Y:S02]  /*9b40*/  UMOV UR15, 0x80000020 ;  /* 0x80000020000f7882 */ /* 0x000fe40000000000 */
[----:B------:R-:W-:Y:S01]  /*9b50*/  USEL UR54, UR54, URZ, UP1 ;  /* 0x0000003f36367287 */ /* 0x000fe20008800000 */
[----:B------:R-:W-:Y:S01]  /*9b60*/  UMOV UR19, 0x80000020 ;  /* 0x8000002000137882 */ /* 0x000fe20000000000 */
[----:B------:R-:W-:-:S02]  /*9b70*/  UMOV UR23, 0x80000020 ;  /* 0x8000002000177882 */ /* 0x000fc40000000000 */
[----:B------:R-:W-:-:S04]  /*9b80*/  UIMAD UR26, UR54, 0x600, UR28 ;  /* 0x00000600361a78a4 */ /* 0x000fc8000f8e021c */
[----:B------:R-:W-:Y:S02]  /*9b90*/  UIADD3 UR6, UR26, 0x2, URZ ;  /* 0x000000021a067890 */ /* 0x000fe4000fffe03f */
[----:B------:R-:W-:Y:S02]  /*9ba0*/  UIADD3 UR10, UR26, 0x200, URZ ;  /* 0x000002001a0a7890 */ /* 0x000fe4000fffe03f */
[----:B------:R-:W-:Y:S02]  /*9bb0*/  UIADD3 UR14, UR26, 0x202, URZ ;  /* 0x000002021a0e7890 */ /* 0x000fe4000fffe03f */
[----:B------:R-:W-:Y:S02]  /*9bc0*/  UIADD3 UR18, UR26, 0x400, URZ ;  /* 0x000004001a127890 */ /* 0x000fe4000fffe03f */
[----:B------:R-:W-:Y:S01]  /*9bd0*/  UIADD3 UR22, UR26, 0x402, URZ ;  /* 0x000004021a167890 */ /* 0x000fe2000fffe03f */
        /* <DEDUP_REMOVED lines=24> */
.L_x_1114:
[----:B------:R-:W-:Y:S01]  /*9d60*/  ULEA UR6, UR32, UR36, 0x3 ;  /* 0x0000002420067291 */ /* 0x000fe2000f8e183f */
[----:B------:R-:W-:-:S05]  /*9d70*/  IMAD.U32 R5, RZ, RZ, UR33 ;  /* 0x00000021ff057e24 */ /* 0x000fca000f8e00ff */
[----:B------:R-:W-:-:S04]  /*9d80*/  SHF.L.U32 R5, R5, 0x1f, RZ ;  /* 0x0000001f05057819 */ /* 0x000fc800000006ff */
[----:B------:R0:W1:Y:S01]  /*9d90*/  SYNCS.PHASECHK.TRANS64.TRYWAIT P2, [UR6+0x22850], R5 ;  /* 0x02285005ff0075a7 */ /* 0x0000620008040146 */
[----:B------:R-:W-:Y:S05]  /*9da0*/  @!P0 BRA `(.L_x_1115) ;  /* 0x0000000000048947 */ /* 0x000fea0003800000 */
[----:B------:R-:W-:Y:S01]  /*9db0*/  BPT.TRAP 0x1 ;  /* 0x000000040000795c */ /* 0x000fe20000300000 */
.L_x_1115:
[----:B-1----:R-:W-:Y:S05]  /*9dc0*/  @P2 BRA `(.L_x_1113) ;  /* 0x0000000000082947 */ /* 0x002fea0003800000 */
[----:B------:R-:W1:Y:S02]  /*9dd0*/  SYNCS.PHASECHK.TRANS64.TRYWAIT P2, [UR6+0x22850], R5 ;  /* 0x02285005ff0075a7 */ /* 0x000e640008040146 */
[----:B-1----:R-:W-:Y:S05]  /*9de0*/  @!P2 BRA `(.L_x_1116) ;  /* 0x0000010400d8a947 */ /* 0x002fea0003800000 */
.L_x_1113:
        /* <DEDUP_REMOVED lines=14> */
[C---:B------:R-:W-:Y:S01]  /*9ed0*/  FMUL.FTZ R27, R0.reuse, R36 ;  /* 0x00000024001b7220 */ /* 0x040fe20000410000 */
[C---:B------:R-:W-:Y:S01]  /*9ee0*/  FMUL.FTZ R11, R0.reuse, R26 ;  /* 0x0000001a000b7220 */ /* 0x040fe20000410000 */
[----:B------:R-:W-:Y:S01]  /*9ef0*/  ULEA UR11, UR32, UR6, 0xa ;  /* 0x00000006200b7291 */ /* 0x000fe2000f8e503f */
[----:B------:R-:W2:Y:S01]  /*9f00*/  MUFU.TANH R9, R9 ;  /* 0x0000000900097308 */ /* 0x000ea20000002400 */
        /* <DEDUP_REMOVED lines=36> */
[----:B------:R-:W-:Y:S01]  /*a150*/  UIADD3 UR6, UR11, 0x2, URZ ;  /* 0x000000020b067890 */ /* 0x000fe2000fffe03f */
[C---:B------:R-:W-:Y:S01]  /*a160*/  FMUL.FTZ R44, R0.reuse, R53 ;  /* 0x00000035002c7220 */ /* 0x040fe20000410000 */
[----:B------:R-:W-:Y:S01]  /*a170*/  UMOV UR7, 0x40000040 ;  /* 0x4000004000077882 */ /* 0x000fe20000000000 */
        /* <DEDUP_REMOVED lines=9> */
[----:B------:R-:W0:Y:S01]  /*a210*/  MUFU.TANH R11, R11 ;  /* 0x0000000b000b7308 */ /* 0x000e220000002400 */
[----:B---3--:R-:W-:Y:S01]  /*a220*/  FMNMX.FTZ R68, R24, R67, !PT ;  /* 0x0000004318447209 */ /* 0x008fe20007810000 */
[C---:B------:R-:W-:Y:S01]  /*a230*/  FMUL.FTZ R63, R0.reuse, R72 ;  /* 0x00000048003f7220 */ /* 0x040fe20000410000 */
[C---:B------:R-:W-:Y:S01]  /*a240*/  FMUL.FTZ R48, R0.reuse, R57 ;  /* 0x0000003900307220 */ /* 0x040fe20000410000 */
[C---:B------:R-:W-:Y:S01]  /*a250*/  FMUL.FTZ R46, R0.reuse, R55 ;  /* 0x00000037002e7220 */ /* 0x040fe20000410000 */
[C---:B------:R-:W-:Y:S01]  /*a260*/  FMUL.FTZ R55, R0.reuse, R64 ;  /* 0x0000004000377220 */ /* 0x040fe20000410000 */
[C---:B------:R-:W-:Y:S01]  /*a270*/  FMUL.FTZ R56, R0.reuse, R65 ;  /* 0x0000004100387220 */ /* 0x040fe20000410000 */
[C---:B------:R-:W-:Y:S01]  /*a280*/  FMUL.FTZ R64, R0.reuse, R73 ;  /* 0x0000004900407220 */ /* 0x040fe20000410000 */
[----:B------:R-:W2:Y:S01]  /*a290*/  MUFU.TANH R28, R28 ;  /* 0x0000001c001c7308 */ /* 0x000ea20000002400 */
        /* <DEDUP_REMOVED lines=8> */
[----:B0-----:R-:W-:Y:S01]  /*a320*/  FMNMX.FTZ R5, R11, R8, !PT ;  /* 0x000000080b057209 */ /* 0x001fe20007810000 */
[----:B------:R-:W-:Y:S01]  /*a330*/  FMUL.FTZ R66, R0, R75 ;  /* 0x0000004b00427220 */ /* 0x000fe20000410000 */
[----:B------:R-:W-:Y:S01]  /*a340*/  UMOV UR10, UR31 ;  /* 0x0000001f000a7c82 */ /* 0x000fe20008000000 */
[----:B------:R-:W0:Y:S04]  /*a350*/  S2R R206, SR_TID.X ;  /* 0x0000000000ce7919 */ /* 0x000e280000002100 */
[----:B------:R-:W3:Y:S01]  /*a360*/  MUFU.TANH R31, R31 ;  /* 0x0000001f001f7308 */ /* 0x000ee20000002400 */
[----:B--2---:R-:W-:-:S07]  /*a370*/  FMNMX.FTZ R70, R28, R69, !PT ;  /* 0x000000451c467209 */ /* 0x004fce0007810000 */
[----:B------:R-:W2:Y:S01]  /*a380*/  MUFU.TANH R15, R15 ;  /* 0x0000000f000f7308 */ /* 0x000ea20000002400 */
[----:B-1----:R-:W-:-:S07]  /*a390*/  FMNMX.FTZ R6, R12, R5, !PT ;  /* 0x000000050c067209 */ /* 0x002fce0007810000 */
[----:B------:R-:W1:Y:S01]  /*a3a0*/  MUFU.TANH R32, R32 ;  /* 0x0000002000207308 */ /* 0x000e620000002400 */
[----:B---3--:R-:W-:-:S07]  /*a3b0*/  FMNMX.FTZ R69, R31, R70, !PT ;  /* 0x000000461f457209 */ /* 0x008fce0007810000 */
[----:B------:R-:W3:Y:S01]  /*a3c0*/  MUFU.TANH R20, R20 ;  /* 0x0000001400147308 */ /* 0x000ee20000002400 */
[----:B--2---:R-:W-:Y:S02]  /*a3d0*/  FMNMX.FTZ R5, R15, R6, !PT ;  /* 0x000000060f057209 */ /* 0x004fe40007810000 */
[----:B0-----:R-:W-:-:S05]  /*a3e0*/  SHF.R.U32.HI R206, RZ, 0x7, R206 ;  /* 0x00000007ffce7819 */ /* 0x001fca00000116ce */
[----:B------:R-:W0:Y:S01]  /*a3f0*/  MUFU.TANH R35, R35 ;  /* 0x0000002300237308 */ /* 0x000e220000002400 */
[----:B-1----:R-:W-:Y:S01]  /*a400*/  FMNMX.FTZ R70, R32, R69, !PT ;  /* 0x0000004520467209 */ /* 0x002fe20007810000 */
[C---:B------:R-:W-:Y:S01]  /*a410*/  FMUL.FTZ R69, R0.reuse, R78 ;  /* 0x0000004e00457220 */ /* 0x040fe20000410000 */
[----:B------:R-:W-:-:S05]  /*a420*/  FMUL.FTZ R78, R0, R84 ;  /* 0x00000054004e7220 */ /* 0x000fca0000410000 */
[----:B------:R-:W1:Y:S01]  /*a430*/  MUFU.TANH R25, R25 ;  /* 0x0000001900197308 */ /* 0x000e620000002400 */
[----:B---3--:R-:W-:-:S07]  /*a440*/  FMNMX.FTZ R6, R20, R5, !PT ;  /* 0x0000000514067209 */ /* 0x008fce0007810000 */
[----:B------:R-:W2:Y:S01]  /*a450*/  MUFU.TANH R36, R36 ;  /* 0x0000002400247308 */ /* 0x000ea20000002400 */
[----:B0-----:R-:W-:Y:S01]  /*a460*/  FMNMX.FTZ R71, R35, R70, !PT ;  /* 0x0000004623477209 */ /* 0x001fe20007810000 */
[C---:B------:R-:W-:Y:S01]  /*a470*/  FMUL.FTZ R70, R0.reuse, R79 ;  /* 0x0000004f00467220 */ /* 0x040fe20000410000 */
[----:B------:R-:W-:-:S05]  /*a480*/  FMUL.FTZ R79, R0, R85 ;  /* 0x00000055004f7220 */ /* 0x000fca0000410000 */
        /* <DEDUP_REMOVED lines=11> */
[----:B------:R-:W-:-:S05]  /*a540*/  UIADD3 UR6, UR11, 0x4, URZ ;  /* 0x000000040b067890 */ /* 0x000fca000fffe03f */
[----:B------:R-:W1:Y:S01]  /*a550*/  MUFU.TANH R30, R30 ;  /* 0x0000001e001e7308 */ /* 0x000e620000002400 */
[----:B--2---:R-:W-:Y:S01]  /*a560*/  FMNMX.FTZ R5, R29, R6, !PT ;  /* 0x000000061d057209 */ /* 0x004fe20007810000 */
[----:B------:R-:W-:-:S06]  /*a570*/  UMOV UR7, 0x40000040 ;  /* 0x4000004000077882 */ /* 0x000fcc0000000000 */
        /* <DEDUP_REMOVED lines=41> */
[----:B------:R-:W-:Y:S01]  /*a810*/  UIADD3 UR6, UR11, 0x6, URZ ;  /* 0x000000060b067890 */ /* 0x000fe2000fffe03f */
        /* <DEDUP_REMOVED lines=15> */
[----:B------:R-:W-:-:S06]  /*a910*/  FMUL.FTZ R73, R0, R86 ;  /* 0x0000005600497220 */ /* 0x000fcc0000410000 */
        /* <DEDUP_REMOVED lines=27> */
[----:B------:R-:W-:Y:S04]  /*aad0*/  QGMMA.64x128x32.F32.E4M3.E4M3 R88, R152, gdesc[UR4], R88, gsb0 ;  /* 0x01e0000498587df3 */ /* 0x000fe80008000858 */
[----:B------:R-:W0:Y:S02]  /*aae0*/  SHFL.BFLY PT, R81, R80, 0x2, 0x1f ;  /* 0x0c401f0050517f89 */ /* 0x000e2400000e0000 */
[----:B------:R-:W3:Y:S01]  /*aaf0*/  MUFU.TANH R70, R70 ;  /* 0x0000004600467308 */ /* 0x000ee20000002400 */
[----:B-1----:R-:W-:-:S07]  /*ab00*/  FMNMX.FTZ R6, R66, R5, !PT ;  /* 0x0000000542067209 */ /* 0x002fce0007810000 */
[----:B------:R-:W1:Y:S01]  /*ab10*/  MUFU.TANH R71, R71 ;  /* 0x0000004700477308 */ /* 0x000e620000002400 */
[----:B--2---:R-:W-:-:S07]  /*ab20*/  FMNMX.FTZ R5, R69, R6, !PT ;  /* 0x0000000645057209 */ /* 0x004fce0007810000 */
[----:B------:R-:W2:Y:S01]  /*ab30*/  MUFU.TANH R72, R72 ;  /* 0x0000004800487308 */ /* 0x000ea20000002400 */
[----:B---3--:R-:W-:Y:S02]  /*ab40*/  FMNMX.FTZ R6, R70, R5, !PT ;  /* 0x0000000546067209 */ /* 0x008fe40007810000 */
[----:B0-----:R-:W-:-:S05]  /*ab50*/  FMNMX.FTZ R81, R80, R81, !PT ;  /* 0x0000005150517209 */ /* 0x001fca0007810000 */
[----:B------:R-:W0:Y:S01]  /*ab60*/  MUFU.TANH R73, R73 ;  /* 0x0000004900497308 */ /* 0x000e220000002400 */
[----:B-1----:R-:W-:-:S07]  /*ab70*/  FMNMX.FTZ R5, R71, R6, !PT ;  /* 0x0000000647057209 */ /* 0x002fce0007810000 */
[----:B------:R-:W1:Y:S01]  /*ab80*/  MUFU.TANH R74, R74 ;  /* 0x0000004a004a7308 */ /* 0x000e620000002400 */
[----:B--2---:R-:W-:-:S04]  /*ab90*/  FMNMX.FTZ R6, R72, R5, !PT ;  /* 0x0000000548067209 */ /* 0x004fc80007810000 */
[----:B0-----:R-:W-:Y:S02]  /*aba0*/  FMNMX.FTZ R5, R73, R6, !PT ;  /* 0x0000000649057209 */ /* 0x001fe40007810000 */
[----:B------:R-:W0:Y:S02]  /*abb0*/  SHFL.BFLY PT, R6, R81, 0x1, 0x1f ;  /* 0x0c201f0051067f89 */ /* 0x000e2400000e0000 */
[----:B-1----:R-:W-:-:S05]  /*abc0*/  FMNMX.FTZ R75, R74, R5, !PT ;  /* 0x000000054a4b7209 */ /* 0x002fca0007810000 */
[----:B------:R-:W1:Y:S01]  /*abd0*/  SHFL.BFLY PT, R82, R75, 0x2, 0x1f ;  /* 0x0c401f004b527f89 */ /* 0x000e6200000e0000 */
[----:B0-----:R-:W-:-:S05]  /*abe0*/  FMNMX.FTZ R6, R81, R6, !PT ;  /* 0x0000000651067209 */ /* 0x001fca0007810000 */
[----:B------:R-:W-:-:S04]  /*abf0*/  FADD.FTZ R7, -R6, R7 ;  /* 0x0000000706077221 */ /* 0x000fc80000010100 */
[----:B------:R-:W-:Y:S01]  /*ac00*/  FMUL.FTZ R83, R7, UR10 ;  /* 0x0000000a07537c20 */ /* 0x000fe20008410000 */
[----:B-1----:R-:W-:Y:S01]  /*ac10*/  FMNMX.FTZ R82, R75, R82, !PT ;  /* 0x000000524b527209 */ /* 0x002fe20007810000 */
[----:B------:R-:W-:-:S04]  /*ac20*/  IMAD.U32 R75, RZ, RZ, UR10 ;  /* 0x0000000aff4b7e24 */ /* 0x000fc8000f8e00ff */
[----:B------:R-:W0:Y:S01]  /*ac30*/  SHFL.BFLY PT, R5, R82, 0x1, 0x1f ;  /* 0x0c201f0052057f89 */ /* 0x000e2200000e0000 */
[----:B------:R-:W-:-:S04]  /*ac40*/  FFMA.FTZ R80, R6, R75, -8 ;  /* 0xc100000006507423 */ /* 0x000fc8000001004b */
        /* <DEDUP_REMOVED lines=18> */
[----:B------:R-:W-:Y:S01]  /*ad70*/  IMAD.U32 R78, RZ, RZ, UR10 ;  /* 0x0000000aff4e7e24 */ /* 0x000fe2000f8e00ff */
[----:B0-----:R-:W-:Y:S01]  /*ad80*/  FMNMX.FTZ R5, R82, R5, !PT ;  /* 0x0000000552057209 */ /* 0x001fe20007810000 */
[----:B------:R-:W-:Y:S01]  /*ad90*/  MUFU.EX2 R75, R75 ;  /* 0x0000004b004b7308 */ /* 0x000fe20000000800 */
[----:B------:R-:W-:-:S01]  /*ada0*/  FFMA.FTZ R14, R14, UR10, -R80 ;  /* 0x0000000a0e0e7c23 */ /* 0x000fc20008010850 */
[--C-:B------:R-:W-:Y:S01]  /*adb0*/  FFMA.FTZ R24, R24, UR10, -R80.reuse ;  /* 0x0000000a18187c23 */ /* 0x100fe20008010850 */
[----:B------:R-:W-:-:S01]  /*adc0*/  FFMA.FTZ R28, R28, UR10, -R80 ;  /* 0x0000000a1c1c7c23 */ /* 0x000fc20008010850 */
[C---:B------:R-:W-:Y:S01]  /*add0*/  FADD.FTZ R7, -R5.reuse, R8 ;  /* 0x0000000805077221 */ /* 0x040fe20000010100 */
[----:B------:R-:W-:-:S01]  /*ade0*/  FFMA.FTZ R78, R5, R78, -8 ;  /* 0xc1000000054e7423 */ /* 0x000fc2000001004e */
[--C-:B------:R-:W-:Y:S01]  /*adf0*/  FFMA.FTZ R32, R32, UR10, -R80.reuse ;  /* 0x0000000a20207c23 */ /* 0x100fe20008010850 */
[----:B------:R-:W-:-:S01]  /*ae00*/  FFMA.FTZ R36, R36, UR10, -R80 ;  /* 0x0000000a24247c23 */ /* 0x000fc20008010850 */
[----:B------:R-:W-:Y:S01]  /*ae10*/  FMUL.FTZ R7, R7, UR10 ;  /* 0x0000000a07077c20 */ /* 0x000fe20008410000 */
[----:B------:R-:W-:-:S01]  /*ae20*/  FFMA.FTZ R82, R11, UR10, -R78 ;  /* 0x0000000a0b527c23 */ /* 0x000fc2000801084e */
[--C-:B------:R-:W-:Y:S01]  /*ae30*/  FFMA.FTZ R11, R12, UR10, -R78.reuse ;  /* 0x0000000a0c0b7c23 */ /* 0x100fe2000801084e */
        /* <DEDUP_REMOVED lines=10> */
[----:B------:R-:W-:Y:S01]  /*aee0*/  FFMA.FTZ R34, R37, UR10, -R78 ;  /* 0x0000000a25227c23 */ /* 0x000fe2000801084e */
        /* <DEDUP_REMOVED lines=9> */
[----:B------:R-:W-:Y:S01]  /*af80*/  FFMA.FTZ R68, R68, UR10, -R80 ;  /* 0x0000000a44447c23 */ /* 0x000fe20008010850 */
[----:B------:R-:W-:-:S01]  /*af90*/  FFMA.FTZ R37, R38, UR10, -R78 ;  /* 0x0000000a26257c23 */ /* 0x000fc2000801084e */
[----:B------:R-:W-:Y:S01]  /*afa0*/  FFMA.FTZ R80, R79, UR10, -R80 ;  /* 0x0000000a4f507c23 */ /* 0x000fe20008010850 */
        /* <DEDUP_REMOVED lines=14> */
[----:B------:R-:W-:Y:S01]  /*b090*/  IADD3 R83, -R206, 0xb, RZ ;  /* 0x0000000bce537810 */ /* 0x000fe20007ffe1ff */
[----:B------:R-:W-:Y:S01]  /*b0a0*/  FFMA.FTZ R74, R74, UR10, -R78 ;  /* 0x0000000a4a4a7c23 */ /* 0x000fe2000801084e */
[----:B------:R-:W-:-:S02]  /*b0b0*/  WARPGROUP.DEPBAR.LE gsb0, 0x0 ;  /* 0x00008000000079c5 */ /* 0x000fc40000010000 */
        /* <DEDUP_REMOVED lines=18> */
[--C-:B------:R-:W-:Y:S01]  /*b1e0*/  FFMA.FTZ R57, R58, UR10, -R78.reuse ;  /* 0x0000000a3a397c23 */ /* 0x100fe2000801084e */
[----:B------:R-:W-:-:S05]  /*b1f0*/  FFMA.FTZ R58, R61, UR10, -R78 ;  /* 0x0000000a3d3a7c23 */ /* 0x000fca000801084e */
        /* <DEDUP_REMOVED lines=16> */
[--C-:B------:R-:W-:Y:S01]  /*b300*/  FFMA.FTZ R61, R62, UR10, -R78.reuse ;  /* 0x0000000a3e3d7c23 */ /* 0x100fe2000801084e */
[----:B------:R-:W-:-:S05]  /*b310*/  FFMA.FTZ R62, R65, UR10, -R78 ;  /* 0x0000000a413e7c23 */ /* 0x000fca000801084e */
        /* <DEDUP_REMOVED lines=16> */
[----:B------:R-:W-:-:S06]  /*b420*/  FFMA.FTZ R65, R66, UR10, -R78 ;  /* 0x0000000a42417c23 */ /* 0x000fcc000801084e */
        /* <DEDUP_REMOVED lines=34> */
[----:B------:R-:W-:Y:S01]  /*b650*/  FFMA.FTZ R69, R72, UR10, -R78 ;  /* 0x0000000a48457c23 */ /* 0x000fe2000801084e */
[----:B------:R-:W-:-:S05]  /*b660*/  IMAD.U32 R72, RZ, RZ, UR54 ;  /* 0x00000036ff487e24 */ /* 0x000fca000f8e00ff */
[----:B------:R-:W2:Y:S01]  /*b670*/  MUFU.EX2 R58, R58 ;  /* 0x0000003a003a7308 */ /* 0x000ea20000000800 */
[----:B-1----:R-:W-:-:S07]  /*b680*/  FADD.FTZ R3, R57, R2 ;  /* 0x0000000239037221 */ /* 0x002fce0000010000 */
[----:B------:R-:W-:Y:S01]  /*b690*/  MUFU.EX2 R60, R60 ;  /* 0x0000003c003c7308 */ /* 0x000fe20000000800 */
[----:B0-----:R-:W-:-:S07]  /*b6a0*/  FADD.FTZ R71, R55, R84 ;  /* 0x0000005437477221 */ /* 0x001fce0000010000 */
[----:B------:R-:W0:Y:S01]  /*b6b0*/  MUFU.EX2 R61, R61 ;  /* 0x0000003d003d7308 */ /* 0x000e220000000800 */
[----:B--2---:R-:W-:-:S07]  /*b6c0*/  FADD.FTZ R2, R58, R3 ;  /* 0x000000033a027221 */ /* 0x004fce0000010000 */
[----:B------:R-:W1:Y:S08]  /*b6d0*/  MUFU.EX2 R59, R59 ;  /* 0x0000003b003b7308 */ /* 0x000e700000000800 */
[----:B------:R-:W2:Y:S01]  /*b6e0*/  MUFU.EX2 R62, R62 ;  /* 0x0000003e003e7308 */ /* 0x000ea20000000800 */
[----:B0-----:R-:W-:-:S01]  /*b6f0*/  FADD.FTZ R3, R61, R2 ;  /* 0x000000023d037221 */ /* 0x001fc20000010000 */
[----:B------:R-:W-:-:S05]  /*b700*/  @!P1 LEA R2, R72, UR36, 0x3 ;  /* 0x0000002448029c11 */ /* 0x000fca000f8e18ff */
[----:B------:R-:W-:Y:S01]  /*b710*/  @!P1 VIADD R2, R2, 0x22840 ;  /* 0x0002284002029836 */ /* 0x000fe20000000000 */
[----:B------:R-:W0:Y:S04]  /*b720*/  MUFU.EX2 R64, R64 ;  /* 0x0000004000407308 */ /* 0x000e280000000800 */
[----:B------:R-:W-:Y:S01]  /*b730*/  @!P1 PRMT R2, RZ, 0x654, R2 ;  /* 0x00000654ff029816 */ /* 0x000fe20000000002 */
[----:B------:R3:W-:Y:S06]  /*b740*/  BAR.ARV R83, 0x100 ;  /* 0x000400530000751d */ /* 0x0007ec0000002000 */
[----:B------:R-:W4:Y:S01]  /*b750*/  MUFU.EX2 R65, R65 ;  /* 0x0000004100417308 */ /* 0x000f220000000800 */
[----:B------:R5:W-:Y:S07]  /*b760*/  @!P1 SYNCS.ARRIVE.TRANS64.RED.A1T0 RZ, [R2+URZ], RZ ;  /* 0x000000ff02ff99a7 */ /* 0x000bee000810043f */
[----:B------:R-:W3:Y:S08]  /*b770*/  MUFU.EX2 R63, R63 ;  /* 0x0000003f003f7308 */ /* 0x000ef00000000800 */
[----:B------:R-:W5:Y:S08]  /*b780*/  MUFU.EX2 R79, R79 ;  /* 0x0000004f004f7308 */ /* 0x000f700000000800 */
[----:B------:R-:W5:Y:S08]  /*b790*/  MUFU.EX2 R68, R68 ;  /* 0x0000004400447308 */ /* 0x000f700000000800 */
[----:B------:R1:W5:Y:S08]  /*b7a0*/  MUFU.EX2 R81, R70 ;  /* 0x0000004600517308 */ /* 0x0003700000000800 */
[----:B------:R-:W5:Y:S01]  /*b7b0*/  MUFU.EX2 R67, R67 ;  /* 0x0000004300437308 */ /* 0x000f620000000800 */
[----:B-1----:R-:W-:-:S04]  /*b7c0*/  FADD.FTZ R70, R60, R71 ;  /* 0x000000473c467221 */ /* 0x002fc80000010000 */
[----:B------:R-:W-:Y:S01]  /*b7d0*/  FADD.FTZ R71, R59, R70 ;  /* 0x000000463b477221 */ /* 0x000fe20000010000 */
[----:B--2---:R-:W-:-:S02]  /*b7e0*/  FADD.FTZ R70, R62, R3 ;  /* 0x000000033e467221 */ /* 0x004fc40000010000 */
[----:B------:R-:W1:Y:S01]  /*b7f0*/  MUFU.EX2 R66, R66 ;  /* 0x0000004200427308 */ /* 0x000e620000000800 */
[----:B0-----:R-:W-:-:S01]  /*b800*/  FADD.FTZ R72, R64, R71 ;  /* 0x0000004740487221 */ /* 0x001fc20000010000 */
[----:B----4-:R-:W-:-:S03]  /*b810*/  FADD.FTZ R70, R65, R70 ;  /* 0x0000004641467221 */ /* 0x010fc60000010000 */
[----:B---3--:R-:W-:Y:S01]  /*b820*/  FADD.FTZ R3, R63, R72 ;  /* 0x000000483f037221 */ /* 0x008fe20000010000 */
[----:B-----5:R-:W-:-:S02]  /*b830*/  FADD.FTZ R70, R79, R70 ;  /* 0x000000464f467221 */ /* 0x020fc40000010000 */
[----:B------:R-:W0:Y:S01]  /*b840*/  MUFU.EX2 R76, R76 ;  /* 0x0000004c004c7308 */ /* 0x000e220000000800 */
[----:B------:R-:W-:-:S01]  /*b850*/  FADD.FTZ R2, R68, R3 ;  /* 0x0000000344027221 */ /* 0x000fc20000010000 */
[----:B------:R-:W-:-:S03]  /*b860*/  FADD.FTZ R3, R81, R70 ;  /* 0x0000004651037221 */ /* 0x000fc60000010000 */
[----:B------:R-:W-:-:S03]  /*b870*/  FADD.FTZ R71, R67, R2 ;  /* 0x0000000243477221 */ /* 0x000fc60000010000 */
        /* <DEDUP_REMOVED lines=10> */
[----:B--2---:R-:W-:-:S03]  /*b920*/  FADD.FTZ R3, R80, R3 ;  /* 0x0000000350037221 */ /* 0x004fc60000010000 */
[----:B-1----:R-:W-:Y:S01]  /*b930*/  FADD.FTZ R2, R74, R2 ;  /* 0x000000024a027221 */ /* 0x002fe20000010000 */
[----:B------:R-:W-:Y:S06]  /*b940*/  @!P0 BRA `(.L_x_1117) ;  /* 0x0000000000048947 */ /* 0x000fec0003800000 */
[----:B------:R-:W-:Y:S01]  /*b950*/  BPT.TRAP 0x1 ;  /* 0x000000040000795c */ /* 0x000fe20000300000 */
.L_x_1117:
        /* <DEDUP_REMOVED lines=106> */
[----:B------:R-:W-:Y:S06]  /*c000*/  @P2 BRA `(.L_x_1118) ;  /* 0xffffffd800682947 */ /* 0x000fec000383ffff */
.L_x_1108:
[----:B------:R-:W-:-:S13]  /*c010*/  ISETP.GE.AND P2, PT, R4, UR39, PT ;  /* 0x0000002704007c0c */ /* 0x000fda000bf46270 */
[----:B------:R-:W-:Y:S05]  /*c020*/  @!P2 BRA `(.L_x_1119) ;  /* 0x0000003400d8a947 */ /* 0x000fea0003800000 */
[----:B------:R-:W-:Y:S01]  /*c030*/  IMAD.MOV.U32 R8, RZ, RZ, R5 ;  /* 0x000000ffff087224 */ /* 0x000fe200078e0005 */
[----:B------:R-:W-:Y:S01]  /*c040*/  UMOV UR34, UR51 ;  /* 0x0000003300227c82 */ /* 0x000fe20008000000 */
[----:B------:R-:W-:Y:S01]  /*c050*/  IMAD.MOV.U32 R7, RZ, RZ, R6 ;  /* 0x000000ffff077224 */ /* 0x000fe200078e0006 */
[----:B------:R-:W-:Y:S01]  /*c060*/  UMOV UR33, UR54 ;  /* 0x0000003600217c82 */ /* 0x000fe20008000000 */
[----:B------:R-:W-:Y:S01]  /*c070*/  ULDC UR31, c[0x0][0x9e4] ;  /* 0x00027900001f7ab9 */ /* 0x000fe20000000800 */
[----:B------:R-:W-:Y:S01]  /*c080*/  ULDC UR30, c[0x0][0x988] ;  /* 0x00026200001e7ab9 */ /* 0x000fe20000000800 */
[----:B------:R-:W-:-:S05]  /*c090*/  ULDC UR32, c[0x0][0x9e0] ;  /* 0x0002780000207ab9 */ /* 0x000fca0000000800 */
.L_x_1137:
[----:B------:R-:W-:Y:S01]  /*c0a0*/  ISETP.NE.AND P3, PT, RZ, UR45, PT ;  /* 0x0000002dff007c0c */ /* 0x000fe2000bf65270 */
[----:B------:R-:W-:-:S04]  /*c0b0*/  UISETP.NE.AND UP1, UPT, UR33, 0x1, UPT ;  /* 0x000000012100788c */ /* 0x000fc8000bf25270 */
[----:B------:R-:W-:-:S04]  /*c0c0*/  USEL UR51, URZ, 0x1, UP1 ;  /* 0x000000013f337887 */ /* 0x000fc80008800000 */
[----:B------:R-:W-:-:S04]  /*c0d0*/  ULOP3.LUT UR51, UR34, UR51, URZ, 0x3c, !UPT ;  /* 0x0000003322337292 */ /* 0x000fc8000f8e3c3f */
[----:B------:R-:W-:Y:S08]  /*c0e0*/  @P3 BRA `(.L_x_1120) ;  /* 0x0000000000383947 */ /* 0x000ff00003800000 */
[----:B------:R-:W-:Y:S05]  /*c0f0*/  @!P0 BRA `(.L_x_1121) ;  /* 0x0000000000048947 */ /* 0x000fea0003800000 */
[----:B------:R-:W-:Y:S01]  /*c100*/  BPT.TRAP 0x1 ;  /* 0x000000040000795c */ /* 0x000fe20000300000 */
.L_x_1121:
        /* <DEDUP_REMOVED lines=9> */
.L_x_1122:
[----:B-1----:R-:W-:Y:S05]  /*c1a0*/  @P2 BRA `(.L_x_1120) ;  /* 0x0000000000082947 */ /* 0x002fea0003800000 */
[----:B------:R-:W1:Y:S02]  /*c1b0*/  SYNCS.PHASECHK.TRANS64.TRYWAIT P2, [UR6+0x22830], R5 ;  /* 0x02283005ff0075a7 */ /* 0x000e640008040146 */
[----:B-1----:R-:W-:Y:S05]  /*c1c0*/  @!P2 BRA `(.L_x_1123) ;  /* 0x000000e000f8a947 */ /* 0x002fea0003800000 */
.L_x_1120:
        /* <DEDUP_REMOVED lines=40> */
.L_x_1125:
[----:B------:R-:W-:Y:S01]  /*c450*/  ULEA UR6, UR33, UR36, 0x3 ;  /* 0x0000002421067291 */ /* 0x000fe2000f8e183f */
[----:B------:R-:W-:-:S05]  /*c460*/  IMAD.U32 R5, RZ, RZ, UR34 ;  /* 0x00000022ff057e24 */ /* 0x000fca000f8e00ff */
[----:B------:R-:W-:-:S04]  /*c470*/  SHF.L.U32 R5, R5, 0x1f, RZ ;  /* 0x0000001f05057819 */ /* 0x000fc800000006ff */
[----:B------:R0:W1:Y:S01]  /*c480*/  SYNCS.PHASECHK.TRANS64.TRYWAIT P2, [UR6+0x22850], R5 ;  /* 0x02285005ff0075a7 */ /* 0x0000620008040146 */
[----:B------:R-:W-:Y:S05]  /*c490*/  @!P0 BRA `(.L_x_1126) ;  /* 0x0000000000048947 */ /* 0x000fea0003800000 */
[----:B------:R-:W-:Y:S01]  /*c4a0*/  BPT.TRAP 0x1 ;  /* 0x000000040000795c */ /* 0x000fe20000300000 */
.L_x_1126:
[----:B-1----:R-:W-:Y:S05]  /*c4b0*/  @P2 BRA `(.L_x_1124) ;  /* 0x0000000000082947 */ /* 0x002fea0003800000 */
[----:B------:R-:W1:Y:S02]  /*c4c0*/  SYNCS.PHASECHK.TRANS64.TRYWAIT P2, [UR6+0x22850], R5 ;  /* 0x02285005ff0075a7 */ /* 0x000e640008040146 */
[----:B-1----:R-:W-:Y:S05]  /*c4d0*/  @!P2 BRA `(.L_x_1127) ;  /* 0x000000e0004ca947 */ /* 0x002fea0003800000 */
.L_x_1124:
[----:B------:R-:W-:Y:S01]  /*c4e0*/  UIADD3 UR6, UR36, 0x400, URZ ;  /* 0x0000040024067890 */ /* 0x000fe2000fffe03f */
[----:B------:R-:W-:Y:S01]  /*c4f0*/  WARPGROUP.ARRIVE ;  /* 0x00000000000079c5 */ /* 0x000fe20000000000 */
[----:B------:R-:W-:-:S05]  /*c500*/  UMOV UR7, 0x40000040 ;  /* 0x4000004000077882 */ /* 0x000fca0000000000 */
[----:B------:R-:W2:Y:S01]  /*c510*/  S2R R208, SR_TID.X ;  /* 0x0000000000d07919 */ /* 0x000ea20000002100 */
[----:B------:R-:W-:Y:S01]  /*c520*/  USHF.R.U32.HI UR6, URZ, 0x4, UR6 ;  /* 0x000000043f067899 */ /* 0x000fe20008011606 */
[----:B------:R-:W-:Y:S01]  /*c530*/  PLOP3.LUT P2, PT, PT, PT, UP0, 0x80, 0x0 ;  /* 0x000000000000781c */ /* 0x000fe20003f4f008 */
[----:B------:R-:W-:Y:S02]  /*c540*/  IMAD.U32 R10, RZ, RZ, UR54 ;  /* 0x00000036ff0a7e24 */ /* 0x000fe4000f8e00ff */
[C---:B------:R-:W-:Y:S01]  /*c550*/  FMUL.FTZ R20, R0.reuse, R34 ;  /* 0x0000002200147220 */ /* 0x040fe20000410000 */
[----:B------:R-:W-:Y:S01]  /*c560*/  ULOP3.LUT UR6, UR6, 0x3fff, URZ, 0xc0, !UPT ;  /* 0x00003fff06067892 */ /* 0x000fe2000f8ec03f */
[C---:B------:R-:W-:Y:S01]  /*c570*/  FMUL.FTZ R34, R0.reuse, R55 ;  /* 0x0000003700227220 */ /* 0x040fe20000410000 */
[----:B------:R-:W-:Y:S01]  /*c580*/  FMUL.FTZ R55, R0, R60 ;  /* 0x0000003c00377220 */ /* 0x000fe20000410000 */
[----:B------:R-:W-:Y:S01]  /*c590*/  @!P1 LEA R10, R10, UR36, 0x3 ;  /* 0x000000240a0a9c11 */ /* 0x000fe2000f8e18ff */
[----:B------:R-:W-:Y:S01]  /*c5a0*/  ULOP3.LUT UR6, UR6, 0x10000, URZ, 0xfc, !UPT ;  /* 0x0001000006067892 */ /* 0x000fe2000f8efc3f */
[C---:B------:R-:W-:Y:S01]  /*c5b0*/  FMUL.FTZ R60, R0.reuse, R69 ;  /* 0x00000045003c7220 */ /* 0x040fe20000410000 */
[C---:B-1----:R-:W-:Y:S01]  /*c5c0*/  FMUL.FTZ R6, R0.reuse, R24 ;  /* 0x0000001800067220 */ /* 0x042fe20000410000 */
[----:B------:R-:W-:Y:S01]  /*c5d0*/  FMUL.FTZ R13, R0, R25 ;  /* 0x00000019000d7220 */ /* 0x000fe20000410000 */
[----:B------:R-:W-:Y:S01]  /*c5e0*/  ULEA UR10, UR33, UR6, 0xa ;  /* 0x00000006210a7291 */ /* 0x000fe2000f8e503f */
[----:B------:R-:W-:-:S02]  /*c5f0*/  @!P1 VIADD R10, R10, 0x22840 ;  /* 0x000228400a0a9836 */ /* 0x000fc40000000000 */
[C---:B0-----:R-:W-:Y:S01]  /*c600*/  FMUL.FTZ R5, R0.reuse, R26 ;  /* 0x0000001a00057220 */ /* 0x041fe20000410000 */
[C---:B------:R-:W-:Y:S01]  /*c610*/  FMUL.FTZ R24, R0.reuse, R35 ;  /* 0x0000002300187220 */ /* 0x040fe20000410000 */
[C---:B------:R-:W-:Y:S01]  /*c620*/  FMUL.FTZ R9, R0.reuse, R27 ;  /* 0x0000001b00097220 */ /* 0x040fe20000410000 */
        /* <DEDUP_REMOVED lines=34> */
[----:B------:R-:W-:Y:S01]  /*c850*/  IMAD.U32 R71, RZ, RZ, UR47 ;  /* 0x0000002fff477e24 */ /* 0x000fe2000f8e00ff */
        /* <DEDUP_REMOVED lines=23> */
[----:B------:R-:W-:Y:S01]  /*c9d0*/  FMUL.FTZ R61, R0, R72 ;  /* 0x00000048003d7220 */ /* 0x000fe20000410000 */
[----:B------:R-:W-:Y:S01]  /*c9e0*/  UMOV UR7, 0x40000040 ;  /* 0x4000004000077882 */ /* 0x000fe20000000000 */
[----:B------:R-:W-:-:S02]  /*c9f0*/  VIADD R72, R17, UR42 ;  /* 0x0000002a11487c36 */ /* 0x000fc40008000000 */
        /* <DEDUP_REMOVED lines=66> */
[----:B------:R-:W-:-:S04]  /*ce20*/  @P2 IMAD.HI.U32 R11, R72, UR6, RZ ;  /* 0x00000006480b2c27 */ /* 0x000fc8000f8e00ff */
[----:B------:R-:W0:Y:S01]  /*ce30*/  MUFU.TANH R61, R61 ;  /* 0x0000003d003d7308 */ /* 0x000e220000002400 */
[----:B------:R-:W-:Y:S02]  /*ce40*/  @P2 SHF.R.U32.HI R72, RZ, UR7, R11 ;  /* 0x00000007ff482c19 */ /* 0x000fe4000801160b */
[----:B------:R-:W-:-:S05]  /*ce50*/  IADD3 R11, -R208, 0xb, RZ ;  /* 0x0000000bd00b7810 */ /* 0x000fca0007ffe1ff */
[----:B------:R-:W0:Y:S01]  /*ce60*/  MUFU.TANH R62, R62 ;  /* 0x0000003e003e7308 */ /* 0x000e220000002400 */
[----:B------:R-:W5:Y:S07]  /*ce70*/  SHFL.IDX PT, R69, R72, RZ, 0x1c1f ;  /* 0x001c1fff48457589 */ /* 0x000f6e00000e0000 */
        /* <DEDUP_REMOVED lines=23> */
[----:B0-234-:R-:W-:Y:S06]  /*cff0*/  @!P5 BRA `(.L_x_1128) ;  /* 0x00000000005cd947 */ /* 0x01dfec0003800000 */
        /* <DEDUP_REMOVED lines=13> */
.L_x_1130:
[----:B------:R-:W-:-:S05]  /*d0d0*/  IMAD.U32 R82, RZ, RZ, UR31 ;  /* 0x0000001fff527e24 */ /* 0x000fca000f8e00ff */
[----:B------:R-:W-:-:S13]  /*d0e0*/  ISETP.NE.AND P2, PT, R82, 0x1, PT ;  /* 0x000000015200780c */ /* 0x000fda0003f45270 */
[----:B------:R-:W0:Y:S02]  /*d0f0*/  @P2 LDC.64 R10, c[0x0][0x9e8] ;  /* 0x00027a00ff0a2b82 */ /* 0x000e240000000a00 */
[----:B0-----:R-:W-:-:S05]  /*d100*/  @P2 IMAD.HI.U32 R10, R69, R10, RZ ;  /* 0x0000000a450a2227 */ /* 0x001fca00078e00ff */
[----:B------:R-:W-:-:S07]  /*d110*/  @P2 SHF.R.U32.HI R69, RZ, R11, R10 ;  /* 0x0000000bff452219 */ /* 0x000fce000001160a */
.L_x_1131:
[----:B------:R-:W-:Y:S05]  /*d120*/  BSYNC B0 ;  /* 0x0000000000007941 */ /* 0x000fea0003800000 */
.L_x_1129:
[----:B------:R-:W-:-:S04]  /*d130*/  IMAD R69, R69, R82, -R67 ;  /* 0x0000005245457224 */ /* 0x000fc800078e0a43 */
[----:B------:R-:W-:-:S05]  /*d140*/  IMAD.IADD R69, R69, 0x1, -R16 ;  /* 0x0000000145457824 */ /* 0x000fca00078e0a10 */
[----:B------:R-:W-:Y:S02]  /*d150*/  VIADDMNMX R74, R69, R82, R74, PT ;  /* 0x00000052454a7246 */ /* 0x000fe4000380014a */
[----:B------:R-:W-:-:S07]  /*d160*/  VIMNMX R76, R76, R69, !PT ;  /* 0x000000454c4c7248 */ /* 0x000fce0007fe0100 */
.L_x_1128:
[----:B------:R-:W-:Y:S01]  /*d170*/  ISETP.GT.AND P2, PT, R4, -0x1, PT ;  /* 0xffffffff0400780c */ /* 0x000fe20003f44270 */
[----:B------:R-:W0:Y:S03]  /*d180*/  SHFL.IDX PT, R11, R72, 0x1, 0x1c1f ;  /* 0x003c1f00480b7f89 */ /* 0x000e2600000e0000 */
[C---:B------:R-:W-:Y:S02]  /*d190*/  ISETP.GT.AND P4, PT, R76.reuse, RZ, P2 ;  /* 0x000000ff4c00720c */ /* 0x040fe40001784270 */
[----:B------:R-:W-:Y:S02]  /*d1a0*/  ISETP.GT.AND P6, PT, R76, 0x1, P2 ;  /* 0x000000014c00780c */ /* 0x000fe400017c4270 */
[C---:B------:R-:W-:Y:S02]  /*d1b0*/  ISETP.LT.OR P4, PT, R74.reuse, 0x1, P4 ;  /* 0x000000014a00780c */ /* 0x040fe40002781670 */
[----:B------:R-:W-:-:S02]  /*d1c0*/  ISETP.LT.OR P6, PT, R74, 0x2, P6 ;  /* 0x000000024a00780c */ /* 0x000fc400037c1670 */
[----:B------:R-:W-:Y:S02]  /*d1d0*/  ISETP.GT.AND P3, PT, R76, 0x8, P2 ;  /* 0x000000084c00780c */ /* 0x000fe40001764270 */
[----:B------:R-:W-:Y:S02]  /*d1e0*/  FSEL R83, R6, -INF , !P4 ;  /* 0xff80000006537808 */ /* 0x000fe40006000000 */
[----:B------:R-:W-:Y:S02]  /*d1f0*/  FSEL R81, R13, -INF , !P6 ;  /* 0xff8000000d517808 */ /* 0x000fe40007000000 */
[C---:B------:R-:W-:Y:S02]  /*d200*/  ISETP.GT.AND P4, PT, R76.reuse, 0x9, P2 ;  /* 0x000000094c00780c */ /* 0x040fe40001784270 */
[----:B------:R-:W-:Y:S02]  /*d210*/  ISETP.GT.AND P6, PT, R76, 0x10, P2 ;  /* 0x000000104c00780c */ /* 0x000fe400017c4270 */
[----:B------:R-:W-:-:S02]  /*d220*/  ISETP.LT.OR P3, PT, R74, 0x9, P3 ;  /* 0x000000094a00780c */ /* 0x000fc40001f61670 */
[----:B------:R-:W-:Y:S01]  /*d230*/  ISETP.LT.OR P4, PT, R74, 0xa, P4 ;  /* 0x0000000a4a00780c */ /* 0x000fe20002781670 */
[----:B0-----:R-:W-:Y:S01]  /*d240*/  IMAD.IADD R80, R80, 0x1, R11 ;  /* 0x0000000150507824 */ /* 0x001fe200078e020b */
[----:B------:R-:W-:Y:S02]  /*d250*/  ISETP.LT.OR P6, PT, R74, 0x11, P6 ;  /* 0x000000114a00780c */ /* 0x000fe400037c1670 */
[----:B------:R-:W-:Y:S02]  /*d260*/  FSEL R79, R15, -INF , !P3 ;  /* 0xff8000000f4f7808 */ /* 0x000fe40005800000 */
[----:B------:R-:W-:Y:S02]  /*d270*/  ISETP.GT.AND P3, PT, R76, 0x11, P2 ;  /* 0x000000114c00780c */ /* 0x000fe40001764270 */
[----:B------:R-:W-:Y:S02]  /*d280*/  FSEL R77, R21, -INF , !P4 ;  /* 0xff800000154d7808 */ /* 0x000fe40006000000 */
[----:B------:R-:W-:-:S02]  /*d290*/  FSEL R69, R164, -INF , !P6 ;  /* 0xff800000a4457808 */ /* 0x000fc40007000000 */
[C---:B------:R-:W-:Y:S02]  /*d2a0*/  ISETP.GT.AND P4, PT, R76.reuse, 0x18, P2 ;  /* 0x000000184c00780c */ /* 0x040fe40001784270 */
[----:B------:R-:W-:Y:S02]  /*d2b0*/  ISETP.GT.AND P6, PT, R76, 0x19, P2 ;  /* 0x000000194c00780c */ /* 0x000fe400017c4270 */
[C---:B------:R-:W-:Y:S02]  /*d2c0*/  ISETP.LT.OR P3, PT, R74.reuse, 0x12, P3 ;  /* 0x000000124a00780c */ /* 0x040fe40001f61670 */
[C---:B------:R-:W-:Y:S02]  /*d2d0*/  ISETP.LT.OR P4, PT, R74.reuse, 0x19, P4 ;  /* 0x000000194a00780c */ /* 0x040fe40002781670 */
[----:B------:R-:W-:Y:S02]  /*d2e0*/  ISETP.LT.OR P6, PT, R74, 0x1a, P6 ;  /* 0x0000001a4a00780c */ /* 0x000fe400037c1670 */
[----:B------:R-:W-:-:S02]  /*d2f0*/  FSEL R165, R165, -INF , !P3 ;  /* 0xff800000a5a57808 */ /* 0x000fc40005800000 */
[----:B------:R-:W-:Y:S02]  /*d300*/  ISETP.GT.AND P3, PT, R76, 0x20, P2 ;  /* 0x000000204c00780c */ /* 0x000fe40001764270 */
[----:B------:R-:W-:Y:S02]  /*d310*/  FSEL R71, R166, -INF , !P4 ;  /* 0xff800000a6477808 */ /* 0x000fe40006000000 */
[----:B------:R-:W-:Y:S02]  /*d320*/  FSEL R73, R160, -INF , !P6 ;  /* 0xff800000a0497808 */ /* 0x000fe40007000000 */
[C---:B------:R-:W-:Y:S02]  /*d330*/  ISETP.GT.AND P4, PT, R76.reuse, 0x21, P2 ;  /* 0x000000214c00780c */ /* 0x040fe40001784270 */
[----:B------:R-:W-:Y:S02]  /*d340*/  ISETP.GT.AND P6, PT, R76, 0x28, P2 ;  /* 0x000000284c00780c */ /* 0x000fe400017c4270 */
[----:B------:R-:W-:-:S02]  /*d350*/  ISETP.LT.OR P3, PT, R74, 0x21, P3 ;  /* 0x000000214a00780c */ /* 0x000fc40001f61670 */
[C---:B------:R-:W-:Y:S02]  /*d360*/  ISETP.LT.OR P4, PT, R74.reuse, 0x22, P4 ;  /* 0x000000224a00780c */ /* 0x040fe40002781670 */
        /* <DEDUP_REMOVED lines=49> */
[----:B------:R-:W-:Y:S01]  /*d680*/  FSEL R59, R62, -INF , !P6 ;  /* 0xff8000003e3b7808 */ /* 0x000fe20007000000 */
[----:B------:R-:W-:Y:S01]  /*d690*/  IMAD.IADD R62, R78, 0x1, R11 ;  /* 0x000000014e3e7824 */ /* 0x000fe200078e020b */
[C---:B------:R-:W-:Y:S02]  /*d6a0*/  ISETP.GT.AND P4, PT, R76.reuse, 0x69, P2 ;  /* 0x000000694c00780c */ /* 0x040fe40001784270 */
[----:B------:R-:W-:Y:S02]  /*d6b0*/  ISETP.GT.AND P6, PT, R76, 0x70, P2 ;  /* 0x000000704c00780c */ /* 0x000fe400017c4270 */
[----:B------:R-:W-:-:S02]  /*d6c0*/  ISETP.LT.OR P3, PT, R74, 0x69, P3 ;  /* 0x000000694a00780c */ /* 0x000fc40001f61670 */
[C---:B------:R-:W-:Y:S02]  /*d6d0*/  ISETP.LT.OR P4, PT, R74.reuse, 0x6a, P4 ;  /* 0x0000006a4a00780c */ /* 0x040fe40002781670 */
[----:B------:R-:W-:Y:S02]  /*d6e0*/  ISETP.LT.OR P6, PT, R74, 0x71, P6 ;  /* 0x000000714a00780c */ /* 0x000fe400037c1670 */
[----:B------:R-:W-:Y:S02]  /*d6f0*/  FSEL R60, R63, -INF , !P3 ;  /* 0xff8000003f3c7808 */ /* 0x000fe40005800000 */
[----:B------:R-:W-:Y:S02]  /*d700*/  FSEL R61, R64, -INF , !P4 ;  /* 0xff800000403d7808 */ /* 0x000fe40006000000 */
[----:B------:R-:W-:Y:S02]  /*d710*/  FSEL R63, R66, -INF , !P6 ;  /* 0xff800000423f7808 */ /* 0x000fe40007000000 */
[----:B------:R-:W-:-:S02]  /*d720*/  ISETP.GT.AND P3, PT, R76, 0x71, P2 ;  /* 0x000000714c00780c */ /* 0x000fc40001764270 */
[C---:B------:R-:W-:Y:S02]  /*d730*/  ISETP.GT.AND P4, PT, R76.reuse, 0x78, P2 ;  /* 0x000000784c00780c */ /* 0x040fe40001784270 */
[----:B------:R-:W-:Y:S02]  /*d740*/  ISETP.GT.AND P6, PT, R76, 0x79, P2 ;  /* 0x000000794c00780c */ /* 0x000fe400017c4270 */
[C---:B------:R-:W-:Y:S02]  /*d750*/  ISETP.LT.OR P3, PT, R74.reuse, 0x72, P3 ;  /* 0x000000724a00780c */ /* 0x040fe40001f61670 */
[C---:B------:R-:W-:Y:S02]  /*d760*/  ISETP.LT.OR P4, PT, R74.reuse, 0x79, P4 ;  /* 0x000000794a00780c */ /* 0x040fe40002781670 */
[----:B------:R-:W-:Y:S02]  /*d770*/  ISETP.LT.OR P6, PT, R74, 0x7a, P6 ;  /* 0x0000007a4a00780c */ /* 0x000fe400037c1670 */
[----:B------:R-:W-:-:S02]  /*d780*/  FSEL R65, R65, -INF , !P3 ;  /* 0xff80000041417808 */ /* 0x000fc40005800000 */
[----:B------:R-:W-:Y:S02]  /*d790*/  FSEL R66, R68, -INF , !P4 ;  /* 0xff80000044427808 */ /* 0x000fe40006000000 */
[----:B------:R-:W-:Y:S01]  /*d7a0*/  FSEL R64, R70, -INF , !P6 ;  /* 0xff80000046407808 */ /* 0x000fe20007000000 */
[----:B------:R-:W-:Y:S06]  /*d7b0*/  @!P5 BRA `(.L_x_1132) ;  /* 0x00000000005cd947 */ /* 0x000fec0003800000 */
        /* <DEDUP_REMOVED lines=13> */
.L_x_1134:
[----:B------:R-:W-:-:S05]  /*d890*/  IMAD.U32 R68, RZ, RZ, UR31 ;  /* 0x0000001fff447e24 */ /* 0x000fca000f8e00ff */
[----:B------:R-:W-:-:S13]  /*d8a0*/  ISETP.NE.AND P3, PT, R68, 0x1, PT ;  /* 0x000000014400780c */ /* 0x000fda0003f65270 */
[----:B------:R-:W0:Y:S02]  /*d8b0*/  @P3 LDC.64 R10, c[0x0][0x9e8] ;  /* 0x00027a00ff0a3b82 */ /* 0x000e240000000a00 */
[----:B0-----:R-:W-:-:S05]  /*d8c0*/  @P3 IMAD.HI.U32 R10, R6, R10, RZ ;  /* 0x0000000a060a3227 */ /* 0x001fca00078e00ff */
[----:B------:R-:W-:-:S07]  /*d8d0*/  @P3 SHF.R.U32.HI R6, RZ, R11, R10 ;  /* 0x0000000bff063219 */ /* 0x000fce000001160a */
.L_x_1135:
[----:B------:R-:W-:Y:S05]  /*d8e0*/  BSYNC B0 ;  /* 0x0000000000007941 */ /* 0x000fea0003800000 */
.L_x_1133:
[----:B------:R-:W-:-:S04]  /*d8f0*/  IMAD R67, R6, R68, -R67 ;  /* 0x0000004406437224 */ /* 0x000fc800078e0a43 */
[----:B------:R-:W-:-:S05]  /*d900*/  IMAD.IADD R67, R67, 0x1, -R16 ;  /* 0x0000000143437824 */ /* 0x000fca00078e0a10 */
[----:B------:R-:W-:Y:S02]  /*d910*/  VIADDMNMX R62, R67, R68, R62, PT ;  /* 0x00000044433e7246 */ /* 0x000fe4000380013e */
[----:B------:R-:W-:-:S07]  /*d920*/  VIMNMX R80, R80, R67, !PT ;  /* 0x0000004350507248 */ /* 0x000fce0007fe0100 */
.L_x_1132:
[----:B------:R-:W-:Y:S01]  /*d930*/  FMNMX.FTZ R6, R83, R7, !PT ;  /* 0x0000000753067209 */ /* 0x000fe20007810000 */
[----:B------:R-:W-:Y:S01]  /*d940*/  UMOV UR10, UR30 ;  /* 0x0000001e000a7c82 */ /* 0x000fe20008000000 */
        /* <DEDUP_REMOVED lines=18> */
[----:B------:R-:W-:Y:S02]  /*da70*/  ISETP.GT.AND P6, PT, R80, 0x8, P2 ;  /* 0x000000085000780c */ /* 0x000fe400017c4270 */
[----:B------:R-:W-:Y:S02]  /*da80*/  FMNMX.FTZ R6, R167, R6, !PT ;  /* 0x00000006a7067209 */ /* 0x000fe40007810000 */
[C---:B------:R-:W-:Y:S02]  /*da90*/  ISETP.LT.OR P4, PT, R62.reuse, 0x11, P4 ;  /* 0x000000113e00780c */ /* 0x040fe40002781670 */
[----:B------:R-:W-:Y:S02]  /*daa0*/  FMNMX.FTZ R6, R163, R6, !PT ;  /* 0x00000006a3067209 */ /* 0x000fe40007810000 */
[----:B------:R-:W-:-:S02]  /*dab0*/  ISETP.LT.OR P6, PT, R62, 0x9, P6 ;  /* 0x000000093e00780c */ /* 0x000fc400037c1670 */
[----:B------:R-:W-:Y:S02]  /*dac0*/  FMNMX.FTZ R11, R207, R6, !PT ;  /* 0x00000006cf0b7209 */ /* 0x000fe40007810000 */
[----:B------:R-:W-:Y:S02]  /*dad0*/  FSEL R20, R20, -INF , !P4 ;  /* 0xff80000014147808 */ /* 0x000fe40006000000 */
        /* <DEDUP_REMOVED lines=30> */
[----:B------:R-:W-:-:S04]  /*dcc0*/  FMNMX.FTZ R6, R63, R6, !PT ;  /* 0x000000063f067209 */ /* 0x000fc80007810000 */
[----:B------:R-:W-:-:S04]  /*dcd0*/  FMNMX.FTZ R11, R65, R6, !PT ;  /* 0x00000006410b7209 */ /* 0x000fc80007810000 */
[----:B------:R-:W-:-:S04]  /*dce0*/  FMNMX.FTZ R11, R66, R11, !PT ;  /* 0x0000000b420b7209 */ /* 0x000fc80007810000 */
[----:B------:R-:W-:-:S05]  /*dcf0*/  FMNMX.FTZ R11, R64, R11, !PT ;  /* 0x0000000b400b7209 */ /* 0x000fca0007810000 */
[----:B------:R-:W0:Y:S02]  /*dd00*/  SHFL.BFLY PT, R6, R11, 0x2, 0x1f ;  /* 0x0c401f000b067f89 */ /* 0x000e2400000e0000 */
        /* <DEDUP_REMOVED lines=9> */
[----:B------:R-:W-:-:S04]  /*dda0*/  ISETP.GT.AND P3, PT, R80, RZ, P2 ;  /* 0x000000ff5000720c */ /* 0x000fc80001764270 */
[----:B------:R-:W-:Y:S02]  /*ddb0*/  ISETP.LT.OR P3, PT, R62, 0x1, P3 ;  /* 0x000000013e00780c */ /* 0x000fe40001f61670 */
[----:B0-----:R-:W-:Y:S01]  /*ddc0*/  FMNMX.FTZ R6, R10, R67, !PT ;  /* 0x000000430a067209 */ /* 0x001fe20007810000 */
[----:B------:R-:W-:-:S03]  /*ddd0*/  IMAD.U32 R67, RZ, RZ, UR10 ;  /* 0x0000000aff437e24 */ /* 0x000fc6000f8e00ff */
[C---:B------:R-:W-:Y:S01]  /*dde0*/  FSETP.NEU.FTZ.AND P6, PT, R6.reuse, -INF , PT ;  /* 0xff8000000600780b */ /* 0x040fe20003fdd000 */
[----:B------:R-:W-:-:S05]  /*ddf0*/  FFMA.FTZ R10, R6, R67, -8 ;  /* 0xc1000000060a7423 */ /* 0x000fca0000010043 */
[----:B------:R-:W-:-:S05]  /*de00*/  FSEL R10, R10, RZ, P6 ;  /* 0x000000ff0a0a7208 */ /* 0x000fca0003000000 */
[--C-:B------:R-:W-:Y:S01]  /*de10*/  FFMA.FTZ R67, R81, UR10, -R10.reuse ;  /* 0x0000000a51437c23 */ /* 0x100fe2000801080a */
[----:B------:R-:W-:Y:S01]  /*de20*/  FSEL R81, R5, -INF , !P3 ;  /* 0xff80000005517808 */ /* 0x000fe20005800000 */
[--C-:B------:R-:W-:Y:S01]  /*de30*/  FFMA.FTZ R76, R71, UR10, -R10.reuse ;  /* 0x0000000a474c7c23 */ /* 0x100fe2000801080a */
[----:B------:R-:W-:Y:S01]  /*de40*/  ISETP.GT.AND P3, PT, R80, 0x30, P2 ;  /* 0x000000305000780c */ /* 0x000fe20001764270 */
[--C-:B------:R-:W-:Y:S01]  /*de50*/  FFMA.FTZ R70, R77, UR10, -R10.reuse ;  /* 0x0000000a4d467c23 */ /* 0x100fe2000801080a */
[----:B------:R-:W-:Y:S01]  /*de60*/  FMNMX.FTZ R72, R81, R8, !PT ;  /* 0x0000000851487209 */ /* 0x000fe20007810000 */
[--C-:B------:R-:W-:Y:S01]  /*de70*/  FFMA.FTZ R77, R75, UR10, -R10.reuse ;  /* 0x0000000a4b4d7c23 */ /* 0x100fe2000801080a */
[----:B------:R-:W-:Y:S01]  /*de80*/  ISETP.LT.OR P3, PT, R62, 0x31, P3 ;  /* 0x000000313e00780c */ /* 0x000fe20001f61670 */
[--C-:B------:R-:W-:Y:S01]  /*de90*/  FFMA.FTZ R83, R83, UR10, -R10.reuse ;  /* 0x0000000a53537c23 */ /* 0x100fe2000801080a */
[----:B------:R-:W-:Y:S01]  /*dea0*/  FMNMX.FTZ R5, R9, R72, !PT ;  /* 0x0000004809057209 */ /* 0x000fe20007810000 */
[--C-:B------:R-:W-:Y:S01]  /*deb0*/  FFMA.FTZ R79, R79, UR10, -R10.reuse ;  /* 0x0000000a4f4f7c23 */ /* 0x100fe2000801080a */
[----:B------:R-:W-:Y:S01]  /*dec0*/  FSEL R71, R32, -INF , !P4 ;  /* 0xff80000020477808 */ /* 0x000fe20006000000 */
[----:B------:R-:W-:Y:S01]  /*ded0*/  MUFU.EX2 R24, R83 ;  /* 0x0000005300187308 */ /* 0x000fe20000000800 */
[----:B------:R-:W-:Y:S01]  /*dee0*/  FMNMX.FTZ R5, R12, R5, !PT ;  /* 0x000000050c057209 */ /* 0x000fe20007810000 */
[--C-:B------:R-:W-:Y:S01]  /*def0*/  FFMA.FTZ R69, R69, UR10, -R10.reuse ;  /* 0x0000000a45457c23 */ /* 0x100fe2000801080a */
[----:B------:R-:W-:Y:S01]  /*df00*/  ISETP.GT.AND P4, PT, R80, 0x39, P2 ;  /* 0x000000395000780c */ /* 0x000fe20001784270 */
        /* <DEDUP_REMOVED lines=11> */
[C---:B------:R-:W-:Y:S01]  /*dfc0*/  ISETP.LT.OR P4, PT, R62.reuse, 0x3a, P4 ;  /* 0x0000003a3e00780c */ /* 0x040fe20002781670 */
[----:B------:R0:W-:Y:S01]  /*dfd0*/  MUFU.EX2 R27, R79 ;  /* 0x0000004f001b7308 */ /* 0x0001e20000000800 */
[----:B------:R-:W-:Y:S01]  /*dfe0*/  FMNMX.FTZ R5, R25, R74, !PT ;  /* 0x0000004a19057209 */ /* 0x000fe20007810000 */
[--C-:B------:R-:W-:Y:S01]  /*dff0*/  FFMA.FTZ R51, R51, UR10, -R10.reuse ;  /* 0x0000000a33337c23 */ /* 0x100fe2000801080a */
[----:B------:R-:W-:Y:S01]  /*e000*/  ISETP.LT.OR P3, PT, R62, 0x39, P3 ;  /* 0x000000393e00780c */ /* 0x000fe20001f61670 */
[----:B------:R-:W-:Y:S01]  /*e010*/  FFMA.FTZ R13, R13, UR10, -R10 ;  /* 0x0000000a0d0d7c23 */ /* 0x000fe2000801080a */
[----:B------:R-:W-:-:S02]  /*e020*/  FMNMX.FTZ R5, R26, R5, !PT ;  /* 0x000000051a057209 */ /* 0x000fc40007810000 */
[----:B------:R-:W-:Y:S01]  /*e030*/  FSEL R34, R34, -INF , !P4 ;  /* 0xff80000022227808 */ /* 0x000fe20006000000 */
[----:B------:R-:W-:Y:S01]  /*e040*/  MUFU.EX2 R67, R67 ;  /* 0x0000004300437308 */ /* 0x000fe20000000800 */
[----:B------:R-:W-:Y:S01]  /*e050*/  FMNMX.FTZ R5, R68, R5, !PT ;  /* 0x0000000544057209 */ /* 0x000fe20007810000 */
[--C-:B0-----:R-:W-:Y:S01]  /*e060*/  FFMA.FTZ R79, R206, UR10, -R10.reuse ;  /* 0x0000000ace4f7c23 */ /* 0x101fe2000801080a */
[----:B------:R-:W-:Y:S02]  /*e070*/  ISETP.GT.AND P4, PT, R80, 0x41, P2 ;  /* 0x000000415000780c */ /* 0x000fe40001784270 */
[----:B------:R-:W-:Y:S02]  /*e080*/  FMNMX.FTZ R76, R28, R5, !PT ;  /* 0x000000051c4c7209 */ /* 0x000fe40007810000 */
[----:B------:R-:W-:Y:S01]  /*e090*/  FSEL R33, R33, -INF , !P3 ;  /* 0xff80000021217808 */ /* 0x000fe20005800000 */
[----:B------:R-:W-:Y:S01]  /*e0a0*/  MUFU.EX2 R70, R70 ;  /* 0x0000004600467308 */ /* 0x000fe20000000800 */
[----:B------:R-:W-:Y:S01]  /*e0b0*/  FMNMX.FTZ R5, R29, R76, !PT ;  /* 0x0000004c1d057209 */ /* 0x000fe20007810000 */
[----:B------:R-:W-:Y:S01]  /*e0c0*/  FFMA.FTZ R76, R167, UR10, -R10 ;  /* 0x0000000aa74c7c23 */ /* 0x000fe2000801080a */
[----:B------:R-:W-:-:S02]  /*e0d0*/  ISETP.GT.AND P3, PT, R80, 0x40, P2 ;  /* 0x000000405000780c */ /* 0x000fc40001764270 */
[----:B------:R-:W-:Y:S02]  /*e0e0*/  ISETP.LT.OR P4, PT, R62, 0x42, P4 ;  /* 0x000000423e00780c */ /* 0x000fe40002781670 */
[----:B------:R-:W-:Y:S01]  /*e0f0*/  FMNMX.FTZ R78, R30, R5, !PT ;  /* 0x000000051e4e7209 */ /* 0x000fe20007810000 */
[----:B------:R-:W-:Y:S01]  /*e100*/  MUFU.EX2 R69, R69 ;  /* 0x0000004500457308 */ /* 0x000fe20000000800 */
[----:B------:R-:W-:Y:S02]  /*e110*/  ISETP.LT.OR P3, PT, R62, 0x41, P3 ;  /* 0x000000413e00780c */ /* 0x000fe40001f61670 */
[----:B------:R-:W-:Y:S02]  /*e120*/  FSEL R75, R36, -INF , !P4 ;  /* 0xff800000244b7808 */ /* 0x000fe40006000000 */
[----:B------:R-:W-:Y:S02]  /*e130*/  ISETP.GT.AND P4, PT, R80, 0x49, P2 ;  /* 0x000000495000780c */ /* 0x000fe40001784270 */
[----:B------:R-:W-:Y:S01]  /*e140*/  FMNMX.FTZ R78, R31, R78, !PT ;  /* 0x0000004e1f4e7209 */ /* 0x000fe20007810000 */
[----:B------:R-:W-:Y:S01]  /*e150*/  MUFU.EX2 R72, R165 ;  /* 0x000000a500487308 */ /* 0x000fe20000000800 */
[----:B------:R-:W-:-:S02]  /*e160*/  FSEL R74, R35, -INF , !P3 ;  /* 0xff800000234a7808 */ /* 0x000fc40005800000 */
[----:B------:R-:W-:Y:S02]  /*e170*/  ISETP.GT.AND P3, PT, R80, 0x48, P2 ;  /* 0x000000485000780c */ /* 0x000fe40001764270 */
[C---:B------:R-:W-:Y:S02]  /*e180*/  ISETP.LT.OR P4, PT, R62.reuse, 0x4a, P4 ;  /* 0x0000004a3e00780c */ /* 0x040fe40002781670 */
[----:B------:R-:W-:Y:S01]  /*e190*/  FMNMX.FTZ R78, R71, R78, !PT ;  /* 0x0000004e474e7209 */ /* 0x000fe20007810000 */
[----:B------:R0:W-:Y:S01]  /*e1a0*/  MUFU.EX2 R35, R77 ;  /* 0x0000004d00237308 */ /* 0x0001e20000000800 */
[----:B------:R-:W-:Y:S02]  /*e1b0*/  ISETP.LT.OR P3, PT, R62, 0x49, P3 ;  /* 0x000000493e00780c */ /* 0x000fe40001f61670 */
[----:B------:R-:W-:Y:S02]  /*e1c0*/  FSEL R38, R38, -INF , !P4 ;  /* 0xff80000026267808 */ /* 0x000fe40006000000 */
[----:B------:R-:W-:-:S02]  /*e1d0*/  FMNMX.FTZ R5, R33, R78, !PT ;  /* 0x0000004e21057209 */ /* 0x000fc40007810000 */
[----:B------:R-:W-:Y:S01]  /*e1e0*/  ISETP.GT.AND P4, PT, R80, 0x51, P2 ;  /* 0x000000515000780c */ /* 0x000fe20001784270 */
[----:B------:R-:W-:Y:S01]  /*e1f0*/  MUFU.EX2 R73, R73 ;  /* 0x0000004900497308 */ /* 0x000fe20000000800 */
[----:B------:R-:W-:Y:S02]  /*e200*/  FSEL R37, R37, -INF , !P3 ;  /* 0xff80000025257808 */ /* 0x000fe40005800000 */
[----:B------:R-:W-:Y:S02]  /*e210*/  FMNMX.FTZ R5, R34, R5, !PT ;  /* 0x0000000522057209 */ /* 0x000fe40007810000 */
[----:B------:R-:W-:Y:S02]  /*e220*/  ISETP.GT.AND P3, PT, R80, 0x50, P2 ;  /* 0x000000505000780c */ /* 0x000fe40001764270 */
[----:B------:R-:W-:Y:S01]  /*e230*/  ISETP.LT.OR P4, PT, R62, 0x52, P4 ;  /* 0x000000523e00780c */ /* 0x000fe20002781670 */
[----:B------:R-:W-:Y:S01]  /*e240*/  MUFU.EX2 R36, R161 ;  /* 0x000000a100247308 */ /* 0x000fe20000000800 */
[----:B------:R-:W-:-:S02]  /*e250*/  FMNMX.FTZ R82, R74, R5, !PT ;  /* 0x000000054a527209 */ /* 0x000fc40007810000 */
[----:B------:R-:W-:Y:S02]  /*e260*/  ISETP.LT.OR P3, PT, R62, 0x51, P3 ;  /* 0x000000513e00780c */ /* 0x000fe40001f61670 */
[----:B------:R-:W-:Y:S02]  /*e270*/  FSEL R78, R40, -INF , !P4 ;  /* 0xff800000284e7808 */ /* 0x000fe40006000000 */
[C---:B------:R-:W-:Y:S01]  /*e280*/  ISETP.GT.AND P4, PT, R80.reuse, 0x59, P2 ;  /* 0x000000595000780c */ /* 0x040fe20001784270 */
[----:B------:R-:W-:Y:S01]  /*e290*/  MUFU.EX2 R76, R76 ;  /* 0x0000004c004c7308 */ /* 0x000fe20000000800 */
[----:B------:R-:W-:Y:S02]  /*e2a0*/  FMNMX.FTZ R82, R75, R82, !PT ;  /* 0x000000524b527209 */ /* 0x000fe40007810000 */
[----:B0-----:R-:W-:Y:S02]  /*e2b0*/  FSEL R77, R39, -INF , !P3 ;  /* 0xff800000274d7808 */ /* 0x001fe40005800000 */
[----:B------:R-:W-:-:S02]  /*e2c0*/  ISETP.GT.AND P3, PT, R80, 0x58, P2 ;  /* 0x000000585000780c */ /* 0x000fc40001764270 */
[C---:B------:R-:W-:Y:S01]  /*e2d0*/  ISETP.LT.OR P4, PT, R62.reuse, 0x5a, P4 ;  /* 0x0000005a3e00780c */ /* 0x040fe20002781670 */
[----:B------:R-:W-:Y:S01]  /*e2e0*/  MUFU.EX2 R39, R163 ;  /* 0x000000a300277308 */ /* 0x000fe20000000800 */
[----:B------:R-:W-:Y:S02]  /*e2f0*/  FMNMX.FTZ R5, R37, R82, !PT ;  /* 0x0000005225057209 */ /* 0x000fe40007810000 */
[----:B------:R-:W-:Y:S02]  /*e300*/  ISETP.LT.OR P3, PT, R62, 0x59, P3 ;  /* 0x000000593e00780c */ /* 0x000fe40001f61670 */
[----:B------:R-:W-:Y:S01]  /*e310*/  FSEL R82, R42, -INF , !P4 ;  /* 0xff8000002a527808 */ /* 0x000fe20006000000 */
[----:B------:R-:W-:Y:S01]  /*e320*/  FFMA.FTZ R42, R52, UR10, -R10 ;  /* 0x0000000a342a7c23 */ /* 0x000fe2000801080a */
[----:B------:R-:W-:Y:S01]  /*e330*/  FMNMX.FTZ R52, R38, R5, !PT ;  /* 0x0000000526347209 */ /* 0x000fe20007810000 */
[----:B------:R-:W-:Y:S01]  /*e340*/  MUFU.EX2 R40, R207 ;  /* 0x000000cf00287308 */ /* 0x000fe20000000800 */
[----:B------:R-:W-:-:S02]  /*e350*/  FSEL R41, R41, -INF , !P3 ;  /* 0xff80000029297808 */ /* 0x000fc40005800000 */
[----:B------:R-:W-:Y:S02]  /*e360*/  ISETP.GT.AND P3, PT, R80, 0x60, P2 ;  /* 0x000000605000780c */ /* 0x000fe40001764270 */
[----:B------:R-:W-:Y:S02]  /*e370*/  FMNMX.FTZ R5, R77, R52, !PT ;  /* 0x000000344d057209 */ /* 0x000fe40007810000 */
[----:B------:R-:W-:Y:S01]  /*e380*/  ISETP.LT.OR P3, PT, R62, 0x61, P3 ;  /* 0x000000613e00780c */ /* 0x000fe20001f61670 */
[----:B------:R-:W-:Y:S01]  /*e390*/  MUFU.EX2 R79, R79 ;  /* 0x0000004f004f7308 */ /* 0x000fe20000000800 */
[----:B------:R-:W-:Y:S02]  /*e3a0*/  FMNMX.FTZ R52, R78, R5, !PT ;  /* 0x000000054e347209 */ /* 0x000fe40007810000 */
[----:B------:R-:W-:Y:S02]  /*e3b0*/  ISETP.GT.AND P4, PT, R80, 0x61, P2 ;  /* 0x000000615000780c */ /* 0x000fe40001784270 */
[----:B------:R-:W-:-:S02]  /*e3c0*/  FSEL R43, R43, -INF , !P3 ;  /* 0xff8000002b2b7808 */ /* 0x000fc40005800000 */
[----:B------:R-:W-:Y:S01]  /*e3d0*/  ISETP.GT.AND P3, PT, R80, 0x68, P2 ;  /* 0x000000685000780c */ /* 0x000fe20001764270 */
[----:B------:R-:W-:Y:S01]  /*e3e0*/  MUFU.EX2 R42, R42 ;  /* 0x0000002a002a7308 */ /* 0x000fe20000000800 */
[----:B------:R-:W-:Y:S02]  /*e3f0*/  FMNMX.FTZ R5, R41, R52, !PT ;  /* 0x0000003429057209 */ /* 0x000fe40007810000 */
[C---:B------:R-:W-:Y:S02]  /*e400*/  ISETP.LT.OR P4, PT, R62.reuse, 0x62, P4 ;  /* 0x000000623e00780c */ /* 0x040fe40002781670 */
[----:B------:R-:W-:Y:S02]  /*e410*/  ISETP.LT.OR P3, PT, R62, 0x69, P3 ;  /* 0x000000693e00780c */ /* 0x000fe40001f61670 */
[----:B------:R-:W-:Y:S01]  /*e420*/  FMNMX.FTZ R52, R82, R5, !PT ;  /* 0x0000000552347209 */ /* 0x000fe20007810000 */
[----:B------:R-:W-:Y:S01]  /*e430*/  MUFU.EX2 R51, R51 ;  /* 0x0000003300337308 */ /* 0x000fe20000000800 */
[----:B------:R-:W-:-:S02]  /*e440*/  FSEL R44, R44, -INF , !P4 ;  /* 0xff8000002c2c7808 */ /* 0x000fc40006000000 */
[----:B------:R-:W-:Y:S02]  /*e450*/  ISETP.GT.AND P4, PT, R80, 0x69, P2 ;  /* 0x000000695000780c */ /* 0x000fe40001784270 */
[----:B------:R-:W-:Y:S02]  /*e460*/  FSEL R45, R45, -INF , !P3 ;  /* 0xff8000002d2d7808 */ /* 0x000fe40005800000 */
[----:B------:R-:W-:Y:S01]  /*e470*/  FMNMX.FTZ R5, R43, R52, !PT ;  /* 0x000000342b057209 */ /* 0x000fe20007810000 */
[----:B------:R-:W-:-:S01]  /*e480*/  FFMA.FTZ R52, R15, UR10, -R10 ;  /* 0x0000000a0f347c23 */ /* 0x000fc2000801080a */
[----:B------:R-:W-:Y:S01]  /*e490*/  ISETP.GT.AND P3, PT, R80, 0x70, P2 ;  /* 0x000000705000780c */ /* 0x000fe20001764270 */
[----:B------:R-:W-:-:S01]  /*e4a0*/  FFMA.FTZ R15, R21, UR10, -R10 ;  /* 0x0000000a150f7c23 */ /* 0x000fc2000801080a */
[----:B------:R-:W-:Y:S01]  /*e4b0*/  ISETP.LT.OR P4, PT, R62, 0x6a, P4 ;  /* 0x0000006a3e00780c */ /* 0x000fe20002781670 */
[----:B------:R-:W-:-:S01]  /*e4c0*/  FFMA.FTZ R21, R54, UR10, -R10 ;  /* 0x0000000a36157c23 */ /* 0x000fc2000801080a */
[----:B------:R-:W-:Y:S01]  /*e4d0*/  FMNMX.FTZ R84, R44, R5, !PT ;  /* 0x000000052c547209 */ /* 0x000fe20007810000 */
[----:B------:R-:W-:-:S01]  /*e4e0*/  FFMA.FTZ R54, R55, UR10, -R10 ;  /* 0x0000000a37367c23 */ /* 0x000fc2000801080a */
[----:B------:R-:W-:Y:S01]  /*e4f0*/  ISETP.LT.OR P3, PT, R62, 0x71, P3 ;  /* 0x000000713e00780c */ /* 0x000fe20001f61670 */
[----:B------:R-:W-:-:S01]  /*e500*/  FFMA.FTZ R55, R58, UR10, -R10 ;  /* 0x0000000a3a377c23 */ /* 0x000fc2000801080a */
[----:B------:R-:W-:Y:S01]  /*e510*/  FSEL R46, R46, -INF , !P4 ;  /* 0xff8000002e2e7808 */ /* 0x000fe20006000000 */
[----:B------:R-:W-:-:S01]  /*e520*/  FFMA.FTZ R58, R59, UR10, -R10 ;  /* 0x0000000a3b3a7c23 */ /* 0x000fc2000801080a */
[----:B------:R-:W-:Y:S01]  /*e530*/  ISETP.GT.AND P4, PT, R80, 0x71, P2 ;  /* 0x000000715000780c */ /* 0x000fe20001784270 */
[----:B------:R-:W-:-:S01]  /*e540*/  FFMA.FTZ R59, R63, UR10, -R10 ;  /* 0x0000000a3f3b7c23 */ /* 0x000fc2000801080a */
[----:B------:R-:W-:Y:S01]  /*e550*/  FMNMX.FTZ R5, R45, R84, !PT ;  /* 0x000000542d057209 */ /* 0x000fe20007810000 */
[----:B------:R-:W-:Y:S01]  /*e560*/  MUFU.EX2 R13, R13 ;  /* 0x0000000d000d7308 */ /* 0x000fe20000000800 */
[----:B------:R-:W-:-:S02]  /*e570*/  FSEL R47, R47, -INF , !P3 ;  /* 0xff8000002f2f7808 */ /* 0x000fc40005800000 */
[C---:B------:R-:W-:Y:S02]  /*e580*/  ISETP.GT.AND P3, PT, R80.reuse, 0x78, P2 ;  /* 0x000000785000780c */ /* 0x040fe40001764270 */
[----:B------:R-:W-:Y:S02]  /*e590*/  ISETP.GT.AND P2, PT, R80, 0x79, P2 ;  /* 0x000000795000780c */ /* 0x000fe40001744270 */
[----:B------:R-:W-:Y:S01]  /*e5a0*/  ISETP.LT.OR P4, PT, R62, 0x72, P4 ;  /* 0x000000723e00780c */ /* 0x000fe20002781670 */
[----:B------:R-:W-:Y:S01]  /*e5b0*/  MUFU.EX2 R52, R52 ;  /* 0x0000003400347308 */ /* 0x000fe20000000800 */
[----:B------:R-:W-:Y:S02]  /*e5c0*/  FMNMX.FTZ R80, R46, R5, !PT ;  /* 0x000000052e507209 */ /* 0x000fe40007810000 */
[----:B------:R-:W-:Y:S02]  /*e5d0*/  ISETP.LT.OR P3, PT, R62, 0x79, P3 ;  /* 0x000000793e00780c */ /* 0x000fe40001f61670 */
[----:B------:R-:W-:-:S02]  /*e5e0*/  FSEL R48, R48, -INF , !P4 ;  /* 0xff80000030307808 */ /* 0x000fc40006000000 */
[----:B------:R-:W-:Y:S01]  /*e5f0*/  FMNMX.FTZ R5, R47, R80, !PT ;  /* 0x000000502f057209 */ /* 0x000fe20007810000 */
[----:B------:R-:W-:Y:S01]  /*e600*/  MUFU.EX2 R15, R15 ;  /* 0x0000000f000f7308 */ /* 0x000fe20000000800 */
[----:B------:R-:W-:Y:S01]  /*e610*/  ISETP.LT.OR P2, PT, R62, 0x7a, P2 ;  /* 0x0000007a3e00780c */ /* 0x000fe20001741670 */
[--C-:B------:R-:W-:Y:S01]  /*e620*/  FFMA.FTZ R62, R53, UR10, -R10.reuse ;  /* 0x0000000a353e7c23 */ /* 0x100fe2000801080a */
[----:B------:R-:W-:Y:S01]  /*e630*/  FSEL R49, R49, -INF , !P3 ;  /* 0xff80000031317808 */ /* 0x000fe20005800000 */
[--C-:B------:R-:W-:Y:S01]  /*e640*/  FFMA.FTZ R53, R56, UR10, -R10.reuse ;  /* 0x0000000a38357c23 */ /* 0x100fe2000801080a */
[----:B------:R-:W-:Y:S01]  /*e650*/  FMNMX.FTZ R80, R48, R5, !PT ;  /* 0x0000000530507209 */ /* 0x000fe20007810000 */
[--C-:B------:R-:W-:Y:S01]  /*e660*/  FFMA.FTZ R56, R57, UR10, -R10.reuse ;  /* 0x0000000a39387c23 */ /* 0x100fe2000801080a */
[----:B------:R-:W-:Y:S01]  /*e670*/  FSEL R50, R50, -INF , !P2 ;  /* 0xff80000032327808 */ /* 0x000fe20005000000 */
[--C-:B------:R-:W-:Y:S01]  /*e680*/  FFMA.FTZ R57, R60, UR10, -R10.reuse ;  /* 0x0000000a3c397c23 */ /* 0x100fe2000801080a */
[----:B------:R-:W-:Y:S01]  /*e690*/  FMNMX.FTZ R5, R49, R80, !PT ;  /* 0x0000005031057209 */ /* 0x000fe20007810000 */
[--C-:B------:R-:W-:Y:S01]  /*e6a0*/  FFMA.FTZ R60, R61, UR10, -R10.reuse ;  /* 0x0000000a3d3c7c23 */ /* 0x100fe2000801080a */
[----:B------:R-:W-:-:S01]  /*e6b0*/  FFMA.FTZ R61, R66, UR10, -R10 ;  /* 0x0000000a423d7c23 */ /* 0x000fc2000801080a */
[--C-:B------:R-:W-:Y:S01]  /*e6c0*/  FFMA.FTZ R66, R64, UR10, -R10.reuse ;  /* 0x0000000a40427c23 */ /* 0x100fe2000801080a */
[----:B------:R-:W-:Y:S01]  /*e6d0*/  FMNMX.FTZ R5, R50, R5, !PT ;  /* 0x0000000532057209 */ /* 0x000fe20007810000 */
[----:B------:R-:W-:Y:S01]  /*e6e0*/  IMAD.U32 R64, RZ, RZ, UR10 ;  /* 0x0000000aff407e24 */ /* 0x000fe2000f8e00ff */
[----:B------:R-:W-:Y:S03]  /*e6f0*/  MUFU.EX2 R62, R62 ;  /* 0x0000003e003e7308 */ /* 0x000fe60000000800 */
[----:B------:R-:W0:Y:S05]  /*e700*/  SHFL.BFLY PT, R80, R5, 0x2, 0x1f ;  /* 0x0c401f0005507f89 */ /* 0x000e2a00000e0000 */
[----:B------:R-:W-:Y:S08]  /*e710*/  MUFU.EX2 R21, R21 ;  /* 0x0000001500157308 */ /* 0x000ff00000000800 */
[----:B------:R-:W-:Y:S08]  /*e720*/  MUFU.EX2 R54, R54 ;  /* 0x0000003600367308 */ /* 0x000ff00000000800 */
[----:B------:R-:W-:Y:S01]  /*e730*/  MUFU.EX2 R53, R53 ;  /* 0x0000003500357308 */ /* 0x000fe20000000800 */
[----:B0-----:R-:W-:Y:S01]  /*e740*/  FMNMX.FTZ R83, R5, R80, !PT ;  /* 0x0000005005537209 */ /* 0x001fe20007810000 */
[----:B------:R-:W-:Y:S01]  /*e750*/  FFMA.FTZ R80, R65, UR10, -R10 ;  /* 0x0000000a41507c23 */ /* 0x000fe2000801080a */
[----:B------:R-:W-:-:S03]  /*e760*/  FSEL R10, R6, RZ, P6 ;  /* 0x000000ff060a7208 */ /* 0x000fc60003000000 */
[----:B------:R-:W0:Y:S02]  /*e770*/  SHFL.BFLY PT, R84, R83, 0x1, 0x1f ;  /* 0x0c201f0053547f89 */ /* 0x000e2400000e0000 */
[----:B------:R-:W-:Y:S01]  /*e780*/  MUFU.EX2 R56, R56 ;  /* 0x0000003800387308 */ /* 0x000fe20000000800 */
[----:B------:R-:W-:-:S04]  /*e790*/  FADD.FTZ R7, -R10, R7 ;  /* 0x000000070a077221 */ /* 0x000fc80000010100 */
[----:B------:R-:W-:-:S03]  /*e7a0*/  FMUL.FTZ R63, R7, UR10 ;  /* 0x0000000a073f7c20 */ /* 0x000fc60008410000 */
[----:B------:R1:W-:Y:S08]  /*e7b0*/  MUFU.EX2 R10, R66 ;  /* 0x00000042000a7308 */ /* 0x0003f00000000800 */
[----:B------:R-:W2:Y:S01]  /*e7c0*/  MUFU.EX2 R63, R63 ;  /* 0x0000003f003f7308 */ /* 0x000ea20000000800 */
[----:B0-----:R-:W-:-:S07]  /*e7d0*/  FMNMX.FTZ R5, R83, R84, !PT ;  /* 0x0000005453057209 */ /* 0x001fce0007810000 */
[----:B------:R-:W-:Y:S01]  /*e7e0*/  MUFU.EX2 R55, R55 ;  /* 0x0000003700377308 */ /* 0x000fe20000000800 */
[C---:B------:R-:W-:Y:S01]  /*e7f0*/  FSETP.NEU.FTZ.AND P2, PT, R5.reuse, -INF , PT ;  /* 0xff8000000500780b */ /* 0x040fe20003f5d000 */
[----:B------:R-:W-:-:S06]  /*e800*/  FFMA.FTZ R64, R5, R64, -8 ;  /* 0xc100000005407423 */ /* 0x000fcc0000010040 */
[----:B------:R-:W-:Y:S01]  /*e810*/  MUFU.EX2 R58, R58 ;  /* 0x0000003a003a7308 */ /* 0x000fe20000000800 */
[----:B------:R-:W-:-:S05]  /*e820*/  FSEL R7, R64, RZ, P2 ;  /* 0x000000ff40077208 */ /* 0x000fca0001000000 */
[--C-:B------:R-:W-:Y:S01]  /*e830*/  FFMA.FTZ R65, R81, UR10, -R7.reuse ;  /* 0x0000000a51417c23 */ /* 0x100fe20008010807 */
[----:B------:R-:W-:-:S01]  /*e840*/  FFMA.FTZ R81, R28, UR10, -R7 ;  /* 0x0000000a1c517c23 */ /* 0x000fc20008010807 */
[--C-:B------:R-:W-:Y:S01]  /*e850*/  FFMA.FTZ R28, R29, UR10, -R7.reuse ;  /* 0x0000000a1d1c7c23 */ /* 0x100fe20008010807 */
[----:B------:R-:W-:-:S01]  /*e860*/  FFMA.FTZ R29, R30, UR10, -R7 ;  /* 0x0000000a1e1d7c23 */ /* 0x000fc20008010807 */
[--C-:B------:R-:W-:Y:S01]  /*e870*/  FFMA.FTZ R30, R31, UR10, -R7.reuse ;  /* 0x0000000a1f1e7c23 */ /* 0x100fe20008010807 */
[----:B------:R-:W-:-:S01]  /*e880*/  FFMA.FTZ R31, R71, UR10, -R7 ;  /* 0x0000000a471f7c23 */ /* 0x000fc20008010807 */
[----:B------:R-:W-:Y:S01]  /*e890*/  FSEL R71, R5, RZ, P2 ;  /* 0x000000ff05477208 */ /* 0x000fe20001000000 */
[----:B------:R-:W-:-:S01]  /*e8a0*/  FFMA.FTZ R64, R9, UR10, -R7 ;  /* 0x0000000a09407c23 */ /* 0x000fc20008010807 */
[----:B------:R-:W-:Y:S01]  /*e8b0*/  MUFU.EX2 R65, R65 ;  /* 0x0000004100417308 */ /* 0x000fe20000000800 */
[----:B------:R-:W-:-:S01]  /*e8c0*/  FFMA.FTZ R9, R12, UR10, -R7 ;  /* 0x0000000a0c097c23 */ /* 0x000fc20008010807 */
[----:B------:R-:W-:Y:S01]  /*e8d0*/  FFMA.FTZ R12, R14, UR10, -R7 ;  /* 0x0000000a0e0c7c23 */ /* 0x000fe20008010807 */
[----:B------:R-:W-:-:S01]  /*e8e0*/  FADD.FTZ R71, -R71, R8 ;  /* 0x0000000847477221 */ /* 0x000fc20000010100 */
[--C-:B------:R-:W-:Y:S01]  /*e8f0*/  FFMA.FTZ R14, R20, UR10, -R7.reuse ;  /* 0x0000000a140e7c23 */ /* 0x100fe20008010807 */
[----:B------:R-:W-:-:S01]  /*e900*/  FFMA.FTZ R20, R25, UR10, -R7 ;  /* 0x0000000a19147c23 */ /* 0x000fc20008010807 */
[--C-:B------:R-:W-:Y:S01]  /*e910*/  FFMA.FTZ R25, R26, UR10, -R7.reuse ;  /* 0x0000000a1a197c23 */ /* 0x100fe20008010807 */
[----:B-1----:R-:W-:Y:S01]  /*e920*/  FMUL.FTZ R66, R71, UR10 ;  /* 0x0000000a47427c20 */ /* 0x002fe20008410000 */
[----:B------:R-:W-:Y:S01]  /*e930*/  MUFU.EX2 R64, R64 ;  /* 0x0000004000407308 */ /* 0x000fe20000000800 */
[----:B------:R-:W-:-:S01]  /*e940*/  FFMA.FTZ R26, R68, UR10, -R7 ;  /* 0x0000000a441a7c23 */ /* 0x000fc20008010807 */
[--C-:B------:R-:W-:Y:S01]  /*e950*/  FFMA.FTZ R68, R33, UR10, -R7.reuse ;  /* 0x0000000a21447c23 */ /* 0x100fe20008010807 */
[----:B------:R-:W-:-:S01]  /*e960*/  FFMA.FTZ R11, R11, UR10, -R7 ;  /* 0x0000000a0b0b7c23 */ /* 0x000fc20008010807 */
[--C-:B------:R-:W-:Y:S01]  /*e970*/  FFMA.FTZ R33, R34, UR10, -R7.reuse ;  /* 0x0000000a22217c23 */ /* 0x100fe20008010807 */
[----:B------:R-:W-:-:S01]  /*e980*/  FFMA.FTZ R34, R74, UR10, -R7 ;  /* 0x0000000a4a227c23 */ /* 0x000fc20008010807 */
[----:B--2---:R-:W-:Y:S01]  /*e990*/  FFMA.FTZ R74, R63, R3, R24 ;  /* 0x000000033f4a7223 */ /* 0x004fe20000010018 */
[----:B------:R-:W-:-:S01]  /*e9a0*/  FFMA.FTZ R71, R75, UR10, -R7 ;  /* 0x0000000a4b477c23 */ /* 0x000fc20008010807 */
[----:B------:R-:W0:Y:S01]  /*e9b0*/  MUFU.EX2 R66, R66 ;  /* 0x0000004200427308 */ /* 0x000e220000000800 */
[----:B------:R-:W-:-:S01]  /*e9c0*/  FFMA.FTZ R37, R37, UR10, -R7 ;  /* 0x0000000a25257c23 */ /* 0x000fc20008010807 */
[----:B------:R-:W-:Y:S01]  /*e9d0*/  FADD.FTZ R74, R67, R74 ;  /* 0x0000004a434a7221 */ /* 0x000fe20000010000 */
[----:B------:R-:W-:-:S01]  /*e9e0*/  FFMA.FTZ R38, R38, UR10, -R7 ;  /* 0x0000000a26267c23 */ /* 0x000fc20008010807 */
[--C-:B------:R-:W-:Y:S01]  /*e9f0*/  FFMA.FTZ R41, R41, UR10, -R7.reuse ;  /* 0x0000000a29297c23 */ /* 0x100fe20008010807 */
[----:B------:R-:W-:-:S01]  /*ea00*/  FFMA.FTZ R43, R43, UR10, -R7 ;  /* 0x0000000a2b2b7c23 */ /* 0x000fc20008010807 */
[--C-:B------:R-:W-:Y:S01]  /*ea10*/  FFMA.FTZ R44, R44, UR10, -R7.reuse ;  /* 0x0000000a2c2c7c23 */ /* 0x100fe20008010807 */
[----:B------:R-:W-:-:S01]  /*ea20*/  FFMA.FTZ R45, R45, UR10, -R7 ;  /* 0x0000000a2d2d7c23 */ /* 0x000fc20008010807 */
[----:B------:R-:W1:Y:S01]  /*ea30*/  MUFU.EX2 R9, R9 ;  /* 0x0000000900097308 */ /* 0x000e620000000800 */
[----:B------:R-:W-:-:S01]  /*ea40*/  FFMA.FTZ R46, R46, UR10, -R7 ;  /* 0x0000000a2e2e7c23 */ /* 0x000fc20008010807 */
[--C-:B------:R-:W-:Y:S01]  /*ea50*/  FFMA.FTZ R47, R47, UR10, -R7.reuse ;  /* 0x0000000a2f2f7c23 */ /* 0x100fe20008010807 */
[----:B------:R-:W-:-:S01]  /*ea60*/  FFMA.FTZ R48, R48, UR10, -R7 ;  /* 0x0000000a30307c23 */ /* 0x000fc20008010807 */
[----:B------:R-:W-:-:S04]  /*ea70*/  FFMA.FTZ R49, R49, UR10, -R7 ;  /* 0x0000000a31317c23 */ /* 0x000fc80008010807 */
[----:B------:R-:W2:Y:S01]  /*ea80*/  MUFU.EX2 R12, R12 ;  /* 0x0000000c000c7308 */ /* 0x000ea20000000800 */
[----:B0-----:R-:W-:-:S04]  /*ea90*/  FFMA.FTZ R3, R66, R2, R65 ;  /* 0x0000000242037223 */ /* 0x001fc80000010041 */
[----:B------:R-:W-:Y:S01]  /*eaa0*/  FADD.FTZ R2, R64, R3 ;  /* 0x0000000340027221 */ /* 0x000fe20000010000 */
[----:B------:R-:W-:-:S02]  /*eab0*/  FADD.FTZ R3, R27, R74 ;  /* 0x0000004a1b037221 */ /* 0x000fc40000010000 */
[----:B------:R-:W0:Y:S01]  /*eac0*/  MUFU.EX2 R14, R14 ;  /* 0x0000000e000e7308 */ /* 0x000e220000000800 */
[----:B-1----:R-:W-:-:S01]  /*ead0*/  FADD.FTZ R75, R9, R2 ;  /* 0x00000002094b7221 */ /* 0x002fc20000010000 */
[----:B------:R-:W-:-:S04]  /*eae0*/  FADD.FTZ R2, R70, R3 ;  /* 0x0000000346027221 */ /* 0x000fc80000010000 */
[----:B------:R-:W-:Y:S02]  /*eaf0*/  FADD.FTZ R3, R69, R2 ;  /* 0x0000000245037221 */ /* 0x000fe40000010000 */
[----:B------:R-:W1:Y:S01]  /*eb00*/  MUFU.EX2 R11, R11 ;  /* 0x0000000b000b7308 */ /* 0x000e620000000800 */
[----:B--2---:R-:W-:-:S01]  /*eb10*/  FADD.FTZ R75, R12, R75 ;  /* 0x0000004b0c4b7221 */ /* 0x004fc20000010000 */
[----:B------:R-:W-:-:S06]  /*eb20*/  FADD.FTZ R3, R72, R3 ;  /* 0x0000000348037221 */ /* 0x000fcc0000010000 */
[----:B------:R-:W2:Y:S01]  /*eb30*/  MUFU.EX2 R20, R20 ;  /* 0x0000001400147308 */ /* 0x000ea20000000800 */
[----:B0-----:R-:W-:-:S01]  /*eb40*/  FADD.FTZ R2, R14, R75 ;  /* 0x0000004b0e027221 */ /* 0x001fc20000010000 */
[----:B------:R-:W-:-:S06]  /*eb50*/  FFMA.FTZ R75, R78, UR10, -R7 ;  /* 0x0000000a4e4b7c23 */ /* 0x000fcc0008010807 */
[----:B------:R-:W0:Y:S08]  /*eb60*/  MUFU.EX2 R25, R25 ;  /* 0x0000001900197308 */ /* 0x000e300000000800 */
[----:B------:R-:W3:Y:S08]  /*eb70*/  MUFU.EX2 R26, R26 ;  /* 0x0000001a001a7308 */ /* 0x000ef00000000800 */
[----:B------:R4:W-:Y:S08]  /*eb80*/  MUFU.EX2 R8, R68 ;  /* 0x0000004400087308 */ /* 0x0009f00000000800 */
[----:B------:R-:W5:Y:S01]  /*eb90*/  MUFU.EX2 R81, R81 ;  /* 0x0000005100517308 */ /* 0x000f620000000800 */
[----:B----4-:R-:W-:-:S01]  /*eba0*/  FFMA.FTZ R68, R77, UR10, -R7 ;  /* 0x0000000a4d447c23 */ /* 0x010fc20008010807 */
[----:B-1----:R-:W-:Y:S01]  /*ebb0*/  FADD.FTZ R77, R11, R2 ;  /* 0x000000020b4d7221 */ /* 0x002fe20000010000 */
[----:B------:R-:W-:-:S03]  /*ebc0*/  FADD.FTZ R2, R32, R3 ;  /* 0x0000000320027221 */ /* 0x000fc60000010000 */
[----:B--2---:R-:W-:Y:S01]  /*ebd0*/  FADD.FTZ R74, R20, R77 ;  /* 0x0000004d144a7221 */ /* 0x004fe20000010000 */
[----:B------:R-:W-:-:S01]  /*ebe0*/  FADD.FTZ R2, R73, R2 ;  /* 0x0000000249027221 */ /* 0x000fc20000010000 */
[----:B------:R-:W1:Y:S02]  /*ebf0*/  MUFU.EX2 R28, R28 ;  /* 0x0000001c001c7308 */ /* 0x000e640000000800 */
[----:B0-----:R-:W-:-:S01]  /*ec00*/  FADD.FTZ R3, R25, R74 ;  /* 0x0000004a19037221 */ /* 0x001fc20000010000 */
[----:B------:R-:W-:Y:S01]  /*ec10*/  FADD.FTZ R77, R35, R2 ;  /* 0x00000002234d7221 */ /* 0x000fe20000010000 */
[----:B------:R-:W-:-:S01]  /*ec20*/  FFMA.FTZ R74, R82, UR10, -R7 ;  /* 0x0000000a524a7c23 */ /* 0x000fc20008010807 */
[----:B------:R-:W-:Y:S01]  /*ec30*/  FFMA.FTZ R7, R50, UR10, -R7 ;  /* 0x0000000a32077c23 */ /* 0x000fe20008010807 */
[----:B---3--:R-:W-:-:S01]  /*ec40*/  FADD.FTZ R2, R26, R3 ;  /* 0x000000031a027221 */ /* 0x008fc20000010000 */
[----:B------:R-:W-:Y:S01]  /*ec50*/  FADD.FTZ R77, R36, R77 ;  /* 0x0000004d244d7221 */ /* 0x000fe20000010000 */
[----:B------:R-:W0:Y:S02]  /*ec60*/  MUFU.EX2 R29, R29 ;  /* 0x0000001d001d7308 */ /* 0x000e240000000800 */
[----:B-----5:R-:W-:-:S01]  /*ec70*/  FADD.FTZ R3, R81, R2 ;  /* 0x0000000251037221 */ /* 0x020fc20000010000 */
[----:B------:R-:W-:-:S05]  /*ec80*/  FADD.FTZ R2, R76, R77 ;  /* 0x0000004d4c027221 */ /* 0x000fca0000010000 */
[----:B------:R-:W2:Y:S01]  /*ec90*/  MUFU.EX2 R30, R30 ;  /* 0x0000001e001e7308 */ /* 0x000ea20000000800 */
[----:B-1----:R-:W-:-:S01]  /*eca0*/  FADD.FTZ R78, R28, R3 ;  /* 0x000000031c4e7221 */ /* 0x002fc20000010000 */
[----:B------:R-:W-:-:S04]  /*ecb0*/  FADD.FTZ R3, R39, R2 ;  /* 0x0000000227037221 */ /* 0x000fc80000010000 */
[----:B------:R-:W-:Y:S02]  /*ecc0*/  FADD.FTZ R2, R40, R3 ;  /* 0x0000000328027221 */ /* 0x000fe40000010000 */
[----:B------:R-:W1:Y:S01]  /*ecd0*/  MUFU.EX2 R31, R31 ;  /* 0x0000001f001f7308 */ /* 0x000e620000000800 */
[----:B0-----:R-:W-:-:S01]  /*ece0*/  FADD.FTZ R77, R29, R78 ;  /* 0x0000004e1d4d7221 */ /* 0x001fc20000010000 */
[----:B------:R-:W-:-:S04]  /*ecf0*/  FADD.FTZ R3, R79, R2 ;  /* 0x000000024f037221 */ /* 0x000fc80000010000 */
[----:B------:R-:W-:Y:S02]  /*ed00*/  FADD.FTZ R2, R42, R3 ;  /* 0x000000032a027221 */ /* 0x000fe40000010000 */
[----:B------:R-:W0:Y:S01]  /*ed10*/  MUFU.EX2 R33, R33 ;  /* 0x0000002100217308 */ /* 0x000e220000000800 */
[----:B--2---:R-:W-:-:S01]  /*ed20*/  FADD.FTZ R78, R30, R77 ;  /* 0x0000004d1e4e7221 */ /* 0x004fc20000010000 */
[----:B------:R-:W-:-:S06]  /*ed30*/  FADD.FTZ R2, R51, R2 ;  /* 0x0000000233027221 */ /* 0x000fcc0000010000 */
[----:B------:R-:W2:Y:S01]  /*ed40*/  MUFU.EX2 R34, R34 ;  /* 0x0000002200227308 */ /* 0x000ea20000000800 */
[----:B-1----:R-:W-:-:S04]  /*ed50*/  FADD.FTZ R77, R31, R78 ;  /* 0x0000004e1f4d7221 */ /* 0x002fc80000010000 */
[----:B------:R-:W-:Y:S01]  /*ed60*/  FADD.FTZ R78, R8, R77 ;  /* 0x0000004d084e7221 */ /* 0x000fe20000010000 */
[----:B------:R-:W-:-:S02]  /*ed70*/  FADD.FTZ R77, R13, R2 ;  /* 0x000000020d4d7221 */ /* 0x000fc40000010000 */
[----:B------:R-:W1:Y:S01]  /*ed80*/  MUFU.EX2 R71, R71 ;  /* 0x0000004700477308 */ /* 0x000e620000000800 */
[----:B0-----:R-:W-:-:S01]  /*ed90*/  FADD.FTZ R3, R33, R78 ;  /* 0x0000004e21037221 */ /* 0x001fc20000010000 */
[----:B------:R-:W-:-:S06]  /*eda0*/  FADD.FTZ R78, R52, R77 ;  /* 0x0000004d344e7221 */ /* 0x000fcc0000010000 */
[----:B------:R-:W0:Y:S01]  /*edb0*/  MUFU.EX2 R37, R37 ;  /* 0x0000002500257308 */ /* 0x000e220000000800 */
[----:B--2---:R-:W-:-:S01]  /*edc0*/  FADD.FTZ R2, R34, R3 ;  /* 0x0000000322027221 */ /* 0x004fc20000010000 */
[----:B------:R-:W-:-:S06]  /*edd0*/  FADD.FTZ R3, R15, R78 ;  /* 0x0000004e0f037221 */ /* 0x000fcc0000010000 */
[----:B------:R-:W2:Y:S01]  /*ede0*/  MUFU.EX2 R38, R38 ;  /* 0x0000002600267308 */ /* 0x000ea20000000800 */
[----:B-1----:R-:W-:-:S07]  /*edf0*/  FADD.FTZ R2, R71, R2 ;  /* 0x0000000247027221 */ /* 0x002fce0000010000 */
[----:B------:R-:W1:Y:S01]  /*ee00*/  MUFU.EX2 R68, R68 ;  /* 0x0000004400447308 */ /* 0x000e620000000800 */
[----:B0-----:R-:W-:-:S01]  /*ee10*/  FADD.FTZ R77, R37, R2 ;  /* 0x00000002254d7221 */ /* 0x001fc20000010000 */
[----:B------:R-:W-:-:S04]  /*ee20*/  FADD.FTZ R2, R62, R3 ;  /* 0x000000033e027221 */ /* 0x000fc80000010000 */
[----:B------:R-:W-:Y:S02]  /*ee30*/  FADD.FTZ R3, R21, R2 ;  /* 0x0000000215037221 */ /* 0x000fe40000010000 */
[----:B------:R-:W0:Y:S01]  /*ee40*/  MUFU.EX2 R75, R75 ;  /* 0x0000004b004b7308 */ /* 0x000e220000000800 */
[----:B--2---:R-:W-:-:S01]  /*ee50*/  FADD.FTZ R77, R38, R77 ;  /* 0x0000004d264d7221 */ /* 0x004fc20000010000 */
[----:B------:R-:W-:-:S04]  /*ee60*/  FADD.FTZ R78, R54, R3 ;  /* 0x00000003364e7221 */ /* 0x000fc80000010000 */
[----:B------:R-:W-:Y:S02]  /*ee70*/  FADD.FTZ R3, R53, R78 ;  /* 0x0000004e35037221 */ /* 0x000fe40000010000 */
[----:B------:R-:W2:Y:S01]  /*ee80*/  MUFU.EX2 R41, R41 ;  /* 0x0000002900297308 */ /* 0x000ea20000000800 */
[----:B-1----:R-:W-:-:S07]  /*ee90*/  FADD.FTZ R2, R68, R77 ;  /* 0x0000004d44027221 */ /* 0x002fce0000010000 */
[----:B------:R-:W-:Y:S01]  /*eea0*/  MUFU.EX2 R74, R74 ;  /* 0x0000004a004a7308 */ /* 0x000fe20000000800 */
[----:B0-----:R-:W-:-:S07]  /*eeb0*/  FADD.FTZ R2, R75, R2 ;  /* 0x000000024b027221 */ /* 0x001fce0000010000 */
[----:B------:R-:W-:Y:S01]  /*eec0*/  MUFU.EX2 R43, R43 ;  /* 0x0000002b002b7308 */ /* 0x000fe20000000800 */
[----:B--2---:R-:W-:-:S01]  /*eed0*/  FADD.FTZ R77, R41, R2 ;  /* 0x00000002294d7221 */ /* 0x004fc20000010000 */
[----:B------:R-:W-:-:S04]  /*eee0*/  FADD.FTZ R2, R56, R3 ;  /* 0x0000000338027221 */ /* 0x000fc80000010000 */
[----:B------:R-:W-:Y:S02]  /*eef0*/  FADD.FTZ R3, R55, R2 ;  /* 0x0000000237037221 */ /* 0x000fe40000010000 */
[----:B------:R-:W-:Y:S02]  /*ef00*/  MUFU.EX2 R44, R44 ;  /* 0x0000002c002c7308 */ /* 0x000fe40000000800 */
[----:B------:R-:W-:-:S06]  /*ef10*/  FADD.FTZ R2, R58, R3 ;  /* 0x000000033a027221 */ /* 0x000fcc0000010000 */
[----:B------:R-:W0:Y:S08]  /*ef20*/  MUFU.EX2 R57, R57 ;  /* 0x0000003900397308 */ /* 0x000e300000000800 */
[----:B------:R-:W-:Y:S08]  /*ef30*/  MUFU.EX2 R82, R45 ;  /* 0x0000002d00527308 */ /* 0x000ff00000000800 */
[----:B------:R-:W1:Y:S01]  /*ef40*/  MUFU.EX2 R60, R60 ;  /* 0x0000003c003c7308 */ /* 0x000e620000000800 */
[----:B0-----:R-:W-:-:S07]  /*ef50*/  FADD.FTZ R3, R57, R2 ;  /* 0x0000000239037221 */ /* 0x001fce0000010000 */
[----:B------:R0:W-:Y:S08]  /*ef60*/  MUFU.EX2 R83, R46 ;  /* 0x0000002e00537308 */ /* 0x0001f00000000800 */
[----:B------:R-:W2:Y:S01]  /*ef70*/  MUFU.EX2 R59, R59 ;  /* 0x0000003b003b7308 */ /* 0x000ea20000000800 */
[----:B0-----:R-:W-:-:S01]  /*ef80*/  FADD.FTZ R46, R74, R77 ;  /* 0x0000004d4a2e7221 */ /* 0x001fc20000010000 */
[----:B-1----:R-:W-:-:S06]  /*ef90*/  FADD.FTZ R2, R60, R3 ;  /* 0x000000033c027221 */ /* 0x002fcc0000010000 */
[----:B------:R0:W1:Y:S08]  /*efa0*/  MUFU.EX2 R45, R47 ;  /* 0x0000002f002d7308 */ /* 0x0000700000000800 */
[----:B------:R-:W3:Y:S01]  /*efb0*/  MUFU.EX2 R80, R80 ;  /* 0x0000005000507308 */ /* 0x000ee20000000800 */
[----:B0-----:R-:W-:-:S01]  /*efc0*/  FADD.FTZ R47, R43, R46 ;  /* 0x0000002e2b2f7221 */ /* 0x001fc20000010000 */
[----:B--2---:R-:W-:-:S03]  /*efd0*/  FADD.FTZ R3, R59, R2 ;  /* 0x000000023b037221 */ /* 0x004fc60000010000 */
[----:B------:R-:W-:-:S03]  /*efe0*/  FADD.FTZ R47, R44, R47 ;  /* 0x0000002f2c2f7221 */ /* 0x000fc60000010000 */
[----:B------:R-:W0:Y:S01]  /*eff0*/  MUFU.EX2 R155, R48 ;  /* 0x00000030009b7308 */ /* 0x000e220000000800 */
[----:B------:R-:W-:-:S04]  /*f000*/  FADD.FTZ R47, R82, R47 ;  /* 0x0000002f522f7221 */ /* 0x000fc80000010000 */
[----:B------:R-:W-:-:S03]  /*f010*/  FADD.FTZ R46, R83, R47 ;  /* 0x0000002f532e7221 */ /* 0x000fc60000010000 */
[----:B------:R-:W2:Y:S01]  /*f020*/  MUFU.EX2 R61, R61 ;  /* 0x0000003d003d7308 */ /* 0x000ea20000000800 */
[----:B-1----:R-:W-:-:S01]  /*f030*/  FADD.FTZ R46, R45, R46 ;  /* 0x0000002e2d2e7221 */ /* 0x002fc20000010000 */
[----:B---3--:R-:W-:-:S06]  /*f040*/  FADD.FTZ R2, R80, R3 ;  /* 0x0000000350027221 */ /* 0x008fcc0000010000 */
[----:B------:R-:W1:Y:S01]  /*f050*/  MUFU.EX2 R49, R49 ;  /* 0x0000003100317308 */ /* 0x000e620000000800 */
[----:B0-----:R-:W-:-:S07]  /*f060*/  FADD.FTZ R46, R155, R46 ;  /* 0x0000002e9b2e7221 */ /* 0x001fce0000010000 */
[----:B------:R-:W0:Y:S01]  /*f070*/  MUFU.EX2 R48, R7 ;  /* 0x0000000700307308 */ /* 0x000e220000000800 */
[----:B--2---:R-:W-:-:S04]  /*f080*/  FADD.FTZ R3, R61, R2 ;  /* 0x000000023d037221 */ /* 0x004fc80000010000 */
[----:B------:R-:W-:Y:S01]  /*f090*/  FADD.FTZ R3, R10, R3 ;  /* 0x000000030a037221 */ /* 0x000fe20000010000 */
[----:B-1----:R-:W-:-:S04]  /*f0a0*/  FADD.FTZ R46, R49, R46 ;  /* 0x0000002e312e7221 */ /* 0x002fc80000010000 */
[----:B0-----:R-:W-:Y:S01]  /*f0b0*/  FADD.FTZ R2, R48, R46 ;  /* 0x0000002e30027221 */ /* 0x001fe20000010000 */
[----:B------:R-:W-:Y:S06]  /*f0c0*/  @!P0 BRA `(.L_x_1136) ;  /* 0x0000000000048947 */ /* 0x000fec0003800000 */
[----:B------:R-:W-:Y:S01]  /*f0d0*/  BPT.TRAP 0x1 ;  /* 0x000000040000795c */ /* 0x000fe20000300000 */
.L_x_1136:
        /* <DEDUP_REMOVED lines=107> */
.L_x_1119:
[----:B------:R-:W-:Y:S06]  /*f790*/  BAR.ARV 0x8, 0x180 ;  /* 0x0206000000007b1d */ /* 0x000fec0000002000 */
[----:B------:R-:W-:Y:S05]  /*f7a0*/  @!P0 BRA `(.L_x_1138) ;  /* 0x0000000000048947 */ /* 0x000fea0003800000 */
[----:B------:R-:W-:Y:S01]  /*f7b0*/  BPT.TRAP 0x1 ;  /* 0x000000040000795c */ /* 0x000fe20000300000 */
.L_x_1138:
[----:B------:R-:W-:Y:S01]  /*f7c0*/  ULEA UR9, UR54, UR36, 0x3 ;  /* 0x0000002436097291 */ /* 0x000fe2000f8e183f */
[----:B------:R-:W-:-:S05]  /*f7d0*/  IMAD.U32 R0, RZ, RZ, UR51 ;  /* 0x00000033ff007e24 */ /* 0x000fca000f8e00ff */
[----:B------:R-:W-:-:S04]  /*f7e0*/  SHF.L.U32 R0, R0, 0x1f, RZ ;  /* 0x0000001f00007819 */ /* 0x000fc800000006ff */
[----:B------:R0:W1:Y:S01]  /*f7f0*/  SYNCS.PHASECHK.TRANS64.TRYWAIT P1, [UR9+0x22850], R0 ;  /* 0x02285000ff0075a7 */ /* 0x0000620008020149 */
[----:B------:R-:W-:Y:S05]  /*f800*/  @!P0 BRA `(.L_x_1139) ;  /* 0x0000000000048947 */ /* 0x000fea0003800000 */
[----:B------:R-:W-:Y:S01]  /*f810*/  BPT.TRAP 0x1 ;  /* 0x000000040000795c */ /* 0x000fe20000300000 */
.L_x_1139:
[----:B-1----:R-:W-:Y:S05]  /*f820*/  @P1 BRA `(.L_x_1140) ;  /* 0x0000000000081947 */ /* 0x002fea0003800000 */
[----:B------:R-:W1:Y:S02]  /*f830*/  SYNCS.PHASECHK.TRANS64.TRYWAIT P1, [UR9+0x22850], R0 ;  /* 0x02285000ff0075a7 */ /* 0x000e640008020149 */
[----:B-1----:R-:W-:Y:S05]  /*f840*/  @!P1 BRA `(.L_x_1141) ;  /* 0x000000ac00889947 */ /* 0x002fea0003800000 */
.L_x_1140:
[----:B------:R-:W-:Y:S01]  /*f850*/  UIADD3 UR36, UR36, 0x400, URZ ;  /* 0x0000040024247890 */ /* 0x000fe2000fffe03f */
[----:B------:R-:W-:Y:S01]  /*f860*/  WARPGROUP.ARRIVE ;  /* 0x00000000000079c5 */ /* 0x000fe20000000000 */
[----:B------:R-:W-:Y:S01]  /*f870*/  UMOV UR7, 0x40000040 ;  /* 0x4000004000077882 */ /* 0x000fe20000000000 */
[----:B------:R-:W-:Y:S01]  /*f880*/  ULDC.64 UR12, c[0x0][0x9a0] ;  /* 0x00026800000c7ab9 */ /* 0x000fe20000000a00 */
[----:B------:R-:W-:Y:S01]  /*f890*/  USHF.R.U32.HI UR36, URZ, 0x4, UR36 ;  /* 0x000000043f247899 */ /* 0x000fe20008011624 */
[----:B------:R-:W-:Y:S01]  /*f8a0*/  IMAD.MOV.U32 R4, RZ, RZ, 0x3f800000 ;  /* 0x3f800000ff047424 */ /* 0x000fe200078e00ff */
[----:B------:R-:W-:Y:S02]  /*f8b0*/  UISETP.NE.U32.AND UP0, UPT, UR12, URZ, UPT ;  /* 0x0000003f0c00728c */ /* 0x000fe4000bf05070 */
[----:B------:R-:W-:Y:S02]  /*f8c0*/  ULOP3.LUT UR36, UR36, 0x3fff, URZ, 0xc0, !UPT ;  /* 0x00003fff24247892 */ /* 0x000fe4000f8ec03f */
[----:B------:R-:W-:-:S02]  /*f8d0*/  UISETP.NE.AND.EX UP0, UPT, UR13, URZ, UPT, UP0 ;  /* 0x0000003f0d00728c */ /* 0x000fc4000bf05300 */
[----:B------:R-:W-:-:S04]  /*f8e0*/  ULOP3.LUT UR8, UR36, 0x10000, URZ, 0xfc, !UPT ;  /* 0x0001000024087892 */ /* 0x000fc8000f8efc3f */
[----:B------:R-:W-:Y:S01]  /*f8f0*/  ULEA UR8, UR54, UR8, 0xa ;  /* 0x0000000836087291 */ /* 0x000fe2000f8e503f */
[----:B------:R-:W-:-:S04]  /*f900*/  PLOP3.LUT P1, PT, PT, PT, UP0, 0x80, 0x0 ;  /* 0x000000000000781c */ /* 0x000fc80003f2f008 */
[----:B------:R-:W-:Y:S02]  /*f910*/  @UP0 ULDC.64 UR14, c[0x0][0x9c8] ;  /* 0x00027200000e0ab9 */ /* 0x000fe40000000a00 */
[----:B------:R-:W-:Y:S01]  /*f920*/  UMOV UR6, UR8 ;  /* 0x0000000800067c82 */ /* 0x000fe20008000000 */
[----:B------:R-:W-:-:S09]  /*f930*/  @UP0 UIMAD.WIDE.U32 UR4, UR50, UR14, URZ ;  /* 0x0000000e320402a5 */ /* 0x000fd2000f8e003f */
[----:B------:R-:W-:Y:S01]  /*f940*/  QGMMA.64x128x32.F32.E4M3.E4M3 R88, R164, gdesc[UR4], R88, gsb0 ;  /* 0x01e00004a4587df3 */ /* 0x000fe20008000858 */
[----:B------:R-:W-:-:S04]  /*f950*/  @UP0 USHF.R.S32.HI UR6, URZ, 0x1f, UR50 ;  /* 0x0000001f3f060899 */ /* 0x000fc80008011432 */
[----:B------:R-:W-:-:S04]  /*f960*/  @UP0 UIMAD UR6, UR6, UR14, URZ ;  /* 0x0000000e060602a4 */ /* 0x000fc8000f8e023f */
[----:B------:R-:W-:-:S04]  /*f970*/  @UP0 UIMAD UR6, UR50, UR15, UR6 ;  /* 0x0000000f320602a4 */ /* 0x000fc8000f8e0206 */
[----:B------:R-:W-:-:S03]  /*f980*/  @UP0 UIADD3 UR5, UR5, UR6, URZ ;  /* 0x0000000605050290 */ /* 0x000fc6000fffe03f */
[----:B------:R-:W-:Y:S02]  /*f990*/  @UP0 ULDC.64 UR6, c[0x0][0x9d0] ;  /* 0x0002740000060ab9 */ /* 0x000fe40000000a00 */
[----:B------:R-:W-:-:S04]  /*f9a0*/  @UP0 UIMAD.WIDE.U32 UR4, UR43, UR6, UR4 ;  /* 0x000000062b0402a5 */ /* 0x000fc8000f8e0004 */
[----:B------:R-:W-:Y:S02]  /*f9b0*/  @UP0 ULEA UR6, UP1, UR4, UR12, 0x2 ;  /* 0x0000000c04060291 */ /* 0x000fe4000f82103f */
[----:B------:R-:W-:-:S04]  /*f9c0*/  @UP0 UIMAD UR5, UR43, UR7, UR5 ;  /* 0x000000072b0502a4 */ /* 0x000fc8000f8e0205 */
[----:B------:R-:W-:Y:S01]  /*f9d0*/  IMAD.U32 R8, RZ, RZ, UR6 ;  /* 0x00000006ff087e24 */ /* 0x000fe2000f8e00ff */
[----:B------:R-:W-:Y:S02]  /*f9e0*/  @UP0 ULEA.HI.X UR7, UR4, UR13, UR5, 0x2, UP1 ;  /* 0x0000000d04070291 */ /* 0x000fe400088f1405 */
[----:B------:R-:W-:-:S04]  /*f9f0*/  UIADD3 UR6, UR8, 0x2, URZ ;  /* 0x0000000208067890 */ /* 0x000fc8000fffe03f */
[----:B------:R-:W-:Y:S01]  /*fa00*/  IMAD.U32 R9, RZ, RZ, UR7 ;  /* 0x00000007ff097e24 */ /* 0x000fe2000f8e00ff */
[----:B------:R-:W-:-:S04]  /*fa10*/  UMOV UR7, 0x40000040 ;  /* 0x4000004000077882 */ /* 0x000fc80000000000 */
[----:B------:R2:W3:Y:S01]  /*fa20*/  @P1 LDG.E R4, desc[UR52][R8.64] ;  /* 0x0000003408041981 */ /* 0x0004e2000c1e1900 */
[----:B------:R-:W-:Y:S02]  /*fa30*/  WARPGROUP.DEPBAR.LE gsb0, 0x0 ;  /* 0x00008000000079c5 */ /* 0x000fe40000010000 */
[----:B------:R-:W-:-:S06]  /*fa40*/  WARPGROUP.ARRIVE ;  /* 0x00000000000079c5 */ /* 0x000fcc0000000000 */
[----:B------:R-:W-:Y:S01]  /*fa50*/  QGMMA.64x128x32.F32.E4M3.E4M3 R88, R160, gdesc[UR4], R88, gsb0 ;  /* 0x01e00004a0587df3 */ /* 0x000fe20008000858 */
[----:B------:R-:W-:Y:S01]  /*fa60*/  UIADD3 UR6, UR8, 0x4, URZ ;  /* 0x0000000408067890 */ /* 0x000fe2000fffe03f */
[----:B------:R-:W-:Y:S01]  /*fa70*/  UMOV UR7, 0x40000040 ;  /* 0x4000004000077882 */ /* 0x000fe20000000000 */
[----:B------:R-:W-:Y:S01]  /*fa80*/  UIADD3 UR8, UR8, 0x6, URZ ;  /* 0x0000000608087890 */ /* 0x000fe2000fffe03f */
[----:B01----:R-:W0:Y:S04]  /*fa90*/  SHFL.BFLY PT, R0, R3, 0x2, 0x1f ;  /* 0x0c401f0003007f89 */ /* 0x003e2800000e0000 */
[----:B------:R-:W1:Y:S01]  /*faa0*/  SHFL.BFLY PT, R11, R2, 0x2, 0x1f ;  /* 0x0c401f00020b7f89 */ /* 0x000e6200000e0000 */
[----:B------:R-:W-:Y:S02]  /*fab0*/  WARPGROUP.DEPBAR.LE gsb0, 0x0 ;  /* 0x00008000000079c5 */ /* 0x000fe40000010000 */
[----:B------:R-:W-:-:S06]  /*fac0*/  WARPGROUP.ARRIVE ;  /* 0x00000000000079c5 */ /* 0x000fcc0000000000 */
[----:B------:R-:W-:Y:S01]  /*fad0*/  QGMMA.64x128x32.F32.E4M3.E4M3 R88, R156, gdesc[UR4], R88, gsb0 ;  /* 0x01e000049c587df3 */ /* 0x000fe20008000858 */
[----:B------:R-:W-:Y:S01]  /*fae0*/  UMOV UR6, UR8 ;  /* 0x0000000800067c82 */ /* 0x000fe20008000000 */
[----:B------:R-:W-:Y:S01]  /*faf0*/  UMOV UR7, 0x40000040 ;  /* 0x4000004000077882 */ /* 0x000fe20000000000 */
[----:B0-----:R-:W-:-:S01]  /*fb00*/  FADD.FTZ R0, R0, R3 ;  /* 0x0000000300007221 */ /* 0x001fc20000010000 */
[----:B-1----:R-:W-:-:S04]  /*fb10*/  FADD.FTZ R11, R11, R2 ;  /* 0x000000020b0b7221 */ /* 0x002fc80000010000 */
[----:B------:R-:W0:Y:S04]  /*fb20*/  SHFL.BFLY PT, R7, R0, 0x1, 0x1f ;  /* 0x0c201f0000077f89 */ /* 0x000e2800000e0000 */
[----:B--2---:R-:W1:Y:S01]  /*fb30*/  SHFL.BFLY PT, R8, R11, 0x1, 0x1f ;  /* 0x0c201f000b087f89 */ /* 0x004e6200000e0000 */
        /* <DEDUP_REMOVED lines=16> */
[----:B------:R-:W2:Y:S01]  /*fc40*/  @P1 MUFU.RCP R9, R12 ;  /* 0x0000000c00091308 */ /* 0x000ea20000001000 */
[----:B------:R-:W-:-:S02]  /*fc50*/  IMAD.U32 R11, RZ, RZ, UR10 ;  /* 0x0000000aff0b7e24 */ /* 0x000fc4000f8e00ff */
[----:B------:R-:W-:Y:S02]  /*fc60*/  IMAD.U32 R15, RZ, RZ, UR10 ;  /* 0x0000000aff0f7e24 */ /* 0x000fe4000f8e00ff */
[----:B0-----:R-:W-:Y:S01]  /*fc70*/  @P2 FMUL.FTZ R8, R8, 0.69314718246459960938 ;  /* 0x3f31721808082820 */ /* 0x001fe20000410000 */
[----:B------:R-:W-:Y:S01]  /*fc80*/  @P2 FMUL.FTZ R7, R11, 0.69314718246459960938 ;  /* 0x3f3172180b072820 */ /* 0x000fe20000410000 */
[----:B------:R-:W-:Y:S01]  /*fc90*/  @P3 FMUL.FTZ R11, R15, 0.69314718246459960938 ;  /* 0x3f3172180f0b3820 */ /* 0x000fe20000410000 */
[----:B-1----:R-:W-:Y:S01]  /*fca0*/  @P3 FMUL.FTZ R10, R10, 0.69314718246459960938 ;  /* 0x3f3172180a0a3820 */ /* 0x002fe20000410000 */
[----:B------:R-:W-:Y:S02]  /*fcb0*/  IMAD.MOV.U32 R2, RZ, RZ, -0x800000 ;  /* 0xff800000ff027424 */ /* 0x000fe400078e00ff */
[----:B------:R-:W-:Y:S01]  /*fcc0*/  @P2 FFMA.FTZ R2, R7, R6, R8 ;  /* 0x0000000607022223 */ /* 0x000fe20000010008 */
[----:B------:R-:W-:Y:S02]  /*fcd0*/  IMAD.MOV.U32 R0, RZ, RZ, -0x800000 ;  /* 0xff800000ff007424 */ /* 0x000fe400078e00ff */
[----:B------:R-:W-:Y:S01]  /*fce0*/  @P3 FFMA.FTZ R0, R11, R5, R10 ;  /* 0x000000050b003223 */ /* 0x000fe2000001000a */
[-C--:B---3--:R-:W-:Y:S01]  /*fcf0*/  FMUL.FTZ R3, R3, R4.reuse ;  /* 0x0000000403037220 */ /* 0x088fe20000410000 */
[----:B--2---:R-:W-:Y:S01]  /*fd00*/  FMUL.FTZ R9, R9, R4 ;  /* 0x0000000409097220 */ /* 0x004fe20000410000 */
[----:B------:R-:W-:-:S02]  /*fd10*/  WARPGROUP.DEPBAR.LE gsb0, 0x0 ;  /* 0x00008000000079c5 */ /* 0x000fc40000010000 */
[----:B------:R-:W-:Y:S05]  /*fd20*/  @!P0 BRA `(.L_x_1142) ;  /* 0x0000000000048947 */ /* 0x000fea0003800000 */
[----:B------:R-:W-:Y:S01]  /*fd30*/  BPT.TRAP 0x1 ;  /* 0x000000040000795c */ /* 0x000fe20000300000 */
.L_x_1142:
[----:B------:R-:W-:Y:S01]  /*fd40*/  UIADD3 UR4, UR9, 0x22860, URZ ;  /* 0x0002286009047890 */ /* 0x000fe2000fffe03f */
[-C--:B------:R-:W-:Y:S01]  /*fd50*/  FMUL.FTZ R25, R88, R3.reuse ;  /* 0x0000000358197220 */ /* 0x080fe20000410000 */
[----:B------:R-:W-:Y:S01]  /*fd60*/  UIADD3 UR54, UR54, 0x1, URZ ;  /* 0x0000000136367890 */ /* 0x000fe2000fffe03f */
[-C--:B------:R-:W-:Y:S01]  /*fd70*/  FMUL.FTZ R6, R93, R3.reuse ;  /* 0x000000035d067220 */ /* 0x080fe20000410000 */
[----:B------:R-:W-:Y:S01]  /*fd80*/  UPRMT UR4, UR37, 0x654, UR4 ;  /* 0x0000065425047896 */ /* 0x000fe20008000004 */
[-C--:B------:R-:W-:Y:S01]  /*fd90*/  FMUL.FTZ R26, R96, R3.reuse ;  /* 0x00000003601a7220 */ /* 0x080fe20000410000 */
[----:B------:R-:W-:Y:S01]  /*fda0*/  UISETP.NE.AND UP0, UPT, UR54, 0x2, UPT ;  /* 0x000000023600788c */ /* 0x000fe2000bf05270 */
[-C--:B------:R-:W-:Y:S01]  /*fdb0*/  FMUL.FTZ R20, R101, R3.reuse ;  /* 0x0000000365147220 */ /* 0x080fe20000410000 */
[-C--:B------:R-:W-:Y:S01]  /*fdc0*/  FMUL.FTZ R28, R104, R3.reuse ;  /* 0x00000003681c7220 */ /* 0x080fe20000410000 */
[-C--:B------:R-:W-:Y:S01]  /*fdd0*/  FMUL.FTZ R109, R109, R3.reuse ;  /* 0x000000036d6d7220 */ /* 0x080fe20000410000 */
[-C--:B------:R-:W-:Y:S01]  /*fde0*/  FMUL.FTZ R30, R112, R3.reuse ;  /* 0x00000003701e7220 */ /* 0x080fe20000410000 */
[-C--:B------:R-:W-:Y:S01]  /*fdf0*/  FMUL.FTZ R117, R117, R3.reuse ;  /* 0x0000000375757220 */ /* 0x080fe20000410000 */
[-C--:B------:R-:W-:Y:S01]  /*fe00*/  FMUL.FTZ R31, R120, R3.reuse ;  /* 0x00000003781f7220 */ /* 0x080fe20000410000 */
[----:B------:R-:W-:Y:S01]  /*fe10*/  SYNCS.ARRIVE.TRANS64.RED.A1T0 RZ, [UR4], RZ ;  /* 0x000000ffffff79a7 */ /* 0x000fe20008100404 */
        /* <DEDUP_REMOVED lines=59> */
[----:B------:R-:W-:-:S12]  /*101d0*/  ULOP3.LUT UR51, UR51, UR4, URZ, 0x3c, !UPT ;  /* 0x0000000433337292 */ /* 0x000fd8000f8e3c3f */
.L_x_1068:
        /* <DEDUP_REMOVED lines=9> */
[----:B------:R-:W-:Y:S02]  /*10270*/  R2UR UR6, R14 ;  /* 0x000000000e0672ca */ /* 0x000fe400000e0000 */
[----:B------:R-:W-:Y:S01]  /*10280*/  R2UR UR50, R15 ;  /* 0x000000000f3272ca */ /* 0x000fe200000e0000 */
[----:B------:R-:W-:Y:S06]  /*10290*/  BAR.ARV 0x4, 0x180 ;  /* 0x0106000000007b1d */ /* 0x000fec0000002000 */
[----:B------:R-:W-:Y:S08]  /*102a0*/  @P0 BRA `(.L_x_1144) ;  /* 0x0000002c007c0947 */ /* 0x000ff00003800000 */
[----:B------:R-:W0:Y:S01]  /*102b0*/  S2R R7, SR_TID.X ;  /* 0x0000000000077919 */ /* 0x000e220000002100 */
[----:B------:R-:W-:Y:S01]  /*102c0*/  ULDC.64 UR8, c[0x4][0x40] ;  /* 0x0100100000087ab9 */ /* 0x000fe20000000a00 */
[----:B------:R-:W-:Y:S01]  /*102d0*/  ULDC.64 UR10, c[0x0][0xc00] ;  /* 0x00030000000a7ab9 */ /* 0x000fe20000000a00 */
[----:B0-----:R-:W-:-:S05]  /*102e0*/  IMAD.SHL.U32 R4, R7, 0x4, RZ ;  /* 0x0000000407047824 */ /* 0x001fca00078e00ff */
[----:B------:R-:W-:Y:S01]  /*102f0*/  LOP3.LUT R4, R4, 0xc, RZ, 0xc0, !PT ;  /* 0x0000000c04047812 */ /* 0x000fe200078ec0ff */
[----:B------:R-:W-:Y:S03]  /*10300*/  BAR.SYNC.DEFER_BLOCKING 0x1, 0x100 ;  /* 0x0044000000007b1d */ /* 0x000fe60000010000 */
[----:B------:R-:W-:-:S05]  /*10310*/  IADD3 R4, P0, R4, UR8, RZ ;  /* 0x0000000804047c10 */ /* 0x000fca000ff1e0ff */
[----:B------:R-:W-:Y:S01]  /*10320*/  IMAD.X R5, RZ, RZ, UR9, P0 ;  /* 0x00000009ff057e24 */ /* 0x000fe200080e06ff */
[----:B------:R-:W-:-:S04]  /*10330*/  ULDC.64 UR8, c[0x0][0xc00] ;  /* 0x0003000000087ab9 */ /* 0x000fc80000000a00 */
[----:B------:R0:W2:Y:S01]  /*10340*/  LDG.E.CONSTANT R24, desc[UR52][R4.64] ;  /* 0x0000003404187981 */ /* 0x0000a2000c1e9900 */
[----:B------:R-:W-:Y:S01]  /*10350*/  LOP3.LUT P0, R7, R7, 0x3, RZ, 0xc0, !PT ;  /* 0x0000000307077812 */ /* 0x000fe2000780c0ff */
[----:B------:R-:W-:-:S03]  /*10360*/  UIMAD.WIDE UR8, UR44, 0x4, UR8 ;  /* 0x000000042c0878a5 */ /* 0x000fc6000f8e0208 */
[----:B------:R-:W-:-:S04]  /*10370*/  ISETP.EQ.OR P0, PT, R7, 0x3, !P0 ;  /* 0x000000030700780c */ /* 0x000fc80004702670 */
        /* <DEDUP_REMOVED lines=25> */
[----:B------:R-:W-:-:S02]  /*10510*/  IADD3 R93, P1, R10, 0x40, RZ ;  /* 0x000000400a5d7810 */ /* 0x000fc40007f3e0ff */
[----:B------:R-:W-:Y:S02]  /*10520*/  IADD3 R91, P6, R10, 0x20, RZ ;  /* 0x000000200a5b7810 */ /* 0x000fe40007fde0ff */
[----:B------:R-:W-:Y:S02]  /*10530*/  LOP3.LUT R6, R93, 0x380, RZ, 0xc0, !PT ;  /* 0x000003805d067812 */ /* 0x000fe400078ec0ff */
[----:B------:R-:W-:Y:S01]  /*10540*/  LOP3.LUT R4, R91, 0x380, RZ, 0xc0, !PT ;  /* 0x000003805b047812 */ /* 0x000fe200078ec0ff */
[----:B------:R-:W-:Y:S01]  /*10550*/  IMAD.X R15, RZ, RZ, R11, P6 ;  /* 0x000000ffff0f7224 */ /* 0x000fe200030e060b */
[----:B------:R-:W-:Y:S02]  /*10560*/  SHF.R.U64 R6, R6, 0x3, RZ ;  /* 0x0000000306067819 */ /* 0x000fe400000012ff */
[C---:B------:R-:W-:Y:S02]  /*10570*/  IADD3 R123, P4, R10.reuse, 0x4020, RZ ;  /* 0x000040200a7b7810 */ /* 0x040fe40007f9e0ff */
[----:B------:R-:W-:-:S02]  /*10580*/  IADD3 R99, P2, R10, 0x60, RZ ;  /* 0x000000600a637810 */ /* 0x000fc40007f5e0ff */
[----:B------:R-:W-:Y:S01]  /*10590*/  SHF.R.U64 R4, R4, 0x3, RZ ;  /* 0x0000000304047819 */ /* 0x000fe200000012ff */
[--C-:B------:R-:W-:Y:S01]  /*105a0*/  IMAD.X R7, RZ, RZ, R11.reuse, P4 ;  /* 0x000000ffff077224 */ /* 0x100fe200020e060b */
[----:B------:R-:W-:Y:S01]  /*105b0*/  LOP3.LUT R96, R6, R93, RZ, 0x3c, !PT ;  /* 0x0000005d06607212 */ /* 0x000fe200078e3cff */
[----:B------:R-:W-:Y:S01]  /*105c0*/  IMAD.X R13, RZ, RZ, R11, P2 ;  /* 0x000000ffff0d7224 */ /* 0x000fe200010e060b */
[----:B------:R-:W-:Y:S02]  /*105d0*/  SEL R38, R133, R132, P0 ;  /* 0x0000008485267207 */ /* 0x000fe40000000000 */
[----:B------:R-:W-:Y:S02]  /*105e0*/  SEL R67, R134, R135, P0 ;  /* 0x0000008786437207 */ /* 0x000fe40000000000 */
[----:B------:R-:W-:Y:S02]  /*105f0*/  SEL R103, R135, R134, P0 ;  /* 0x0000008687677207 */ /* 0x000fe40000000000 */
[----:B------:R-:W-:-:S02]  /*10600*/  IADD3 R115, P3, R10, 0x4000, RZ ;  /* 0x000040000a737810 */ /* 0x000fc40007f7e0ff */
[----:B------:R-:W-:Y:S02]  /*10610*/  LOP3.LUT R6, R123, 0x380, RZ, 0xc0, !PT ;  /* 0x000003807b067812 */ /* 0x000fe400078ec0ff */
[----:B------:R-:W-:Y:S01]  /*10620*/  SEL R153, R25, R8, P0 ;  /* 0x0000000819997207 */ /* 0x000fe20000000000 */
[--C-:B------:R-:W-:Y:S01]  /*10630*/  IMAD.X R9, RZ, RZ, R11.reuse, P3 ;  /* 0x000000ffff097224 */ /* 0x100fe200018e060b */
[C---:B------:R-:W-:Y:S02]  /*10640*/  IADD3 R133, P5, R10.reuse, 0x4040, RZ ;  /* 0x000040400a857810 */ /* 0x040fe40007fbe0ff */
[----:B------:R-:W-:Y:S02]  /*10650*/  IADD3 R135, P6, R10, 0x4060, RZ ;  /* 0x000040600a877810 */ /* 0x000fe40007fde0ff */
[----:B------:R-:W-:Y:S01]  /*10660*/  SEL R25, R8, R25, P0 ;  /* 0x0000001908197207 */ /* 0x000fe20000000000 */
[----:B------:R-:W-:Y:S01]  /*10670*/  IMAD.X R95, RZ, RZ, R11, P5 ;  /* 0x000000ffff5f7224 */ /* 0x000fe200028e060b */
[----:B------:R-:W-:-:S02]  /*10680*/  SEL R87, R39, R52, P0 ;  /* 0x0000003427577207 */ /* 0x000fc40000000000 */
[----:B------:R-:W-:Y:S02]  /*10690*/  SEL R57, R49, R50, P0 ;  /* 0x0000003231397207 */ /* 0x000fe40000000000 */
[----:B------:R-:W-:Y:S02]  /*106a0*/  LOP3.LUT R8, R99, 0x380, RZ, 0xc0, !PT ;  /* 0x0000038063087812 */ /* 0x000fe400078ec0ff */
[----:B------:R-:W-:Y:S02]  /*106b0*/  LOP3.LUT R14, R4, R91, RZ, 0x3c, !PT ;  /* 0x0000005b040e7212 */ /* 0x000fe400078e3cff */
[----:B------:R-:W-:Y:S02]  /*106c0*/  SEL R39, R52, R39, P0 ;  /* 0x0000002734277207 */ /* 0x000fe40000000000 */
[----:B------:R-:W-:Y:S02]  /*106d0*/  SEL R49, R50, R49, P0 ;  /* 0x0000003132317207 */ /* 0x000fe40000000000 */
[----:B------:R-:W-:-:S02]  /*106e0*/  LOP3.LUT R5, R10, 0x380, RZ, 0xc0, !PT ;  /* 0x000003800a057812 */ /* 0x000fc400078ec0ff */
[----:B------:R-:W-:Y:S02]  /*106f0*/  LOP3.LUT R4, R115, 0x380, RZ, 0xc0, !PT ;  /* 0x0000038073047812 */ /* 0x000fe400078ec0ff */
[----:B------:R-:W-:Y:S02]  /*10700*/  SHF.R.U64 R6, R6, 0x3, RZ ;  /* 0x0000000306067819 */ /* 0x000fe400000012ff */
[----:B------:R-:W-:Y:S02]  /*10710*/  LOP3.LUT R50, R133, 0x380, RZ, 0xc0, !PT ;  /* 0x0000038085327812 */ /* 0x000fe400078ec0ff */
[----:B------:R-:W-:Y:S02]  /*10720*/  LOP3.LUT R52, R135, 0x380, RZ, 0xc0, !PT ;  /* 0x0000038087347812 */ /* 0x000fe400078ec0ff */
[----:B------:R-:W-:Y:S02]  /*10730*/  SHF.R.U64 R8, R8, 0x3, RZ ;  /* 0x0000000308087819 */ /* 0x000fe400000012ff */
[----:B------:R-:W-:-:S02]  /*10740*/  SHF.R.U64 R5, R5, 0x3, RZ ;  /* 0x0000000305057819 */ /* 0x000fc400000012ff */
[----:B------:R-:W-:Y:S02]  /*10750*/  SHF.R.U64 R4, R4, 0x3, RZ ;  /* 0x0000000304047819 */ /* 0x000fe400000012ff */
[----:B------:R-:W-:Y:S02]  /*10760*/  LOP3.LUT R6, R6, R123, RZ, 0x3c, !PT ;  /* 0x0000007b06067212 */ /* 0x000fe400078e3cff */
[----:B------:R-:W-:Y:S02]  /*10770*/  SHF.R.U64 R50, R50, 0x3, RZ ;  /* 0x0000000332327819 */ /* 0x000fe400000012ff */
[----:B------:R-:W-:Y:S02]  /*10780*/  SHF.R.U64 R52, R52, 0x3, RZ ;  /* 0x0000000334347819 */ /* 0x000fe400000012ff */
[----:B------:R-:W-:Y:S02]  /*10790*/  LOP3.LUT R12, R8, R99, RZ, 0x3c, !PT ;  /* 0x00000063080c7212 */ /* 0x000fe400078e3cff */
[----:B------:R-:W-:-:S02]  /*107a0*/  SEL R141, R26, R97, P0 ;  /* 0x000000611a8d7207 */ /* 0x000fc40000000000 */
[----:B------:R-:W-:Y:S02]  /*107b0*/  SEL R85, R136, R137, P0 ;  /* 0x0000008988557207 */ /* 0x000fe40000000000 */
[----:B------:R-:W-:Y:S01]  /*107c0*/  LOP3.LUT R10, R5, R10, RZ, 0x3c, !PT ;  /* 0x0000000a050a7212 */ /* 0x000fe200078e3cff */
[--C-:B------:R-:W-:Y:S01]  /*107d0*/  IMAD.X R5, RZ, RZ, R11.reuse, P6 ;  /* 0x000000ffff057224 */ /* 0x100fe200030e060b */
[----:B------:R-:W-:Y:S02]  /*107e0*/  LOP3.LUT R8, R4, R115, RZ, 0x3c, !PT ;  /* 0x0000007304087212 */ /* 0x000fe400078e3cff */
[----:B------:R-:W-:Y:S02]  /*107f0*/  MOV R92, R6 ;  /* 0x00000006005c7202 */ /* 0x000fe40000000f00 */
[----:B------:R-:W-:Y:S01]  /*10800*/  SEL R26, R97, R26, P0 ;  /* 0x0000001a611a7207 */ /* 0x000fe20000000000 */
[----:B------:R-:W-:Y:S01]  /*10810*/  IMAD.X R97, RZ, RZ, R11, P1 ;  /* 0x000000ffff617224 */ /* 0x000fe200008e060b */
[----:B------:R-:W-:-:S02]  /*10820*/  SEL R125, R28, R105, P0 ;  /* 0x000000691c7d7207 */ /* 0x000fc40000000000 */
[----:B------:R-:W-:Y:S02]  /*10830*/  SEL R121, R34, R117, P0 ;  /* 0x0000007522797207 */ /* 0x000fe40000000000 */
[----:B------:R-:W-:Y:S02]  /*10840*/  SEL R79, R45, R44, P0 ;  /* 0x0000002c2d4f7207 */ /* 0x000fe40000000000 */
[----:B------:R-:W-:Y:S02]  /*10850*/  LOP3.LUT R94, R50, R133, RZ, 0x3c, !PT ;  /* 0x00000085325e7212 */ /* 0x000fe400078e3cff */
[----:B------:R-:W-:Y:S02]  /*10860*/  LOP3.LUT R4, R52, R135, RZ, 0x3c, !PT ;  /* 0x0000008734047212 */ /* 0x000fe400078e3cff */
        /* <DEDUP_REMOVED lines=23> */
[----:B------:R-:W-:Y:S02]  /*109e0*/  MOV R94, R94 ;  /* 0x0000005e005e7202 */ /* 0x000fe40000000f00 */
[----:B------:R-:W-:Y:S02]  /*109f0*/  MOV R95, R4 ;  /* 0x00000004005f7202 */ /* 0x000fe40000000f00 */
[----:B------:R-:W-:-:S02]  /*10a00*/  SEL R40, R149, R148, P0 ;  /* 0x0000009495287207 */ /* 0x000fc40000000000 */
[----:B------:R-:W-:Y:S02]  /*10a10*/  MOV R93, R8 ;  /* 0x00000008005d7202 */ /* 0x000fe40000000f00 */
[----:B------:R-:W-:Y:S02]  /*10a20*/  MOV R98, R10 ;  /* 0x0000000a00627202 */ /* 0x000fe40000000f00 */
[----:B------:R-:W-:Y:S02]  /*10a30*/  MOV R96, R96 ;  /* 0x0000006000607202 */ /* 0x000fe40000000f00 */
[----:B------:R-:W-:Y:S02]  /*10a40*/  SEL R131, R131, R130, P0 ;  /* 0x0000008283837207 */ /* 0x000fe40000000000 */
[----:B------:R-:W-:Y:S02]  /*10a50*/  SEL R107, R143, R142, P0 ;  /* 0x0000008e8f6b7207 */ /* 0x000fe40000000000 */
[----:B------:R-:W-:-:S02]  /*10a60*/  MOV R97, R12 ;  /* 0x0000000c00617202 */ /* 0x000fc40000000f00 */
[----:B------:R-:W-:Y:S02]  /*10a70*/  SEL R139, R139, R138, P0 ;  /* 0x0000008a8b8b7207 */ /* 0x000fe40000000000 */
[----:B------:R-:W-:Y:S02]  /*10a80*/  SEL R109, R147, R146, P0 ;  /* 0x00000092936d7207 */ /* 0x000fe40000000000 */
        /* <DEDUP_REMOVED lines=12> */
[----:B------:R-:W2:Y:S01]  /*10b50*/  SHFL.IDX PT, R27, R27, R6, 0x1c1f ;  /* 0x001c1f061b1b7589 */ /* 0x000ea200000e0000 */
[----:B0-----:R-:W-:-:S02]  /*10b60*/  SEL R90, R86, R25, P0 ;  /* 0x00000019565a7207 */ /* 0x001fc40000000000 */
[----:B------:R-:W-:Y:S01]  /*10b70*/  SEL R86, R25, R86, P0 ;  /* 0x0000005619567207 */ /* 0x000fe20000000000 */
[----:B------:R-:W0:Y:S01]  /*10b80*/  SHFL.IDX PT, R81, R28, R6, 0x1c1f ;  /* 0x001c1f061c517589 */ /* 0x000e2200000e0000 */
[----:B-1----:R-:W-:Y:S02]  /*10b90*/  SEL R88, R84, R85, P0 ;  /* 0x0000005554587207 */ /* 0x002fe40000000000 */
[----:B------:R-:W-:Y:S01]  /*10ba0*/  SEL R84, R85, R84, P0 ;  /* 0x0000005455547207 */ /* 0x000fe20000000000 */
[----:B------:R-:W-:Y:S04]  /*10bb0*/  SHFL.IDX PT, R42, R42, R6, 0x1c1f ;  /* 0x001c1f062a2a7589 */ /* 0x000fe800000e0000 */
[----:B------:R-:W-:Y:S04]  /*10bc0*/  SHFL.IDX PT, R43, R43, R6, 0x1c1f ;  /* 0x001c1f062b2b7589 */ /* 0x000fe800000e0000 */
[----:B------:R-:W-:Y:S04]  /*10bd0*/  SHFL.IDX PT, R5, R145, R24, 0x1c1f ;  /* 0x001c1f1891057589 */ /* 0x000fe800000e0000 */
[----:B------:R-:W-:Y:S04]  /*10be0*/  SHFL.IDX PT, R76, R119, R24, 0x1c1f ;  /* 0x001c1f18774c7589 */ /* 0x000fe800000e0000 */
[----:B------:R-:W-:Y:S01]  /*10bf0*/  SHFL.IDX PT, R53, R53, R24, 0x1c1f ;  /* 0x001c1f1835357589 */ /* 0x000fe200000e0000 */
[----:B--2---:R-:W-:-:S03]  /*10c00*/  SEL R91, R4, R27, P0 ;  /* 0x0000001b045b7207 */ /* 0x004fc60000000000 */
[----:B------:R-:W-:Y:S01]  /*10c10*/  SHFL.IDX PT, R52, R79, R24, 0x1c1f ;  /* 0x001c1f184f347589 */ /* 0x000fe200000e0000 */
[----:B0-----:R-:W-:Y:S02]  /*10c20*/  SEL R82, R80, R81, P0 ;  /* 0x0000005150527207 */ /* 0x001fe40000000000 */
[----:B------:R-:W-:Y:S01]  /*10c30*/  SEL R80, R81, R80, P0 ;  /* 0x0000005051507207 */ /* 0x000fe20000000000 */
        /* <DEDUP_REMOVED lines=16> */
[----:B------:R-:W-:Y:S04]  /*10d40*/  SHFL.IDX PT, R108, R59, R24, 0x1c1f ;  /* 0x001c1f183b6c7589 */ /* 0x000fe800000e0000 */
[----:B------:R0:W1:Y:S04]  /*10d50*/  SHFL.IDX PT, R10, R32, R6, 0x1c1f ;  /* 0x001c1f06200a7589 */ /* 0x00006800000e0000 */
[----:B------:R-:W2:Y:S04]  /*10d60*/  SHFL.IDX PT, R75, R75, R6, 0x1c1f ;  /* 0x001c1f064b4b7589 */ /* 0x000ea800000e0000 */
[----:B------:R3:W4:Y:S01]  /*10d70*/  SHFL.IDX PT, R73, R31, R6, 0x1c1f ;  /* 0x001c1f061f497589 */ /* 0x00072200000e0000 */
[----:B0-----:R-:W-:-:S03]  /*10d80*/  SEL R32, R51, R42, P0 ;  /* 0x0000002a33207207 */ /* 0x001fc60000000000 */
[----:B------:R-:W0:Y:S04]  /*10d90*/  SHFL.IDX PT, R47, R47, R6, 0x1c1f ;  /* 0x001c1f062f2f7589 */ /* 0x000e2800000e0000 */
[----:B------:R-:W-:Y:S04]  /*10da0*/  SHFL.IDX PT, R44, R44, R6, 0x1c1f ;  /* 0x001c1f062c2c7589 */ /* 0x000fe800000e0000 */
[----:B------:R-:W-:Y:S04]  /*10db0*/  SHFL.IDX PT, R67, R127, R6, 0x1c1f ;  /* 0x001c1f067f437589 */ /* 0x000fe800000e0000 */
[----:B------:R-:W0:Y:S01]  /*10dc0*/  SHFL.IDX PT, R71, R48, R6, 0x1c1f ;  /* 0x001c1f0630477589 */ /* 0x000e2200000e0000 */
[----:B-1----:R-:W-:-:S03]  /*10dd0*/  SEL R81, R10, R7, P0 ;  /* 0x000000070a517207 */ /* 0x002fc60000000000 */
[----:B------:R-:W-:Y:S01]  /*10de0*/  SHFL.IDX PT, R9, R121, R24, 0x1c1f ;  /* 0x001c1f1879097589 */ /* 0x000fe200000e0000 */
[----:B--2---:R-:W-:Y:S02]  /*10df0*/  SEL R29, R70, R75, P0 ;  /* 0x0000004b461d7207 */ /* 0x004fe40000000000 */
[----:B---3--:R-:W-:Y:S01]  /*10e00*/  SEL R31, R75, R70, P0 ;  /* 0x000000464b1f7207 */ /* 0x008fe20000000000 */
[----:B------:R1:W-:Y:S01]  /*10e10*/  SHFL.IDX PT, R68, R89, R24, 0x1c1f ;  /* 0x001c1f1859447589 */ /* 0x0003e200000e0000 */
[----:B----4-:R-:W-:Y:S02]  /*10e20*/  SEL R74, R72, R73, P0 ;  /* 0x00000049484a7207 */ /* 0x010fe40000000000 */
[----:B------:R-:W-:Y:S01]  /*10e30*/  SEL R72, R73, R72, P0 ;  /* 0x0000004849487207 */ /* 0x000fe20000000000 */
[----:B------:R2:W-:Y:S01]  /*10e40*/  SHFL.IDX PT, R60, R83, R24, 0x1c1f ;  /* 0x001c1f18533c7589 */ /* 0x0005e200000e0000 */
[----:B0-----:R-:W-:-:S03]  /*10e50*/  SEL R41, R54, R47, P0 ;  /* 0x0000002f36297207 */ /* 0x001fc60000000000 */
[----:B------:R-:W-:Y:S01]  /*10e60*/  SHFL.IDX PT, R57, R57, R24, 0x1c1f ;  /* 0x001c1f1839397589 */ /* 0x000fe200000e0000 */
[----:B-1----:R-:W-:-:S03]  /*10e70*/  SEL R89, R5, R8, P0 ;  /* 0x0000000805597207 */ /* 0x002fc60000000000 */
[----:B------:R0:W1:Y:S01]  /*10e80*/  SHFL.IDX PT, R12, R34, R6, 0x1c1f ;  /* 0x001c1f06220c7589 */ /* 0x00006200000e0000 */
[----:B--2---:R-:W-:-:S03]  /*10e90*/  SEL R83, R7, R10, P0 ;  /* 0x0000000a07537207 */ /* 0x004fc60000000000 */
[----:B------:R2:W3:Y:S01]  /*10ea0*/  SHFL.IDX PT, R69, R33, R6, 0x1c1f ;  /* 0x001c1f0621457589 */ /* 0x0004e200000e0000 */
[----:B------:R-:W-:Y:S02]  /*10eb0*/  SEL R48, R66, R71, P0 ;  /* 0x0000004742307207 */ /* 0x000fe40000000000 */
[----:B------:R-:W-:Y:S01]  /*10ec0*/  F2FP.BF16.F32.PACK_AB R8, R89, R88 ;  /* 0x000000585908723e */ /* 0x000fe200000010ff */
[----:B------:R4:W-:Y:S01]  /*10ed0*/  SHFL.IDX PT, R65, R36, R6, 0x1c1f ;  /* 0x001c1f0624417589 */ /* 0x0009e200000e0000 */
[----:B------:R-:W-:Y:S02]  /*10ee0*/  F2FP.BF16.F32.PACK_AB R10, R85, R84 ;  /* 0x00000054550a723e */ /* 0x000fe400000010ff */
[----:B0-----:R-:W-:Y:S01]  /*10ef0*/  SEL R34, R42, R51, P0 ;  /* 0x000000332a227207 */ /* 0x001fe20000000000 */
[----:B------:R0:W3:Y:S01]  /*10f00*/  SHFL.IDX PT, R63, R37, R6, 0x1c1f ;  /* 0x001c1f06253f7589 */ /* 0x0000e200000e0000 */
[----:B------:R-:W-:Y:S02]  /*10f10*/  SEL R42, R44, R55, P0 ;  /* 0x000000372c2a7207 */ /* 0x000fe40000000000 */
[----:B--2---:R-:W-:Y:S01]  /*10f20*/  SEL R33, R50, R43, P0 ;  /* 0x0000002b32217207 */ /* 0x004fe20000000000 */
[----:B------:R2:W-:Y:S01]  /*10f30*/  SHFL.IDX PT, R30, R49, R6, 0x1c1f ;  /* 0x001c1f06311e7589 */ /* 0x0005e200000e0000 */
[----:B------:R-:W-:-:S02]  /*10f40*/  SEL R51, R67, R62, P0 ;  /* 0x0000003e43337207 */ /* 0x000fc40000000000 */
[----:B----4-:R-:W-:Y:S01]  /*10f50*/  SEL R36, R53, R28, P0 ;  /* 0x0000001c35247207 */ /* 0x010fe20000000000 */
[----:B------:R-:W4:Y:S01]  /*10f60*/  SHFL.IDX PT, R59, R46, R6, 0x1c1f ;  /* 0x001c1f062e3b7589 */ /* 0x000f2200000e0000 */
[----:B------:R-:W-:Y:S02]  /*10f70*/  F2FP.BF16.F32.PACK_AB R5, R33, R32 ;  /* 0x000000202105723e */ /* 0x000fe400000010ff */
[----:B0-----:R-:W-:Y:S01]  /*10f80*/  SEL R37, R52, R45, P0 ;  /* 0x0000002d34257207 */ /* 0x001fe20000000000 */
[----:B------:R-:W-:Y:S01]  /*10f90*/  SHFL.IDX PT, R11, R117, R24, 0x1c1f ;  /* 0x001c1f18750b7589 */ /* 0x000fe200000e0000 */
[----:B-1----:R-:W-:Y:S02]  /*10fa0*/  SEL R79, R9, R12, P0 ;  /* 0x0000000c094f7207 */ /* 0x002fe40000000000 */
[----:B--2---:R-:W-:Y:S01]  /*10fb0*/  SEL R49, R62, R67, P0 ;  /* 0x000000433e317207 */ /* 0x004fe20000000000 */
[----:B------:R-:W-:Y:S01]  /*10fc0*/  SHFL.IDX PT, R13, R111, R24, 0x1c1f ;  /* 0x001c1f186f0d7589 */ /* 0x000fe200000e0000 */
[----:B------:R-:W-:-:S02]  /*10fd0*/  SEL R77, R12, R9, P0 ;  /* 0x000000090c4d7207 */ /* 0x000fc40000000000 */
[----:B---3--:R-:W-:Y:S01]  /*10fe0*/  SEL R70, R68, R69, P0 ;  /* 0x0000004544467207 */ /* 0x008fe20000000000 */
[----:B------:R0:W-:Y:S01]  /*10ff0*/  SHFL.IDX PT, R15, R87, R24, 0x1c1f ;  /* 0x001c1f18570f7589 */ /* 0x0001e200000e0000 */
[----:B------:R-:W-:Y:S02]  /*11000*/  SEL R68, R69, R68, P0 ;  /* 0x0000004445447207 */ /* 0x000fe40000000000 */
[----:B------:R-:W-:Y:S01]  /*11010*/  F2FP.BF16.F32.PACK_AB R9, R37, R36 ;  /* 0x000000242509723e */ /* 0x000fe200000010ff */
[----:B------:R-:W-:Y:S01]  /*11020*/  SHFL.IDX PT, R61, R61, R24, 0x1c1f ;  /* 0x001c1f183d3d7589 */ /* 0x000fe200000e0000 */
[----:B------:R-:W-:Y:S02]  /*11030*/  SEL R62, R60, R63, P0 ;  /* 0x0000003f3c3e7207 */ /* 0x000fe40000000000 */
[----:B------:R-:W-:Y:S01]  /*11040*/  SEL R60, R63, R60, P0 ;  /* 0x0000003c3f3c7207 */ /* 0x000fe20000000000 */
[----:B------:R-:W-:Y:S01]  /*11050*/  SHFL.IDX PT, R101, R101, R24, 0x1c1f ;  /* 0x001c1f1865657589 */ /* 0x000fe200000e0000 */
[----:B------:R-:W-:-:S02]  /*11060*/  F2FP.BF16.F32.PACK_AB R12, R83, R82 ;  /* 0x00000052530c723e */ /* 0x000fc400000010ff */
[----:B0-----:R-:W-:Y:S01]  /*11070*/  SEL R87, R27, R4, P0 ;  /* 0x000000041b577207 */ /* 0x001fe20000000000 */
[----:B------:R-:W-:Y:S01]  /*11080*/  SHFL.IDX PT, R105, R105, R24, 0x1c1f ;  /* 0x001c1f1869697589 */ /* 0x000fe200000e0000 */
[----:B----4-:R-:W-:Y:S02]  /*11090*/  SEL R46, R59, R58, P0 ;  /* 0x0000003a3b2e7207 */ /* 0x010fe40000000000 */
[----:B------:R-:W-:Y:S01]  /*110a0*/  F2FP.BF16.F32.PACK_AB R4, R91, R90 ;  /* 0x0000005a5b04723e */ /* 0x000fe200000010ff */
[----:B------:R0:W1:Y:S04]  /*110b0*/  SHFL.IDX PT, R14, R35, R6, 0x1c1f ;  /* 0x001c1f06230e7589 */ /* 0x00006800000e0000 */
[----:B------:R2:W3:Y:S04]  /*110c0*/  SHFL.IDX PT, R24, R38, R6, 0x1c1f ;  /* 0x001c1f0626187589 */ /* 0x0004e800000e0000 */
[----:B------:R4:W3:Y:S01]  /*110d0*/  SHFL.IDX PT, R56, R39, R6, 0x1c1f ;  /* 0x001c1f0627387589 */ /* 0x0008e200000e0000 */
[----:B0-----:R-:W-:-:S03]  /*110e0*/  SEL R35, R43, R50, P0 ;  /* 0x000000322b237207 */ /* 0x001fc60000000000 */
[----:B------:R0:W3:Y:S01]  /*110f0*/  SHFL.IDX PT, R26, R40, R6, 0x1c1f ;  /* 0x001c1f06281a7589 */ /* 0x0000e200000e0000 */
[----:B------:R-:W-:Y:S02]  /*11100*/  SEL R43, R47, R54, P0 ;  /* 0x000000362f2b7207 */ /* 0x000fe40000000000 */
[----:B--2---:R-:W-:Y:S01]  /*11110*/  SEL R38, R28, R53, P0 ;  /* 0x000000351c267207 */ /* 0x004fe20000000000 */
[----:B------:R-:W-:Y:S01]  /*11120*/  SHFL.IDX PT, R103, R103, R6, 0x1c1f ;  /* 0x001c1f0667677589 */ /* 0x000fe200000e0000 */
[----:B------:R-:W-:Y:S02]  /*11130*/  SEL R50, R71, R66, P0 ;  /* 0x0000004247327207 */ /* 0x000fe40000000000 */
[----:B----4-:R-:W-:Y:S01]  /*11140*/  SEL R39, R45, R52, P0 ;  /* 0x000000342d277207 */ /* 0x010fe20000000000 */
[----:B------:R-:W2:Y:S01]  /*11150*/  SHFL.IDX PT, R102, R131, R6, 0x1c1f ;  /* 0x001c1f0683667589 */ /* 0x000ea200000e0000 */
[----:B------:R-:W-:Y:S02]  /*11160*/  SEL R45, R57, R30, P0 ;  /* 0x0000001e392d7207 */ /* 0x000fe40000000000 */
[----:B0-----:R-:W-:Y:S01]  /*11170*/  SEL R40, R55, R44, P0 ;  /* 0x0000002c37287207 */ /* 0x001fe20000000000 */
[----:B------:R-:W-:Y:S01]  /*11180*/  SHFL.IDX PT, R107, R107, R6, 0x1c1f ;  /* 0x001c1f066b6b7589 */ /* 0x000fe200000e0000 */
[----:B------:R-:W-:-:S02]  /*11190*/  SEL R44, R58, R59, P0 ;  /* 0x0000003b3a2c7207 */ /* 0x000fc40000000000 */
[----:B------:R-:W-:Y:S01]  /*111a0*/  SEL R47, R30, R57, P0 ;  /* 0x000000391e2f7207 */ /* 0x000fe20000000000 */
[----:B------:R-:W0:Y:S01]  /*111b0*/  SHFL.IDX PT, R106, R139, R6, 0x1c1f ;  /* 0x001c1f068b6a7589 */ /* 0x000e2200000e0000 */
[----:B------:R-:W-:Y:S02]  /*111c0*/  SEL R66, R64, R65, P0 ;  /* 0x0000004140427207 */ /* 0x000fe40000000000 */
[----:B-1----:R-:W-:Y:S01]  /*111d0*/  SEL R75, R11, R14, P0 ;  /* 0x0000000e0b4b7207 */ /* 0x002fe20000000000 */
[----:B------:R1:W4:Y:S01]  /*111e0*/  SHFL.IDX PT, R109, R109, R6, 0x1c1f ;  /* 0x001c1f066d6d7589 */ /* 0x00032200000e0000 */
[----:B------:R-:W-:Y:S02]  /*111f0*/  SEL R73, R14, R11, P0 ;  /* 0x0000000b0e497207 */ /* 0x000fe40000000000 */
[----:B------:R-:W-:Y:S02]  /*11200*/  SEL R64, R65, R64, P0 ;  /* 0x0000004041407207 */ /* 0x000fe40000000000 */
[----:B------:R-:W-:-:S02]  /*11210*/  F2FP.BF16.F32.PACK_AB R7, R35, R34 ;  /* 0x000000222307723e */ /* 0x000fc400000010ff */
[----:B---3--:R-:W-:Y:S02]  /*11220*/  SEL R71, R13, R24, P0 ;  /* 0x000000180d477207 */ /* 0x008fe40000000000 */
[----:B------:R-:W-:Y:S02]  /*11230*/  SEL R69, R24, R13, P0 ;  /* 0x0000000d18457207 */ /* 0x000fe40000000000 */
[----:B-1----:R-:W-:Y:S02]  /*11240*/  F2FP.BF16.F32.PACK_AB R6, R87, R86 ;  /* 0x000000565706723e */ /* 0x002fe400000010ff */
[----:B------:R-:W-:Y:S02]  /*11250*/  SEL R67, R15, R56, P0 ;  /* 0x000000380f437207 */ /* 0x000fe40000000000 */
[----:B------:R-:W-:Y:S01]  /*11260*/  SEL R65, R56, R15, P0 ;  /* 0x0000000f38417207 */ /* 0x000fe20000000000 */
[----:B------:R-:W-:Y:S01]  /*11270*/  STSM.16.M88.4 [R98], R4 ;  /* 0x0000000462007844 */ /* 0x000fe20000000200 */
[----:B------:R-:W-:-:S02]  /*11280*/  SEL R63, R61, R26, P0 ;  /* 0x0000001a3d3f7207 */ /* 0x000fc40000000000 */
[----:B------:R-:W-:Y:S02]  /*11290*/  F2FP.BF16.F32.PACK_AB R11, R39, R38 ;  /* 0x00000026270b723e */ /* 0x000fe400000010ff */
[----:B------:R-:W-:Y:S02]  /*112a0*/  SEL R61, R26, R61, P0 ;  /* 0x0000003d1a3d7207 */ /* 0x000fe40000000000 */
[----:B------:R-:W-:Y:S01]  /*112b0*/  F2FP.BF16.F32.PACK_AB R13, R41, R40 ;  /* 0x00000028290d723e */ /* 0x000fe200000010ff */
[----:B------:R-:W-:Y:S01]  /*112c0*/  STSM.16.M88.4 [R99], R8 ;  /* 0x0000000863007844 */ /* 0x000fe20000000200 */
[----:B------:R-:W-:Y:S02]  /*112d0*/  F2FP.BF16.F32.PACK_AB R14, R81, R80 ;  /* 0x00000050510e723e */ /* 0x000fe400000010ff */
[----:B------:R-:W-:Y:S02]  /*112e0*/  F2FP.BF16.F32.PACK_AB R15, R43, R42 ;  /* 0x0000002a2b0f723e */ /* 0x000fe400000010ff */
[----:B--2---:R-:W-:-:S02]  /*112f0*/  SEL R52, R101, R102, P0 ;  /* 0x0000006665347207 */ /* 0x004fc40000000000 */
[----:B------:R-:W-:Y:S01]  /*11300*/  SEL R54, R102, R101, P0 ;  /* 0x0000006566367207 */ /* 0x000fe20000000000 */
[----:B------:R1:W-:Y:S01]  /*11310*/  STSM.16.M88.4 [R96], R12 ;  /* 0x0000000c60007844 */ /* 0x0003e20000000200 */
[----:B------:R-:W-:Y:S02]  /*11320*/  SEL R53, R100, R103, P0 ;  /* 0x0000006764357207 */ /* 0x000fe40000000000 */
[----:B------:R-:W-:Y:S02]  /*11330*/  SEL R55, R103, R100, P0 ;  /* 0x0000006467377207 */ /* 0x000fe40000000000 */
[----:B------:R-:W-:Y:S02]  /*11340*/  F2FP.BF16.F32.PACK_AB R24, R79, R78 ;  /* 0x0000004e4f18723e */ /* 0x000fe400000010ff */
[----:B------:R-:W-:Y:S02]  /*11350*/  F2FP.BF16.F32.PACK_AB R25, R45, R44 ;  /* 0x0000002c2d19723e */ /* 0x000fe400000010ff */
[----:B------:R-:W-:-:S02]  /*11360*/  F2FP.BF16.F32.PACK_AB R26, R77, R76 ;  /* 0x0000004c4d1a723e */ /* 0x000fc400000010ff */
[----:B------:R-:W-:Y:S02]  /*11370*/  F2FP.BF16.F32.PACK_AB R27, R47, R46 ;  /* 0x0000002e2f1b723e */ /* 0x000fe400000010ff */
[----:B0-----:R-:W-:Y:S02]  /*11380*/  SEL R56, R105, R106, P0 ;  /* 0x0000006a69387207 */ /* 0x001fe40000000000 */
[----:B------:R-:W-:Y:S01]  /*11390*/  SEL R58, R106, R105, P0 ;  /* 0x000000696a3a7207 */ /* 0x000fe20000000000 */
[----:B------:R0:W-:Y:S01]  /*113a0*/  STSM.16.M88.4 [R97], R24 ;  /* 0x0000001861007844 */ /* 0x0001e20000000200 */
[----:B------:R-:W-:Y:S01]  /*113b0*/  SEL R57, R104, R107, P0 ;  /* 0x0000006b68397207 */ /* 0x000fe20000000000 */
[----:B-1----:R-:W-:Y:S01]  /*113c0*/  IMAD.U32 R96, RZ, RZ, UR8 ;  /* 0x00000008ff607e24 */ /* 0x002fe2000f8e00ff */
[----:B------:R-:W-:Y:S02]  /*113d0*/  SEL R59, R107, R104, P0 ;  /* 0x000000686b3b7207 */ /* 0x000fe40000000000 */
[----:B----4-:R-:W-:-:S02]  /*113e0*/  SEL R28, R108, R109, P0 ;  /* 0x0000006d6c1c7207 */ /* 0x010fc40000000000 */
[----:B------:R-:W-:Y:S02]  /*113f0*/  SEL R30, R109, R108, P0 ;  /* 0x0000006c6d1e7207 */ /* 0x000fe40000000000 */
[----:B------:R-:W-:Y:S02]  /*11400*/  F2FP.BF16.F32.PACK_AB R4, R75, R74 ;  /* 0x0000004a4b04723e */ /* 0x000fe400000010ff */
[----:B------:R-:W-:Y:S02]  /*11410*/  F2FP.BF16.F32.PACK_AB R5, R49, R48 ;  /* 0x000000303105723e */ /* 0x000fe400000010ff */
[----:B------:R-:W-:Y:S02]  /*11420*/  F2FP.BF16.F32.PACK_AB R6, R73, R72 ;  /* 0x000000484906723e */ /* 0x000fe400000010ff */
[----:B------:R-:W-:Y:S01]  /*11430*/  F2FP.BF16.F32.PACK_AB R7, R51, R50 ;  /* 0x000000323307723e */ /* 0x000fe200000010ff */
[----:B0-----:R-:W-:Y:S01]  /*11440*/  IMAD.U32 R97, RZ, RZ, UR9 ;  /* 0x00000009ff617e24 */ /* 0x001fe2000f8e00ff */
[----:B------:R-:W-:Y:S01]  /*11450*/  F2FP.BF16.F32.PACK_AB R8, R71, R70 ;  /* 0x000000464708723e */ /* 0x000fe200000010ff */
[----:B------:R-:W-:Y:S01]  /*11460*/  ULDC.64 UR8, c[0x0][0xc08] ;  /* 0x0003020000087ab9 */ /* 0x000fe20000000a00 */
[----:B------:R-:W-:Y:S01]  /*11470*/  F2FP.BF16.F32.PACK_AB R9, R53, R52 ;  /* 0x000000343509723e */ /* 0x000fe200000010ff */
[----:B------:R0:W-:Y:S01]  /*11480*/  STSM.16.M88.4 [R93], R4 ;  /* 0x000000045d007844 */ /* 0x0001e20000000200 */
[----:B------:R-:W-:-:S02]  /*11490*/  F2FP.BF16.F32.PACK_AB R10, R69, R68 ;  /* 0x00000044450a723e */ /* 0x000fc400000010ff */
[----:B------:R-:W-:Y:S02]  /*114a0*/  F2FP.BF16.F32.PACK_AB R11, R55, R54 ;  /* 0x00000036370b723e */ /* 0x000fe400000010ff */
[----:B------:R-:W-:Y:S02]  /*114b0*/  F2FP.BF16.F32.PACK_AB R12, R67, R66 ;  /* 0x00000042430c723e */ /* 0x000fe400000010ff */
[----:B------:R-:W-:Y:S01]  /*114c0*/  F2FP.BF16.F32.PACK_AB R13, R57, R56 ;  /* 0x00000038390d723e */ /* 0x000fe200000010ff */
[----:B------:R1:W-:Y:S01]  /*114d0*/  STSM.16.M88.4 [R92], R8 ;  /* 0x000000085c007844 */ /* 0x0003e20000000200 */
[----:B------:R-:W-:Y:S02]  /*114e0*/  F2FP.BF16.F32.PACK_AB R14, R65, R64 ;  /* 0x00000040410e723e */ /* 0x000fe400000010ff */
[----:B------:R-:W-:Y:S02]  /*114f0*/  F2FP.BF16.F32.PACK_AB R15, R59, R58 ;  /* 0x0000003a3b0f723e */ /* 0x000fe400000010ff */
[----:B------:R-:W-:-:S02]  /*11500*/  F2FP.BF16.F32.PACK_AB R24, R63, R62 ;  /* 0x0000003e3f18723e */ /* 0x000fc400000010ff */
[----:B------:R-:W-:Y:S01]  /*11510*/  F2FP.BF16.F32.PACK_AB R25, R29, R28 ;  /* 0x0000001c1d19723e */ /* 0x000fe200000010ff */
[----:B------:R2:W-:Y:S01]  /*11520*/  STSM.16.M88.4 [R94], R12 ;  /* 0x0000000c5e007844 */ /* 0x0005e20000000200 */
[----:B------:R-:W-:Y:S01]  /*11530*/  F2FP.BF16.F32.PACK_AB R26, R61, R60 ;  /* 0x0000003c3d1a723e */ /* 0x000fe200000010ff */
[----:B0-----:R-:W0:Y:S01]  /*11540*/  LDC R93, c[0x0][0xbe8] ;  /* 0x0002fa00ff5d7b82 */ /* 0x001e220000000800 */
[----:B------:R-:W-:Y:S02]  /*11550*/  F2FP.BF16.F32.PACK_AB R27, R31, R30 ;  /* 0x0000001e1f1b723e */ /* 0x000fe400000010ff */
[----:B------:R-:W-:-:S03]  /*11560*/  ISETP.NE.U32.AND P0, PT, RZ, UR10, PT ;  /* 0x0000000aff007c0c */ /* 0x000fc6000bf05070 */
[----:B------:R3:W-:Y:S01]  /*11570*/  STSM.16.M88.4 [R95], R24 ;  /* 0x000000185f007844 */ /* 0x0007e20000000200 */
[----:B------:R-:W-:Y:S01]  /*11580*/  ISETP.NE.AND.EX P0, PT, RZ, UR11, PT, P0 ;  /* 0x0000000bff007c0c */ /* 0x000fe2000bf05300 */
[----:B------:R-:W-:-:S12]  /*11590*/  BAR.SYNC.DEFER_BLOCKING 0x1, 0x100 ;  /* 0x0044000000007b1d */ /* 0x000fd80000010000 */
[----:B------:R-:W4:Y:S01]  /*115a0*/  @P0 LDG.E R98, desc[UR52][R96.64] ;  /* 0x0000003460620981 */ /* 0x000f22000c1e1900 */
[----:B0-----:R-:W-:Y:S01]  /*115b0*/  ISETP.NE.AND P1, PT, R93, 0x1, PT ;  /* 0x000000015d00780c */ /* 0x001fe20003f25270 */
[----:B------:R-:W-:Y:S02]  /*115c0*/  UISETP.NE.U32.AND UP0, UPT, UR8, URZ, UPT ;  /* 0x0000003f0800728c */ /* 0x000fe4000bf05070 */
[----:B------:R-:W-:Y:S02]  /*115d0*/  UISETP.GT.AND UP1, UPT, UR46, 0x1, UPT ;  /* 0x000000012e00788c */ /* 0x000fe4000bf24270 */
[----:B------:R-:W-:Y:S01]  /*115e0*/  UISETP.NE.AND.EX UP0, UPT, UR9, URZ, UPT, UP0 ;  /* 0x0000003f0900728c */ /* 0x000fe2000bf05300 */
[----:B------:R-:W-:Y:S01]  /*115f0*/  UMOV UR18, 0x9b8 ;  /* 0x000009b800127882 */ /* 0x000fe20000000000 */
[----:B------:R-:W-:-:S06]  /*11600*/  ULDC UR4, c[0x0][0xa88] ;  /* 0x0002a20000047ab9 */ /* 0x000fcc0000000800 */
[----:B------:R-:W0:Y:S01]  /*11610*/  @P1 LDC R6, c[0x0][0xbec] ;  /* 0x0002fb00ff061b82 */ /* 0x000e220000000800 */
[----:B------:R-:W-:Y:S01]  /*11620*/  USEL UR18, UR18, 0x978, UP1 ;  /* 0x0000097812127887 */ /* 0x000fe20008800000 */
[----:B------:R-:W-:Y:S01]  /*11630*/  PLOP3.LUT P4, PT, PT, PT, UP0, 0x80, 0x0 ;  /* 0x000000000000781c */ /* 0x000fe20003f8f008 */
[----:B------:R-:W-:Y:S01]  /*11640*/  @UP0 ULDC.64 UR8, c[0x0][0xc08] ;  /* 0x0003020000080ab9 */ /* 0x000fe20000000a00 */
[----:B-1----:R-:W-:Y:S01]  /*11650*/  IMAD.U32 R92, RZ, RZ, UR4 ;  /* 0x00000004ff5c7e24 */ /* 0x002fe2000f8e00ff */
[----:B------:R-:W-:-:S03]  /*11660*/  @UP0 UIMAD.WIDE UR8, UR44, 0x4, UR8 ;  /* 0x000000042c0808a5 */ /* 0x000fc6000f8e0208 */
[----:B------:R-:W1:Y:S01]  /*11670*/  @P1 LDC R9, c[0x0][0xbf0] ;  /* 0x0002fc00ff091b82 */ /* 0x000e620000000800 */
[----:B------:R-:W-:Y:S02]  /*11680*/  UISETP.NE.U32.AND UP0, UPT, UR10, URZ, UPT ;  /* 0x0000003f0a00728c */ /* 0x000fe4000bf05070 */
[----:B------:R-:W-:Y:S01]  /*11690*/  IMAD.U32 R4, RZ, RZ, UR8 ;  /* 0x00000008ff047e24 */ /* 0x000fe2000f8e00ff */
[----:B------:R-:W-:Y:S01]  /*116a0*/  USEL UR16, UR40, URZ, UP1 ;  /* 0x0000003f28107287 */ /* 0x000fe20008800000 */
[----:B------:R-:W-:Y:S01]  /*116b0*/  IMAD.U32 R5, RZ, RZ, UR9 ;  /* 0x00000009ff057e24 */ /* 0x000fe2000f8e00ff */
[----:B------:R-:W-:Y:S01]  /*116c0*/  UISETP.NE.AND.EX UP0, UPT, UR11, URZ, UPT, UP0 ;  /* 0x0000003f0b00728c */ /* 0x000fe2000bf05300 */
[----:B------:R-:W-:Y:S01]  /*116d0*/  ULDC.64 UR12, c[0x0][UR18+0x218] ;  /* 0x00008600120c7abb */ /* 0x000fe20008000a00 */
[----:B------:R-:W-:Y:S01]  /*116e0*/  UMOV UR4, URZ ;  /* 0x0000003f00047c82 */ /* 0x000fe20008000000 */
[----:B------:R-:W-:Y:S01]  /*116f0*/  UIMAD.WIDE.U32 UR8, UR12, UR43, URZ ;  /* 0x0000002b0c0872a5 */ /* 0x000fe2000f8e003f */
[----:B--2---:R-:W-:Y:S01]  /*11700*/  VIADD R13, R17, UR42 ;  /* 0x0000002a110d7c36 */ /* 0x004fe20008000000 */
[----:B------:R-:W-:Y:S01]  /*11710*/  ULDC.64 UR14, c[0x0][UR18+0x228] ;  /* 0x00008a00120e7abb */ /* 0x000fe20008000a00 */
[----:B------:R-:W-:Y:S01]  /*11720*/  UIMAD UR12, UR13, UR43, URZ ;  /* 0x0000002b0d0c72a4 */ /* 0x000fe2000f8e023f */
[----:B------:R0:W5:Y:S01]  /*11730*/  @P4 LDG.E R92, desc[UR52][R4.64] ;  /* 0x00000034045c4981 */ /* 0x000162000c1e1900 */
[----:B------:R-:W-:Y:S01]  /*11740*/  USHF.R.S32.HI UR17, URZ, 0x1f, UR44 ;  /* 0x0000001f3f117899 */ /* 0x000fe2000801142c */
[----:B------:R-:W-:Y:S01]  /*11750*/  IMAD.MOV.U32 R7, RZ, RZ, R13 ;  /* 0x000000ffff077224 */ /* 0x000fe200078e000d */
[----:B------:R-:W-:-:S02]  /*11760*/  USEL UR7, UR44, URZ, !UP0 ;  /* 0x0000003f2c077287 */ /* 0x000fc4000c000000 */
[----:B------:R-:W-:Y:S01]  /*11770*/  UIMAD.WIDE.U32 UR20, UR14, UR16, URZ ;  /* 0x000000100e1472a5 */ /* 0x000fe2000f8e003f */
[----:B------:R-:W-:Y:S01]  /*11780*/  ULDC.64 UR10, c[0x0][UR18+0x220] ;  /* 0x00008800120a7abb */ /* 0x000fe20008000a00 */
[----:B------:R-:W-:Y:S02]  /*11790*/  UIMAD UR14, UR15, UR16, URZ ;  /* 0x000000100f0e72a4 */ /* 0x000fe4000f8e023f */
[----:B------:R-:W-:Y:S01]  /*117a0*/  UIADD3 UR15, UR9, UR12, URZ ;  /* 0x0000000c090f7290 */ /* 0x000fe2000fffe03f */
[----:B0-----:R-:W-:Y:S01]  /*117b0*/  @P1 IMAD.HI.U32 R4, R13, R6, RZ ;  /* 0x000000060d041227 */ /* 0x001fe200078e00ff */
[----:B------:R-:W-:Y:S02]  /*117c0*/  USEL UR17, UR17, URZ, !UP0 ;  /* 0x0000003f11117287 */ /* 0x000fe4000c000000 */
[----:B------:R-:W-:Y:S01]  /*117d0*/  UIMAD UR9, UR11, UR7, URZ ;  /* 0x000000070b0972a4 */ /* 0x000fe2000f8e023f */
[----:B------:R-:W-:Y:S01]  /*117e0*/  IMAD.U32 R5, RZ, RZ, UR21 ;  /* 0x00000015ff057e24 */ /* 0x000fe2000f8e00ff */
[----:B------:R-:W-:Y:S01]  /*117f0*/  UIMAD.WIDE.U32 UR12, UR10, UR7, URZ ;  /* 0x000000070a0c72a5 */ /* 0x000fe2000f8e003f */
[----:B-1----:R-:W-:Y:S01]  /*11800*/  @P1 SHF.R.U32.HI R7, RZ, R9, R4 ;  /* 0x00000009ff071219 */ /* 0x002fe20000011604 */
[----:B------:R-:W-:Y:S01]  /*11810*/  UIMAD UR9, UR10, UR17, UR9 ;  /* 0x000000110a0972a4 */ /* 0x000fe2000f8e0209 */
[----:B------:R-:W-:Y:S01]  /*11820*/  IMAD.U32 R4, RZ, RZ, UR20 ;  /* 0x00000014ff047e24 */ /* 0x000fe2000f8e00ff */
[----:B------:R-:W-:Y:S01]  /*11830*/  UIADD3 UR14, UR21, UR14, URZ ;  /* 0x0000000e150e7290 */ /* 0x000fe2000fffe03f */
[--C-:B------:R-:W-:Y:S01]  /*11840*/  SHF.R.S32.HI R5, RZ, 0x1f, R7.reuse ;  /* 0x0000001fff057819 */ /* 0x100fe20000011407 */
[----:B------:R-:W-:Y:S01]  /*11850*/  UIADD3 UR9, UR13, UR9, URZ ;  /* 0x000000090d097290 */ /* 0x000fe2000fffe03f */
[----:B------:R-:W-:-:S03]  /*11860*/  IMAD.MOV R6, RZ, RZ, -R7 ;  /* 0x000000ffff067224 */ /* 0x000fc600078e0a07 */
[----:B------:R-:W-:Y:S02]  /*11870*/  IMAD.U32 R8, RZ, RZ, UR14 ;  /* 0x0000000eff087e24 */ /* 0x000fe4000f8e00ff */
[----:B------:R-:W-:-:S05]  /*11880*/  IMAD R9, R93, R6, R13 ;  /* 0x000000065d097224 */ /* 0x000fca00078e020d */
[----:B------:R-:W-:Y:S02]  /*11890*/  SHF.R.S32.HI R6, RZ, 0x1f, R9 ;  /* 0x0000001fff067819 */ /* 0x000fe40000011409 */
[----:B----4-:R-:W-:-:S13]  /*118a0*/  @P0 R2UR UR4, R98 ;  /* 0x00000000620402ca */ /* 0x010fda00000e0000 */
        /* <DEDUP_REMOVED lines=15> */
[----:B---3--:R-:W-:Y:S08]  /*119a0*/  @P4 BRA `(.L_x_1145) ;  /* 0x0000000000104947 */ /* 0x008ff00003800000 */
[----:B------:R-:W-:Y:S05]  /*119b0*/  @!P0 BRA `(.L_x_1145) ;  /* 0x00000000000c8947 */ /* 0x000fea0003800000 */
[----:B------:R-:W2:Y:S04]  /*119c0*/  LDG.E R5, desc[UR52][R96.64] ;  /* 0x0000003460057981 */ /* 0x000ea8000c1e1900 */
[----:B-----5:R-:W2:Y:S02]  /*119d0*/  LDG.E R92, desc[UR52][R96.64+0x4] ;  /* 0x00000434605c7981 */ /* 0x020ea4000c1e1900 */
[----:B--2---:R-:W-:-:S07]  /*119e0*/  IMAD.IADD R92, R92, 0x1, -R5 ;  /* 0x000000015c5c7824 */ /* 0x004fce00078e0a05 */
.L_x_1145:
[----:B------:R-:W-:Y:S01]  /*119f0*/  SHFL.IDX PT, R4, R8, RZ, 0x1c1f ;  /* 0x001c1fff08047589 */ /* 0x000fe200000e0000 */
[----:B------:R-:W-:Y:S01]  /*11a00*/  VIADD R11, R201, UR42 ;  /* 0x0000002ac90b7c36 */ /* 0x000fe20008000000 */
[----:B------:R-:W-:Y:S01]  /*11a10*/  LOP3.LUT P0, RZ, R183, 0x3, RZ, 0xc0, !PT ;  /* 0x00000003b7ff7812 */ /* 0x000fe2000780c0ff */
[----:B-----5:R-:W-:Y:S01]  /*11a20*/  IMAD R92, R92, R93, RZ ;  /* 0x0000005d5c5c7224 */ /* 0x020fe200078e02ff */
[----:B------:R-:W0:Y:S01]  /*11a30*/  SHFL.IDX PT, R5, R9, RZ, 0x1c1f ;  /* 0x001c1fff09057589 */ /* 0x000e2200000e0000 */
[----:B------:R-:W-:-:S03]  /*11a40*/  VIADD R15, R11, 0x8 ;  /* 0x000000080b0f7836 */ /* 0x000fc60000000000 */
[----:B------:R-:W-:Y:S01]  /*11a50*/  SHFL.IDX PT, R6, R8, 0x1, 0x1c1f ;  /* 0x003c1f0008067f89 */ /* 0x000fe200000e0000 */
[-C--:B------:R-:W-:Y:S02]  /*11a60*/  ISETP.GE.OR P2, PT, R11, R92.reuse, P0 ;  /* 0x0000005c0b00720c */ /* 0x080fe40000746670 */
[----:B------:R-:W-:Y:S01]  /*11a70*/  ISETP.GE.OR P0, PT, R15, R92, P0 ;  /* 0x0000005c0f00720c */ /* 0x000fe20000706670 */
[----:B------:R-:W1:Y:S10]  /*11a80*/  SHFL.IDX PT, R7, R9, 0x1, 0x1c1f ;  /* 0x003c1f0009077f89 */ /* 0x000e7400000e0000 */
[----:B0-----:R0:W-:Y:S04]  /*11a90*/  @!P2 ST.E desc[UR52][R4.64], R2 ;  /* 0x000000020400a985 */ /* 0x0011e8000c101934 */
[----:B-1----:R0:W-:Y:S01]  /*11aa0*/  @!P0 ST.E desc[UR52][R6.64], R0 ;  /* 0x0000000006008985 */ /* 0x0021e2000c101934 */
[----:B------:R-:W-:-:S13]  /*11ab0*/  PLOP3.LUT P0, PT, PT, PT, UP1, 0x80, 0x0 ;  /* 0x000000000000781c */ /* 0x000fda0003f0f018 */
[----:B0-----:R-:W-:Y:S05]  /*11ac0*/  @P0 BRA `(.L_x_1146) ;  /* 0x0000000800880947 */ /* 0x001fea0003800000 */
[----:B------:R-:W-:Y:S01]  /*11ad0*/  IMAD R5, R182, 0x40, R18 ;  /* 0x00000040b6057824 */ /* 0x000fe200078e0212 */
[----:B------:R-:W-:Y:S01]  /*11ae0*/  ULDC.64 UR12, c[0x0][0xaa0] ;  /* 0x0002a800000c7ab9 */ /* 0x000fe20000000a00 */
[----:B------:R-:W0:Y:S02]  /*11af0*/  @P1 LDC R47, c[0x0][0xbf0] ;  /* 0x0002fc00ff2f1b82 */ /* 0x000e240000000800 */
[----:B------:R-:W-:-:S03]  /*11b00*/  IMAD.WIDE R20, R5, 0x2, R20 ;  /* 0x0000000205147825 */ /* 0x000fc600078e0214 */
[C---:B------:R-:W-:Y:S02]  /*11b10*/  IADD3 R9, P6, R20.reuse, 0x1000, RZ ;  /* 0x0000100014097810 */ /* 0x040fe40007fde0ff */
[C---:B------:R-:W-:Y:S02]  /*11b20*/  IADD3 R13, P5, R20.reuse, 0x2000, RZ ;  /* 0x00002000140d7810 */ /* 0x040fe40007fbe0ff */
[----:B------:R-:W-:Y:S02]  /*11b30*/  LOP3.LUT R8, R9, 0x380, RZ, 0xc0, !PT ;  /* 0x0000038009087812 */ /* 0x000fe400078ec0ff */
[----:B------:R-:W-:Y:S02]  /*11b40*/  IADD3 R25, P4, R20, 0x3000, RZ ;  /* 0x0000300014197810 */ /* 0x000fe40007f9e0ff */
[----:B------:R-:W-:Y:S02]  /*11b50*/  SHF.R.U64 R8, R8, 0x3, RZ ;  /* 0x0000000308087819 */ /* 0x000fe400000012ff */
[----:B------:R-:W-:-:S02]  /*11b60*/  IADD3 R29, P3, R20, 0x4000, RZ ;  /* 0x00004000141d7810 */ /* 0x000fc40007f7e0ff */
[----:B------:R-:W-:Y:S01]  /*11b70*/  LOP3.LUT R8, R8, R9, RZ, 0x3c, !PT ;  /* 0x0000000908087212 */ /* 0x000fe200078e3cff */
[--C-:B------:R-:W-:Y:S01]  /*11b80*/  IMAD.X R9, RZ, RZ, R21.reuse, P6 ;  /* 0x000000ffff097224 */ /* 0x100fe200030e0615 */
[C---:B------:R-:W-:Y:S02]  /*11b90*/  IADD3 R33, P2, R20.reuse, 0x5000, RZ ;  /* 0x0000500014217810 */ /* 0x040fe40007f5e0ff */
[C---:B------:R-:W-:Y:S02]  /*11ba0*/  IADD3 R37, P0, R20.reuse, 0x6000, RZ ;  /* 0x0000600014257810 */ /* 0x040fe40007f1e0ff */
[C---:B------:R-:W-:Y:S01]  /*11bb0*/  LOP3.LUT R7, R20.reuse, 0x380, RZ, 0xc0, !PT ;  /* 0x0000038014077812 */ /* 0x040fe200078ec0ff */
[----:B------:R-:W-:Y:S01]  /*11bc0*/  UIMAD UR10, UR11, UR12, URZ ;  /* 0x0000000c0b0a72a4 */ /* 0x000fe2000f8e023f */
[----:B------:R-:W-:Y:S01]  /*11bd0*/  IADD3 R5, P6, R20, 0x7000, RZ ;  /* 0x0000700014057810 */ /* 0x000fe20007fde0ff */
[----:B------:R-:W-:Y:S01]  /*11be0*/  UIMAD.WIDE.U32 UR8, UR4, UR12, URZ ;  /* 0x0000000c040872a5 */ /* 0x000fe2000f8e003f */
[----:B------:R-:W-:Y:S01]  /*11bf0*/  LOP3.LUT R12, R13, 0x380, RZ, 0xc0, !PT ;  /* 0x000003800d0c7812 */ /* 0x000fe200078ec0ff */
[----:B------:R-:W5:Y:S01]  /*11c00*/  LD.E.128 R8, desc[UR52][R8.64] ;  /* 0x0000003408087980 */ /* 0x000f62000c101d00 */
[----:B------:R-:W-:Y:S01]  /*11c10*/  LOP3.LUT R24, R25, 0x380, RZ, 0xc0, !PT ;  /* 0x0000038019187812 */ /* 0x000fe200078ec0ff */
[----:B------:R-:W-:Y:S01]  /*11c20*/  IMAD.X R41, RZ, RZ, R21, P6 ;  /* 0x000000ffff297224 */ /* 0x000fe200030e0615 */
[----:B------:R-:W-:-:S02]  /*11c30*/  LOP3.LUT R28, R29, 0x380, RZ, 0xc0, !PT ;  /* 0x000003801d1c7812 */ /* 0x000fc400078ec0ff */
[----:B------:R-:W-:Y:S02]  /*11c40*/  LOP3.LUT R32, R33, 0x380, RZ, 0xc0, !PT ;  /* 0x0000038021207812 */ /* 0x000fe400078ec0ff */
[----:B------:R-:W-:Y:S02]  /*11c50*/  LOP3.LUT R36, R37, 0x380, RZ, 0xc0, !PT ;  /* 0x0000038025247812 */ /* 0x000fe400078ec0ff */
[----:B------:R-:W-:Y:S02]  /*11c60*/  SHF.R.U64 R7, R7, 0x3, RZ ;  /* 0x0000000307077819 */ /* 0x000fe400000012ff */
[----:B------:R-:W-:Y:S02]  /*11c70*/  LOP3.LUT R0, R5, 0x380, RZ, 0xc0, !PT ;  /* 0x0000038005007812 */ /* 0x000fe400078ec0ff */
[----:B------:R-:W-:Y:S02]  /*11c80*/  SHF.R.U64 R12, R12, 0x3, RZ ;  /* 0x000000030c0c7819 */ /* 0x000fe400000012ff */
[----:B------:R-:W-:-:S02]  /*11c90*/  SHF.R.U64 R24, R24, 0x3, RZ ;  /* 0x0000000318187819 */ /* 0x000fc400000012ff */
[----:B------:R-:W-:Y:S02]  /*11ca0*/  SHF.R.U64 R28, R28, 0x3, RZ ;  /* 0x000000031c1c7819 */ /* 0x000fe400000012ff */
[----:B------:R-:W-:Y:S02]  /*11cb0*/  SHF.R.U64 R32, R32, 0x3, RZ ;  /* 0x0000000320207819 */ /* 0x000fe400000012ff */
[----:B------:R-:W-:Y:S02]  /*11cc0*/  SHF.R.U64 R36, R36, 0x3, RZ ;  /* 0x0000000324247819 */ /* 0x000fe400000012ff */
[----:B------:R-:W-:Y:S02]  /*11cd0*/  LOP3.LUT R20, R7, R20, RZ, 0x3c, !PT ;  /* 0x0000001407147212 */ /* 0x000fe400078e3cff */
        /* <DEDUP_REMOVED lines=11> */
[----:B------:R-:W-:Y:S01]  /*11d90*/  LOP3.LUT R40, R0, R5, RZ, 0x3c, !PT ;  /* 0x0000000500287212 */ /* 0x000fe200078e3cff */
[----:B------:R-:W-:Y:S01]  /*11da0*/  UIMAD UR10, UR4, UR13, UR10 ;  /* 0x0000000d040a72a4 */ /* 0x000fe2000f8e020a */
[----:B------:R1:W5:Y:S01]  /*11db0*/  LD.E.128 R4, desc[UR52][R20.64] ;  /* 0x0000003414047980 */ /* 0x000362000c101d00 */
[----:B------:R-:W-:-:S03]  /*11dc0*/  IMAD R0, R22, 0x20, R182 ;  /* 0x0000002016007824 */ /* 0x000fc600078e02b6 */
[----:B------:R-:W5:Y:S04]  /*11dd0*/  LD.E.128 R12, desc[UR52][R12.64] ;  /* 0x000000340c0c7980 */ /* 0x000f68000c101d00 */
[----:B------:R-:W5:Y:S01]  /*11de0*/  LD.E.128 R24, desc[UR52][R24.64] ;  /* 0x0000003418187980 */ /* 0x000f62000c101d00 */
[----:B-1----:R-:W1:Y:S01]  /*11df0*/  @P1 LDC R21, c[0x0][0xbec] ;  /* 0x0002fb00ff151b82 */ /* 0x002e620000000800 */
[----:B------:R-:W-:Y:S02]  /*11e00*/  UIADD3 UR9, UR9, UR10, URZ ;  /* 0x0000000a09097290 */ /* 0x000fe4000fffe03f */
[----:B------:R-:W5:Y:S01]  /*11e10*/  LD.E.128 R28, desc[UR52][R28.64] ;  /* 0x000000341c1c7980 */ /* 0x000f62000c101d00 */
[----:B------:R-:W-:Y:S01]  /*11e20*/  ULDC.64 UR10, c[0x0][0xae8] ;  /* 0x0002ba00000a7ab9 */ /* 0x000fe20000000a00 */
[----:B------:R-:W-:Y:S01]  /*11e30*/  VIADD R44, R0, UR42 ;  /* 0x0000002a002c7c36 */ /* 0x000fe20008000000 */
[----:B------:R-:W-:Y:S01]  /*11e40*/  UIMAD.WIDE.U32 UR8, UR43, UR10, UR8 ;  /* 0x0000000a2b0872a5 */ /* 0x000fe2000f8e0008 */
[----:B------:R-:W5:Y:S01]  /*11e50*/  LD.E.128 R32, desc[UR52][R32.64] ;  /* 0x0000003420207980 */ /* 0x000f62000c101d00 */
[----:B------:R-:W-:-:S02]  /*11e60*/  USHF.R.S32.HI UR4, URZ, 0x1f, UR7 ;  /* 0x0000001f3f047899 */ /* 0x000fc40008011407 */
[----:B------:R-:W-:Y:S01]  /*11e70*/  UIMAD UR9, UR43, UR11, UR9 ;  /* 0x0000000b2b0972a4 */ /* 0x000fe2000f8e0209 */
[----:B------:R-:W5:Y:S02]  /*11e80*/  LD.E.128 R36, desc[UR52][R36.64] ;  /* 0x0000003424247980 */ /* 0x000f64000c101d00 */
[----:B------:R-:W-:Y:S02]  /*11e90*/  ULDC.64 UR10, c[0x0][0xaf0] ;  /* 0x0002bc00000a7ab9 */ /* 0x000fe40000000a00 */
[----:B------:R-:W-:Y:S01]  /*11ea0*/  UIMAD UR4, UR4, UR10, URZ ;  /* 0x0000000a040472a4 */ /* 0x000fe2000f8e023f */
[----:B------:R-:W-:Y:S01]  /*11eb0*/  IMAD.MOV.U32 R45, RZ, RZ, R44 ;  /* 0x000000ffff2d7224 */ /* 0x000fe200078e002c */
[----:B------:R-:W-:Y:S01]  /*11ec0*/  UIMAD.WIDE.U32 UR8, UR7, UR10, UR8 ;  /* 0x0000000a070872a5 */ /* 0x000fe2000f8e0008 */
[----:B------:R-:W5:Y:S01]  /*11ed0*/  LD.E.128 R40, desc[UR52][R40.64] ;  /* 0x0000003428287980 */ /* 0x000f62000c101d00 */
[----:B-1----:R-:W-:Y:S01]  /*11ee0*/  @P1 IMAD.HI.U32 R0, R44, R21, RZ ;  /* 0x000000152c001227 */ /* 0x002fe200078e00ff */
[----:B------:R-:W-:Y:S01]  /*11ef0*/  UIMAD UR4, UR7, UR11, UR4 ;  /* 0x0000000b070472a4 */ /* 0x000fe2000f8e0204 */
[----:B------:R-:W-:Y:S01]  /*11f00*/  @!PT LDS RZ, [RZ] ;  /* 0x00000000fffff984 */ /* 0x000fe20000000800 */
[----:B------:R-:W-:Y:S01]  /*11f10*/  @!PT LDS RZ, [RZ] ;  /* 0x00000000fffff984 */ /* 0x000fe20000000800 */
[----:B------:R-:W-:Y:S01]  /*11f20*/  @!PT LDS RZ, [RZ] ;  /* 0x00000000fffff984 */ /* 0x000fe20000000800 */
[----:B------:R-:W-:Y:S01]  /*11f30*/  @!PT LDS RZ, [RZ] ;  /* 0x00000000fffff984 */ /* 0x000fe20000000800 */
[----:B------:R1:W-:Y:S06]  /*11f40*/  MEMBAR.ALL.CTA ;  /* 0x0000000000007992 */ /* 0x0003ec0000008000 */
[----:B-1----:R-:W1:Y:S01]  /*11f50*/  FENCE.VIEW.ASYNC.S ;  /* 0x00000000000073c6 */ /* 0x002e620000000000 */
[----:B------:R-:W-:Y:S01]  /*11f60*/  ULDC.64 UR10, c[0x0][0xae0] ;  /* 0x0002b800000a7ab9 */ /* 0x000fe20000000a00 */
[----:B0-----:R-:W-:Y:S01]  /*11f70*/  @P1 SHF.R.U32.HI R45, RZ, R47, R0 ;  /* 0x0000002fff2d1219 */ /* 0x001fe20000011600 */
[----:B------:R-:W-:-:S03]  /*11f80*/  UIADD3 UR4, UR9, UR4, URZ ;  /* 0x0000000409047290 */ /* 0x000fc6000fffe03f */
[--C-:B------:R-:W-:Y:S01]  /*11f90*/  SHF.R.S32.HI R0, RZ, 0x1f, R45.reuse ;  /* 0x0000001fff007819 */ /* 0x100fe2000001142d */
[----:B------:R-:W-:Y:S02]  /*11fa0*/  IMAD.MOV R2, RZ, RZ, -R45 ;  /* 0x000000ffff027224 */ /* 0x000fe400078e0a2d */
[----:B------:R-:W-:Y:S02]  /*11fb0*/  IMAD.U32 R21, RZ, RZ, UR9 ;  /* 0x00000009ff157e24 */ /* 0x000fe4000f8e00ff */
[----:B------:R-:W-:Y:S02]  /*11fc0*/  IMAD R0, R0, UR10, RZ ;  /* 0x0000000a00007c24 */ /* 0x000fe4000f8e02ff */
[----:B------:R-:W-:Y:S02]  /*11fd0*/  IMAD R93, R93, R2, R44 ;  /* 0x000000025d5d7224 */ /* 0x000fe400078e022c */
[----:B------:R-:W-:Y:S01]  /*11fe0*/  IMAD.U32 R20, RZ, RZ, UR8 ;  /* 0x00000008ff147e24 */ /* 0x000fe2000f8e00ff */
[----:B------:R-:W-:Y:S01]  /*11ff0*/  ULDC.64 UR8, c[0x0][0xad8] ;  /* 0x0002b60000087ab9 */ /* 0x000fe20000000a00 */
[----:B------:R-:W-:-:S02]  /*12000*/  IMAD.U32 R21, RZ, RZ, UR4 ;  /* 0x00000004ff157e24 */ /* 0x000fc4000f8e00ff */
[C---:B------:R-:W-:Y:S01]  /*12010*/  IMAD R47, R45.reuse, UR11, R0 ;  /* 0x0000000b2d2f7c24 */ /* 0x040fe2000f8e0200 */
[----:B------:R-:W-:Y:S01]  /*12020*/  SHF.R.S32.HI R0, RZ, 0x1f, R93 ;  /* 0x0000001fff007819 */ /* 0x000fe2000001145d */
[----:B------:R-:W-:-:S04]  /*12030*/  IMAD.WIDE.U32 R20, R45, UR10, R20 ;  /* 0x0000000a2d147c25 */ /* 0x000fc8000f8e0014 */
[----:B------:R-:W-:Y:S02]  /*12040*/  IMAD.IADD R21, R21, 0x1, R47 ;  /* 0x0000000115157824 */ /* 0x000fe400078e022f */
[----:B------:R-:W-:Y:S02]  /*12050*/  IMAD R0, R0, UR8, RZ ;  /* 0x0000000800007c24 */ /* 0x000fe4000f8e02ff */
[----:B------:R-:W-:Y:S02]  /*12060*/  VIADD R49, R182, UR42 ;  /* 0x0000002ab6317c36 */ /* 0x000fe40008000000 */
[C---:B------:R-:W-:Y:S02]  /*12070*/  IMAD R47, R93.reuse, UR9, R0 ;  /* 0x000000095d2f7c24 */ /* 0x040fe4000f8e0200 */
[----:B------:R-:W-:Y:S01]  /*12080*/  IMAD.WIDE.U32 R20, R93, UR8, R20 ;  /* 0x000000085d147c25 */ /* 0x000fe2000f8e0014 */
[----:B------:R-:W-:Y:S01]  /*12090*/  ISETP.GE.AND P2, PT, R49, R92, PT ;  /* 0x0000005c3100720c */ /* 0x000fe20003f46270 */
[----:B------:R-:W-:-:S02]  /*120a0*/  ULDC.64 UR8, c[0x0][0xa80] ;  /* 0x0002a00000087ab9 */ /* 0x000fc40000000a00 */
[----:B------:R-:W-:Y:S01]  /*120b0*/  IMAD.IADD R21, R21, 0x1, R47 ;  /* 0x0000000115157824 */ /* 0x000fe200078e022f */
[C---:B------:R-:W-:Y:S01]  /*120c0*/  LEA R0, P3, R20.reuse, UR8, 0x1 ;  /* 0x0000000814007c11 */ /* 0x040fe2000f8608ff */
[----:B------:R-:W-:Y:S02]  /*120d0*/  VIADD R3, R3, 0x22820 ;  /* 0x0002282003037836 */ /* 0x000fe40000000000 */
[----:B------:R-:W-:Y:S01]  /*120e0*/  VIADD R45, R49, 0x20 ;  /* 0x00000020312d7836 */ /* 0x000fe20000000000 */
[----:B------:R-:W-:Y:S02]  /*120f0*/  LEA.HI.X R44, R20, UR9, R21, 0x1, P3 ;  /* 0x00000009142c7c11 */ /* 0x000fe400098f0c15 */
[----:B------:R-:W-:Y:S02]  /*12100*/  PRMT R3, RZ, 0x654, R3 ;  /* 0x00000654ff037816 */ /* 0x000fe40000000003 */
[-C--:B------:R-:W-:Y:S01]  /*12110*/  ISETP.GE.AND P0, PT, R45, R92.reuse, PT ;  /* 0x0000005c2d00720c */ /* 0x080fe20003f06270 */
[----:B------:R-:W-:Y:S01]  /*12120*/  VIADD R45, R49, 0x40 ;  /* 0x00000040312d7836 */ /* 0x000fe20000000000 */
[----:B-1----:R0:W-:Y:S01]  /*12130*/  SYNCS.ARRIVE.TRANS64.RED.A1T0 RZ, [R3+URZ], RZ ;  /* 0x000000ff03ff79a7 */ /* 0x0021e2000810043f */
        /* <DEDUP_REMOVED lines=8> */
[CC--:B-1----:R-:W-:Y:S02]  /*121c0*/  @!P2 LEA R2, P4, R18.reuse, R20.reuse, 0x1 ;  /* 0x000000141202a211 */ /* 0x0c2fe400078808ff */
[C---:B------:R-:W-:Y:S02]  /*121d0*/  @!P3 LEA R20, P5, R19.reuse, R20, 0x1 ;  /* 0x000000141314b211 */ /* 0x040fe400078a08ff */
[-C--:B0-2---:R-:W-:Y:S02]  /*121e0*/  @!P2 LEA.HI.X R3, R18, R21.reuse, R204, 0x1, P4 ;  /* 0x000000151203a211 */ /* 0x085fe400020f0ccc */
[----:B------:R-:W-:-:S03]  /*121f0*/  @!P3 LEA.HI.X R21, R19, R21, R203, 0x1, P5 ;  /* 0x000000151315b211 */ /* 0x000fc600028f0ccb */
[----:B-----5:R3:W-:Y:S04]  /*12200*/  @!P2 ST.E.128 desc[UR52][R2.64], R4 ;  /* 0x000000040200a985 */ /* 0x0207e8000c101d34 */
[----:B------:R3:W-:Y:S02]  /*12210*/  @!P3 ST.E.128 desc[UR52][R20.64], R28 ;  /* 0x0000001c1400b985 */ /* 0x0007e4000c101d34 */
.L_x_1148:
[----:B------:R-:W-:Y:S05]  /*12220*/  BSYNC B1 ;  /* 0x0000000000017941 */ /* 0x000fea0003800000 */
.L_x_1147:
[----:B---3-5:R3:W4:Y:S01]  /*12230*/  SHFL.IDX PT, R5, R44, 0x1, 0x181f ;  /* 0x00381f002c057f89 */ /* 0x02872200000e0000 */
[----:B------:R-:W-:Y:S03]  /*12240*/  BSSY B1, `(.L_x_1149) ;  /* 0x000000c000017945 */ /* 0x000fe60003800000 */
[----:B------:R3:W0:Y:S01]  /*12250*/  SHFL.IDX PT, R4, R0, 0x1, 0x181f ;  /* 0x00381f0000047f89 */ /* 0x00062200000e0000 */
[----:B------:R-:W-:Y:S05]  /*12260*/  @P0 BRA `(.L_x_1150) ;  /* 0x0000000000240947 */ /* 0x000fea0003800000 */
[----:B------:R-:W-:Y:S02]  /*12270*/  ULDC UR4, c[0x0][0xac8] ;  /* 0x0002b20000047ab9 */ /* 0x000fe40000000800 */
[----:B------:R-:W-:Y:S02]  /*12280*/  ISETP.GE.AND P3, PT, R18, UR4, PT ;  /* 0x0000000412007c0c */ /* 0x000fe4000bf66270 */
[----:B------:R-:W-:-:S11]  /*12290*/  ISETP.GE.AND P4, PT, R19, UR4, PT ;  /* 0x0000000413007c0c */ /* 0x000fd6000bf86270 */
[CC--:B0-----:R-:W-:Y:S02]  /*122a0*/  @!P3 LEA R2, P0, R18.reuse, R4.reuse, 0x1 ;  /* 0x000000041202b211 */ /* 0x0c1fe400078008ff */
[C---:B------:R-:W-:Y:S02]  /*122b0*/  @!P4 LEA R4, P2, R19.reuse, R4, 0x1 ;  /* 0x000000041304c211 */ /* 0x040fe400078408ff */
[-C--:B----4-:R-:W-:Y:S02]  /*122c0*/  @!P3 LEA.HI.X R3, R18, R5.reuse, R204, 0x1, P0 ;  /* 0x000000051203b211 */ /* 0x090fe400000f0ccc */
[----:B------:R-:W-:-:S03]  /*122d0*/  @!P4 LEA.HI.X R5, R19, R5, R203, 0x1, P2 ;  /* 0x000000051305c211 */ /* 0x000fc600010f0ccb */
[----:B------:R0:W-:Y:S04]  /*122e0*/  @!P3 ST.E.128 desc[UR52][R2.64], R8 ;  /* 0x000000080200b985 */ /* 0x0001e8000c101d34 */
[----:B------:R0:W-:Y:S02]  /*122f0*/  @!P4 ST.E.128 desc[UR52][R4.64], R32 ;  /* 0x000000200400c985 */ /* 0x0001e4000c101d34 */
.L_x_1150:
[----:B------:R-:W-:Y:S05]  /*12300*/  BSYNC B1 ;  /* 0x0000000000017941 */ /* 0x000fea0003800000 */
.L_x_1149:
[----:B0---4-:R0:W4:Y:S01]  /*12310*/  SHFL.IDX PT, R5, R44, 0x2, 0x181f ;  /* 0x00581f002c057f89 */ /* 0x01112200000e0000 */
        /* <DEDUP_REMOVED lines=12> */
.L_x_1152:
[----:B------:R-:W-:Y:S05]  /*123e0*/  BSYNC B1 ;  /* 0x0000000000017941 */ /* 0x000fea0003800000 */
.L_x_1151:
[----:B0-----:R-:W-:Y:S01]  /*123f0*/  VIADD R3, R49, 0x60 ;  /* 0x0000006031037836 */ /* 0x001fe20000000000 */
[----:B---3--:R-:W0:Y:S04]  /*12400*/  SHFL.IDX PT, R44, R44, 0x3, 0x181f ;  /* 0x00781f002c2c7f89 */ /* 0x008e2800000e0000 */
[----:B------:R-:W-:Y:S01]  /*12410*/  ISETP.GE.AND P0, PT, R3, R92, PT ;  /* 0x0000005c0300720c */ /* 0x000fe20003f06270 */
[----:B------:R-:W3:-:S12]  /*12420*/  SHFL.IDX PT, R0, R0, 0x3, 0x181f ;  /* 0x00781f0000007f89 */ /* 0x000ed800000e0000 */
[----:B------:R-:W-:Y:S05]  /*12430*/  @P0 BRA `(.L_x_1153) ;  /* 0x0000001800280947 */ /* 0x000fea0003800000 */
[----:B------:R-:W-:Y:S02]  /*12440*/  ULDC UR4, c[0x0][0xac8] ;  /* 0x0002b20000047ab9 */ /* 0x000fe40000000800 */
[----:B------:R-:W-:-:S13]  /*12450*/  ISETP.GE.AND P1, PT, R18, UR4, PT ;  /* 0x0000000412007c0c */ /* 0x000fda000bf26270 */
[----:B---3--:R-:W-:-:S04]  /*12460*/  @!P1 LEA R2, P0, R18, R0, 0x1 ;  /* 0x0000000012029211 */ /* 0x008fc800078008ff */
        /* <DEDUP_REMOVED lines=8> */
.L_x_1146:
[----:B------:R-:W-:Y:S01]  /*124f0*/  ULDC.64 UR12, c[0x0][0xb08] ;  /* 0x0002c200000c7ab9 */ /* 0x000fe20000000a00 */
[----:B------:R-:W0:Y:S01]  /*12500*/  @P1 LDC R0, c[0x0][0xbec] ;  /* 0x0002fb00ff001b82 */ /* 0x000e220000000800 */
[----:B------:R-:W-:Y:S01]  /*12510*/  UIMAD UR10, UR11, UR12, URZ ;  /* 0x0000000c0b0a72a4 */ /* 0x000fe2000f8e023f */
[----:B------:R-:W-:Y:S01]  /*12520*/  IMAD.MOV.U32 R7, RZ, RZ, R13 ;  /* 0x000000ffff077224 */ /* 0x000fe200078e000d */
[----:B------:R-:W-:Y:S01]  /*12530*/  UIMAD.WIDE.U32 UR8, UR4, UR12, URZ ;  /* 0x0000000c040872a5 */ /* 0x000fe2000f8e003f */
[----:B------:R-:W-:Y:S01]  /*12540*/  ISETP.GE.AND P0, PT, R11, R92, PT ;  /* 0x0000005c0b00720c */ /* 0x000fe20003f06270 */
[----:B------:R-:W-:Y:S01]  /*12550*/  UIMAD UR10, UR4, UR13, UR10 ;  /* 0x0000000d040a72a4 */ /* 0x000fe2000f8e020a */
[----:B------:R-:W-:Y:S01]  /*12560*/  BSSY B1, `(.L_x_1154) ;  /* 0x000006c000017945 */ /* 0x000fe20003800000 */
[----:B------:R-:W-:Y:S01]  /*12570*/  USHF.R.S32.HI UR4, URZ, 0x1f, UR7 ;  /* 0x0000001f3f047899 */ /* 0x000fe20008011407 */
[----:B------:R-:W1:Y:S01]  /*12580*/  @P1 LDC R5, c[0x0][0xbf0] ;  /* 0x0002fc00ff051b82 */ /* 0x000e620000000800 */
[----:B------:R-:W-:-:S03]  /*12590*/  UIADD3 UR9, UR9, UR10, URZ ;  /* 0x0000000a09097290 */ /* 0x000fc6000fffe03f */
[----:B------:R-:W-:Y:S02]  /*125a0*/  ULDC.64 UR10, c[0x0][0xb38] ;  /* 0x0002ce00000a7ab9 */ /* 0x000fe40000000a00 */
[----:B------:R-:W-:-:S04]  /*125b0*/  UIMAD.WIDE.U32 UR8, UR43, UR10, UR8 ;  /* 0x0000000a2b0872a5 */ /* 0x000fc8000f8e0008 */
[----:B------:R-:W-:-:S03]  /*125c0*/  UIMAD UR9, UR43, UR11, UR9 ;  /* 0x0000000b2b0972a4 */ /* 0x000fc6000f8e0209 */
[----:B------:R-:W-:Y:S02]  /*125d0*/  ULDC.64 UR10, c[0x0][0xb40] ;  /* 0x0002d000000a7ab9 */ /* 0x000fe40000000a00 */
[----:B------:R-:W-:Y:S01]  /*125e0*/  UIMAD UR4, UR4, UR10, URZ ;  /* 0x0000000a040472a4 */ /* 0x000fe2000f8e023f */
[----:B0-----:R-:W-:Y:S01]  /*125f0*/  @P1 IMAD.HI.U32 R0, R13, R0, RZ ;  /* 0x000000000d001227 */ /* 0x001fe200078e00ff */
[----:B------:R-:W-:Y:S02]  /*12600*/  UIMAD.WIDE.U32 UR8, UR7, UR10, UR8 ;  /* 0x0000000a070872a5 */ /* 0x000fe4000f8e0008 */
[----:B------:R-:W-:-:S03]  /*12610*/  UIMAD UR4, UR7, UR11, UR4 ;  /* 0x0000000b070472a4 */ /* 0x000fc6000f8e0204 */
[----:B------:R-:W-:Y:S01]  /*12620*/  ULDC.64 UR10, c[0x0][0xb48] ;  /* 0x0002d200000a7ab9 */ /* 0x000fe20000000a00 */
[----:B------:R-:W-:Y:S01]  /*12630*/  UIADD3 UR9, UR9, UR4, URZ ;  /* 0x0000000409097290 */ /* 0x000fe2000fffe03f */
[----:B-1----:R-:W-:-:S03]  /*12640*/  @P1 SHF.R.U32.HI R7, RZ, R5, R0 ;  /* 0x00000005ff071219 */ /* 0x002fc60000011600 */
[----:B------:R-:W-:Y:S01]  /*12650*/  UIMAD.WIDE.U32 UR8, UR40, UR10, UR8 ;  /* 0x0000000a280872a5 */ /* 0x000fe2000f8e0008 */
[--C-:B------:R-:W-:Y:S01]  /*12660*/  SHF.R.S32.HI R0, RZ, 0x1f, R7.reuse ;  /* 0x0000001fff007819 */ /* 0x100fe20000011407 */
[----:B------:R-:W-:Y:S02]  /*12670*/  IMAD.MOV R2, RZ, RZ, -R7 ;  /* 0x000000ffff027224 */ /* 0x000fe400078e0a07 */
[----:B------:R-:W-:Y:S02]  /*12680*/  UIMAD UR40, UR40, UR11, UR9 ;  /* 0x0000000b282872a4 */ /* 0x000fe4000f8e0209 */
[----:B------:R-:W-:Y:S01]  /*12690*/  IMAD R93, R93, R2, R13 ;  /* 0x000000025d5d7224 */ /* 0x000fe200078e020d */
[----:B------:R-:W-:Y:S01]  /*126a0*/  ULDC.64 UR10, c[0x0][0xb30] ;  /* 0x0002cc00000a7ab9 */ /* 0x000fe20000000a00 */
[----:B------:R-:W-:Y:S02]  /*126b0*/  IMAD.U32 R5, RZ, RZ, UR9 ;  /* 0x00000009ff057e24 */ /* 0x000fe4000f8e00ff */
[----:B------:R-:W-:-:S02]  /*126c0*/  IMAD R0, R0, UR10, RZ ;  /* 0x0000000a00007c24 */ /* 0x000fc4000f8e02ff */
        /* <DEDUP_REMOVED lines=11> */
[----:B------:R-:W-:Y:S01]  /*12780*/  VIADD R2, R3, 0x22820 ;  /* 0x0002282003027836 */ /* 0x000fe20000000000 */
[----:B------:R-:W-:Y:S01]  /*12790*/  LEA R0, P1, R4, UR8, 0x2 ;  /* 0x0000000804007c11 */ /* 0x000fe2000f8210ff */
[----:B------:R-:W-:-:S03]  /*127a0*/  IMAD.IADD R3, R5, 0x1, R7 ;  /* 0x0000000105037824 */ /* 0x000fc600078e0207 */
[----:B------:R-:W-:Y:S01]  /*127b0*/  PRMT R2, RZ, 0x654, R2 ;  /* 0x00000654ff027816 */ /* 0x000fe20000000002 */
[----:B------:R0:W1:Y:S01]  /*127c0*/  SHFL.IDX PT, R21, R0, RZ, 0x1c1f ;  /* 0x001c1fff00157589 */ /* 0x00006200000e0000 */
[----:B------:R-:W-:Y:S02]  /*127d0*/  LEA.HI.X R14, R4, UR9, R3, 0x2, P1 ;  /* 0x00000009040e7c11 */ /* 0x000fe400088f1403 */
[----:B------:R0:W-:Y:S03]  /*127e0*/  SYNCS.ARRIVE.TRANS64.RED.A1T0 RZ, [R2+URZ], RZ ;  /* 0x000000ff02ff79a7 */ /* 0x0001e6000810043f */
[----:B------:R0:W2:Y:S01]  /*127f0*/  SHFL.IDX PT, R20, R14, RZ, 0x1c1f ;  /* 0x001c1fff0e147589 */ /* 0x0000a200000e0000 */
[----:B------:R-:W-:Y:S05]  /*12800*/  @P0 BRA `(.L_x_1155) ;  /* 0x0000000400040947 */ /* 0x000fea0003800000 */
[----:B------:R-:W-:Y:S02]  /*12810*/  ULDC UR4, c[0x0][0xac8] ;  /* 0x0002b20000047ab9 */ /* 0x000fe40000000800 */
[----:B------:R-:W-:Y:S02]  /*12820*/  ISETP.GE.AND P2, PT, R16, UR4, PT ;  /* 0x0000000410007c0c */ /* 0x000fe4000bf46270 */
[----:B------:R-:W-:Y:S02]  /*12830*/  ISETP.GE.AND P3, PT, R181, UR4, PT ;  /* 0x00000004b5007c0c */ /* 0x000fe4000bf66270 */
[----:B------:R-:W-:Y:S02]  /*12840*/  ISETP.GE.AND P1, PT, R180, UR4, PT ;  /* 0x00000004b4007c0c */ /* 0x000fe4000bf26270 */
[----:B------:R-:W-:-:S07]  /*12850*/  ISETP.GE.AND P0, PT, R179, UR4, PT ;  /* 0x00000004b3007c0c */ /* 0x000fce000bf06270 */
[CC--:B01----:R-:W-:Y:S02]  /*12860*/  @!P2 LEA R2, P4, R16.reuse, R21.reuse, 0x2 ;  /* 0x000000151002a211 */ /* 0x0c3fe400078810ff */
[CC--:B------:R-:W-:Y:S02]  /*12870*/  @!P3 LEA R4, P5, R181.reuse, R21.reuse, 0x2 ;  /* 0x00000015b504b211 */ /* 0x0c0fe400078a10ff */
[-C--:B--2---:R-:W-:Y:S02]  /*12880*/  @!P2 LEA.HI.X R3, R16, R20.reuse, R199, 0x2, P4 ;  /* 0x000000141003a211 */ /* 0x084fe400020f14c7 */
[----:B------:R-:W-:Y:S02]  /*12890*/  ISETP.GE.AND P4, PT, R178, UR4, PT ;  /* 0x00000004b2007c0c */ /* 0x000fe4000bf86270 */
[----:B------:R-:W-:Y:S01]  /*128a0*/  @!P3 LEA.HI.X R5, R181, R20, R198, 0x2, P5 ;  /* 0x00000014b505b211 */ /* 0x000fe200028f14c6 */
[----:B------:R0:W-:Y:S01]  /*128b0*/  @!P2 ST.E.64 desc[UR52][R2.64], R90 ;  /* 0x0000005a0200a985 */ /* 0x0001e2000c101b34 */
[----:B------:R-:W-:-:S02]  /*128c0*/  @!P1 LEA R6, P6, R180, R21, 0x2 ;  /* 0x00000015b4069211 */ /* 0x000fc400078c10ff */
[----:B------:R-:W-:Y:S01]  /*128d0*/  ISETP.GE.AND P2, PT, R177, UR4, PT ;  /* 0x00000004b1007c0c */ /* 0x000fe2000bf46270 */
[----:B------:R1:W-:Y:S01]  /*128e0*/  @!P3 ST.E.64 desc[UR52][R4.64], R86 ;  /* 0x000000560400b985 */ /* 0x0003e2000c101b34 */
[----:B------:R-:W-:Y:S02]  /*128f0*/  ISETP.GE.AND P3, PT, R176, UR4, PT ;  /* 0x00000004b0007c0c */ /* 0x000fe4000bf66270 */
[C---:B------:R-:W-:Y:S02]  /*12900*/  @!P0 LEA R8, P5, R179.reuse, R21, 0x2 ;  /* 0x00000015b3088211 */ /* 0x040fe400078a10ff */
[-C--:B------:R-:W-:Y:S02]  /*12910*/  @!P1 LEA.HI.X R7, R180, R20.reuse, R197, 0x2, P6 ;  /* 0x00000014b4079211 */ /* 0x080fe400030f14c5 */
[----:B------:R-:W-:-:S03]  /*12920*/  @!P0 LEA.HI.X R9, R179, R20, R196, 0x2, P5 ;  /* 0x00000014b3098211 */ /* 0x000fc600028f14c4 */
[----:B------:R2:W-:Y:S01]  /*12930*/  @!P1 ST.E.64 desc[UR52][R6.64], R88 ;  /* 0x0000005806009985 */ /* 0x0005e2000c101b34 */
[CC--:B0-----:R-:W-:Y:S02]  /*12940*/  @!P4 LEA R2, P1, R178.reuse, R21.reuse, 0x2 ;  /* 0x00000015b202c211 */ /* 0x0c1fe400078210ff */
[-C--:B------:R-:W-:Y:S01]  /*12950*/  @!P2 LEA R10, P6, R177, R21.reuse, 0x2 ;  /* 0x00000015b10aa211 */ /* 0x080fe200078c10ff */
[----:B------:R0:W-:Y:S01]  /*12960*/  @!P0 ST.E.64 desc[UR52][R8.64], R84 ;  /* 0x0000005408008985 */ /* 0x0001e2000c101b34 */
[----:B------:R-:W-:Y:S02]  /*12970*/  ISETP.GE.AND P0, PT, R175, UR4, PT ;  /* 0x00000004af007c0c */ /* 0x000fe4000bf06270 */
[-C--:B------:R-:W-:Y:S02]  /*12980*/  @!P4 LEA.HI.X R3, R178, R20.reuse, R195, 0x2, P1 ;  /* 0x00000014b203c211 */ /* 0x080fe400008f14c3 */
[----:B------:R-:W-:Y:S02]  /*12990*/  ISETP.GE.AND P1, PT, R174, UR4, PT ;  /* 0x00000004ae007c0c */ /* 0x000fe4000bf26270 */
[----:B------:R-:W-:Y:S01]  /*129a0*/  @!P3 LEA R12, P5, R176, R21, 0x2 ;  /* 0x00000015b00cb211 */ /* 0x000fe200078a10ff */
[----:B------:R3:W-:Y:S01]  /*129b0*/  @!P4 ST.E.64 desc[UR52][R2.64], R82 ;  /* 0x000000520200c985 */ /* 0x0007e2000c101b34 */
[----:B------:R-:W-:-:S02]  /*129c0*/  @!P2 LEA.HI.X R11, R177, R20, R194, 0x2, P6 ;  /* 0x00000014b10ba211 */ /* 0x000fc400030f14c2 */
[----:B------:R-:W-:Y:S02]  /*129d0*/  ISETP.GE.AND P4, PT, R173, UR4, PT ;  /* 0x00000004ad007c0c */ /* 0x000fe4000bf86270 */
[----:B------:R-:W-:Y:S01]  /*129e0*/  @!P3 LEA.HI.X R13, R176, R20, R193, 0x2, P5 ;  /* 0x00000014b00db211 */ /* 0x000fe200028f14c1 */
[----:B------:R4:W-:Y:S01]  /*129f0*/  @!P2 ST.E.64 desc[UR52][R10.64], R80 ;  /* 0x000000500a00a985 */ /* 0x0009e2000c101b34 */
[----:B-1----:R-:W-:-:S03]  /*12a00*/  @!P0 LEA R4, P2, R175, R21, 0x2 ;  /* 0x00000015af048211 */ /* 0x002fc600078410ff */
[----:B------:R-:W-:Y:S01]  /*12a10*/  @!P3 ST.E.64 desc[UR52][R12.64], R78 ;  /* 0x0000004e0c00b985 */ /* 0x000fe2000c101b34 */
[----:B------:R-:W-:Y:S02]  /*12a20*/  ISETP.GE.AND P3, PT, R172, UR4, PT ;  /* 0x00000004ac007c0c */ /* 0x000fe4000bf66270 */
[CC--:B--2---:R-:W-:Y:S02]  /*12a30*/  @!P1 LEA R6, P5, R174.reuse, R21.reuse, 0x2 ;  /* 0x00000015ae069211 */ /* 0x0c4fe400078a10ff */
        /* <DEDUP_REMOVED lines=8> */
[C---:B---3--:R-:W-:Y:S02]  /*12ac0*/  @!P3 LEA R2, P1, R172.reuse, R21, 0x2 ;  /* 0x00000015ac02b211 */ /* 0x048fe400078210ff */
[----:B------:R-:W-:Y:S01]  /*12ad0*/  ISETP.GE.AND P5, PT, R169, UR4, PT ;  /* 0x00000004a9007c0c */ /* 0x000fe2000bfa6270 */
[----:B------:R2:W-:Y:S01]  /*12ae0*/  @!P4 ST.E.64 desc[UR52][R8.64], R72 ;  /* 0x000000480800c985 */ /* 0x0005e2000c101b34 */
[----:B------:R-:W-:Y:S02]  /*12af0*/  @!P3 LEA.HI.X R3, R172, R20, R189, 0x2, P1 ;  /* 0x00000014ac03b211 */ /* 0x000fe400008f14bd */
[----:B------:R-:W-:-:S02]  /*12b00*/  ISETP.GE.AND P4, PT, R168, UR4, PT ;  /* 0x00000004a8007c0c */ /* 0x000fc4000bf86270 */
[----:B------:R-:W-:Y:S01]  /*12b10*/  ISETP.GE.AND P1, PT, R23, UR4, PT ;  /* 0x0000000417007c0c */ /* 0x000fe2000bf26270 */
[----:B------:R3:W-:Y:S01]  /*12b20*/  @!P3 ST.E.64 desc[UR52][R2.64], R70 ;  /* 0x000000460200b985 */ /* 0x0007e2000c101b34 */
[CC--:B----4-:R-:W-:Y:S02]  /*12b30*/  @!P2 LEA R10, P6, R171.reuse, R21.reuse, 0x2 ;  /* 0x00000015ab0aa211 */ /* 0x0d0fe400078c10ff */
[C---:B0-----:R-:W-:Y:S02]  /*12b40*/  @!P0 LEA R4, P3, R170.reuse, R21, 0x2 ;  /* 0x00000015aa048211 */ /* 0x041fe400078610ff */
[-C--:B------:R-:W-:Y:S02]  /*12b50*/  @!P2 LEA.HI.X R11, R171, R20.reuse, R188, 0x2, P6 ;  /* 0x00000014ab0ba211 */ /* 0x080fe400030f14bc */
[----:B------:R-:W-:-:S03]  /*12b60*/  @!P0 LEA.HI.X R5, R170, R20, R187, 0x2, P3 ;  /* 0x00000014aa058211 */ /* 0x000fc600018f14bb */
[----:B------:R3:W-:Y:S01]  /*12b70*/  @!P2 ST.E.64 desc[UR52][R10.64], R68 ;  /* 0x000000440a00a985 */ /* 0x0007e2000c101b34 */
[-C--:B-1----:R-:W-:Y:S02]  /*12b80*/  @!P5 LEA R6, P2, R169, R21.reuse, 0x2 ;  /* 0x00000015a906d211 */ /* 0x082fe400078410ff */
[CC--:B--2---:R-:W-:Y:S01]  /*12b90*/  @!P4 LEA R8, P3, R168.reuse, R21.reuse, 0x2 ;  /* 0x00000015a808c211 */ /* 0x0c4fe200078610ff */
        /* <DEDUP_REMOVED lines=8> */
.L_x_1155:
[----:B------:R-:W-:Y:S05]  /*12c20*/  BSYNC B1 ;  /* 0x0000000000017941 */ /* 0x000fea0003800000 */
.L_x_1154:
[----:B------:R-:W-:Y:S01]  /*12c30*/  ISETP.GE.AND P0, PT, R15, R92, PT ;  /* 0x0000005c0f00720c */ /* 0x000fe20003f06270 */
[----:B0-----:R-:W0:Y:S04]  /*12c40*/  SHFL.IDX PT, R14, R14, 0x1, 0x1c1f ;  /* 0x003c1f000e0e7f89 */ /* 0x001e2800000e0000 */
[----:B------:R-:W4:Y:S08]  /*12c50*/  SHFL.IDX PT, R0, R0, 0x1, 0x1c1f ;  /* 0x003c1f0000007f89 */ /* 0x000f3000000e0000 */
[----:B------:R-:W-:Y:S05]  /*12c60*/  @P0 BRA `(.L_x_1153) ;  /* 0x00000010001c0947 */ /* 0x000fea0003800000 */
[----:B------:R-:W-:Y:S02]  /*12c70*/  ULDC UR4, c[0x0][0xac8] ;  /* 0x0002b20000047ab9 */ /* 0x000fe40000000800 */
[----:B------:R-:W-:Y:S02]  /*12c80*/  ISETP.GE.AND P3, PT, R16, UR4, PT ;  /* 0x0000000410007c0c */ /* 0x000fe4000bf66270 */
[----:B------:R-:W-:Y:S02]  /*12c90*/  ISETP.GE.AND P1, PT, R181, UR4, PT ;  /* 0x00000004b5007c0c */ /* 0x000fe4000bf26270 */
[----:B------:R-:W-:Y:S02]  /*12ca0*/  ISETP.GE.AND P0, PT, R180, UR4, PT ;  /* 0x00000004b4007c0c */ /* 0x000fe4000bf06270 */
[----:B------:R-:W-:-:S07]  /*12cb0*/  ISETP.GE.AND P4, PT, R179, UR4, PT ;  /* 0x00000004b3007c0c */ /* 0x000fce000bf86270 */
[CC--:B---34-:R-:W-:Y:S02]  /*12cc0*/  @!P3 LEA R2, P2, R16.reuse, R0.reuse, 0x2 ;  /* 0x000000001002b211 */ /* 0x0d8fe400078410ff */
[----:B------:R-:W-:Y:S02]  /*12cd0*/  @!P1 LEA R4, P6, R181, R0, 0x2 ;  /* 0x00000000b5049211 */ /* 0x000fe400078c10ff */
[----:B0-----:R-:W-:Y:S02]  /*12ce0*/  @!P3 LEA.HI.X R3, R16, R14, R199, 0x2, P2 ;  /* 0x0000000e1003b211 */ /* 0x001fe400010f14c7 */
[----:B------:R-:W-:Y:S02]  /*12cf0*/  ISETP.GE.AND P2, PT, R178, UR4, PT ;  /* 0x00000004b2007c0c */ /* 0x000fe4000bf46270 */
[----:B------:R-:W-:Y:S01]  /*12d00*/  @!P0 LEA R6, P5, R180, R0, 0x2 ;  /* 0x00000000b4068211 */ /* 0x000fe200078a10ff */
[----:B------:R0:W-:Y:S01]  /*12d10*/  @!P3 ST.E.64 desc[UR52][R2.64], R32 ;  /* 0x000000200200b985 */ /* 0x0001e2000c101b34 */
[----:B------:R-:W-:-:S02]  /*12d20*/  ISETP.GE.AND P3, PT, R177, UR4, PT ;  /* 0x00000004b1007c0c */ /* 0x000fc4000bf66270 */
[-C--:B------:R-:W-:Y:S02]  /*12d30*/  @!P1 LEA.HI.X R5, R181, R14.reuse, R198, 0x2, P6 ;  /* 0x0000000eb5059211 */ /* 0x080fe400030f14c6 */
[----:B------:R-:W-:-:S03]  /*12d40*/  @!P0 LEA.HI.X R7, R180, R14, R197, 0x2, P5 ;  /* 0x0000000eb4078211 */ /* 0x000fc600028f14c5 */
[----:B------:R3:W-:Y:S01]  /*12d50*/  @!P1 ST.E.64 desc[UR52][R4.64], R34 ;  /* 0x0000002204009985 */ /* 0x0007e2000c101b34 */
[CC--:B------:R-:W-:Y:S02]  /*12d60*/  @!P4 LEA R8, P1, R179.reuse, R0.reuse, 0x2 ;  /* 0x00000000b308c211 */ /* 0x0c0fe400078210ff */
[----:B------:R-:W-:Y:S01]  /*12d70*/  @!P2 LEA R10, P6, R178, R0, 0x2 ;  /* 0x00000000b20aa211 */ /* 0x000fe200078c10ff */
[----:B------:R4:W-:Y:S01]  /*12d80*/  @!P0 ST.E.64 desc[UR52][R6.64], R36 ;  /* 0x0000002406008985 */ /* 0x0009e2000c101b34 */
[----:B------:R-:W-:Y:S02]  /*12d90*/  ISETP.GE.AND P0, PT, R176, UR4, PT ;  /* 0x00000004b0007c0c */ /* 0x000fe4000bf06270 */
[----:B------:R-:W-:Y:S02]  /*12da0*/  @!P4 LEA.HI.X R9, R179, R14, R196, 0x2, P1 ;  /* 0x0000000eb309c211 */ /* 0x000fe400008f14c4 */
[----:B------:R-:W-:Y:S02]  /*12db0*/  ISETP.GE.AND P1, PT, R175, UR4, PT ;  /* 0x00000004af007c0c */ /* 0x000fe4000bf26270 */
[----:B------:R-:W-:Y:S01]  /*12dc0*/  @!P3 LEA R12, P5, R177, R0, 0x2 ;  /* 0x00000000b10cb211 */ /* 0x000fe200078a10ff */
[----:B------:R5:W-:Y:S01]  /*12dd0*/  @!P4 ST.E.64 desc[UR52][R8.64], R38 ;  /* 0x000000260800c985 */ /* 0x000be2000c101b34 */
[----:B------:R-:W-:-:S02]  /*12de0*/  @!P2 LEA.HI.X R11, R178, R14, R195, 0x2, P6 ;  /* 0x0000000eb20ba211 */ /* 0x000fc400030f14c3 */
[----:B------:R-:W-:Y:S02]  /*12df0*/  ISETP.GE.AND P4, PT, R174, UR4, PT ;  /* 0x00000004ae007c0c */ /* 0x000fe4000bf86270 */
[----:B------:R-:W-:Y:S01]  /*12e00*/  @!P3 LEA.HI.X R13, R177, R14, R194, 0x2, P5 ;  /* 0x0000000eb10db211 */ /* 0x000fe200028f14c2 */
[----:B------:R1:W-:Y:S01]  /*12e10*/  @!P2 ST.E.64 desc[UR52][R10.64], R40 ;  /* 0x000000280a00a985 */ /* 0x0003e2000c101b34 */
[----:B0-----:R-:W-:-:S03]  /*12e20*/  @!P0 LEA R2, P2, R176, R0, 0x2 ;  /* 0x00000000b0028211 */ /* 0x001fc600078410ff */
[----:B------:R-:W-:Y:S01]  /*12e30*/  @!P3 ST.E.64 desc[UR52][R12.64], R42 ;  /* 0x0000002a0c00b985 */ /* 0x000fe2000c101b34 */
[----:B------:R-:W-:Y:S02]  /*12e40*/  ISETP.GE.AND P3, PT, R173, UR4, PT ;  /* 0x00000004ad007c0c */ /* 0x000fe4000bf66270 */
[C---:B---3--:R-:W-:Y:S02]  /*12e50*/  @!P1 LEA R4, P5, R175.reuse, R0, 0x2 ;  /* 0x00000000af049211 */ /* 0x048fe400078a10ff */
[----:B------:R-:W-:Y:S02]  /*12e60*/  @!P0 LEA.HI.X R3, R176, R14, R193, 0x2, P2 ;  /* 0x0000000eb0038211 */ /* 0x000fe400010f14c1 */
[----:B------:R-:W-:Y:S02]  /*12e70*/  ISETP.GE.AND P2, PT, R172, UR4, PT ;  /* 0x00000004ac007c0c */ /* 0x000fe4000bf46270 */
[----:B----4-:R-:W-:Y:S01]  /*12e80*/  @!P4 LEA R6, P6, R174, R0, 0x2 ;  /* 0x00000000ae06c211 */ /* 0x010fe200078c10ff */
[----:B------:R0:W-:Y:S01]  /*12e90*/  @!P0 ST.E.64 desc[UR52][R2.64], R44 ;  /* 0x0000002c02008985 */ /* 0x0001e2000c101b34 */
[----:B------:R-:W-:-:S02]  /*12ea0*/  @!P1 LEA.HI.X R5, R175, R14, R192, 0x2, P5 ;  /* 0x0000000eaf059211 */ /* 0x000fc400028f14c0 */
[----:B------:R-:W-:Y:S02]  /*12eb0*/  @!P4 LEA.HI.X R7, R174, R14, R191, 0x2, P6 ;  /* 0x0000000eae07c211 */ /* 0x000fe400030f14bf */
[----:B------:R-:W-:Y:S01]  /*12ec0*/  ISETP.GE.AND P0, PT, R171, UR4, PT ;  /* 0x00000004ab007c0c */ /* 0x000fe2000bf06270 */
[----:B------:R3:W-:Y:S01]  /*12ed0*/  @!P1 ST.E.64 desc[UR52][R4.64], R46 ;  /* 0x0000002e04009985 */ /* 0x0007e2000c101b34 */
[C---:B-----5:R-:W-:Y:S02]  /*12ee0*/  @!P3 LEA R8, P1, R173.reuse, R0, 0x2 ;  /* 0x00000000ad08b211 */ /* 0x060fe400078210ff */
[----:B------:R-:W-:Y:S01]  /*12ef0*/  ISETP.GE.AND P5, PT, R170, UR4, PT ;  /* 0x00000004aa007c0c */ /* 0x000fe2000bfa6270 */
[----:B------:R4:W-:Y:S01]  /*12f00*/  @!P4 ST.E.64 desc[UR52][R6.64], R48 ;  /* 0x000000300600c985 */ /* 0x0009e2000c101b34 */
[----:B------:R-:W-:Y:S02]  /*12f10*/  @!P3 LEA.HI.X R9, R173, R14, R190, 0x2, P1 ;  /* 0x0000000ead09b211 */ /* 0x000fe400008f14be */
[----:B------:R-:W-:-:S02]  /*12f20*/  ISETP.GE.AND P4, PT, R169, UR4, PT ;  /* 0x00000004a9007c0c */ /* 0x000fc4000bf86270 */
[----:B------:R-:W-:Y:S01]  /*12f30*/  ISETP.GE.AND P1, PT, R168, UR4, PT ;  /* 0x00000004a8007c0c */ /* 0x000fe2000bf26270 */
[----:B------:R2:W-:Y:S01]  /*12f40*/  @!P3 ST.E.64 desc[UR52][R8.64], R50 ;  /* 0x000000320800b985 */ /* 0x0005e2000c101b34 */
[CC--:B-1----:R-:W-:Y:S02]  /*12f50*/  @!P2 LEA R10, P6, R172.reuse, R0.reuse, 0x2 ;  /* 0x00000000ac0aa211 */ /* 0x0c2fe400078c10ff */
[C---:B0-----:R-:W-:Y:S02]  /*12f60*/  @!P0 LEA R2, P3, R171.reuse, R0, 0x2 ;  /* 0x00000000ab028211 */ /* 0x041fe400078610ff */
[-C--:B------:R-:W-:Y:S02]  /*12f70*/  @!P2 LEA.HI.X R11, R172, R14.reuse, R189, 0x2, P6 ;  /* 0x0000000eac0ba211 */ /* 0x080fe400030f14bd */
[----:B------:R-:W-:-:S03]  /*12f80*/  @!P0 LEA.HI.X R3, R171, R14, R188, 0x2, P3 ;  /* 0x0000000eab038211 */ /* 0x000fc600018f14bc */
[----:B------:R0:W-:Y:S01]  /*12f90*/  @!P2 ST.E.64 desc[UR52][R10.64], R52 ;  /* 0x000000340a00a985 */ /* 0x0001e2000c101b34 */
[-C--:B---3--:R-:W-:Y:S02]  /*12fa0*/  @!P5 LEA R4, P2, R170, R0.reuse, 0x2 ;  /* 0x00000000aa04d211 */ /* 0x088fe400078410ff */
[CC--:B----4-:R-:W-:Y:S01]  /*12fb0*/  @!P4 LEA R6, P3, R169.reuse, R0.reuse, 0x2 ;  /* 0x00000000a906c211 */ /* 0x0d0fe200078610ff */
        /* <DEDUP_REMOVED lines=9> */
[----:B--2---:R-:W-:Y:S05]  /*13050*/  @P0 BRA `(.L_x_1153) ;  /* 0x0000000c00200947 */ /* 0x004fea0003800000 */
[----:B0-----:R-:W-:-:S04]  /*13060*/  LEA R2, P0, R23, R0, 0x2 ;  /* 0x0000000017027211 */ /* 0x001fc800078010ff */
[----:B------:R-:W-:-:S05]  /*13070*/  LEA.HI.X R3, R23, R14, R184, 0x2, P0 ;  /* 0x0000000e17037211 */ /* 0x000fca00000f14b8 */
[----:B------:R0:W-:Y:S01]  /*13080*/  ST.E.64 desc[UR52][R2.64], R30 ;  /* 0x0000001e02007985 */ /* 0x0001e2000c101b34 */
[----:B------:R-:W-:Y:S05]  /*13090*/  BRA `(.L_x_1153) ;  /* 0x0000000c00107947 */ /* 0x000fea0003800000 */
.L_x_1144:
        /* <DEDUP_REMOVED lines=9> */
[----:B------:R-:W-:Y:S01]  /*13130*/  UISETP.NE.U32.AND UP1, UPT, UR8, URZ, UPT ;  /* 0x0000003f0800728c */ /* 0x000fe2000bf25070 */
[----:B------:R-:W-:Y:S02]  /*13140*/  ULDC UR4, c[0x0][0xa88] ;  /* 0x0002a20000047ab9 */ /* 0x000fe40000000800 */
[----:B------:R-:W2:Y:S01]  /*13150*/  @P1 LDG.E R6, desc[UR52][R2.64] ;  /* 0x0000003402061981 */ /* 0x000ea2000c1e1900 */
[----:B------:R-:W-:Y:S01]  /*13160*/  UISETP.NE.AND.EX UP1, UPT, UR9, URZ, UPT, UP1 ;  /* 0x0000003f0900728c */ /* 0x000fe2000bf25310 */
[----:B------:R-:W-:-:S05]  /*13170*/  IMAD.U32 R0, RZ, RZ, UR4 ;  /* 0x00000004ff007e24 */ /* 0x000fca000f8e00ff */
        /* <DEDUP_REMOVED lines=8> */
[----:B--2---:R-:W-:Y:S01]  /*13200*/  @P1 R2UR UR4, R6 ;  /* 0x00000000060412ca */ /* 0x004fe200000e0000 */
[----:B0-----:R-:W-:-:S14]  /*13210*/  @P2 BRA `(.L_x_1156) ;  /* 0x0000000000102947 */ /* 0x001fdc0003800000 */
[----:B------:R-:W-:Y:S05]  /*13220*/  @!P1 BRA `(.L_x_1156) ;  /* 0x00000000000c9947 */ /* 0x000fea0003800000 */
[----:B------:R-:W2:Y:S04]  /*13230*/  LDG.E R5, desc[UR52][R2.64] ;  /* 0x0000003402057981 */ /* 0x000ea8000c1e1900 */
[----:B-----5:R-:W2:Y:S02]  /*13240*/  LDG.E R0, desc[UR52][R2.64+0x4] ;  /* 0x0000043402007981 */ /* 0x020ea4000c1e1900 */
[----:B--2---:R-:W-:-:S07]  /*13250*/  IMAD.IADD R0, R0, 0x1, -R5 ;  /* 0x0000000100007824 */ /* 0x004fce00078e0a05 */
.L_x_1156:
[----:B------:R-:W-:Y:S01]  /*13260*/  USHF.R.S32.HI UR12, URZ, 0x1f, UR44 ;  /* 0x0000001f3f0c7899 */ /* 0x000fe2000801142c */
[----:B------:R-:W-:Y:S01]  /*13270*/  BSSY B1, `(.L_x_1157) ;  /* 0x000003a000017945 */ /* 0x000fe20003800000 */
[----:B------:R-:W-:Y:S02]  /*13280*/  USHF.R.S32.HI UR18, URZ, 0x1f, UR4 ;  /* 0x0000001f3f127899 */ /* 0x000fe40008011404 */
[----:B------:R-:W-:Y:S02]  /*13290*/  USEL UR7, UR44, URZ, !UP0 ;  /* 0x0000003f2c077287 */ /* 0x000fe4000c000000 */
[----:B------:R-:W-:Y:S01]  /*132a0*/  USEL UR12, UR12, URZ, !UP0 ;  /* 0x0000003f0c0c7287 */ /* 0x000fe2000c000000 */
[----:B------:R-:W-:Y:S11]  /*132b0*/  @P0 BRA `(.L_x_1158) ;  /* 0x0000000000d40947 */ /* 0x000ff60003800000 */
[----:B------:R-:W0:Y:S01]  /*132c0*/  S2R R3, SR_TID.X ;  /* 0x0000000000037919 */ /* 0x000e220000002100 */
[----:B------:R-:W1:Y:S01]  /*132d0*/  LDC R9, c[0x0][0xbe8] ;  /* 0x0002fa00ff097b82 */ /* 0x000e620000000800 */
[----:B------:R-:W-:Y:S02]  /*132e0*/  IMAD.U32 R4, RZ, RZ, UR42 ;  /* 0x0000002aff047e24 */ /* 0x000fe4000f8e00ff */
[----:B-1---5:R-:W-:-:S03]  /*132f0*/  IMAD R2, R0, R9, RZ ;  /* 0x0000000900027224 */ /* 0x022fc600078e02ff */
[----:B0-----:R-:W-:-:S04]  /*13300*/  IADD3 R4, R4, -0x80, R3 ;  /* 0xffffff8004047810 */ /* 0x001fc80007ffe003 */
[----:B------:R-:W-:-:S13]  /*13310*/  ISETP.GE.AND P0, PT, R4, R2, PT ;  /* 0x000000020400720c */ /* 0x000fda0003f06270 */
[----:B------:R-:W-:Y:S05]  /*13320*/  @P0 BRA `(.L_x_1158) ;  /* 0x0000000000b80947 */ /* 0x000fea0003800000 */
[----:B------:R-:W-:Y:S01]  /*13330*/  ISETP.NE.AND P0, PT, R9, 0x1, PT ;  /* 0x000000010900780c */ /* 0x000fe20003f05270 */
[----:B------:R-:W-:Y:S01]  /*13340*/  UISETP.GT.AND UP2, UPT, UR46, 0x1, UPT ;  /* 0x000000012e00788c */ /* 0x000fe2000bf44270 */
[----:B------:R-:W-:Y:S01]  /*13350*/  IMAD.MOV.U32 R5, RZ, RZ, R4 ;  /* 0x000000ffff057224 */ /* 0x000fe200078e0004 */
[----:B------:R-:W-:Y:S02]  /*13360*/  UMOV UR8, 0x9b8 ;  /* 0x000009b800087882 */ /* 0x000fe40000000000 */
[----:B------:R-:W-:Y:S02]  /*13370*/  USEL UR19, UR8, 0x978, UP2 ;  /* 0x0000097808137887 */ /* 0x000fe40009000000 */
[----:B------:R-:W-:-:S06]  /*13380*/  USEL UR21, UR40, URZ, UP2 ;  /* 0x0000003f28157287 */ /* 0x000fcc0009000000 */
[----:B------:R-:W0:Y:S04]  /*13390*/  @P0 LDC R3, c[0x0][0xbec] ;  /* 0x0002fb00ff030b82 */ /* 0x000e280000000800 */
[----:B------:R-:W-:Y:S01]  /*133a0*/  ULDC.64 UR8, c[0x0][UR19+0x218] ;  /* 0x0000860013087abb */ /* 0x000fe20008000a00 */
[----:B------:R-:W-:Y:S01]  /*133b0*/  ULDC.64 UR14, c[0x0][UR19+0x220] ;  /* 0x00008800130e7abb */ /* 0x000fe20008000a00 */
[----:B------:R-:W-:Y:S01]  /*133c0*/  ULDC.64 UR16, c[0x0][UR19+0x228] ;  /* 0x00008a0013107abb */ /* 0x000fe20008000a00 */
[----:B------:R-:W-:Y:S01]  /*133d0*/  UIMAD.WIDE.U32 UR10, UR8, UR43, URZ ;  /* 0x0000002b080a72a5 */ /* 0x000fe2000f8e003f */
[----:B------:R-:W1:Y:S01]  /*133e0*/  @P0 LDC R7, c[0x0][0xbf0] ;  /* 0x0002fc00ff070b82 */ /* 0x000e620000000800 */
[----:B------:R-:W-:Y:S02]  /*133f0*/  UIMAD UR20, UR9, UR43, URZ ;  /* 0x0000002b091472a4 */ /* 0x000fe4000f8e023f */
        /* <DEDUP_REMOVED lines=10> */
[----:B------:R-:W-:Y:S02]  /*134a0*/  IMAD.U32 R3, RZ, RZ, UR23 ;  /* 0x00000017ff037e24 */ /* 0x000fe4000f8e00ff */
[----:B------:R-:W-:Y:S01]  /*134b0*/  IMAD.U32 R6, RZ, RZ, UR8 ;  /* 0x00000008ff067e24 */ /* 0x000fe2000f8e00ff */
[----:B------:R-:W-:Y:S01]  /*134c0*/  ULDC.64 UR8, c[0x0][UR19+0x210] ;  /* 0x0000840013087abb */ /* 0x000fe20008000a00 */
[----:B-1----:R-:W-:Y:S01]  /*134d0*/  @P0 SHF.R.U32.HI R5, RZ, R7, R2 ;  /* 0x00000007ff050219 */ /* 0x002fe20000011602 */
[----:B------:R-:W-:-:S04]  /*134e0*/  IMAD.U32 R2, RZ, RZ, UR22 ;  /* 0x00000016ff027e24 */ /* 0x000fc8000f8e00ff */
[--C-:B------:R-:W-:Y:S01]  /*134f0*/  IMAD.MOV R7, RZ, RZ, -R5.reuse ;  /* 0x000000ffff077224 */ /* 0x100fe200078e0a05 */
[----:B------:R-:W-:Y:S01]  /*13500*/  IADD3 R2, P0, P1, R5, UR10, R2 ;  /* 0x0000000a05027c10 */ /* 0x000fe2000f91e002 */
[----:B------:R-:W-:Y:S01]  /*13510*/  UIADD3.X UR10, UR13, UR11, UR18, UP0, UP1 ;  /* 0x0000000b0d0a7290 */ /* 0x000fe200087e2412 */
[----:B------:R-:W-:Y:S01]  /*13520*/  SHF.R.S32.HI R5, RZ, 0x1f, R5 ;  /* 0x0000001fff057819 */ /* 0x000fe20000011405 */
[----:B------:R-:W-:-:S04]  /*13530*/  IMAD R7, R9, R7, R4 ;  /* 0x0000000709077224 */ /* 0x000fc800078e0204 */
[----:B------:R-:W-:Y:S01]  /*13540*/  IADD3.X R3, R5, UR10, R6, P0, P1 ;  /* 0x0000000a05037c10 */ /* 0x000fe200087e2406 */
[C---:B------:R-:W-:Y:S01]  /*13550*/  IMAD R9, R7.reuse, UR9, RZ ;  /* 0x0000000907097c24 */ /* 0x040fe2000f8e02ff */
[----:B------:R-:W-:Y:S01]  /*13560*/  SHF.R.S32.HI R4, RZ, 0x1f, R7 ;  /* 0x0000001fff047819 */ /* 0x000fe20000011407 */
[----:B------:R-:W-:Y:S01]  /*13570*/  ULDC.64 UR10, c[0x0][0xba8] ;  /* 0x0002ea00000a7ab9 */ /* 0x000fe20000000a00 */
[----:B------:R-:W-:Y:S01]  /*13580*/  @!UP2 ULDC UR10, c[0x0][0xb50] ;  /* 0x0002d400000aaab9 */ /* 0x000fe20000000800 */
[----:B------:R-:W-:Y:S01]  /*13590*/  IMAD.WIDE.U32 R2, R7, UR8, R2 ;  /* 0x0000000807027c25 */ /* 0x000fe2000f8e0002 */
[----:B------:R-:W-:-:S03]  /*135a0*/  @!UP2 ULDC UR11, c[0x0][0xb54] ;  /* 0x0002d500000baab9 */ /* 0x000fc60000000800 */
[----:B------:R-:W-:Y:S01]  /*135b0*/  IMAD R9, R4, UR8, R9 ;  /* 0x0000000804097c24 */ /* 0x000fe2000f8e0209 */
[----:B------:R-:W-:-:S03]  /*135c0*/  LEA R4, P0, R2, UR10, 0x2 ;  /* 0x0000000a02047c11 */ /* 0x000fc6000f8010ff */
[----:B------:R-:W-:-:S05]  /*135d0*/  IMAD.IADD R3, R3, 0x1, R9 ;  /* 0x0000000103037824 */ /* 0x000fca00078e0209 */
[----:B------:R-:W-:Y:S01]  /*135e0*/  LEA.HI.X R5, R2, UR11, R3, 0x2, P0 ;  /* 0x0000000b02057c11 */ /* 0x000fe200080f1403 */
[----:B------:R-:W-:-:S05]  /*135f0*/  IMAD.MOV.U32 R3, RZ, RZ, -0x800000 ;  /* 0xff800000ff037424 */ /* 0x000fca00078e00ff */
[----:B------:R0:W-:Y:S02]  /*13600*/  STG.E desc[UR52][R4.64], R3 ;  /* 0x0000000304007986 */ /* 0x0001e4000c101934 */
.L_x_1158:
[----:B------:R-:W-:Y:S05]  /*13610*/  BSYNC B1 ;  /* 0x0000000000017941 */ /* 0x000fea0003800000 */
.L_x_1157:
[----:B------:R-:W-:-:S06]  /*13620*/  UISETP.GT.AND UP0, UPT, UR46, 0x1, UPT ;  /* 0x000000012e00788c */ /* 0x000fcc000bf04270 */
[----:B------:R-:W-:-:S13]  /*13630*/  PLOP3.LUT P0, PT, PT, PT, UP0, 0x80, 0x0 ;  /* 0x000000000000781c */ /* 0x000fda0003f0f008 */
[----:B------:R-:W-:Y:S05]  /*13640*/  @P0 BRA `(.L_x_1153) ;  /* 0x0000000400a40947 */ /* 0x000fea0003800000 */
[----:B------:R-:W1:Y:S01]  /*13650*/  LDC R11, c[0x0][0xbe8] ;  /* 0x0002fa00ff0b7b82 */ /* 0x000e620000000800 */
[----:B------:R-:W-:Y:S01]  /*13660*/  ULDC.64 UR14, c[0x0][0xaa0] ;  /* 0x0002a800000e7ab9 */ /* 0x000fe20000000a00 */
[----:B------:R-:W-:Y:S01]  /*13670*/  IMAD R2, R22, 0x20, R182 ;  /* 0x0000002016027824 */ /* 0x000fe200078e02b6 */
[----:B------:R-:W-:Y:S01]  /*13680*/  UIMAD UR10, UR18, UR14, URZ ;  /* 0x0000000e120a72a4 */ /* 0x000fe2000f8e023f */
[----:B------:R-:W-:Y:S01]  /*13690*/  BSSY B1, `(.L_x_1159) ;  /* 0x000003a000017945 */ /* 0x000fe20003800000 */
[----:B------:R-:W-:Y:S01]  /*136a0*/  UIMAD.WIDE.U32 UR8, UR4, UR14, URZ ;  /* 0x0000000e040872a5 */ /* 0x000fe2000f8e003f */
[----:B------:R-:W-:Y:S01]  /*136b0*/  VIADD R6, R2, UR42 ;  /* 0x0000002a02067c36 */ /* 0x000fe20008000000 */
[----:B------:R-:W-:-:S03]  /*136c0*/  UIMAD UR10, UR4, UR15, UR10 ;  /* 0x0000000f040a72a4 */ /* 0x000fc6000f8e020a */
[----:B0-----:R-:W-:Y:S01]  /*136d0*/  IMAD.MOV.U32 R5, RZ, RZ, R6 ;  /* 0x000000ffff057224 */ /* 0x001fe200078e0006 */
[----:B------:R-:W-:-:S03]  /*136e0*/  UIADD3 UR9, UR9, UR10, URZ ;  /* 0x0000000a09097290 */ /* 0x000fc6000fffe03f */
[----:B------:R-:W-:Y:S02]  /*136f0*/  ULDC.64 UR10, c[0x0][0xae8] ;  /* 0x0002ba00000a7ab9 */ /* 0x000fe40000000a00 */
[----:B------:R-:W-:-:S04]  /*13700*/  UIMAD.WIDE.U32 UR8, UR43, UR10, UR8 ;  /* 0x0000000a2b0872a5 */ /* 0x000fc8000f8e0008 */
[----:B------:R-:W-:-:S03]  /*13710*/  UIMAD UR9, UR43, UR11, UR9 ;  /* 0x0000000b2b0972a4 */ /* 0x000fc6000f8e0209 */
[----:B------:R-:W-:Y:S01]  /*13720*/  ULDC.64 UR10, c[0x0][0xaf0] ;  /* 0x0002bc00000a7ab9 */ /* 0x000fe20000000a00 */
[----:B-1----:R-:W-:Y:S01]  /*13730*/  ISETP.NE.AND P0, PT, R11, 0x1, PT ;  /* 0x000000010b00780c */ /* 0x002fe20003f05270 */
[----:B------:R-:W-:Y:S02]  /*13740*/  UIMAD UR12, UR12, UR10, URZ ;  /* 0x0000000a0c0c72a4 */ /* 0x000fe4000f8e023f */
[----:B------:R-:W-:Y:S02]  /*13750*/  UIMAD.WIDE.U32 UR8, UR7, UR10, UR8 ;  /* 0x0000000a070872a5 */ /* 0x000fe4000f8e0008 */
[----:B------:R-:W-:-:S03]  /*13760*/  UIMAD UR4, UR7, UR11, UR12 ;  /* 0x0000000b070472a4 */ /* 0x000fc6000f8e020c */
[----:B------:R-:W-:Y:S01]  /*13770*/  ULDC.64 UR10, c[0x0][0xae0] ;  /* 0x0002b800000a7ab9 */ /* 0x000fe20000000a00 */
[----:B------:R-:W-:-:S04]  /*13780*/  UIADD3 UR4, UR9, UR4, URZ ;  /* 0x0000000409047290 */ /* 0x000fc8000fffe03f */
        /* <DEDUP_REMOVED lines=9> */
[----:B------:R-:W-:Y:S02]  /*13820*/  IMAD R7, R11, R7, R6 ;  /* 0x000000070b077224 */ /* 0x000fe400078e0206 */
[----:B------:R-:W-:Y:S01]  /*13830*/  IMAD.U32 R2, RZ, RZ, UR8 ;  /* 0x00000008ff027e24 */ /* 0x000fe2000f8e00ff */
[----:B------:R-:W-:Y:S01]  /*13840*/  ULDC.64 UR8, c[0x0][0xad8] ;  /* 0x0002b60000087ab9 */ /* 0x000fe20000000a00 */
[C---:B------:R-:W-:Y:S01]  /*13850*/  IMAD R9, R5.reuse, UR11, R4 ;  /* 0x0000000b05097c24 */ /* 0x040fe2000f8e0204 */
[----:B------:R-:W-:Y:S01]  /*13860*/  SHF.R.S32.HI R4, RZ, 0x1f, R7 ;  /* 0x0000001fff047819 */ /* 0x000fe20000011407 */
[----:B------:R-:W-:-:S04]  /*13870*/  IMAD.WIDE.U32 R2, R5, UR10, R2 ;  /* 0x0000000a05027c25 */ /* 0x000fc8000f8e0002 */
[----:B------:R-:W-:Y:S02]  /*13880*/  IMAD.IADD R3, R3, 0x1, R9 ;  /* 0x0000000103037824 */ /* 0x000fe400078e0209 */
[----:B------:R-:W-:Y:S02]  /*13890*/  IMAD R4, R4, UR8, RZ ;  /* 0x0000000804047c24 */ /* 0x000fe4000f8e02ff */
[----:B------:R-:W-:Y:S02]  /*138a0*/  VIADD R6, R182, UR42 ;  /* 0x0000002ab6067c36 */ /* 0x000fe40008000000 */
[----:B-----5:R-:W-:Y:S02]  /*138b0*/  IMAD R11, R0, R11, RZ ;  /* 0x0000000b000b7224 */ /* 0x020fe400078e02ff */
[C---:B------:R-:W-:Y:S02]  /*138c0*/  IMAD R5, R7.reuse, UR9, R4 ;  /* 0x0000000907057c24 */ /* 0x040fe4000f8e0204 */
[----:B------:R-:W-:Y:S01]  /*138d0*/  IMAD.WIDE.U32 R2, R7, UR8, R2 ;  /* 0x0000000807027c25 */ /* 0x000fe2000f8e0002 */
[----:B------:R-:W-:Y:S01]  /*138e0*/  ISETP.GE.AND P2, PT, R6, R11, PT ;  /* 0x0000000b0600720c */ /* 0x000fe20003f46270 */
[----:B------:R-:W-:-:S02]  /*138f0*/  ULDC.64 UR8, c[0x0][0xa80] ;  /* 0x0002a00000087ab9 */ /* 0x000fc40000000a00 */
[----:B------:R-:W-:Y:S01]  /*13900*/  VIADD R0, R6, 0x20 ;  /* 0x0000002006007836 */ /* 0x000fe20000000000 */
[----:B------:R-:W-:Y:S01]  /*13910*/  LEA R4, P3, R2, UR8, 0x1 ;  /* 0x0000000802047c11 */ /* 0x000fe2000f8608ff */
[----:B------:R-:W-:-:S03]  /*13920*/  IMAD.IADD R3, R3, 0x1, R5 ;  /* 0x0000000103037824 */ /* 0x000fc600078e0205 */
[-C--:B------:R-:W-:Y:S01]  /*13930*/  ISETP.GE.AND P1, PT, R0, R11.reuse, PT ;  /* 0x0000000b0000720c */ /* 0x080fe20003f26270 */
[----:B------:R-:W-:Y:S01]  /*13940*/  VIADD R0, R6, 0x40 ;  /* 0x0000004006007836 */ /* 0x000fe20000000000 */
[----:B------:R-:W-:Y:S02]  /*13950*/  LEA.HI.X R5, R2, UR9, R3, 0x1, P3 ;  /* 0x0000000902057c11 */ /* 0x000fe400098f0c03 */
[----:B------:R0:W1:Y:S02]  /*13960*/  SHFL.IDX PT, R2, R4, RZ, 0x181f ;  /* 0x00181fff04027589 */ /* 0x00006400000e0000 */
[----:B------:R-:W-:Y:S02]  /*13970*/  ISETP.GE.AND P0, PT, R0, R11, PT ;  /* 0x0000000b0000720c */ /* 0x000fe40003f06270 */
[----:B------:R0:W2:Y:S01]  /*13980*/  SHFL.IDX PT, R0, R5, RZ, 0x181f ;  /* 0x00181fff05007589 */ /* 0x0000a200000e0000 */
[----:B------:R-:W-:Y:S10]  /*13990*/  @P2 BRA `(.L_x_1160) ;  /* 0x0000000000242947 */ /* 0x000ff40003800000 */
[----:B------:R-:W-:Y:S02]  /*139a0*/  ULDC UR4, c[0x0][0xac8] ;  /* 0x0002b20000047ab9 */ /* 0x000fe40000000800 */
[----:B------:R-:W-:Y:S02]  /*139b0*/  ISETP.GE.AND P4, PT, R18, UR4, PT ;  /* 0x0000000412007c0c */ /* 0x000fe4000bf86270 */
[----:B------:R-:W-:-:S11]  /*139c0*/  ISETP.GE.AND P5, PT, R19, UR4, PT ;  /* 0x0000000413007c0c */ /* 0x000fd6000bfa6270 */
[CC--:B-1----:R-:W-:Y:S02]  /*139d0*/  @!P4 LEA R8, P2, R18.reuse, R2.reuse, 0x1 ;  /* 0x000000021208c211 */ /* 0x0c2fe400078408ff */
[C---:B------:R-:W-:Y:S02]  /*139e0*/  @!P5 LEA R2, P3, R19.reuse, R2, 0x1 ;  /* 0x000000021302d211 */ /* 0x040fe400078608ff */
[-C--:B--2---:R-:W-:Y:S02]  /*139f0*/  @!P4 LEA.HI.X R9, R18, R0.reuse, R204, 0x1, P2 ;  /* 0x000000001209c211 */ /* 0x084fe400010f0ccc */
[----:B------:R-:W-:-:S03]  /*13a00*/  @!P5 LEA.HI.X R3, R19, R0, R203, 0x1, P3 ;  /* 0x000000001303d211 */ /* 0x000fc600018f0ccb */
[----:B------:R3:W-:Y:S04]  /*13a10*/  @!P4 ST.E.128 desc[UR52][R8.64], RZ ;  /* 0x000000ff0800c985 */ /* 0x0007e8000c101d34 */
[----:B------:R3:W-:Y:S02]  /*13a20*/  @!P5 ST.E.128 desc[UR52][R2.64], RZ ;  /* 0x000000ff0200d985 */ /* 0x0007e4000c101d34 */
.L_x_1160:
[----:B------:R-:W-:Y:S05]  /*13a30*/  BSYNC B1 ;  /* 0x0000000000017941 */ /* 0x000fea0003800000 */
.L_x_1159:
[----:B--2---:R2:W4:Y:S01]  /*13a40*/  SHFL.IDX PT, R0, R5, 0x1, 0x181f ;  /* 0x00381f0005007f89 */ /* 0x00452200000e0000 */
[----:B------:R-:W-:Y:S03]  /*13a50*/  BSSY B1, `(.L_x_1161) ;  /* 0x000000c000017945 */ /* 0x000fe60003800000 */
[----:B-1-3--:R2:W1:Y:S01]  /*13a60*/  SHFL.IDX PT, R2, R4, 0x1, 0x181f ;  /* 0x00381f0004027f89 */ /* 0x00a46200000e0000 */
[----:B------:R-:W-:Y:S05]  /*13a70*/  @P1 BRA `(.L_x_1162) ;  /* 0x0000000000241947 */ /* 0x000fea0003800000 */
[----:B------:R-:W-:Y:S02]  /*13a80*/  ULDC UR4, c[0x0][0xac8] ;  /* 0x0002b20000047ab9 */ /* 0x000fe40000000800 */
[----:B------:R-:W-:Y:S02]  /*13a90*/  ISETP.GE.AND P3, PT, R18, UR4, PT ;  /* 0x0000000412007c0c */ /* 0x000fe4000bf66270 */
[----:B------:R-:W-:-:S11]  /*13aa0*/  ISETP.GE.AND P4, PT, R19, UR4, PT ;  /* 0x0000000413007c0c */ /* 0x000fd6000bf86270 */
[CC--:B-1----:R-:W-:Y:S02]  /*13ab0*/  @!P3 LEA R8, P1, R18.reuse, R2.reuse, 0x1 ;  /* 0x000000021208b211 */ /* 0x0c2fe400078208ff */
[C---:B------:R-:W-:Y:S02]  /*13ac0*/  @!P4 LEA R2, P2, R19.reuse, R2, 0x1 ;  /* 0x000000021302c211 */ /* 0x040fe400078408ff */
[-C--:B----4-:R-:W-:Y:S02]  /*13ad0*/  @!P3 LEA.HI.X R9, R18, R0.reuse, R204, 0x1, P1 ;  /* 0x000000001209b211 */ /* 0x090fe400008f0ccc */
[----:B------:R-:W-:-:S03]  /*13ae0*/  @!P4 LEA.HI.X R3, R19, R0, R203, 0x1, P2 ;  /* 0x000000001303c211 */ /* 0x000fc600010f0ccb */
[----:B------:R3:W-:Y:S04]  /*13af0*/  @!P3 ST.E.128 desc[UR52][R8.64], RZ ;  /* 0x000000ff0800b985 */ /* 0x0007e8000c101d34 */
[----:B------:R3:W-:Y:S02]  /*13b00*/  @!P4 ST.E.128 desc[UR52][R2.64], RZ ;  /* 0x000000ff0200c985 */ /* 0x0007e4000c101d34 */
.L_x_1162:
[----:B------:R-:W-:Y:S05]  /*13b10*/  BSYNC B1 ;  /* 0x0000000000017941 */ /* 0x000fea0003800000 */
.L_x_1161:
[----:B----4-:R4:W0:Y:S01]  /*13b20*/  SHFL.IDX PT, R0, R5, 0x2, 0x181f ;  /* 0x00581f0005007f89 */ /* 0x01082200000e0000 */
        /* <DEDUP_REMOVED lines=8> */
[-C--:B0-----:R-:W-:Y:S02]  /*13bb0*/  @!P2 LEA.HI.X R9, R18, R0.reuse, R204, 0x1, P0 ;  /* 0x000000001209a211 */ /* 0x081fe400000f0ccc */
[----:B------:R-:W-:-:S03]  /*13bc0*/  @!P3 LEA.HI.X R3, R19, R0, R203, 0x1, P1 ;  /* 0x000000001303b211 */ /* 0x000fc600008f0ccb */
[----:B------:R3:W-:Y:S04]  /*13bd0*/  @!P2 ST.E.128 desc[UR52][R8.64], RZ ;  /* 0x000000ff0800a985 */ /* 0x0007e8000c101d34 */
[----:B------:R3:W-:Y:S02]  /*13be0*/  @!P3 ST.E.128 desc[UR52][R2.64], RZ ;  /* 0x000000ff0200b985 */ /* 0x0007e4000c101d34 */
.L_x_1164:
[----:B------:R-:W-:Y:S05]  /*13bf0*/  BSYNC B1 ;  /* 0x0000000000017941 */ /* 0x000fea0003800000 */
.L_x_1163:
[----:B0-----:R-:W-:Y:S01]  /*13c00*/  VIADD R0, R6, 0x60 ;  /* 0x0000006006007836 */ /* 0x001fe20000000000 */
[----:B--2-4-:R-:W0:Y:S04]  /*13c10*/  SHFL.IDX PT, R5, R5, 0x3, 0x181f ;  /* 0x00781f0005057f89 */ /* 0x014e2800000e0000 */
[----:B------:R-:W-:Y:S01]  /*13c20*/  ISETP.GE.AND P0, PT, R0, R11, PT ;  /* 0x0000000b0000720c */ /* 0x000fe20003f06270 */
[----:B-1-3--:R1:W2:-:S12]  /*13c30*/  SHFL.IDX PT, R2, R4, 0x3, 0x181f ;  /* 0x00781f0004027f89 */ /* 0x00a29800000e0000 */
[----:B-1----:R-:W-:Y:S05]  /*13c40*/  @P0 BRA `(.L_x_1153) ;  /* 0x0000000000240947 */ /* 0x002fea0003800000 */
[----:B------:R-:W-:Y:S02]  /*13c50*/  ULDC UR4, c[0x0][0xac8] ;  /* 0x0002b20000047ab9 */ /* 0x000fe40000000800 */
[----:B------:R-:W-:Y:S02]  /*13c60*/  ISETP.GE.AND P2, PT, R18, UR4, PT ;  /* 0x0000000412007c0c */ /* 0x000fe4000bf46270 */
[----:B------:R-:W-:-:S11]  /*13c70*/  ISETP.GE.AND P3, PT, R19, UR4, PT ;  /* 0x0000000413007c0c */ /* 0x000fd6000bf66270 */
[CC--:B--2---:R-:W-:Y:S02]  /*13c80*/  @!P2 LEA R6, P0, R18.reuse, R2.reuse, 0x1 ;  /* 0x000000021206a211 */ /* 0x0c4fe400078008ff */
[C---:B------:R-:W-:Y:S02]  /*13c90*/  @!P3 LEA R2, P1, R19.reuse, R2, 0x1 ;  /* 0x000000021302b211 */ /* 0x040fe400078208ff */
[-C--:B0-----:R-:W-:Y:S02]  /*13ca0*/  @!P2 LEA.HI.X R7, R18, R5.reuse, R204, 0x1, P0 ;  /* 0x000000051207a211 */ /* 0x081fe400000f0ccc */
[----:B------:R-:W-:-:S03]  /*13cb0*/  @!P3 LEA.HI.X R3, R19, R5, R203, 0x1, P1 ;  /* 0x000000051303b211 */ /* 0x000fc600008f0ccb */
[----:B------:R0:W-:Y:S04]  /*13cc0*/  @!P2 ST.E.128 desc[UR52][R6.64], RZ ;  /* 0x000000ff0600a985 */ /* 0x0001e8000c101d34 */
[----:B------:R0:W-:Y:S02]  /*13cd0*/  @!P3 ST.E.128 desc[UR52][R2.64], RZ ;  /* 0x000000ff0200b985 */ /* 0x0001e4000c101d34 */
.L_x_1153:
[----:B------:R-:W-:Y:S05]  /*13ce0*/  BSYNC B0 ;  /* 0x0000000000007941 */ /* 0x000fea0003800000 */
.L_x_1143:
[----:B------:R-:W-:Y:S02]  /*13cf0*/  ULDC UR4, c[0x0][0xc3c] ;  /* 0x00030f0000047ab9 */ /* 0x000fe40000000800 */
[----:B------:R-:W-:-:S06]  /*13d00*/  UISETP.GE.AND UP0, UPT, UR50, UR4, UPT ;  /* 0x000000043200728c */ /* 0x000fcc000bf06270 */
[----:B------:R-:W-:-:S13]  /*13d10*/  PLOP3.LUT P0, PT, PT, PT, UP0, 0x80, 0x0 ;  /* 0x000000000000781c */ /* 0x000fda0003f0f008 */
[----:B------:R-:W-:Y:S05]  /*13d20*/  @!P0 BRA `(.L_x_1165) ;  /* 0xfffffed000b88947 */ /* 0x000fea000383ffff */
[----:B------:R-:W-:Y:S05]  /*13d30*/  EXIT ;  /* 0x000000000000794d */ /* 0x000fea0003800000 */
.L_x_1056:
        /* <DEDUP_REMOVED lines=22> */
.L_x_1166:
        /* <DEDUP_REMOVED lines=21> */
[----:B------:R-:W-:Y:S02]  /*13ff0*/  IMAD.IADD R7, R4, 0x1, R7 ;  /* 0x0000000104077824 */ /* 0x000fe400078e0207 */
[----:B------:R-:W0:Y:S03]  /*14000*/  LDC R4, c[0x0][0xc38] ;  /* 0x00030e00ff047b82 */ /* 0x000e260000000800 */
[----:B------:R-:W1:Y:S02]  /*14010*/  SHFL.UP PT, R8, R7, 0x2, RZ ;  /* 0x0440000007087989 */ /* 0x000e6400000e00ff */
[----:B-1----:R-:W-:-:S05]  /*14020*/  SEL R8, R8, RZ, P2 ;  /* 0x000000ff08087207 */ /* 0x002fca0001000000 */
[----:B------:R-:W-:Y:S02]  /*14030*/  IMAD.IADD R8, R7, 0x1, R8 ;  /* 0x0000000107087824 */ /* 0x000fe400078e0208 */
[----:B------:R-:W1:Y:S03]  /*14040*/  S2R R7, SR_CTAID.X ;  /* 0x0000000000077919 */ /* 0x000e660000002500 */
[----:B------:R-:W2:Y:S02]  /*14050*/  SHFL.UP PT, R9, R8, 0x4, RZ ;  /* 0x0480000008097989 */ /* 0x000ea400000e00ff */
[----:B--2---:R-:W-:-:S05]  /*14060*/  SEL R9, R9, RZ, P3 ;  /* 0x000000ff09097207 */ /* 0x004fca0001800000 */
[----:B------:R-:W-:-:S05]  /*14070*/  IMAD.IADD R9, R8, 0x1, R9 ;  /* 0x0000000108097824 */ /* 0x000fca00078e0209 */
[----:B------:R-:W2:Y:S02]  /*14080*/  SHFL.UP PT, R2, R9, 0x8, RZ ;  /* 0x0500000009027989 */ /* 0x000ea400000e00ff */
[----:B--2---:R-:W-:-:S05]  /*14090*/  SEL R2, R2, RZ, P4 ;  /* 0x000000ff02027207 */ /* 0x004fca0002000000 */
[----:B------:R-:W-:-:S05]  /*140a0*/  IMAD.IADD R2, R9, 0x1, R2 ;  /* 0x0000000109027824 */ /* 0x000fca00078e0202 */
[----:B------:R-:W2:Y:S02]  /*140b0*/  SHFL.UP PT, R3, R2, 0x10, RZ ;  /* 0x0600000002037989 */ /* 0x000ea400000e00ff */
[----:B--2---:R-:W-:-:S05]  /*140c0*/  SEL R3, R3, RZ, P5 ;  /* 0x000000ff03037207 */ /* 0x004fca0002800000 */
[----:B------:R-:W-:-:S05]  /*140d0*/  IMAD.IADD R3, R2, 0x1, R3 ;  /* 0x0000000102037824 */ /* 0x000fca00078e0203 */
[----:B------:R-:W0:Y:S02]  /*140e0*/  SHFL.IDX PT, R11, R3, 0x1f, 0x1f ;  /* 0x03e01f00030b7f89 */ /* 0x000e2400000e0000 */
[----:B0-----:R-:W-:-:S04]  /*140f0*/  IMAD R8, R11, R4, RZ ;  /* 0x000000040b087224 */ /* 0x001fc800078e02ff */
[----:B------:R-:W-:Y:S01]  /*14100*/  IMAD.MOV.U32 R9, RZ, RZ, R8 ;  /* 0x000000ffff097224 */ /* 0x000fe200078e0008 */
[----:B-1----:R-:W-:-:S13]  /*14110*/  ISETP.GT.AND P6, PT, R8, R7, PT ;  /* 0x000000070800720c */ /* 0x002fda0003fc4270 */
[----:B------:R-:W-:Y:S05]  /*14120*/  @P6 BRA `(.L_x_1168) ;  /* 0x0000000000a86947 */ /* 0x000fea0003800000 */
[----:B------:R-:W-:Y:S01]  /*14130*/  IMAD.MOV.U32 R8, RZ, RZ, R9 ;  /* 0x000000ffff087224 */ /* 0x000fe200078e0009 */
[----:B------:R-:W-:Y:S01]  /*14140*/  UMOV UR42, URZ ;  /* 0x0000003f002a7c82 */ /* 0x000fe20008000000 */
[----:B------:R-:W-:-:S05]  /*14150*/  ULDC UR5, c[0x0][0xc3c] ;  /* 0x00030f0000057ab9 */ /* 0x000fca0000000800 */
.L_x_1170:
        /* <DEDUP_REMOVED lines=22> */
[----:B------:R-:W-:Y:S02]  /*142c0*/  IMAD.IADD R9, R4, 0x1, R9 ;  /* 0x0000000104097824 */ /* 0x000fe400078e0209 */
[----:B------:R-:W0:Y:S03]  /*142d0*/  LDC R4, c[0x0][0xc38] ;  /* 0x00030e00ff047b82 */ /* 0x000e260000000800 */
[----:B------:R-:W1:Y:S02]  /*142e0*/  SHFL.UP PT, R10, R9, 0x4, RZ ;  /* 0x04800000090a7989 */ /* 0x000e6400000e00ff */
[----:B-1----:R-:W-:-:S05]  /*142f0*/  SEL R10, R10, RZ, P3 ;  /* 0x000000ff0a0a7207 */ /* 0x002fca0001800000 */
[----:B------:R-:W-:-:S05]  /*14300*/  IMAD.IADD R10, R9, 0x1, R10 ;  /* 0x00000001090a7824 */ /* 0x000fca00078e020a */
[----:B------:R-:W1:Y:S02]  /*14310*/  SHFL.UP PT, R2, R10, 0x8, RZ ;  /* 0x050000000a027989 */ /* 0x000e6400000e00ff */
[----:B-1----:R-:W-:-:S05]  /*14320*/  SEL R3, R2, RZ, P4 ;  /* 0x000000ff02037207 */ /* 0x002fca0002000000 */
[----:B------:R-:W-:-:S05]  /*14330*/  IMAD.IADD R3, R10, 0x1, R3 ;  /* 0x000000010a037824 */ /* 0x000fca00078e0203 */
[----:B------:R-:W1:Y:S02]  /*14340*/  SHFL.UP PT, R2, R3, 0x10, RZ ;  /* 0x0600000003027989 */ /* 0x000e6400000e00ff */
[----:B-1----:R-:W-:-:S05]  /*14350*/  SEL R2, R2, RZ, P5 ;  /* 0x000000ff02027207 */ /* 0x002fca0002800000 */
[----:B------:R-:W-:-:S05]  /*14360*/  IMAD.IADD R2, R3, 0x1, R2 ;  /* 0x0000000103027824 */ /* 0x000fca00078e0202 */
[----:B------:R-:W0:Y:S02]  /*14370*/  SHFL.IDX PT, R11, R2, 0x1f, 0x1f ;  /* 0x03e01f00020b7f89 */ /* 0x000e2400000e0000 */
[----:B0-----:R-:W-:-:S04]  /*14380*/  IMAD R9, R11, R4, RZ ;  /* 0x000000040b097224 */ /* 0x001fc800078e02ff */
[----:B------:R-:W-:-:S05]  /*14390*/  IMAD.IADD R8, R9, 0x1, R8 ;  /* 0x0000000109087824 */ /* 0x000fca00078e0208 */
[----:B------:R-:W-:-:S13]  /*143a0*/  ISETP.GT.AND P6, PT, R8, R7, PT ;  /* 0x000000070800720c */ /* 0x000fda0003fc4270 */
[----:B------:R-:W-:Y:S05]  /*143b0*/  @!P6 BRA `(.L_x_1170) ;  /* 0xfffffffc0068e947 */ /* 0x000fea000383ffff */
[----:B------:R-:W-:-:S07]  /*143c0*/  IMAD.MOV.U32 R3, RZ, RZ, R2 ;  /* 0x000000ffff037224 */ /* 0x000fce00078e0002 */
.L_x_1168:
        /* <DEDUP_REMOVED lines=8> */
[----:B------:R-:W-:-:S04]  /*14450*/  IMAD.U32 R11, RZ, RZ, UR4 ;  /* 0x00000004ff0b7e24 */ /* 0x000fc8000f8e00ff */
[----:B------:R0:W1:Y:S04]  /*14460*/  SHFL.IDX PT, R8, R5, R8, 0x1f ;  /* 0x00001f0805087589 */ /* 0x00006800000e0000 */
[----:B------:R0:W2:Y:S01]  /*14470*/  SHFL.IDX PT, R6, R6, R11, 0x1f ;  /* 0x00001f0b06067589 */ /* 0x0000a200000e0000 */
[----:B------:R-:W-:Y:S05]  /*14480*/  @!P0 BRA `(.L_x_1171) ;  /* 0x00000000000c8947 */ /* 0x000fea0003800000 */
[----:B------:R-:W-:-:S06]  /*14490*/  UIADD3 UR5, UR4, -0x1, URZ ;  /* 0xffffffff04057890 */ /* 0x000fcc000fffe03f */
[----:B------:R-:W-:-:S05]  /*144a0*/  IMAD.U32 R2, RZ, RZ, UR5 ;  /* 0x00000005ff027e24 */ /* 0x000fca000f8e00ff */
[----:B------:R3:W4:Y:S02]  /*144b0*/  SHFL.IDX PT, R9, R3, R2, 0x1f ;  /* 0x00001f0203097589 */ /* 0x00072400000e0000 */
.L_x_1171:
[----:B---34-:R-:W-:Y:S01]  /*144c0*/  IMAD R2, R9, R4, R10 ;  /* 0x0000000409027224 */ /* 0x018fe200078e020a */
[----:B-1----:R-:W-:Y:S01]  /*144d0*/  ISETP.NE.AND P0, PT, R8, 0x1, PT ;  /* 0x000000010800780c */ /* 0x002fe20003f05270 */
[----:B------:R-:W-:Y:S02]  /*144e0*/  UIADD3 UR42, UR4, UR42, URZ ;  /* 0x0000002a042a7290 */ /* 0x000fe4000fffe03f */
[----:B0-----:R-:W-:Y:S01]  /*144f0*/  IMAD.IADD R5, R7, 0x1, -R2 ;  /* 0x0000000107057824 */ /* 0x001fe200078e0a02 */
[----:B------:R0:W-:Y:S09]  /*14500*/  STL [R1+0x10], R2 ;  /* 0x0000100201007387 */ /* 0x0001f20000100800 */
[----:B------:R-:W-:Y:S05]  /*14510*/  @!P0 BRA `(.L_x_1172) ;  /* 0x0000000000e08947 */ /* 0x000fea0003800000 */
[----:B--2---:R-:W-:Y:S02]  /*14520*/  IABS R4, R6 ;  /* 0x0000000600047213 */ /* 0x004fe40000000000 */
[----:B------:R-:W-:Y:S02]  /*14530*/  IABS R7, R8 ;  /* 0x0000000800077213 */ /* 0x000fe40000000000 */
[----:B------:R-:W1:Y:S08]  /*14540*/  I2F.RP R9, R4 ;  /* 0x0000000400097306 */ /* 0x000e700000209400 */
[----:B------:R-:W2:Y:S08]  /*14550*/  I2F.RP R10, R7 ;  /* 0x00000007000a7306 */ /* 0x000eb00000209400 */
[----:B-1----:R-:W0:Y:S08]  /*14560*/  MUFU.RCP R9, R9 ;  /* 0x0000000900097308 */ /* 0x002e300000001000 */
[----:B--2---:R-:W-:Y:S01]  /*14570*/  MUFU.RCP R10, R10 ;  /* 0x0000000a000a7308 */ /* 0x004fe20000001000 */
[----:B0-----:R-:W-:Y:S01]  /*14580*/  VIADD R2, R9, 0xffffffe ;  /* 0x0ffffffe09027836 */ /* 0x001fe20000000000 */
[----:B------:R-:W-:-:S06]  /*14590*/  IABS R9, R6 ;  /* 0x0000000600097213 */ /* 0x000fcc0000000000 */
[----:B------:R0:W1:Y:S02]  /*145a0*/  F2I.FTZ.U32.TRUNC.NTZ R3, R2 ;  /* 0x0000000200037305 */ /* 0x000064000021f000 */
[----:B0-----:R-:W-:Y:S02]  /*145b0*/  IMAD.MOV.U32 R2, RZ, RZ, RZ ;  /* 0x000000ffff027224 */ /* 0x001fe400078e00ff */
[----:B-1----:R-:W-:-:S04]  /*145c0*/  IMAD.MOV R11, RZ, RZ, -R3 ;  /* 0x000000ffff0b7224 */ /* 0x002fc800078e0a03 */
[----:B------:R-:W-:-:S04]  /*145d0*/  IMAD R11, R11, R4, RZ ;  /* 0x000000040b0b7224 */ /* 0x000fc800078e02ff */
[----:B------:R-:W-:Y:S01]  /*145e0*/  IMAD.HI.U32 R3, R3, R11, R2 ;  /* 0x0000000b03037227 */ /* 0x000fe200078e0002 */
[----:B------:R-:W-:-:S03]  /*145f0*/  IABS R2, R5 ;  /* 0x0000000500027213 */ /* 0x000fc60000000000 */
[----:B------:R-:W-:Y:S02]  /*14600*/  IMAD.MOV R11, RZ, RZ, -R9 ;  /* 0x000000ffff0b7224 */ /* 0x000fe400078e0a09 */
[----:B------:R-:W-:-:S04]  /*14610*/  IMAD.HI.U32 R9, R3, R2, RZ ;  /* 0x0000000203097227 */ /* 0x000fc800078e00ff */
[----:B------:R-:W-:Y:S02]  /*14620*/  VIADD R3, R10, 0xffffffe ;  /* 0x0ffffffe0a037836 */ /* 0x000fe40000000000 */
[----:B------:R-:W-:-:S04]  /*14630*/  IMAD R11, R9, R11, R2 ;  /* 0x0000000b090b7224 */ /* 0x000fc800078e0202 */
[----:B------:R-:W0:Y:S01]  /*14640*/  F2I.FTZ.U32.TRUNC.NTZ R3, R3 ;  /* 0x0000000300037305 */ /* 0x000e22000021f000 */
[----:B------:R-:W-:-:S13]  /*14650*/  ISETP.GT.U32.AND P1, PT, R4, R11, PT ;  /* 0x0000000b0400720c */ /* 0x000fda0003f24070 */
[----:B------:R-:W-:Y:S02]  /*14660*/  @!P1 IMAD.IADD R11, R11, 0x1, -R4 ;  /* 0x000000010b0b9824 */ /* 0x000fe400078e0a04 */
[----:B0-----:R-:W-:Y:S02]  /*14670*/  IMAD.MOV R2, RZ, RZ, -R3 ;  /* 0x000000ffff027224 */ /* 0x001fe400078e0a03 */
[----:B------:R-:W-:Y:S01]  /*14680*/  @!P1 VIADD R9, R9, 0x1 ;  /* 0x0000000109099836 */ /* 0x000fe20000000000 */
[----:B------:R-:W-:Y:S01]  /*14690*/  ISETP.GE.U32.AND P0, PT, R11, R4, PT ;  /* 0x000000040b00720c */ /* 0x000fe20003f06070 */
[----:B------:R-:W-:Y:S01]  /*146a0*/  IMAD R11, R2, R7, RZ ;  /* 0x00000007020b7224 */ /* 0x000fe200078e02ff */
[----:B------:R-:W-:Y:S01]  /*146b0*/  ISETP.NE.AND P1, PT, R6, RZ, PT ;  /* 0x000000ff0600720c */ /* 0x000fe20003f25270 */
[----:B------:R-:W-:-:S04]  /*146c0*/  IMAD.MOV.U32 R2, RZ, RZ, RZ ;  /* 0x000000ffff027224 */ /* 0x000fc800078e00ff */
[----:B------:R-:W-:Y:S01]  /*146d0*/  IMAD.HI.U32 R4, R3, R11, R2 ;  /* 0x0000000b03047227 */ /* 0x000fe200078e0002 */
[----:B------:R-:W-:-:S04]  /*146e0*/  LOP3.LUT R2, R5, R6, RZ, 0x3c, !PT ;  /* 0x0000000605027212 */ /* 0x000fc800078e3cff */
[----:B------:R-:W-:Y:S01]  /*146f0*/  ISETP.GE.AND P2, PT, R2, RZ, PT ;  /* 0x000000ff0200720c */ /* 0x000fe20003f46270 */
[----:B------:R-:W-:Y:S01]  /*14700*/  @P0 VIADD R9, R9, 0x1 ;  /* 0x0000000109090836 */ /* 0x000fe20000000000 */
[----:B------:R-:W-:-:S05]  /*14710*/  IABS R2, R8 ;  /* 0x0000000800027213 */ /* 0x000fca0000000000 */
[----:B------:R-:W-:-:S06]  /*14720*/  IMAD.MOV R2, RZ, RZ, -R2 ;  /* 0x000000ffff027224 */ /* 0x000fcc00078e0a02 */
[----:B------:R-:W-:Y:S01]  /*14730*/  @!P2 IMAD.MOV R9, RZ, RZ, -R9 ;  /* 0x000000ffff09a224 */ /* 0x000fe200078e0a09 */
[----:B------:R-:W-:-:S04]  /*14740*/  @!P1 LOP3.LUT R9, RZ, R6, RZ, 0x33, !PT ;  /* 0x00000006ff099212 */ /* 0x000fc800078e33ff */
        /* <DEDUP_REMOVED lines=15> */
[--C-:B------:R-:W-:Y:S02]  /*14840*/  IMAD R8, R8, R2, R9.reuse ;  /* 0x0000000208087224 */ /* 0x100fe400078e0209 */
[----:B------:R-:W-:Y:S02]  /*14850*/  IMAD.MOV R2, RZ, RZ, -R9 ;  /* 0x000000ffff027224 */ /* 0x000fe400078e0a09 */
[----:B------:R-:W-:Y:S02]  /*14860*/  IMAD R3, R8, 0x10000, R3 ;  /* 0x0001000008037824 */ /* 0x000fe400078e0203 */
[----:B------:R-:W-:-:S03]  /*14870*/  IMAD R2, R6, R2, R5 ;  /* 0x0000000206027224 */ /* 0x000fc600078e0205 */
[----:B------:R0:W-:Y:S01]  /*14880*/  STL [R1+0x18], R3 ;  /* 0x0000180301007387 */ /* 0x0001e20000100800 */
[----:B------:R-:W-:Y:S05]  /*14890*/  BRA `(.L_x_1173) ;  /* 0x0000000000fc7947 */ /* 0x000fea0003800000 */
.L_x_1172:
[----:B------:R-:W-:Y:S02]  /*148a0*/  ULDC.64 UR4, c[0x0][0xc90] ;  /* 0x0003240000047ab9 */ /* 0x000fe40000000a00 */
[----:B------:R-:W-:-:S06]  /*148b0*/  UIMAD.WIDE UR4, UR42, 0x4, UR4 ;  /* 0x000000042a0478a5 */ /* 0x000fcc000f8e0204 */
[----:B0-----:R-:W-:Y:S02]  /*148c0*/  IMAD.U32 R2, RZ, RZ, UR4 ;  /* 0x00000004ff027e24 */ /* 0x001fe4000f8e00ff */
[----:B------:R-:W-:-:S05]  /*148d0*/  IMAD.U32 R3, RZ, RZ, UR5 ;  /* 0x00000005ff037e24 */ /* 0x000fca000f8e00ff */
[----:B------:R0:W2:Y:S02]  /*148e0*/  LDG.E R7, desc[UR52][R2.64] ;  /* 0x0000003402077981 */ /* 0x0000a4000c1e1900 */
[----:B0-----:R-:W-:Y:S02]  /*148f0*/  IMAD.MOV.U32 R2, RZ, RZ, RZ ;  /* 0x000000ffff027224 */ /* 0x001fe400078e00ff */
[----:B--2---:R-:W-:-:S05]  /*14900*/  IMAD R8, R6, R7, RZ ;  /* 0x0000000706087224 */ /* 0x004fca00078e02ff */
[----:B------:R-:W-:-:S04]  /*14910*/  IABS R9, R8 ;  /* 0x0000000800097213 */ /* 0x000fc80000000000 */
[----:B------:R-:W0:Y:S08]  /*14920*/  I2F.RP R10, R9 ;  /* 0x00000009000a7306 */ /* 0x000e300000209400 */
[----:B0-----:R-:W0:Y:S02]  /*14930*/  MUFU.RCP R10, R10 ;  /* 0x0000000a000a7308 */ /* 0x001e240000001000 */
[----:B0-----:R-:W-:-:S06]  /*14940*/  VIADD R11, R10, 0xffffffe ;  /* 0x0ffffffe0a0b7836 */ /* 0x001fcc0000000000 */
[----:B------:R-:W0:Y:S02]  /*14950*/  F2I.FTZ.U32.TRUNC.NTZ R3, R11 ;  /* 0x0000000b00037305 */ /* 0x000e24000021f000 */
[----:B0-----:R-:W-:-:S04]  /*14960*/  IMAD.MOV R12, RZ, RZ, -R3 ;  /* 0x000000ffff0c7224 */ /* 0x001fc800078e0a03 */
[----:B------:R-:W-:-:S04]  /*14970*/  IMAD R13, R12, R9, RZ ;  /* 0x000000090c0d7224 */ /* 0x000fc800078e02ff */
[----:B------:R-:W-:Y:S01]  /*14980*/  IMAD.HI.U32 R2, R3, R13, R2 ;  /* 0x0000000d03027227 */ /* 0x000fe200078e0002 */
[----:B------:R-:W-:Y:S02]  /*14990*/  IABS R13, R5 ;  /* 0x00000005000d7213 */ /* 0x000fe40000000000 */
[----:B------:R-:W-:-:S03]  /*149a0*/  IABS R3, R8 ;  /* 0x0000000800037213 */ /* 0x000fc60000000000 */
[----:B------:R-:W-:-:S04]  /*149b0*/  IMAD.HI.U32 R2, R2, R13, RZ ;  /* 0x0000000d02027227 */ /* 0x000fc800078e00ff */
[----:B------:R-:W-:-:S04]  /*149c0*/  IMAD.MOV R3, RZ, RZ, -R3 ;  /* 0x000000ffff037224 */ /* 0x000fc800078e0a03 */
[----:B------:R-:W-:Y:S01]  /*149d0*/  IMAD R10, R2, R3, R13 ;  /* 0x00000003020a7224 */ /* 0x000fe200078e020d */
[----:B------:R-:W-:-:S04]  /*149e0*/  LOP3.LUT R3, R5, R8, RZ, 0x3c, !PT ;  /* 0x0000000805037212 */ /* 0x000fc800078e3cff */
[----:B------:R-:W-:Y:S02]  /*149f0*/  ISETP.GT.U32.AND P1, PT, R9, R10, PT ;  /* 0x0000000a0900720c */ /* 0x000fe40003f24070 */
[----:B------:R-:W-:-:S11]  /*14a00*/  ISETP.GE.AND P2, PT, R3, RZ, PT ;  /* 0x000000ff0300720c */ /* 0x000fd60003f46270 */
[----:B------:R-:W-:Y:S02]  /*14a10*/  @!P1 IMAD.IADD R10, R10, 0x1, -R9 ;  /* 0x000000010a0a9824 */ /* 0x000fe400078e0a09 */
[----:B------:R-:W-:Y:S01]  /*14a20*/  @!P1 VIADD R2, R2, 0x1 ;  /* 0x0000000102029836 */ /* 0x000fe20000000000 */
[----:B------:R-:W-:Y:S02]  /*14a30*/  ISETP.NE.AND P1, PT, R8, RZ, PT ;  /* 0x000000ff0800720c */ /* 0x000fe40003f25270 */
[----:B------:R-:W-:-:S13]  /*14a40*/  ISETP.GE.U32.AND P0, PT, R10, R9, PT ;  /* 0x000000090a00720c */ /* 0x000fda0003f06070 */
[----:B------:R-:W-:-:S04]  /*14a50*/  @P0 VIADD R2, R2, 0x1 ;  /* 0x0000000102020836 */ /* 0x000fc80000000000 */
[----:B------:R-:W-:Y:S01]  /*14a60*/  @!P2 IMAD.MOV R2, RZ, RZ, -R2 ;  /* 0x000000ffff02a224 */ /* 0x000fe200078e0a02 */
[----:B------:R-:W-:-:S05]  /*14a70*/  @!P1 LOP3.LUT R2, RZ, R8, RZ, 0x33, !PT ;  /* 0x00000008ff029212 */ /* 0x000fca00078e33ff */
[----:B------:R-:W-:Y:S02]  /*14a80*/  IMAD R9, R7, R2, RZ ;  /* 0x0000000207097224 */ /* 0x000fe400078e02ff */
[----:B------:R-:W-:Y:S02]  /*14a90*/  IMAD.MOV R2, RZ, RZ, -R2 ;  /* 0x000000ffff027224 */ /* 0x000fe400078e0a02 */
[----:B------:R-:W-:Y:S02]  /*14aa0*/  IMAD.MOV R3, RZ, RZ, -R9 ;  /* 0x000000ffff037224 */ /* 0x000fe400078e0a09 */
[----:B------:R-:W-:-:S03]  /*14ab0*/  IMAD R5, R8, R2, R5 ;  /* 0x0000000208057224 */ /* 0x000fc600078e0205 */
[----:B------:R-:W-:-:S04]  /*14ac0*/  VIADDMNMX R4, R3, R4, R7, PT ;  /* 0x0000000403047246 */ /* 0x000fc80003800107 */
[-C--:B------:R-:W-:Y:S02]  /*14ad0*/  IABS R7, R4.reuse ;  /* 0x0000000400077213 */ /* 0x080fe40000000000 */
[----:B------:R-:W-:Y:S02]  /*14ae0*/  IABS R8, R4 ;  /* 0x0000000400087213 */ /* 0x000fe40000000000 */
[----:B------:R-:W0:Y:S03]  /*14af0*/  I2F.RP R10, R7 ;  /* 0x00000007000a7306 */ /* 0x000e260000209400 */
[----:B------:R-:W-:-:S05]  /*14b00*/  IMAD.MOV R8, RZ, RZ, -R8 ;  /* 0x000000ffff087224 */ /* 0x000fca00078e0a08 */
[----:B0-----:R-:W0:Y:S02]  /*14b10*/  MUFU.RCP R10, R10 ;  /* 0x0000000a000a7308 */ /* 0x001e240000001000 */
[----:B0-----:R-:W-:-:S06]  /*14b20*/  VIADD R3, R10, 0xffffffe ;  /* 0x0ffffffe0a037836 */ /* 0x001fcc0000000000 */
[----:B------:R-:W0:Y:S02]  /*14b30*/  F2I.FTZ.U32.TRUNC.NTZ R3, R3 ;  /* 0x0000000300037305 */ /* 0x000e24000021f000 */
[----:B0-----:R-:W-:-:S04]  /*14b40*/  IMAD.MOV R2, RZ, RZ, -R3 ;  /* 0x000000ffff027224 */ /* 0x001fc800078e0a03 */
[----:B------:R-:W-:Y:S02]  /*14b50*/  IMAD R11, R2, R7, RZ ;  /* 0x00000007020b7224 */ /* 0x000fe400078e02ff */
[----:B------:R-:W-:-:S04]  /*14b60*/  IMAD.MOV.U32 R2, RZ, RZ, RZ ;  /* 0x000000ffff027224 */ /* 0x000fc800078e00ff */
[----:B------:R-:W-:Y:S01]  /*14b70*/  IMAD.HI.U32 R2, R3, R11, R2 ;  /* 0x0000000b03027227 */ /* 0x000fe200078e0002 */
[----:B------:R-:W-:Y:S02]  /*14b80*/  IABS R11, R5 ;  /* 0x00000005000b7213 */ /* 0x000fe40000000000 */
[----:B------:R-:W-:Y:S02]  /*14b90*/  LOP3.LUT R3, R5, R4, RZ, 0x3c, !PT ;  /* 0x0000000405037212 */ /* 0x000fe400078e3cff */
[----:B------:R-:W-:Y:S01]  /*14ba0*/  IADD3 R5, R9, 0x1000000, R5 ;  /* 0x0100000009057810 */ /* 0x000fe20007ffe005 */
        /* <DEDUP_REMOVED lines=10> */
[----:B------:R-:W-:Y:S01]  /*14c50*/  @!P1 LOP3.LUT R2, RZ, R4, RZ, 0x33, !PT ;  /* 0x00000004ff029212 */ /* 0x000fe200078e33ff */
[----:B------:R-:W-:-:S04]  /*14c60*/  IMAD.MOV R4, RZ, RZ, -R4 ;  /* 0x000000ffff047224 */ /* 0x000fc800078e0a04 */
[----:B------:R-:W-:-:S05]  /*14c70*/  IMAD R3, R2, R4, R5 ;  /* 0x0000000402037224 */ /* 0x000fca00078e0205 */
[----:B------:R1:W-:Y:S02]  /*14c80*/  STL [R1+0x18], R3 ;  /* 0x0000180301007387 */ /* 0x0003e40000100800 */
.L_x_1173:
[----:B01----:R-:W-:-:S05]  /*14c90*/  LOP3.LUT R3, RZ, R2, RZ, 0x33, !PT ;  /* 0x00000002ff037212 */ /* 0x003fca00078e33ff */
[----:B------:R-:W-:-:S05]  /*14ca0*/  IMAD.IADD R2, R6, 0x1, R3 ;  /* 0x0000000106027824 */ /* 0x000fca00078e0203 */
[----:B------:R1:W-:Y:S01]  /*14cb0*/  STL [R1+0x14], R2 ;  /* 0x0000140201007387 */ /* 0x0003e20000100800 */
[----:B------:R-:W-:Y:S05]  /*14cc0*/  BRA `(.L_x_1174) ;  /* 0x00000000000c7947 */ /* 0x000fea0003800000 */
.L_x_1169:
[----:B------:R0:W-:Y:S04]  /*14cd0*/  STL [R1+0x10], R7 ;  /* 0x0000100701007387 */ /* 0x0001e80000100800 */
[----:B------:R0:W-:Y:S04]  /*14ce0*/  STL [R1+0x14], RZ ;  /* 0x000014ff01007387 */ /* 0x0001e80000100800 */
[----:B------:R0:W-:Y:S02]  /*14cf0*/  STL [R1+0x18], RZ ;  /* 0x000018ff01007387 */ /* 0x0001e40000100800 */
.L_x_1174:
[----:B------:R-:W2:Y:S04]  /*14d00*/  LDL R4, [R1+0x10] ;  /* 0x0000100001047983 */ /* 0x000ea80000100800 */
[----:B------:R-:W2:Y:S04]  /*14d10*/  LDL R5, [R1+0x14] ;  /* 0x0000140001057983 */ /* 0x000ea80000100800 */
[----:B------:R-:W2:Y:S01]  /*14d20*/  LDL R6, [R1+0x18] ;  /* 0x0000180001067983 */ /* 0x000ea20000100800 */
[----:B------:R-:W-:Y:S01]  /*14d30*/  ISETP.NE.AND P0, PT, R0, RZ, PT ;  /* 0x000000ff0000720c */ /* 0x000fe20003f05270 */
[----:B-1----:R-:W-:-:S12]  /*14d40*/  IMAD.U32 R2, RZ, RZ, UR42 ;  /* 0x0000002aff027e24 */ /* 0x002fd8000f8e00ff */
[----:B------:R-:W1:Y:S01]  /*14d50*/  @!P0 S2R R3, SR_CgaCtaId ;  /* 0x0000000000038919 */ /* 0x000e620000008800 */
[----:B------:R-:W-:Y:S01]  /*14d60*/  @!P0 MOV R0, 0x400 ;  /* 0x0000040000008802 */ /* 0x000fe20000000f00 */
[----:B0-----:R-:W-:-:S03]  /*14d70*/  @!P0 IMAD.MOV.U32 R7, RZ, RZ, R2 ;  /* 0x000000ffff078224 */ /* 0x001fc600078e0002 */
[----:B-1----:R-:W-:-:S05]  /*14d80*/  @!P0 LEA R0, R3, R0, 0x18 ;  /* 0x0000000003008211 */ /* 0x002fca00078ec0ff */
[----:B--2---:R0:W-:Y:S01]  /*14d90*/  @!P0 STS.128 [R0+0x228d0], R4 ;  /* 0x0228d00400008388 */ /* 0x0041e20000000c00 */
[----:B------:R-:W-:Y:S06]  /*14da0*/  BAR.ARV 0x5, 0x180 ;  /* 0x0146000000007b1d */ /* 0x000fec0000002000 */
.L_x_1167:
        /* <DEDUP_REMOVED lines=8> */
[----:B------:R-:W1:Y:S01]  /*14e30*/  S2R R8, SR_TID.X ;  /* 0x0000000000087919 */ /* 0x000e620000002100 */
[----:B------:R-:W0:Y:S01]  /*14e40*/  S2UR UR5, SR_CgaCtaId ;  /* 0x00000000000579c3 */ /* 0x000e220000008800 */
[----:B------:R-:W-:Y:S01]  /*14e50*/  UMOV UR4, 0x400 ;  /* 0x0000040000047882 */ /* 0x000fe20000000000 */
[----:B------:R-:W-:Y:S01]  /*14e60*/  IMAD.MOV.U32 R19, RZ, RZ, RZ ;  /* 0x000000ffff137224 */ /* 0x000fe200078e00ff */
[----:B------:R-:W-:Y:S01]  /*14e70*/  ULDC UR40, c[0x0][0xc] ;  /* 0x0000030000287ab9 */ /* 0x000fe20000000800 */
[----:B------:R-:W-:Y:S02]  /*14e80*/  ULOP3.LUT UR39, UR38, 0x1, URZ, 0xfc, !UPT ;  /* 0x0000000126277892 */ /* 0x000fe4000f8efc3f */
[----:B------:R-:W-:Y:S01]  /*14e90*/  ULOP3.LUT UR41, UR38, 0x2, URZ, 0xfc, !UPT ;  /* 0x0000000226297892 */ /* 0x000fe2000f8efc3f */
[----:B------:R-:W-:Y:S01]  /*14ea0*/  ULDC.64 UR44, c[0x0][0x198] ;  /* 0x00006600002c7ab9 */ /* 0x000fe20000000a00 */
[----:B0-----:R-:W-:-:S06]  /*14eb0*/  ULEA UR4, UR5, UR4, 0x18 ;  /* 0x0000000405047291 */ /* 0x001fcc000f8ec03f */
[----:B------:R-:W-:Y:S01]  /*14ec0*/  IMAD.U32 R17, RZ, RZ, UR4 ;  /* 0x00000004ff117e24 */ /* 0x000fe2000f8e00ff */
[C---:B-1----:R-:W-:Y:S01]  /*14ed0*/  LOP3.LUT R6, R8.reuse, 0x7f, RZ, 0xc0, !PT ;  /* 0x0000007f08067812 */ /* 0x042fe200078ec0ff */
[C---:B------:R-:W-:Y:S01]  /*14ee0*/  IMAD.SHL.U32 R2, R8.reuse, 0x80, RZ ;  /* 0x0000008008027824 */ /* 0x040fe200078e00ff */
[----:B------:R-:W-:Y:S02]  /*14ef0*/  R2P PR, R8, 0x6 ;  /* 0x0000000608007804 */ /* 0x000fe40000000000 */
[----:B------:R-:W-:Y:S02]  /*14f00*/  SHF.R.U32.HI R3, RZ, 0x5, R6 ;  /* 0x00000005ff037819 */ /* 0x000fe40000011606 */
[C---:B------:R-:W-:Y:S02]  /*14f10*/  LOP3.LUT R0, R2.reuse, 0x380, RZ, 0xc0, !PT ;  /* 0x0000038002007812 */ /* 0x040fe400078ec0ff */
[----:B------:R-:W-:Y:S02]  /*14f20*/  LOP3.LUT R4, R2, 0x400, RZ, 0xc0, !PT ;  /* 0x0000040002047812 */ /* 0x000fe400078ec0ff */
[----:B------:R-:W-:Y:S01]  /*14f30*/  LOP3.LUT R7, R0, 0x10, R8, 0xf8, !PT ;  /* 0x0000001000077812 */ /* 0x000fe200078ef808 */
[----:B------:R-:W-:-:S02]  /*14f40*/  IMAD R5, R3, 0x10, R0 ;  /* 0x0000001003057824 */ /* 0x000fc400078e0200 */
[----:B------:R-:W-:Y:S02]  /*14f50*/  IMAD.SHL.U32 R0, R8, 0x10, RZ ;  /* 0x0000001008007824 */ /* 0x000fe400078e00ff */
[----:B------:R-:W-:-:S03]  /*14f60*/  IMAD R4, R3, 0x800, R4 ;  /* 0x0000080003047824 */ /* 0x000fc600078e0204 */
[--C-:B------:R-:W-:Y:S02]  /*14f70*/  LOP3.LUT R5, R5, 0x70, R0.reuse, 0x78, !PT ;  /* 0x0000007005057812 */ /* 0x100fe400078e7800 */
[----:B------:R-:W-:Y:S02]  /*14f80*/  LOP3.LUT R7, R7, 0x70, R0, 0x78, !PT ;  /* 0x0000007007077812 */ /* 0x000fe400078e7800 */
[----:B------:R-:W-:Y:S02]  /*14f90*/  LOP3.LUT R9, R5, 0xc00, R2, 0xf8, !PT ;  /* 0x00000c0005097812 */ /* 0x000fe400078ef802 */
[----:B------:R-:W-:Y:S01]  /*14fa0*/  LOP3.LUT R2, R0, 0x40, RZ, 0xc0, !PT ;  /* 0x0000004000027812 */ /* 0x000fe200078ec0ff */
[----:B------:R-:W-:Y:S02]  /*14fb0*/  IMAD.IADD R5, R4, 0x1, R7 ;  /* 0x0000000104057824 */ /* 0x000fe400078e0207 */
[----:B------:R-:W-:Y:S02]  /*14fc0*/  STL [R1+0x28], R9 ;  /* 0x0000280901007387 */ /* 0x000fe40000100800 */
[----:B------:R-:W-:Y:S01]  /*14fd0*/  IMAD R4, R3, 0x200, R2 ;  /* 0x0000020003047824 */ /* 0x000fe200078e0202 */
[----:B------:R-:W-:Y:S01]  /*14fe0*/  LOP3.LUT R2, R0, 0x1b0, RZ, 0xc0, !PT ;  /* 0x000001b000027812 */ /* 0x000fe200078ec0ff */
[----:B------:R-:W-:Y:S01]  /*14ff0*/  IMAD.SHL.U32 R3, R8, 0x2, RZ ;  /* 0x0000000208037824 */ /* 0x000fe200078e00ff */
[----:B------:R0:W-:Y:S04]  /*15000*/  STL [R1+0x24], R5 ;  /* 0x0000240501007387 */ /* 0x0001e80000100800 */
[----:B------:R-:W-:Y:S01]  /*15010*/  LOP3.LUT R2, R2, 0x30, R3, 0x78, !PT ;  /* 0x0000003002027812 */ /* 0x000fe200078e7803 */
[----:B------:R-:W-:-:S03]  /*15020*/  IMAD.MOV.U32 R3, RZ, RZ, 0x20 ;  /* 0x00000020ff037424 */ /* 0x000fc600078e00ff */
[----:B------:R-:W-:Y:S02]  /*15030*/  IADD3 R2, R17, R4, R2 ;  /* 0x0000000411027210 */ /* 0x000fe40007ffe002 */
[----:B------:R-:W-:Y:S01]  /*15040*/  LOP3.LUT R4, R0, 0x30, RZ, 0xc0, !PT ;  /* 0x0000003000047812 */ /* 0x000fe200078ec0ff */
[----:B------:R-:W-:Y:S01]  /*15050*/  IMAD.MOV.U32 R0, RZ, RZ, 0x40 ;  /* 0x00000040ff007424 */ /* 0x000fe200078e00ff */
[----:B------:R-:W-:Y:S01]  /*15060*/  SEL R3, R3, 0xffffffe0, !P1 ;  /* 0xffffffe003037807 */ /* 0x000fe20004800000 */
[----:B------:R1:W-:Y:S01]  /*15070*/  STL [R1+0x2c], R2 ;  /* 0x00002c0201007387 */ /* 0x0003e20000100800 */
[----:B0-----:R-:W-:Y:S02]  /*15080*/  SHF.R.U32.HI R5, RZ, 0x2, R6 ;  /* 0x00000002ff057819 */ /* 0x001fe40000011606 */
[----:B------:R-:W-:-:S05]  /*15090*/  SEL R0, R0, 0xffffffc0, !P2 ;  /* 0xffffffc000007807 */ /* 0x000fca0005000000 */
[----:B------:R0:W-:Y:S01]  /*150a0*/  STL [R1+0xc], R0 ;  /* 0x00000c0001007387 */ /* 0x0001e20000100800 */
[----:B-1----:R-:W-:-:S03]  /*150b0*/  IMAD.SHL.U32 R2, R8, 0x20, RZ ;  /* 0x0000002008027824 */ /* 0x002fc600078e00ff */
[----:B------:R-:W-:Y:S02]  /*150c0*/  STL [R1+0x8], R3 ;  /* 0x0000080301007387 */ /* 0x000fe40000100800 */
[----:B------:R-:W-:Y:S02]  /*150d0*/  LOP3.LUT R2, R5, 0x60, R2, 0xf8, !PT ;  /* 0x0000006005027812 */ /* 0x000fe400078ef802 */
[----:B------:R-:W-:Y:S01]  /*150e0*/  STL [R1+0x38], RZ ;  /* 0x000038ff01007387 */ /* 0x000fe20000100800 */
[----:B------:R-:W-:Y:S01]  /*150f0*/  LOP3.LUT R2, R4, 0x40, RZ, 0xfc, !PT ;  /* 0x0000004004027812 */ /* 0x000fe200078efcff */
[----:B0-----:R-:W-:-:S05]  /*15100*/  IMAD.MOV.U32 R0, RZ, RZ, 0x1 ;  /* 0x00000001ff007424 */ /* 0x001fca00078e00ff */
[----:B------:R0:W-:Y:S02]  /*15110*/  STL [R1], R0 ;  /* 0x0000000001007387 */ /* 0x0001e40000100800 */
[----:B0-----:R-:W-:-:S07]  /*15120*/  LOP3.LUT R0, R4, 0x80, RZ, 0xfc, !PT ;  /* 0x0000008004007812 */ /* 0x001fce00078efcff */
.L_x_1253:
[----:B------:R-:W-:Y:S01]  /*15130*/  ULDC.64 UR4, c[0x0][0xa28] ;  /* 0x00028a0000047ab9 */ /* 0x000fe20000000a00 */
[----:B------:R-:W-:Y:S01]  /*15140*/  ULDC.64 UR8, c[0x0][0xa00] ;  /* 0x0002800000087ab9 */ /* 0x000fe20000000a00 */
[----:B------:R-:W-:Y:S01]  /*15150*/  UISETP.NE.U32.AND UP0, UPT, UR4, URZ, UPT ;  /* 0x0000003f0400728c */ /* 0x000fe2000bf05070 */
[----:B------:R-:W-:Y:S01]  /*15160*/  ISETP.NE.U32.AND P0, PT, RZ, UR8, PT ;  /* 0x00000008ff007c0c */ /* 0x000fe2000bf05070 */
[----:B------:R-:W-:Y:S01]  /*15170*/  ULDC.64 UR6, c[0x0][0xa00] ;  /* 0x0002800000067ab9 */ /* 0x000fe20000000a00 */
[----:B------:R-:W-:Y:S01]  /*15180*/  IMAD.MOV.U32 R0, RZ, RZ, RZ ;  /* 0x000000ffff007224 */ /* 0x000fe200078e00ff */
[----:B------:R-:W-:Y:S01]  /*15190*/  UISETP.NE.AND.EX UP0, UPT, UR5, URZ, UPT, UP0 ;  /* 0x0000003f0500728c */ /* 0x000fe2000bf05300 */
[----:B------:R-:W-:Y:S01]  /*151a0*/  ISETP.NE.AND.EX P0, PT, RZ, UR9, PT, P0 ;  /* 0x00000009ff007c0c */ /* 0x000fe2000bf05300 */
[----:B------:R-:W-:Y:S01]  /*151b0*/  UIMAD.WIDE UR6, UR42, 0x4, UR6 ;  /* 0x000000042a0678a5 */ /* 0x000fe2000f8e0206 */
[----:B0-----:R-:W2:Y:S01]  /*151c0*/  LDL.LU R7, [R1+0x18] ;  /* 0x0000180001077983 */ /* 0x001ea20000300800 */
[----:B------:R-:W-:Y:S01]  /*151d0*/  ULDC.64 UR10, c[0x0][0xa18] ;  /* 0x00028600000a7ab9 */ /* 0x000fe20000000a00 */
[----:B-1----:R-:W0:Y:S01]  /*151e0*/  LDC R6, c[0x0][0x288] ;  /* 0x0000a200ff067b82 */ /* 0x002e220000000800 */
[----:B------:R-:W-:Y:S01]  /*151f0*/  PLOP3.LUT P1, PT, PT, PT, UP0, 0x80, 0x0 ;  /* 0x000000000000781c */ /* 0x000fe20003f2f008 */
[----:B------:R-:W-:Y:S01]  /*15200*/  ULDC.64 UR8, c[0x0][0xa08] ;  /* 0x0002820000087ab9 */ /* 0x000fe20000000a00 */
[----:B---3--:R-:W-:-:S02]  /*15210*/  IMAD.U32 R2, RZ, RZ, UR6 ;  /* 0x00000006ff027e24 */ /* 0x008fc4000f8e00ff */
[----:B------:R-:W-:Y:S01]  /*15220*/  IMAD.U32 R3, RZ, RZ, UR7 ;  /* 0x00000007ff037e24 */ /* 0x000fe2000f8e00ff */
[----:B------:R-:W-:Y:S02]  /*15230*/  @UP0 ULDC.64 UR4, c[0x0][0xa28] ;  /* 0x00028a0000040ab9 */ /* 0x000fe40000000a00 */
[----:B------:R-:W-:Y:S02]  /*15240*/  @UP0 UIMAD.WIDE UR4, UR42, 0x4, UR4 ;  /* 0x000000042a0408a5 */ /* 0x000fe4000f8e0204 */
[----:B------:R1:W3:Y:S01]  /*15250*/  @P0 LDG.E R5, desc[UR52][R2.64] ;  /* 0x0000003402050981 */ /* 0x0002e2000c1e1900 */
[----:B------:R-:W-:-:S04]  /*15260*/  UISETP.NE.U32.AND UP0, UPT, UR10, URZ, UPT ;  /* 0x0000003f0a00728c */ /* 0x000fc8000bf05070 */
[----:B------:R-:W-:Y:S01]  /*15270*/  UISETP.NE.AND.EX UP0, UPT, UR11, URZ, UPT, UP0 ;  /* 0x0000003f0b00728c */ /* 0x000fe2000bf05300 */
[----:B-1----:R-:W-:Y:S02]  /*15280*/  IMAD.U32 R2, RZ, RZ, UR4 ;  /* 0x00000004ff027e24 */ /* 0x002fe4000f8e00ff */
[----:B------:R-:W-:Y:S01]  /*15290*/  IMAD.U32 R3, RZ, RZ, UR5 ;  /* 0x00000005ff037e24 */ /* 0x000fe2000f8e00ff */
[----:B------:R-:W-:-:S04]  /*152a0*/  ULDC.64 UR4, c[0x0][0xa08] ;  /* 0x0002820000047ab9 */ /* 0x000fc80000000a00 */
[----:B------:R1:W5:Y:S01]  /*152b0*/  @P1 LDG.E R0, desc[UR52][R2.64] ;  /* 0x0000003402001981 */ /* 0x000362000c1e1900 */
[----:B------:R-:W-:Y:S01]  /*152c0*/  ISETP.NE.U32.AND P1, PT, RZ, UR4, PT ;  /* 0x00000004ff007c0c */ /* 0x000fe2000bf25070 */
[----:B------:R-:W-:Y:S01]  /*152d0*/  UIMAD.WIDE UR8, UR42, 0x4, UR8 ;  /* 0x000000042a0878a5 */ /* 0x000fe2000f8e0208 */
[----:B------:R-:W-:Y:S02]  /*152e0*/  IMAD.MOV.U32 R4, RZ, RZ, RZ ;  /* 0x000000ffff047224 */ /* 0x000fe400078e00ff */
[----:B------:R-:W-:Y:S01]  /*152f0*/  ISETP.NE.AND.EX P1, PT, RZ, UR5, PT, P1 ;  /* 0x00000005ff007c0c */ /* 0x000fe2000bf25310 */
[----:B------:R-:W-:Y:S01]  /*15300*/  @UP0 ULDC.64 UR4, c[0x0][0xa18] ;  /* 0x0002860000040ab9 */ /* 0x000fe20000000a00 */
[----:B------:R-:W-:Y:S01]  /*15310*/  PLOP3.LUT P4, PT, PT, PT, UP0, 0x80, 0x0 ;  /* 0x000000000000781c */ /* 0x000fe20003f8f008 */
[----:B------:R-:W-:Y:S01]  /*15320*/  @UP0 UIMAD.WIDE UR4, UR42, 0x4, UR4 ;  /* 0x000000042a0408a5 */ /* 0x000fe2000f8e0204 */
[----:B-1----:R-:W-:Y:S02]  /*15330*/  IMAD.U32 R2, RZ, RZ, UR8 ;  /* 0x00000008ff027e24 */ /* 0x002fe4000f8e00ff */
[----:B------:R-:W-:-:S07]  /*15340*/  IMAD.U32 R3, RZ, RZ, UR9 ;  /* 0x00000009ff037e24 */ /* 0x000fce000f8e00ff */
[----:B------:R1:W5:Y:S02]  /*15350*/  @P1 LDG.E R4, desc[UR52][R2.64] ;  /* 0x0000003402041981 */ /* 0x000364000c1e1900 */
[----:B-1----:R-:W-:Y:S02]  /*15360*/  IMAD.U32 R2, RZ, RZ, UR4 ;  /* 0x00000004ff027e24 */ /* 0x002fe4000f8e00ff */
[----:B------:R-:W-:Y:S01]  /*15370*/  IMAD.U32 R3, RZ, RZ, UR5 ;  /* 0x00000005ff037e24 */ /* 0x000fe2000f8e00ff */
[----:B------:R-:W-:Y:S01]  /*15380*/  UMOV UR43, URZ ;  /* 0x0000003f002b7c82 */ /* 0x000fe20008000000 */
[----:B------:R-:W-:-:S03]  /*15390*/  ULDC.64 UR4, c[0x0][0xa20] ;  /* 0x0002880000047ab9 */ /* 0x000fc60000000a00 */
[----:B0-----:R0:W4:Y:S01]  /*153a0*/  @P4 LDG.E R6, desc[UR52][R2.64] ;  /* 0x0000003402064981 */ /* 0x001122000c1e1900 */
[----:B------:R-:W-:-:S04]  /*153b0*/  ISETP.NE.U32.AND P3, PT, RZ, UR4, PT ;  /* 0x00000004ff007c0c */ /* 0x000fc8000bf65070 */
[----:B------:R-:W-:Y:S01]  /*153c0*/  ISETP.NE.AND.EX P3, PT, RZ, UR5, PT, P3 ;  /* 0x00000005ff007c0c */ /* 0x000fe2000bf65330 */
[----:B0-----:R-:W0:Y:S02]  /*153d0*/  LDC.64 R2, c[0x0][0x418] ;  /* 0x00010600ff027b82 */ /* 0x001e240000000a00 */
[----:B0-----:R-:W-:-:S04]  /*153e0*/  ISETP.NE.U32.AND P2, PT, R2, RZ, PT ;  /* 0x000000ff0200720c */ /* 0x001fc80003f45070 */
[----:B------:R-:W-:Y:S02]  /*153f0*/  ISETP.NE.AND.EX P2, PT, R3, RZ, PT, P2 ;  /* 0x000000ff0300720c */ /* 0x000fe40003f45320 */
[C---:B--2---:R-:W-:Y:S02]  /*15400*/  R2UR UR36, R7.reuse ;  /* 0x00000000072472ca */ /* 0x044fe400000e0000 */
[C---:B------:R-:W-:Y:S02]  /*15410*/  LOP3.LUT R2, R7.reuse, 0xff000000, RZ, 0xc0, !PT ;  /* 0xff00000007027812 */ /* 0x040fe400078ec0ff */
[----:B------:R-:W-:Y:S02]  /*15420*/  LOP3.LUT R7, R7, 0xff0000, RZ, 0xc0, !PT ;  /* 0x00ff000007077812 */ /* 0x000fe400078ec0ff */
[----:B------:R-:W-:-:S04]  /*15430*/  SHF.R.U32.HI R2, RZ, 0x8, R2 ;  /* 0x00000008ff027819 */ /* 0x000fc80000011602 */
[----:B------:R-:W-:Y:S02]  /*15440*/  LEA.HI R7, R7, R2, RZ, 0x10 ;  /* 0x0000000207077211 */ /* 0x000fe400078f80ff */
[----:B---3--:R-:W-:Y:S01]  /*15450*/  @P0 R2UR UR43, R5 ;  /* 0x00000000052b02ca */ /* 0x008fe200000e0000 */
[----:B------:R-:W-:Y:S01]  /*15460*/  ULOP3.LUT UR36, UR36, 0xffff, URZ, 0xc0, !UPT ;  /* 0x0000ffff24247892 */ /* 0x000fe2000f8ec03f */
[----:B------:R-:W0:Y:S02]  /*15470*/  LDC R5, c[0x0][0x424] ;  /* 0x00010900ff057b82 */ /* 0x000e240000000800 */
[----:B0-----:R-:W-:Y:S01]  /*15480*/  SEL R5, R5, 0x1, P2 ;  /* 0x0000000105057807 */ /* 0x001fe20001000000 */
[----:B----4-:R0:W-:Y:S01]  /*15490*/  STL [R1+0x30], R6 ;  /* 0x0000300601007387 */ /* 0x0101e20000100800 */
[----:B------:R-:W-:-:S04]  /*154a0*/  IMAD.MOV.U32 R9, RZ, RZ, R6 ;  /* 0x000000ffff097224 */ /* 0x000fc800078e0006 */
[----:B0-----:R-:W0:Y:S02]  /*154b0*/  LDC R6, c[0x0][0x2f0] ;  /* 0x0000bc00ff067b82 */ /* 0x001e240000000800 */
[----:B0-----:R-:W-:Y:S01]  /*154c0*/  IMAD R5, R5, R6, RZ ;  /* 0x0000000605057224 */ /* 0x001fe200078e02ff */
[----:B------:R-:W-:Y:S06]  /*154d0*/  @P4 BRA `(.L_x_1176) ;  /* 0x00000000001c4947 */ /* 0x000fec0003800000 */
[----:B------:R-:W-:Y:S05]  /*154e0*/  @!P0 BRA `(.L_x_1176) ;  /* 0x0000000000188947 */ /* 0x000fea0003800000 */
[----:B------:R-:W-:Y:S02]  /*154f0*/  IMAD.U32 R2, RZ, RZ, UR6 ;  /* 0x00000006ff027e24 */ /* 0x000fe4000f8e00ff */
[----:B------:R-:W-:-:S05]  /*15500*/  IMAD.U32 R3, RZ, RZ, UR7 ;  /* 0x00000007ff037e24 */ /* 0x000fca000f8e00ff */
[----:B------:R-:W2:Y:S04]  /*15510*/  LDG.E R6, desc[UR52][R2.64] ;  /* 0x0000003402067981 */ /* 0x000ea8000c1e1900 */
[----:B------:R-:W2:Y:S02]  /*15520*/  LDG.E R2, desc[UR52][R2.64+0x4] ;  /* 0x0000043402027981 */ /* 0x000ea4000c1e1900 */
[----:B--2---:R-:W-:-:S05]  /*15530*/  IMAD.IADD R9, R2, 0x1, -R6 ;  /* 0x0000000102097824 */ /* 0x004fca00078e0a06 */
[----:B------:R0:W-:Y:S02]  /*15540*/  STL [R1+0x30], R9 ;  /* 0x0000300901007387 */ /* 0x0001e40000100800 */
.L_x_1176:
[----:B-----5:R-:W-:-:S05]  /*15550*/  IMAD.IADD R2, R4, 0x1, R0 ;  /* 0x0000000104027824 */ /* 0x020fca00078e0200 */
[----:B------:R1:W-:Y:S01]  /*15560*/  STL [R1+0x1c], R2 ;  /* 0x00001c0201007387 */ /* 0x0003e20000100800 */
[----:B------:R-:W-:Y:S05]  /*15570*/  @!P3 BRA `(.L_x_1177) ;  /* 0x000000000018b947 */ /* 0x000fea0003800000 */
[----:B------:R-:W-:Y:S02]  /*15580*/  ULDC.64 UR4, c[0x0][0xa20] ;  /* 0x0002880000047ab9 */ /* 0x000fe40000000a00 */
[----:B------:R-:W-:-:S06]  /*15590*/  UIMAD.WIDE UR4, UR42, 0x4, UR4 ;  /* 0x000000042a0478a5 */ /* 0x000fcc000f8e0204 */
[----:B-1----:R-:W-:Y:S02]  /*155a0*/  IMAD.U32 R2, RZ, RZ, UR4 ;  /* 0x00000004ff027e24 */ /* 0x002fe4000f8e00ff */
[----:B------:R-:W-:-:S05]  /*155b0*/  IMAD.U32 R3, RZ, RZ, UR5 ;  /* 0x00000005ff037e24 */ /* 0x000fca000f8e00ff */
[----:B------:R1:W5:Y:S01]  /*155c0*/  LDG.E R5, desc[UR52][R2.64] ;  /* 0x0000003402057981 */ /* 0x000362000c1e1900 */
[----:B------:R-:W-:Y:S05]  /*155d0*/  BRA `(.L_x_1178) ;  /* 0x0000000000187947 */ /* 0x000fea0003800000 */
.L_x_1177:
[----:B------:R-:W-:Y:S05]  /*155e0*/  @!P1 BRA `(.L_x_1178) ;  /* 0x0000000000149947 */ /* 0x000fea0003800000 */
[----:B-1----:R-:W-:Y:S02]  /*155f0*/  IMAD.U32 R2, RZ, RZ, UR8 ;  /* 0x00000008ff027e24 */ /* 0x002fe4000f8e00ff */
[----:B------:R-:W-:-:S05]  /*15600*/  IMAD.U32 R3, RZ, RZ, UR9 ;  /* 0x00000009ff037e24 */ /* 0x000fca000f8e00ff */
[----:B------:R-:W2:Y:S04]  /*15610*/  LDG.E R5, desc[UR52][R2.64] ;  /* 0x0000003402057981 */ /* 0x000ea8000c1e1900 */
[----:B------:R-:W2:Y:S02]  /*15620*/  LDG.E R2, desc[UR52][R2.64+0x4] ;  /* 0x0000043402027981 */ /* 0x000ea4000c1e1900 */
[----:B--2---:R-:W-:-:S07]  /*15630*/  IMAD.IADD R5, R2, 0x1, -R5 ;  /* 0x0000000102057824 */ /* 0x004fce00078e0a05 */
.L_x_1178:
[----:B------:R-:W2:Y:S01]  /*15640*/  LDL.LU R4, [R1+0x14] ;  /* 0x0000140001047983 */ /* 0x000ea20000300800 */
[----:B-1----:R-:W1:Y:S01]  /*15650*/  LDC R2, c[0x0][0x448] ;  /* 0x00011200ff027b82 */ /* 0x002e620000000800 */
[----:B-----5:R-:W-:Y:S01]  /*15660*/  IMAD.IADD R0, R5, 0x1, -R0 ;  /* 0x0000000105007824 */ /* 0x020fe200078e0a00 */
[----:B-1----:R-:W-:-:S13]  /*15670*/  ISETP.NE.AND P1, PT, R2, 0x1, PT ;  /* 0x000000010200780c */ /* 0x002fda0003f25270 */
[----:B------:R-:W1:Y:S08]  /*15680*/  @P1 LDC R3, c[0x0][0x44c] ;  /* 0x00011300ff031b82 */ /* 0x000e700000000800 */
[----:B------:R-:W3:Y:S01]  /*15690*/  @P1 LDC R2, c[0x0][0x450] ;  /* 0x00011400ff021b82 */ /* 0x000ee20000000800 */
[----:B--2---:R-:W-:-:S04]  /*156a0*/  IMAD.SHL.U32 R18, R4, 0x80, RZ ;  /* 0x0000008004127824 */ /* 0x004fc800078e00ff */
[----:B------:R-:W-:-:S04]  /*156b0*/  VIADD R4, R18, 0x7f ;  /* 0x0000007f12047836 */ /* 0x000fc80000000000 */
[----:B-1----:R-:W-:-:S04]  /*156c0*/  @P1 IMAD.HI.U32 R3, R4, R3, RZ ;  /* 0x0000000304031227 */ /* 0x002fc800078e00ff */
[----:B------:R-:W-:Y:S01]  /*156d0*/  IMAD.MOV.U32 R6, RZ, RZ, R4 ;  /* 0x000000ffff067224 */ /* 0x000fe200078e0004 */
[----:B---3--:R-:W-:Y:S02]  /*156e0*/  @P1 SHF.R.U32.HI R6, RZ, R2, R3 ;  /* 0x00000002ff061219 */ /* 0x008fe40000011603 */
[----:B------:R-:W-:-:S05]  /*156f0*/  IADD3 R2, R0, 0x1, -R9 ;  /* 0x0000000100027810 */ /* 0x000fca0007ffe809 */
[----:B------:R-:W-:Y:S02]  /*15700*/  IMAD.IADD R6, R2, 0x1, R6 ;  /* 0x0000000102067824 */ /* 0x000fe400078e0206 */
[----:B------:R-:W1:Y:S02]  /*15710*/  LDC.64 R2, c[0x0][0x9e0] ;  /* 0x00027800ff027b82 */ /* 0x000e640000000a00 */
[----:B-1----:R-:W-:Y:S01]  /*15720*/  ISETP.GE.AND P2, PT, R3, 0x1, PT ;  /* 0x000000010300780c */ /* 0x002fe20003f46270 */
[----:B------:R-:W-:-:S12]  /*15730*/  IMAD.IADD R2, R6, 0x1, R2 ;  /* 0x0000000106027824 */ /* 0x000fd800078e0202 */
[----:B------:R-:W-:Y:S05]  /*15740*/  @!P2 BRA `(.L_x_1179) ;  /* 0x000000000040a947 */ /* 0x000fea0003800000 */
[C---:B------:R-:W-:Y:S01]  /*15750*/  ISETP.GT.AND P0, PT, R6.reuse, RZ, PT ;  /* 0x000000ff0600720c */ /* 0x040fe20003f04270 */
[----:B------:R-:W-:-:S12]  /*15760*/  VIADD R8, R6, 0xffffffff ;  /* 0xffffffff06087836 */ /* 0x000fd80000000000 */
[----:B------:R-:W-:Y:S05]  /*15770*/  @P0 BRA `(.L_x_1180) ;  /* 0x00000000001c0947 */ /* 0x000fea0003800000 */
[----:B------:R-:W-:Y:S01]  /*15780*/  ISETP.NE.AND P0, PT, R3, 0x1, PT ;  /* 0x000000010300780c */ /* 0x000fe20003f05270 */
[----:B------:R-:W-:-:S12]  /*15790*/  IMAD.MOV R6, RZ, RZ, -R6 ;  /* 0x000000ffff067224 */ /* 0x000fd800078e0a06 */
[----:B------:R-:W1:Y:S02]  /*157a0*/  @P0 LDC.64 R4, c[0x0][0x9e8] ;  /* 0x00027a00ff040b82 */ /* 0x000e640000000a00 */
[----:B-1----:R-:W-:-:S05]  /*157b0*/  @P0 IMAD.HI.U32 R4, R6, R4, RZ ;  /* 0x0000000406040227 */ /* 0x002fca00078e00ff */
[----:B------:R-:W-:-:S04]  /*157c0*/  @P0 SHF.R.U32.HI R6, RZ, R5, R4 ;  /* 0x00000005ff060219 */ /* 0x000fc80000011604 */
[----:B------:R-:W-:Y:S01]  /*157d0*/  LOP3.LUT R8, RZ, R6, RZ, 0x33, !PT ;  /* 0x00000006ff087212 */ /* 0x000fe200078e33ff */
[----:B------:R-:W-:Y:S06]  /*157e0*/  BRA `(.L_x_1181) ;  /* 0x0000000000107947 */ /* 0x000fec0003800000 */
.L_x_1180:
[----:B------:R-:W-:-:S13]  /*157f0*/  ISETP.NE.AND P0, PT, R3, 0x1, PT ;  /* 0x000000010300780c */ /* 0x000fda0003f05270 */
[----:B------:R-:W1:Y:S02]  /*15800*/  @P0 LDC.64 R4, c[0x0][0x9e8] ;  /* 0x00027a00ff040b82 */ /* 0x000e640000000a00 */
[----:B-1----:R-:W-:-:S05]  /*15810*/  @P0 IMAD.HI.U32 R4, R8, R4, RZ ;  /* 0x0000000408040227 */ /* 0x002fca00078e00ff */
[----:B------:R-:W-:-:S07]  /*15820*/  @P0 SHF.R.U32.HI R8, RZ, R5, R4 ;  /* 0x00000005ff080219 */ /* 0x000fce0000011604 */
.L_x_1181:
[----:B------:R-:W-:-:S05]  /*15830*/  IMAD R8, R8, R3, R3 ;  /* 0x0000000308087224 */ /* 0x000fca00078e0203 */
[----:B------:R-:W-:-:S07]  /*15840*/  VIMNMX R2, R2, R8, PT ;  /* 0x0000000802027248 */ /* 0x000fce0003fe0100 */
.L_x_1179:
[----:B------:R-:W1:Y:S01]  /*15850*/  @P1 LDC R4, c[0x0][0x44c] ;  /* 0x00011300ff041b82 */ /* 0x000e620000000800 */
[----:B------:R-:W-:Y:S01]  /*15860*/  IMAD.MOV.U32 R5, RZ, RZ, R18 ;  /* 0x000000ffff057224 */ /* 0x000fe200078e0012 */
[----:B------:R-:W-:Y:S01]  /*15870*/  ULDC UR4, c[0x0][0x9dc] ;  /* 0x0002770000047ab9 */ /* 0x000fe20000000800 */
[----:B------:R-:W-:-:S05]  /*15880*/  VIADD R2, R2, 0x7f ;  /* 0x0000007f02027836 */ /* 0x000fca0000000000 */
[----:B------:R-:W2:Y:S01]  /*15890*/  @P1 LDC R6, c[0x0][0x450] ;  /* 0x00011400ff061b82 */ /* 0x000ea20000000800 */
[----:B-1----:R-:W-:-:S05]  /*158a0*/  @P1 IMAD.HI.U32 R4, R18, R4, RZ ;  /* 0x0000000412041227 */ /* 0x002fca00078e00ff */
[----:B--2---:R-:W-:Y:S02]  /*158b0*/  @P1 SHF.R.U32.HI R5, RZ, R6, R4 ;  /* 0x00000006ff051219 */ /* 0x004fe40000011604 */
[----:B------:R-:W-:Y:S02]  /*158c0*/  SHF.R.S32.HI R4, RZ, 0x1f, R2 ;  /* 0x0000001fff047819 */ /* 0x000fe40000011402 */
[----:B------:R-:W-:Y:S01]  /*158d0*/  IADD3 R6, R5, R0, -R9 ;  /* 0x0000000005067210 */ /* 0x000fe20007ffe809 */
[----:B------:R-:W-:Y:S01]  /*158e0*/  VIADD R0, R0, 0x7f ;  /* 0x0000007f00007836 */ /* 0x000fe20000000000 */
[----:B------:R-:W-:-:S04]  /*158f0*/  LEA.HI R4, R4, R2, RZ, 0x7 ;  /* 0x0000000204047211 */ /* 0x000fc800078f38ff */
[----:B------:R-:W-:-:S04]  /*15900*/  SHF.R.S32.HI R2, RZ, 0x1f, R0 ;  /* 0x0000001fff027819 */ /* 0x000fc80000011400 */
[----:B------:R-:W-:Y:S02]  /*15910*/  LEA.HI R2, R2, R0, RZ, 0x7 ;  /* 0x0000000002027211 */ /* 0x000fe400078f38ff */
[----:B------:R-:W-:Y:S02]  /*15920*/  SHF.R.S32.HI R0, RZ, 0x7, R4 ;  /* 0x00000007ff007819 */ /* 0x000fe40000011404 */
[----:B------:R-:W-:-:S04]  /*15930*/  SHF.R.S32.HI R2, RZ, 0x7, R2 ;  /* 0x00000007ff027819 */ /* 0x000fc80000011402 */
[----:B------:R-:W-:Y:S01]  /*15940*/  VIMNMX R0, R2, R0, PT ;  /* 0x0000000002007248 */ /* 0x000fe20003fe0100 */
[----:B------:R-:W-:Y:S01]  /*15950*/  VIADD R2, R6, -UR4 ;  /* 0x8000000406027c36 */ /* 0x000fe20008000000 */
[----:B------:R-:W-:Y:S06]  /*15960*/  @!P2 BRA `(.L_x_1182) ;  /* 0x00000000003ca947 */ /* 0x000fec0003800000 */
[----:B------:R-:W-:-:S13]  /*15970*/  ISETP.GT.AND P0, PT, R6, -0x1, PT ;  /* 0xffffffff0600780c */ /* 0x000fda0003f04270 */
[----:B------:R-:W-:Y:S05]  /*15980*/  @P0 BRA `(.L_x_1183) ;  /* 0x00000000001c0947 */ /* 0x000fea0003800000 */
[----:B------:R-:W-:Y:S02]  /*15990*/  ISETP.NE.AND P0, PT, R3, 0x1, PT ;  /* 0x000000010300780c */ /* 0x000fe40003f05270 */
[----:B------:R-:W-:-:S11]  /*159a0*/  LOP3.LUT R6, RZ, R6, RZ, 0x33, !PT ;  /* 0x00000006ff067212 */ /* 0x000fd600078e33ff */
[----:B------:R-:W1:Y:S02]  /*159b0*/  @P0 LDC.64 R4, c[0x0][0x9e8] ;  /* 0x00027a00ff040b82 */ /* 0x000e640000000a00 */
[----:B-1----:R-:W-:-:S05]  /*159c0*/  @P0 IMAD.HI.U32 R4, R6, R4, RZ ;  /* 0x0000000406040227 */ /* 0x002fca00078e00ff */
[----:B------:R-:W-:-:S04]  /*159d0*/  @P0 SHF.R.U32.HI R6, RZ, R5, R4 ;  /* 0x00000005ff060219 */ /* 0x000fc80000011604 */
[----:B------:R-:W-:Y:S01]  /*159e0*/  LOP3.LUT R6, RZ, R6, RZ, 0x33, !PT ;  /* 0x00000006ff067212 */ /* 0x000fe200078e33ff */
[----:B------:R-:W-:Y:S06]  /*159f0*/  BRA `(.L_x_1184) ;  /* 0x0000000000107947 */ /* 0x000fec0003800000 */
.L_x_1183:
[----:B------:R-:W-:-:S13]  /*15a00*/  ISETP.NE.AND P0, PT, R3, 0x1, PT ;  /* 0x000000010300780c */ /* 0x000fda0003f05270 */
[----:B------:R-:W1:Y:S02]  /*15a10*/  @P0 LDC.64 R4, c[0x0][0x9e8] ;  /* 0x00027a00ff040b82 */ /* 0x000e640000000a00 */
[----:B-1----:R-:W-:-:S05]  /*15a20*/  @P0 IMAD.HI.U32 R4, R6, R4, RZ ;  /* 0x0000000406040227 */ /* 0x002fca00078e00ff */
[----:B------:R-:W-:-:S07]  /*15a30*/  @P0 SHF.R.U32.HI R6, RZ, R5, R4 ;  /* 0x00000005ff060219 */ /* 0x000fce0000011604 */
.L_x_1184:
[----:B------:R-:W-:-:S05]  /*15a40*/  IMAD R3, R6, R3, RZ ;  /* 0x0000000306037224 */ /* 0x000fca00078e02ff */
[----:B------:R-:W-:-:S07]  /*15a50*/  VIMNMX R2, R2, R3, !PT ;  /* 0x0000000302027248 */ /* 0x000fce0007fe0100 */
.L_x_1182:
[----:B------:R-:W-:Y:S02]  /*15a60*/  SHF.R.U32.HI R5, RZ, 0x10, R7 ;  /* 0x00000010ff057819 */ /* 0x000fe40000011607 */
[----:B------:R-:W-:Y:S02]  /*15a70*/  SHF.R.S32.HI R3, RZ, 0x1f, R2 ;  /* 0x0000001fff037819 */ /* 0x000fe40000011402 */
[----:B------:R-:W-:Y:S02]  /*15a80*/  ISETP.NE.AND P0, PT, R5, RZ, PT ;  /* 0x000000ff0500720c */ /* 0x000fe40003f05270 */
[----:B------:R-:W-:Y:S01]  /*15a90*/  LEA.HI R3, R3, R2, RZ, 0x7 ;  /* 0x0000000203037211 */ /* 0x000fe200078f38ff */
[----:B------:R-:W-:-:S03]  /*15aa0*/  IMAD.MOV.U32 R2, RZ, RZ, RZ ;  /* 0x000000ffff027224 */ /* 0x000fc600078e00ff */
[----:B------:R-:W-:-:S04]  /*15ab0*/  SHF.R.S32.HI R3, RZ, 0x7, R3 ;  /* 0x00000007ff037819 */ /* 0x000fc80000011403 */
[----:B------:R-:W-:-:S03]  /*15ac0*/  VIMNMX R4, RZ, R3, !PT ;  /* 0x00000003ff047248 */ /* 0x000fc60007fe0100 */
[----:B------:R-:W1:Y:S01]  /*15ad0*/  @!P0 LDC R5, c[0x0][0x9f0] ;  /* 0x00027c00ff058b82 */ /* 0x000e620000000800 */
[----:B------:R-:W-:-:S13]  /*15ae0*/  ISETP.GT.AND P1, PT, R0, R4, PT ;  /* 0x000000040000720c */ /* 0x000fda0003f24270 */
[----:B------:R-:W-:Y:S05]  /*15af0*/  @!P1 BRA `(.L_x_1185) ;  /* 0x0000000000689947 */ /* 0x000fea0003800000 */
[-C--:B-1----:R-:W-:Y:S02]  /*15b00*/  IABS R6, R5.reuse ;  /* 0x0000000500067213 */ /* 0x082fe40000000000 */
[----:B0-----:R-:W-:Y:S02]  /*15b10*/  IABS R9, R5 ;  /* 0x0000000500097213 */ /* 0x001fe40000000000 */
        /* <DEDUP_REMOVED lines=9> */
[----:B------:R-:W-:-:S05]  /*15bb0*/  IADD3 R8, R5, -0x1, R0 ;  /* 0xffffffff05087810 */ /* 0x000fca0007ffe000 */
[----:B------:R-:W-:-:S05]  /*15bc0*/  IMAD.IADD R8, R8, 0x1, -R4 ;  /* 0x0000000108087824 */ /* 0x000fca00078e0a04 */
[----:B------:R-:W-:Y:S02]  /*15bd0*/  IABS R3, R8 ;  /* 0x0000000800037213 */ /* 0x000fe40000000000 */
[----:B------:R-:W-:-:S03]  /*15be0*/  LOP3.LUT R8, R8, R5, RZ, 0x3c, !PT ;  /* 0x0000000508087212 */ /* 0x000fc600078e3cff */
        /* <DEDUP_REMOVED lines=10> */
[----:B------:R-:W-:-:S07]  /*15c90*/  @!P1 LOP3.LUT R2, RZ, R5, RZ, 0x33, !PT ;  /* 0x00000005ff029212 */ /* 0x000fce00078e33ff */
.L_x_1185:
[----:B------:R-:W-:Y:S01]  /*15ca0*/  LOP3.LUT R7, R7, 0xff, RZ, 0xc0, !PT ;  /* 0x000000ff07077812 */ /* 0x000fe200078ec0ff */
[----:B------:R-:W-:Y:S04]  /*15cb0*/  BSSY B7, `(.L_x_1186) ;  /* 0x000031e000077945 */ /* 0x000fe80003800000 */
[----:B------:R-:W-:-:S05]  /*15cc0*/  IMAD R3, R7, R2, R4 ;  /* 0x0000000207037224 */ /* 0x000fca00078e0204 */
        /* <DEDUP_REMOVED lines=10> */
[----:B------:R-:W-:Y:S02]  /*15d70*/  VOTEU.ANY UR4, UPT, PT ;  /* 0x0000000000047886 */ /* 0x000fe400038e0100 */
[----:B------:R-:W2:Y:S08]  /*15d80*/  FLO.U32 R0, UR4 ;  /* 0x0000000400007d00 */ /* 0x000eb000080e0000 */
[----:B------:R-:W3:Y:S01]  /*15d90*/  POPC R4, UR4 ;  /* 0x0000000400047d09 */ /* 0x000ee20008000000 */
[----:B--2---:R-:W-:-:S02]  /*15da0*/  ISETP.EQ.U32.AND P0, PT, R0, R3, PT ;  /* 0x000000030000720c */ /* 0x004fc40003f02070 */
[----:B------:R-:W3:Y:S11]  /*15db0*/  LDC.64 R2, c[0x0][0xc60] ;  /* 0x00031800ff027b82 */ /* 0x000ef60000000a00 */
[----:B---3--:R-:W2:Y:S01]  /*15dc0*/  @P0 ATOMG.E.ADD.STRONG.GPU PT, R3, desc[UR52][R2.64], R4 ;  /* 0x00000004020309a8 */ /* 0x008ea200081ee1f4 */
[----:B-1----:R-:W1:Y:S02]  /*15dd0*/  S2R R5, SR_LTMASK ;  /* 0x0000000000057919 */ /* 0x002e640000003900 */
[----:B-1----:R-:W-:-:S06]  /*15de0*/  LOP3.LUT R5, R5, UR4, RZ, 0xc0, !PT ;  /* 0x0000000405057c12 */ /* 0x002fcc000f8ec0ff */
[----:B------:R-:W1:Y:S01]  /*15df0*/  POPC R5, R5 ;  /* 0x0000000500057309 */ /* 0x000e620000000000 */
[----:B--2---:R-:W1:Y:S02]  /*15e00*/  SHFL.IDX PT, R0, R3, R0, 0x1f ;  /* 0x00001f0003007589 */ /* 0x004e6400000e0000 */
[----:B-1----:R-:W-:-:S05]  /*15e10*/  IADD3 R0, R0, UR40, R5 ;  /* 0x0000002800007c10 */ /* 0x002fca000fffe005 */
[----:B------:R2:W-:Y:S01]  /*15e20*/  STL [R1+0x10], R0 ;  /* 0x0000100001007387 */ /* 0x0005e20000100800 */
[----:B------:R-:W-:Y:S05]  /*15e30*/  BRA `(.L_x_1188) ;  /* 0x0000003000147947 */ /* 0x000fea0003800000 */
.L_x_1187:
        /* <DEDUP_REMOVED lines=9> */
[----:B------:R-:W2:Y:S01]  /*15ed0*/  LDC.64 R2, c[0x4][R2] ;  /* 0x0100000002027b82 */ /* 0x000ea20000000a00 */
[----:B-1----:R-:W-:Y:S02]  /*15ee0*/  IMAD.U32 R5, RZ, RZ, UR7 ;  /* 0x00000007ff057e24 */ /* 0x002fe4000f8e00ff */
        /* <DEDUP_REMOVED lines=9> */
.L_x_1190:
[----:B------:R-:W-:Y:S05]  /*15f80*/  BSYNC B6 ;  /* 0x0000000000067941 */ /* 0x000fea0003800000 */
.L_x_1189:
        /* <DEDUP_REMOVED lines=13> */
[----:B------:R-:W3:Y:S01]  /*16060*/  LDC.64 R2, c[0x4][R2] ;  /* 0x0100000002027b82 */ /* 0x000ee20000000a00 */
        /* <DEDUP_REMOVED lines=9> */
[----:B0-23--:R-:W-:Y:S05]  /*16100*/  CALL.ABS.NOINC R2 ;  /* 0x0000000002007343 */ /* 0x00dfea0003c00000 */
.L_x_1192:
[----:B------:R-:W-:Y:S05]  /*16110*/  BSYNC B6 ;  /* 0x0000000000067941 */ /* 0x000fea0003800000 */
.L_x_1191:
        /* <DEDUP_REMOVED lines=20> */
.L_x_1194:
[----:B------:R-:W-:Y:S05]  /*16260*/  BSYNC B6 ;  /* 0x0000000000067941 */ /* 0x000fea0003800000 */
.L_x_1193:
        /* <DEDUP_REMOVED lines=19> */
.L_x_1196:
[----:B------:R-:W-:Y:S05]  /*163a0*/  BSYNC B6 ;  /* 0x0000000000067941 */ /* 0x000fea0003800000 */
.L_x_1195:
[----:B------:R-:W-:Y:S01]  /*163b0*/  ULDC.64 UR4, c[0x0][0x9f8] ;  /* 0x00027e0000047ab9 */ /* 0x000fe20000000a00 */
[----:B------:R-:W-:Y:S01]  /*163c0*/  IMAD.U32 R8, RZ, RZ, UR42 ;  /* 0x0000002aff087e24 */ /* 0x000fe2000f8e00ff */
[----:B------:R-:W-:-:S04]  /*163d0*/  UISETP.NE.U32.AND UP0, UPT, UR4, URZ, UPT ;  /* 0x0000003f0400728c */ /* 0x000fc8000bf05070 */
[----:B------:R-:W-:-:S06]  /*163e0*/  UISETP.NE.AND.EX UP0, UPT, UR5, URZ, UPT, UP0 ;  /* 0x0000003f0500728c */ /* 0x000fcc000bf05300 */
[----:B------:R-:W-:-:S05]  /*163f0*/  PLOP3.LUT P0, PT, PT, PT, UP0, 0x80, 0x0 ;  /* 0x000000000000781c */ /* 0x000fca0003f0f008 */
[----:B------:R-:W-:Y:S02]  /*16400*/  @UP0 ULDC.64 UR4, c[0x0][0x9f8] ;  /* 0x00027e0000040ab9 */ /* 0x000fe40000000a00 */
[----:B------:R-:W-:-:S06]  /*16410*/  @UP0 UIMAD.WIDE UR4, UR42, 0x4, UR4 ;  /* 0x000000042a0408a5 */ /* 0x000fcc000f8e0204 */
[----:B------:R-:W-:Y:S02]  /*16420*/  IMAD.U32 R2, RZ, RZ, UR4 ;  /* 0x00000004ff027e24 */ /* 0x000fe4000f8e00ff */
[----:B------:R-:W-:Y:S01]  /*16430*/  IMAD.U32 R3, RZ, RZ, UR5 ;  /* 0x00000005ff037e24 */ /* 0x000fe2000f8e00ff */
[----:B------:R-:W3:Y:S01]  /*16440*/  S2R R0, SR_TID.X ;  /* 0x0000000000007919 */ /* 0x000ee20000002100 */
[----:B------:R-:W-:-:S03]  /*16450*/  ULDC.64 UR4, c[0x0][0xa08] ;  /* 0x0002820000047ab9 */ /* 0x000fc60000000a00 */
[----:B------:R4:W0:Y:S02]  /*16460*/  @P0 LDG.E R8, desc[UR52][R2.64] ;  /* 0x0000003402080981 */ /* 0x000824000c1e1900 */
[----:B----4-:R-:W4:Y:S01]  /*16470*/  LDC.64 R2, c[0x0][0x418] ;  /* 0x00010600ff027b82 */ /* 0x010f220000000a00 */
[----:B---3--:R-:W-:-:S04]  /*16480*/  SHF.R.U32.HI R0, RZ, 0x5, R0 ;  /* 0x00000005ff007819 */ /* 0x008fc80000011600 */
[----:B------:R-:W-:Y:S02]  /*16490*/  LOP3.LUT R0, R0, 0x3, RZ, 0xc0, !PT ;  /* 0x0000000300007812 */ /* 0x000fe400078ec0ff */
[----:B----4-:R-:W-:Y:S01]  /*164a0*/  LOP3.LUT P0, RZ, R2, UR4, RZ, 0xfc, !PT ;  /* 0x0000000402ff7c12 */ /* 0x010fe2000f80fcff */
[----:B------:R-:W-:-:S03]  /*164b0*/  UMOV UR4, 0xffffffff ;  /* 0xffffffff00047882 */ /* 0x000fc60000000000 */
[----:B------:R-:W-:Y:S02]  /*164c0*/  LOP3.LUT P0, RZ, R3, UR5, RZ, 0xfc, P0 ;  /* 0x0000000503ff7c12 */ /* 0x000fe4000800fcff */
[----:B0-----:R-:W-:Y:S01]  /*164d0*/  SHF.R.S32.HI R9, RZ, 0x1f, R8 ;  /* 0x0000001fff097819 */ /* 0x001fe20000011408 */
[----:B------:R0:W-:Y:S01]  /*164e0*/  STL [R1+0x4], R8 ;  /* 0x0000040801007387 */ /* 0x0001e20000100800 */
[----:B--2---:R-:W-:-:S03]  /*164f0*/  SEL R16, R8, RZ, !P0 ;  /* 0x000000ff08107207 */ /* 0x004fc60004000000 */
[----:B------:R0:W-:Y:S01]  /*16500*/  STL [R1+0x18], R9 ;  /* 0x0000180901007387 */ /* 0x0001e20000100800 */
[----:B------:R-:W-:Y:S05]  /*16510*/  BRA.DIV UR4, `(.L_x_1197) ;  /* 0x00000042046c7947 */ /* 0x000fea000b800000 */
[----:B------:R2:W3:Y:S02]  /*16520*/  SHFL.IDX PT, R14, R0, RZ, 0x1f ;  /* 0x00001fff000e7589 */ /* 0x0004e400000e0000 */
.L_x_1272:
[----:B--2---:R-:W2:Y:S01]  /*16530*/  LDL.LU R0, [R1+0x20] ;  /* 0x0000200001007983 */ /* 0x004ea20000300800 */
[----:B------:R-:W-:Y:S02]  /*16540*/  PLOP3.LUT P1, PT, PT, PT, PT, 0x8, 0x0 ;  /* 0x000000000000781c */ /* 0x000fe40003f2e170 */
[----:B---3--:R-:W-:Y:S02]  /*16550*/  ISETP.NE.AND P0, PT, R14, RZ, PT ;  /* 0x000000ff0e00720c */ /* 0x008fe40003f05270 */
[----:B--2---:R-:W-:-:S09]  /*16560*/  LOP3.LUT R0, R0, 0xfffffffe, RZ, 0xc0, !PT ;  /* 0xfffffffe00007812 */ /* 0x004fd200078ec0ff */
[----:B------:R-:W-:-:S05]  /*16570*/  @P1 LOP3.LUT R0, R0, 0x1, RZ, 0xfc, !PT ;  /* 0x0000000100001812 */ /* 0x000fca00078efcff */
[----:B------:R2:W-:Y:S01]  /*16580*/  STL [R1+0x20], R0 ;  /* 0x0000200001007387 */ /* 0x0005e20000100800 */
[----:B------:R-:W-:Y:S05]  /*16590*/  @P0 BRA `(.L_x_1198) ;  /* 0x0000000400940947 */ /* 0x000fea0003800000 */
[----:B--2---:R-:W2:Y:S01]  /*165a0*/  LDL R0, [R1+0x34] ;  /* 0x0000340001007983 */ /* 0x004ea20000100800 */
[----:B------:R-:W-:Y:S01]  /*165b0*/  UMOV UR4, 0xffffffff ;  /* 0xffffffff00047882 */ /* 0x000fe20000000000 */
[----:B--2---:R-:W-:Y:S02]  /*165c0*/  VIADD R0, R0, 0xffffffff ;  /* 0xffffffff00007836 */ /* 0x004fe40000000000 */
[----:B------:R-:W-:Y:S05]  /*165d0*/  BRA.DIV UR4, `(.L_x_1199) ;  /* 0x00000042045c7947 */ /* 0x000fea000b800000 */
[----:B------:R-:W-:-:S13]  /*165e0*/  ELECT P6, URZ, PT ;  /* 0x00000000003f782f */ /* 0x000fda00038c0000 */
.L_x_1275:
[----:B------:R-:W-:Y:S05]  /*165f0*/  @!P6 BRA `(.L_x_1198) ;  /* 0x00000004007ce947 */ /* 0x000fea0003800000 */
[----:B------:R-:W-:-:S04]  /*16600*/  ISETP.NE.U32.AND P0, PT, R2, RZ, PT ;  /* 0x000000ff0200720c */ /* 0x000fc80003f05070 */
[----:B------:R-:W-:-:S13]  /*16610*/  ISETP.NE.AND.EX P0, PT, R3, RZ, PT, P0 ;  /* 0x000000ff0300720c */ /* 0x000fda0003f05300 */
[----:B------:R-:W-:Y:S05]  /*16620*/  @!P0 BRA `(.L_x_1200) ;  /* 0x0000000000448947 */ /* 0x000fea0003800000 */
[----:B------:R-:W2:Y:S01]  /*16630*/  LDC R7, c[0x0][0x43c] ;  /* 0x00010f00ff077b82 */ /* 0x000ea20000000800 */
[----:B------:R-:W-:Y:S01]  /*16640*/  ULDC.64 UR4, c[0x0][0x428] ;  /* 0x00010a0000047ab9 */ /* 0x000fe20000000a00 */
[----:B--2---:R-:W-:-:S13]  /*16650*/  ISETP.NE.AND P0, PT, R7, 0x1, PT ;  /* 0x000000010700780c */ /* 0x004fda0003f05270 */
[----:B-1----:R-:W1:Y:S02]  /*16660*/  @P0 LDC.64 R4, c[0x0][0x440] ;  /* 0x00011000ff040b82 */ /* 0x002e640000000a00 */
        /* <DEDUP_REMOVED lines=13> */
.L_x_1200:
[----:B--2---:R-:W2:Y:S01]  /*16740*/  LDL R3, [R1] ;  /* 0x0000000001037983 */ /* 0x004ea20000100800 */
[----:B------:R-:W-:Y:S01]  /*16750*/  IMAD R2, R19, 0x8, R17 ;  /* 0x0000000813027824 */ /* 0x000fe200078e0211 */
[----:B0-----:R-:W0:Y:S02]  /*16760*/  S2R R8, SR_TID.X ;  /* 0x0000000000087919 */ /* 0x001e240000002100 */
[----:B0-----:R-:W-:-:S04]  /*16770*/  LOP3.LUT R8, R8, 0x7f, RZ, 0xc0, !PT ;  /* 0x0000007f08087812 */ /* 0x001fc800078ec0ff */
[----:B------:R-:W-:Y:S02]  /*16780*/  ISETP.NE.AND P1, PT, R8, RZ, PT ;  /* 0x000000ff0800720c */ /* 0x000fe40003f25270 */
[----:B--2---:R-:W-:-:S04]  /*16790*/  SHF.L.U32 R3, R3, 0x1f, RZ ;  /* 0x0000001f03037819 */ /* 0x004fc800000006ff */
[----:B------:R-:W0:Y:S02]  /*167a0*/  SYNCS.PHASECHK.TRANS64.TRYWAIT P0, [R2+URZ+0x22880], R3 ;  /* 0x02288003020075a7 */ /* 0x000e24000800017f */
[----:B0-----:R-:W-:Y:S05]  /*167b0*/  @!P0 BRA `(.L_x_1201) ;  /* 0x0000004000048947 */ /* 0x001fea0003800000 */
.L_x_1276:
[----:B------:R-:W-:Y:S05]  /*167c0*/  @P1 BRA `(.L_x_1202) ;  /* 0x00000000001c1947 */ /* 0x000fea0003800000 */
[----:B------:R-:W1:Y:S02]  /*167d0*/  S2R R4, SR_TID.X ;  /* 0x0000000000047919 */ /* 0x000e640000002100 */
[----:B-1----:R-:W-:Y:S01]  /*167e0*/  LOP3.LUT R5, R4, 0x1f, RZ, 0xc0, !PT ;  /* 0x0000001f04057812 */ /* 0x002fe200078ec0ff */
[----:B------:R-:W-:-:S03]  /*167f0*/  IMAD.MOV.U32 R4, RZ, RZ, 0x4000 ;  /* 0x00004000ff047424 */ /* 0x000fc600078e00ff */
[----:B------:R-:W-:Y:S01]  /*16800*/  ISETP.NE.AND P0, PT, R5, RZ, PT ;  /* 0x000000ff0500720c */ /* 0x000fe20003f05270 */
[----:B------:R2:W-:-:S12]  /*16810*/  SYNCS.ARRIVE.TRANS64 RZ, [R2+URZ+0x22870], R4 ;  /* 0x0228700402ff79a7 */ /* 0x0005d8000800003f */
[----:B--2---:R-:W-:Y:S05]  /*16820*/  @!P0 BRA `(.L_x_1202) ;  /* 0x0000000000048947 */ /* 0x004fea0003800000 */
[----:B------:R-:W-:Y:S01]  /*16830*/  BPT.TRAP 0x1 ;  /* 0x000000040000795c */ /* 0x000fe20000300000 */
.L_x_1202:
[----:B-1----:R-:W2:Y:S01]  /*16840*/  LDL R5, [R1+0x1c] ;  /* 0x00001c0001057983 */ /* 0x002ea20000100800 */
[----:B------:R-:W-:Y:S01]  /*16850*/  IMAD R4, R19, 0x4000, R17 ;  /* 0x0000400013047824 */ /* 0x000fe200078e0211 */
[----:B------:R-:W-:Y:S01]  /*16860*/  R2UR UR33, R2 ;  /* 0x00000000022172ca */ /* 0x000fe200000e0000 */
[----:B------:R-:W-:Y:S01]  /*16870*/  UIADD3 UR4, UP0, UR44, 0x470, URZ ;  /* 0x000004702c047890 */ /* 0x000fe2000ff1e03f */
[----:B-----5:R-:W-:Y:S01]  /*16880*/  R2UR UR37, R16 ;  /* 0x00000000102572ca */ /* 0x020fe200000e0000 */
[----:B------:R-:W-:Y:S01]  /*16890*/  UMOV UR6, 0x0 ;  /* 0x0000000000067882 */ /* 0x000fe20000000000 */
[----:B------:R-:W-:Y:S01]  /*168a0*/  R2UR UR32, R4 ;  /* 0x00000000042072ca */ /* 0x000fe200000e0000 */
[----:B------:R-:W-:Y:S01]  /*168b0*/  UIADD3.X UR5, URZ, UR45, URZ, UP0, !UPT ;  /* 0x0000002d3f057290 */ /* 0x000fe200087fe43f */
[----:B------:R-:W-:Y:S01]  /*168c0*/  UMOV UR7, 0x14f00000 ;  /* 0x14f0000000077882 */ /* 0x000fe20000000000 */
[----:B------:R-:W-:-:S06]  /*168d0*/  UMOV UR34, URZ ;  /* 0x0000003f00227c82 */ /* 0x000fcc0008000000 */
[----:B------:R-:W-:-:S04]  /*168e0*/  UIADD3 UR33, UR33, 0x22870, URZ ;  /* 0x0002287021217890 */ /* 0x000fc8000fffe03f */
[----:B------:R-:W-:Y:S01]  /*168f0*/  UIADD3 UR32, UR32, 0x8400, URZ ;  /* 0x0000840020207890 */ /* 0x000fe2000fffe03f */
[----:B--2---:R-:W-:-:S05]  /*16900*/  IMAD R0, R0, 0x80, R5 ;  /* 0x0000008000007824 */ /* 0x004fca00078e0205 */
[----:B------:R-:W-:-:S13]  /*16910*/  R2UR UR35, R0 ;  /* 0x00000000002372ca */ /* 0x000fda00000e0000 */
[----:B------:R1:W-:Y:S01]  /*16920*/  UTMALDG.4D [UR32], [UR4], desc[UR6] ;  /* 0x00000620040075b4 */ /* 0x0003e20008019000 */
[----:B------:R-:W2:Y:S02]  /*16930*/  SYNCS.PHASECHK.TRANS64.TRYWAIT P0, [R2+URZ+0x22840], R3 ;  /* 0x02284003020075a7 */ /* 0x000ea4000800017f */
[----:B-12---:R-:W-:Y:S05]  /*16940*/  @!P0 BRA `(.L_x_1203) ;  /* 0x0000003c00b48947 */ /* 0x006fea0003800000 */
.L_x_1277:
        /* <DEDUP_REMOVED lines=8> */
.L_x_1204:
        /* <DEDUP_REMOVED lines=34> */
.L_x_1198:
[----:B------:R-:W-:Y:S05]  /*16bf0*/  WARPSYNC.ALL ;  /* 0x0000000000007948 */ /* 0x000fea0003800000 */
[----:B--2---:R-:W-:Y:S01]  /*16c00*/  VIADD R0, R17, 0x10400 ;  /* 0x0001040011007836 */ /* 0x004fe20000000000 */
[----:B---3--:R-:W-:Y:S01]  /*16c10*/  USHF.R.S32.HI UR4, URZ, 0x1f, UR43 ;  /* 0x0000001f3f047899 */ /* 0x008fe2000801142b */
[----:B------:R-:W-:Y:S03]  /*16c20*/  BAR.SYNC.DEFER_BLOCKING 0x8, 0x180 ;  /* 0x0206000000007b1d */ /* 0x000fe60000010000 */
[----:B------:R-:W-:-:S03]  /*16c30*/  LOP3.LUT P0, RZ, R0, 0x1bf, RZ, 0xc0, !PT ;  /* 0x000001bf00ff7812 */ /* 0x000fc6000780c0ff */
[----:B------:R-:W-:Y:S01]  /*16c40*/  ULDC.64 UR6, c[0x0][0x298] ;  /* 0x0000a60000067ab9 */ /* 0x000fe20000000a00 */
[----:B------:R-:W-:Y:S01]  /*16c50*/  BSSY B6, `(.L_x_1205) ;  /* 0x0000016000067945 */ /* 0x000fe20003800000 */
[----:B------:R-:W-:Y:S02]  /*16c60*/  UIMAD UR4, UR4, UR6, URZ ;  /* 0x00000006040472a4 */ /* 0x000fe4000f8e023f */
[----:B------:R-:W-:Y:S02]  /*16c70*/  UIMAD.WIDE.U32 UR46, UR43, UR6, URZ ;  /* 0x000000062b2e72a5 */ /* 0x000fe4000f8e003f */
[----:B------:R-:W-:-:S04]  /*16c80*/  UIMAD UR4, UR43, UR7, UR4 ;  /* 0x000000072b0472a4 */ /* 0x000fc8000f8e0204 */
[----:B------:R-:W-:Y:S01]  /*16c90*/  UIADD3 UR37, UR47, UR4, URZ ;  /* 0x000000042f257290 */ /* 0x000fe2000fffe03f */
[----:B------:R-:W-:Y:S11]  /*16ca0*/  @!P0 BRA `(.L_x_1206) ;  /* 0x0000000000408947 */ /* 0x000ff60003800000 */
        /* <DEDUP_REMOVED lines=11> */
[----:B0-----:R-:W-:Y:S02]  /*16d60*/  IMAD.MOV.U32 R8, RZ, RZ, 0x70 ;  /* 0x00000070ff087424 */ /* 0x001fe400078e00ff */
[----:B------:R-:W-:Y:S02]  /*16d70*/  IMAD.MOV.U32 R12, RZ, RZ, 0x1 ;  /* 0x00000001ff0c7424 */ /* 0x000fe400078e00ff */
[----:B------:R-:W-:-:S07]  /*16d80*/  IMAD.MOV.U32 R13, RZ, RZ, RZ ;  /* 0x000000ffff0d7224 */ /* 0x000fce00078e00ff */
[----:B------:R-:W-:-:S07]  /*16d90*/  LEPC R20, `(.L_x_1206) ;  /* 0x000000001014794e */ /* 0x000fce0000000000 */
[----:B--2---:R-:W-:Y:S05]  /*16da0*/  CALL.ABS.NOINC R2 ;  /* 0x0000000002007343 */ /* 0x004fea0003c00000 */
.L_x_1206:
[----:B------:R-:W-:Y:S05]  /*16db0*/  BSYNC B6 ;  /* 0x0000000000067941 */ /* 0x000fea0003800000 */
.L_x_1205:
[----:B------:R-:W2:Y:S01]  /*16dc0*/  S2R R2, SR_TID.X ;  /* 0x0000000000027919 */ /* 0x000ea20000002100 */
[----:B0-----:R-:W0:Y:S01]  /*16dd0*/  LDC R8, c[0x0][0x448] ;  /* 0x00011200ff087b82 */ /* 0x001e220000000800 */
[----:B------:R-:W-:Y:S01]  /*16de0*/  ULDC.64 UR8, c[0x0][0xa00] ;  /* 0x0002800000087ab9 */ /* 0x000fe20000000a00 */
[----:B------:R-:W-:Y:S01]  /*16df0*/  ULDC.64 UR6, c[0x0][0x2d8] ;  /* 0x0000b60000067ab9 */ /* 0x000fe20000000a00 */
[----:B------:R-:W3:Y:S01]  /*16e00*/  S2R R0, SR_TID.X ;  /* 0x0000000000007919 */ /* 0x000ee20000002100 */
[----:B------:R-:W-:Y:S01]  /*16e10*/  UISETP.NE.U32.AND UP0, UPT, UR8, URZ, UPT ;  /* 0x0000003f0800728c */ /* 0x000fe2000bf05070 */
[----:B------:R-:W-:Y:S01]  /*16e20*/  UMOV UR4, UR46 ;  /* 0x0000002e00047c82 */ /* 0x000fe20008000000 */
[----:B------:R-:W-:Y:S02]  /*16e30*/  UMOV UR5, UR37 ;  /* 0x0000002500057c82 */ /* 0x000fe40008000000 */
[----:B------:R-:W-:Y:S01]  /*16e40*/  UISETP.NE.AND.EX UP0, UPT, UR9, URZ, UPT, UP0 ;  /* 0x0000003f0900728c */ /* 0x000fe2000bf05300 */
[----:B------:R-:W4:Y:S01]  /*16e50*/  S2R R11, SR_TID.X ;  /* 0x00000000000b7919 */ /* 0x000f220000002100 */
[----:B------:R-:W-:-:S02]  /*16e60*/  UIMAD.WIDE.U32 UR4, UR36, UR6, UR4 ;  /* 0x00000006240472a5 */ /* 0x000fc4000f8e0004 */
[----:B------:R-:W-:Y:S01]  /*16e70*/  USHF.R.S32.HI UR6, URZ, 0x1f, UR42 ;  /* 0x0000001f3f067899 */ /* 0x000fe2000801142a */
[----:B------:R-:W1:Y:S01]  /*16e80*/  S2R R10, SR_TID.X ;  /* 0x00000000000a7919 */ /* 0x000e620000002100 */
[----:B------:R-:W-:Y:S01]  /*16e90*/  ULDC.64 UR8, c[0x0][0x2e0] ;  /* 0x0000b80000087ab9 */ /* 0x000fe20000000a00 */
[----:B------:R-:W-:Y:S02]  /*16ea0*/  UIMAD UR5, UR36, UR7, UR5 ;  /* 0x00000007240572a4 */ /* 0x000fe4000f8e0205 */
[----:B------:R-:W-:Y:S02]  /*16eb0*/  USEL UR6, UR6, URZ, !UP0 ;  /* 0x0000003f06067287 */ /* 0x000fe4000c000000 */
[----:B------:R-:W-:Y:S02]  /*16ec0*/  USEL UR7, UR42, URZ, !UP0 ;  /* 0x0000003f2a077287 */ /* 0x000fe4000c000000 */
[----:B------:R-:W-:Y:S02]  /*16ed0*/  UIMAD UR6, UR6, UR8, URZ ;  /* 0x00000008060672a4 */ /* 0x000fe4000f8e023f */
[----:B------:R-:W-:Y:S01]  /*16ee0*/  UIMAD.WIDE.U32 UR4, UR7, UR8, UR4 ;  /* 0x00000008070472a5 */ /* 0x000fe2000f8e0004 */
[----:B0-----:R-:W-:Y:S01]  /*16ef0*/  ISETP.NE.AND P0, PT, R8, 0x1, PT ;  /* 0x000000010800780c */ /* 0x001fe20003f05270 */
[----:B------:R-:W-:-:S04]  /*16f00*/  UIMAD UR6, UR7, UR9, UR6 ;  /* 0x00000009070672a4 */ /* 0x000fc8000f8e0206 */
[----:B------:R-:W-:Y:S01]  /*16f10*/  UIADD3 UR6, UR5, UR6, URZ ;  /* 0x0000000605067290 */ /* 0x000fe2000fffe03f */
[----:B------:R-:W-:Y:S01]  /*16f20*/  IMAD.U32 R6, RZ, RZ, UR4 ;  /* 0x00000004ff067e24 */ /* 0x000fe2000f8e00ff */
[----:B--2---:R-:W-:Y:S01]  /*16f30*/  LOP3.LUT R2, R2, 0x7f, RZ, 0xc0, !PT ;  /* 0x0000007f02027812 */ /* 0x004fe200078ec0ff */
[----:B------:R-:W-:Y:S01]  /*16f40*/  IMAD.U32 R7, RZ, RZ, UR5 ;  /* 0x00000005ff077e24 */ /* 0x000fe2000f8e00ff */
[----:B------:R-:W-:Y:S02]  /*16f50*/  ULDC.64 UR4, c[0x0][0x2d0] ;  /* 0x0000b40000047ab9 */ /* 0x000fe40000000a00 */
[----:B------:R-:W-:Y:S01]  /*16f60*/  SHF.R.U32.HI R2, RZ, 0x2, R2 ;  /* 0x00000002ff027819 */ /* 0x000fe20000011602 */
[----:B---3--:R-:W-:Y:S01]  /*16f70*/  IMAD.SHL.U32 R0, R0, 0x20, RZ ;  /* 0x0000002000007824 */ /* 0x008fe200078e00ff */
[----:B------:R-:W0:Y:S04]  /*16f80*/  @P0 LDC R3, c[0x0][0x450] ;  /* 0x00011400ff030b82 */ /* 0x000e280000000800 */
[----:B------:R-:W-:Y:S01]  /*16f90*/  LOP3.LUT R0, R2, 0x60, R0, 0xf8, !PT ;  /* 0x0000006002007812 */ /* 0x000fe200078ef800 */
[----:B----4-:R-:W-:-:S03]  /*16fa0*/  IMAD.SHL.U32 R11, R11, 0x10, RZ ;  /* 0x000000100b0b7824 */ /* 0x010fc600078e00ff */
[----:B------:R-:W2:Y:S01]  /*16fb0*/  @P0 LDC R2, c[0x0][0x44c] ;  /* 0x00011300ff020b82 */ /* 0x000ea20000000800 */
[----:B------:R-:W-:Y:S01]  /*16fc0*/  IMAD.IADD R0, R0, 0x1, R18 ;  /* 0x0000000100007824 */ /* 0x000fe200078e0212 */
[----:B------:R-:W-:Y:S01]  /*16fd0*/  LOP3.LUT R11, R11, 0x30, RZ, 0xc0, !PT ;  /* 0x000000300b0b7812 */ /* 0x000fe200078ec0ff */
[----:B-1----:R-:W-:Y:S02]  /*16fe0*/  IMAD.SHL.U32 R9, R10, 0x10, RZ ;  /* 0x000000100a097824 */ /* 0x002fe400078e00ff */
[----:B------:R-:W-:Y:S01]  /*16ff0*/  IMAD.MOV.U32 R4, RZ, RZ, R0 ;  /* 0x000000ffff047224 */ /* 0x000fe200078e0000 */
[----:B------:R-:W-:Y:S02]  /*17000*/  LOP3.LUT R12, R11, 0x40, RZ, 0xfc, !PT ;  /* 0x000000400b0c7812 */ /* 0x000fe400078efcff */
[----:B------:R-:W-:Y:S02]  /*17010*/  LOP3.LUT R9, R9, 0x30, RZ, 0xc0, !PT ;  /* 0x0000003009097812 */ /* 0x000fe400078ec0ff */
[----:B------:R-:W-:Y:S01]  /*17020*/  LOP3.LUT R11, R11, 0x80, RZ, 0xfc, !PT ;  /* 0x000000800b0b7812 */ /* 0x000fe200078efcff */
[----:B--2---:R-:W-:-:S05]  /*17030*/  @P0 IMAD.HI.U32 R2, R0, R2, RZ ;  /* 0x0000000200020227 */ /* 0x004fca00078e00ff */
[----:B0-----:R-:W-:Y:S01]  /*17040*/  @P0 SHF.R.U32.HI R4, RZ, R3, R2 ;  /* 0x00000003ff040219 */ /* 0x001fe20000011602 */
[----:B------:R-:W-:Y:S01]  /*17050*/  IMAD.U32 R3, RZ, RZ, UR6 ;  /* 0x00000006ff037e24 */ /* 0x000fe2000f8e00ff */
[----:B------:R-:W-:Y:S02]  /*17060*/  ULDC.64 UR6, c[0x0][0x280] ;  /* 0x0000a00000067ab9 */ /* 0x000fe40000000a00 */
[--C-:B------:R-:W-:Y:S01]  /*17070*/  SHF.R.S32.HI R5, RZ, 0x1f, R4.reuse ;  /* 0x0000001fff057819 */ /* 0x100fe20000011404 */
[----:B------:R-:W-:-:S04]  /*17080*/  IMAD.MOV R2, RZ, RZ, -R4 ;  /* 0x000000ffff027224 */ /* 0x000fc800078e0a04 */
[----:B------:R-:W-:Y:S02]  /*17090*/  IMAD R0, R8, R2, R0 ;  /* 0x0000000208007224 */ /* 0x000fe400078e0200 */
[----:B------:R-:W-:Y:S02]  /*170a0*/  IMAD.MOV.U32 R2, RZ, RZ, R6 ;  /* 0x000000ffff027224 */ /* 0x000fe400078e0006 */
[----:B------:R-:W-:Y:S02]  /*170b0*/  IMAD R5, R5, UR4, RZ ;  /* 0x0000000405057c24 */ /* 0x000fe4000f8e02ff */
[----:B------:R-:W-:-:S04]  /*170c0*/  IMAD.WIDE.U32 R2, R4, UR4, R2 ;  /* 0x0000000404027c25 */ /* 0x000fc8000f8e0002 */
[----:B------:R-:W-:Y:S01]  /*170d0*/  IMAD R4, R4, UR5, R5 ;  /* 0x0000000504047c24 */ /* 0x000fe2000f8e0205 */
[----:B------:R-:W-:-:S03]  /*170e0*/  ULDC.64 UR4, c[0x0][0x2c8] ;  /* 0x0000b20000047ab9 */ /* 0x000fc60000000a00 */
[----:B------:R-:W-:Y:S01]  /*170f0*/  IMAD.IADD R3, R3, 0x1, R4 ;  /* 0x0000000103037824 */ /* 0x000fe200078e0204 */
[----:B------:R-:W-:-:S05]  /*17100*/  SHF.R.S32.HI R4, RZ, 0x1f, R0 ;  /* 0x0000001fff047819 */ /* 0x000fca0000011400 */
[----:B------:R-:W-:Y:S02]  /*17110*/  IMAD R6, R4, UR4, RZ ;  /* 0x0000000404067c24 */ /* 0x000fe4000f8e02ff */
[C---:B------:R-:W-:Y:S01]  /*17120*/  IMAD.WIDE.U32 R4, R0.reuse, UR4, R2 ;  /* 0x0000000400047c25 */ /* 0x040fe2000f8e0002 */
[----:B------:R-:W-:Y:S02]  /*17130*/  ULDC UR4, c[0x0][0x2b8] ;  /* 0x0000ae0000047ab9 */ /* 0x000fe40000000800 */
[----:B------:R-:W-:Y:S01]  /*17140*/  ISETP.GE.AND P0, PT, R9, UR4, PT ;  /* 0x0000000409007c0c */ /* 0x000fe2000bf06270 */
[----:B------:R-:W-:Y:S01]  /*17150*/  IMAD R2, R0, UR5, R6 ;  /* 0x0000000500027c24 */ /* 0x000fe2000f8e0206 */
[----:B------:R-:W-:Y:S01]  /*17160*/  IADD3 R3, P3, R4, UR6, RZ ;  /* 0x0000000604037c10 */ /* 0x000fe2000ff7e0ff */
[----:B------:R0:W5:Y:S01]  /*17170*/  LDL R6, [R1+0x2c] ;  /* 0x00002c0001067983 */ /* 0x0001620000100800 */
[----:B------:R-:W-:Y:S02]  /*17180*/  ISETP.GE.AND P1, PT, R12, UR4, PT ;  /* 0x000000040c007c0c */ /* 0x000fe4000bf26270 */
[----:B------:R-:W-:Y:S01]  /*17190*/  ISETP.GE.AND P2, PT, R11, UR4, PT ;  /* 0x000000040b007c0c */ /* 0x000fe2000bf46270 */
[----:B------:R-:W-:Y:S01]  /*171a0*/  UMOV UR4, 0xffffffff ;  /* 0xffffffff00047882 */ /* 0x000fe20000000000 */
[----:B------:R-:W-:-:S02]  /*171b0*/  LOP3.LUT R10, R10, 0x7f, RZ, 0xc0, !PT ;  /* 0x0000007f0a0a7812 */ /* 0x000fc400078ec0ff */
[----:B------:R-:W-:Y:S02]  /*171c0*/  IADD3.X R2, R5, UR7, R2, P3, !PT ;  /* 0x0000000705027c10 */ /* 0x000fe40009ffe402 */
[----:B------:R-:W-:Y:S01]  /*171d0*/  SHF.R.U32.HI R10, RZ, 0x2, R10 ;  /* 0x00000002ff0a7819 */ /* 0x000fe2000001160a */
[----:B0-----:R-:W-:Y:S06]  /*171e0*/  BRA.DIV UR4, `(.L_x_1207) ;  /* 0x0000003604a07947 */ /* 0x001fec000b800000 */
[----:B------:R-:W2:Y:S01]  /*171f0*/  LDL.LU R5, [R1+0x30] ;  /* 0x0000300001057983 */ /* 0x000ea20000300800 */
[----:B------:R-:W-:-:S03]  /*17200*/  IMAD.IADD R18, R10, 0x1, R18 ;  /* 0x000000010a127824 */ /* 0x000fc600078e0212 */
[----:B------:R-:W-:Y:S01]  /*17210*/  SHFL.IDX PT, R4, R2, RZ, 0x1c1f ;  /* 0x001c1fff02047589 */ /* 0x000fe200000e0000 */
[----:B--2---:R-:W-:-:S03]  /*17220*/  IMAD R0, R5, R8, RZ ;  /* 0x0000000805007224 */ /* 0x004fc600078e02ff */
[----:B------:R-:W0:Y:S02]  /*17230*/  SHFL.IDX PT, R5, R3, RZ, 0x1c1f ;  /* 0x001c1fff03057589 */ /* 0x000e2400000e0000 */
[----:B------:R-:W-:-:S13]  /*17240*/  ISETP.GE.AND P4, PT, R18, R0, PT ;  /* 0x000000001200720c */ /* 0x000fda0003f86270 */
[----:B0-----:R-:W-:-:S05]  /*17250*/  @!P4 IADD3 R5, P3, R9, R5, RZ ;  /* 0x000000050905c210 */ /* 0x001fca0007f7e0ff */
[----:B------:R-:W-:-:S05]  /*17260*/  @!P4 IMAD.X R4, RZ, RZ, R4, P3 ;  /* 0x000000ffff04c224 */ /* 0x000fca00018e0604 */
[----:B------:R-:W-:-:S04]  /*17270*/  @!P4 LOP3.LUT R5, R5, R4, RZ, 0x3c, !PT ;  /* 0x000000040505c212 */ /* 0x000fc800078e3cff */
[----:B------:R-:W-:-:S04]  /*17280*/  @!P4 LOP3.LUT R4, R5, R4, RZ, 0x3c, !PT ;  /* 0x000000040504c212 */ /* 0x000fc800078e3cff */
[----:B------:R-:W-:-:S05]  /*17290*/  @!P4 LOP3.LUT R5, R5, R4, RZ, 0x3c, !PT ;  /* 0x000000040505c212 */ /* 0x000fca00078e3cff */
[----:B------:R-:W-:Y:S01]  /*172a0*/  @!PT LDS RZ, [RZ] ;  /* 0x00000000fffff984 */ /* 0x000fe20000000800 */
[----:B-----5:R-:W-:Y:S04]  /*172b0*/  @!P4 LDGSTS.E.BYPASS.LTC128B.128 [R6+0x10400], desc[UR52][R4.64], !P0 ;  /* 0x104000000406cfae */ /* 0x020fe8000c101d74 */
[----:B------:R-:W-:Y:S04]  /*172c0*/  @!P4 LDGSTS.E.BYPASS.LTC128B.128 [R6+0x12400], desc[UR52][R4.64+0x40], !P1 ;  /* 0x124000400406cfae */ /* 0x000fe8000c901d74 */
[----:B------:R0:W-:Y:S02]  /*172d0*/  @!P4 LDGSTS.E.BYPASS.LTC128B.128 [R6+0x14400], desc[UR52][R4.64+0x80], !P2 ;  /* 0x144000800406cfae */ /* 0x0001e4000d101d74 */
[----:B0-----:R-:W-:-:S02]  /*172e0*/  VIADD R4, R18, 0x20 ;  /* 0x0000002012047836 */ /* 0x001fc40000000000 */
[----:B------:R-:W0:Y:S03]  /*172f0*/  SHFL.IDX PT, R5, R3, 0x1, 0x1c1f ;  /* 0x003c1f0003057f89 */ /* 0x000e2600000e0000 */
[----:B------:R-:W-:Y:S02]  /*17300*/  ISETP.GE.AND P3, PT, R4, R0, PT ;  /* 0x000000000400720c */ /* 0x000fe40003f66270 */
[----:B------:R-:W1:Y:S11]  /*17310*/  SHFL.IDX PT, R4, R2, 0x1, 0x1c1f ;  /* 0x003c1f0002047f89 */ /* 0x000e7600000e0000 */
[----:B0-----:R-:W-:-:S05]  /*17320*/  @!P3 IADD3 R5, P4, R9, R5, RZ ;  /* 0x000000050905b210 */ /* 0x001fca0007f9e0ff */
[----:B-1----:R-:W-:-:S05]  /*17330*/  @!P3 IMAD.X R4, RZ, RZ, R4, P4 ;  /* 0x000000ffff04b224 */ /* 0x002fca00020e0604 */
[----:B------:R-:W-:-:S04]  /*17340*/  @!P3 LOP3.LUT R5, R5, R4, RZ, 0x3c, !PT ;  /* 0x000000040505b212 */ /* 0x000fc800078e3cff */
[----:B------:R-:W-:-:S04]  /*17350*/  @!P3 LOP3.LUT R4, R5, R4, RZ, 0x3c, !PT ;  /* 0x000000040504b212 */ /* 0x000fc800078e3cff */
[----:B------:R-:W-:-:S05]  /*17360*/  @!P3 LOP3.LUT R5, R5, R4, RZ, 0x3c, !PT ;  /* 0x000000040505b212 */ /* 0x000fca00078e3cff */
[----:B------:R-:W-:Y:S04]  /*17370*/  @!P3 LDGSTS.E.BYPASS.LTC128B.128 [R6+0x10c00], desc[UR52][R4.64], !P0 ;  /* 0x10c000000406bfae */ /* 0x000fe8000c101d74 */
[----:B------:R-:W-:Y:S04]  /*17380*/  @!P3 LDGSTS.E.BYPASS.LTC128B.128 [R6+0x12c00], desc[UR52][R4.64+0x40], !P1 ;  /* 0x12c000400406bfae */ /* 0x000fe8000c901d74 */
[----:B------:R0:W-:Y:S02]  /*17390*/  @!P3 LDGSTS.E.BYPASS.LTC128B.128 [R6+0x14c00], desc[UR52][R4.64+0x80], !P2 ;  /* 0x14c000800406bfae */ /* 0x0001e4000d101d74 */
[----:B0-----:R-:W-:-:S02]  /*173a0*/  VIADD R4, R18, 0x40 ;  /* 0x0000004012047836 */ /* 0x001fc40000000000 */
[----:B------:R-:W0:Y:S03]  /*173b0*/  SHFL.IDX PT, R5, R3, 0x2, 0x1c1f ;  /* 0x005c1f0003057f89 */ /* 0x000e2600000e0000 */
[----:B------:R-:W-:Y:S01]  /*173c0*/  ISETP.GE.AND P3, PT, R4, R0, PT ;  /* 0x000000000400720c */ /* 0x000fe20003f66270 */
[----:B------:R-:W-:Y:S04]  /*173d0*/  SHFL.IDX PT, R3, R3, 0x3, 0x1c1f ;  /* 0x007c1f0003037f89 */ /* 0x000fe800000e0000 */
[----:B------:R-:W1:Y:S08]  /*173e0*/  SHFL.IDX PT, R4, R2, 0x2, 0x1c1f ;  /* 0x005c1f0002047f89 */ /* 0x000e7000000e0000 */
[----:B0-----:R-:W-:-:S05]  /*173f0*/  @!P3 IADD3 R5, P4, R9, R5, RZ ;  /* 0x000000050905b210 */ /* 0x001fca0007f9e0ff */
[----:B-1----:R-:W-:-:S05]  /*17400*/  @!P3 IMAD.X R4, RZ, RZ, R4, P4 ;  /* 0x000000ffff04b224 */ /* 0x002fca00020e0604 */
[----:B------:R-:W-:-:S04]  /*17410*/  @!P3 LOP3.LUT R5, R5, R4, RZ, 0x3c, !PT ;  /* 0x000000040505b212 */ /* 0x000fc800078e3cff */
[----:B------:R-:W-:-:S04]  /*17420*/  @!P3 LOP3.LUT R4, R5, R4, RZ, 0x3c, !PT ;  /* 0x000000040504b212 */ /* 0x000fc800078e3cff */
[----:B------:R-:W-:-:S05]  /*17430*/  @!P3 LOP3.LUT R5, R5, R4, RZ, 0x3c, !PT ;  /* 0x000000040505b212 */ /* 0x000fca00078e3cff */
[----:B------:R-:W-:Y:S04]  /*17440*/  @!P3 LDGSTS.E.BYPASS.LTC128B.128 [R6+0x11400], desc[UR52][R4.64], !P0 ;  /* 0x114000000406bfae */ /* 0x000fe8000c101d74 */
[----:B------:R-:W-:Y:S04]  /*17450*/  @!P3 LDGSTS.E.BYPASS.LTC128B.128 [R6+0x13400], desc[UR52][R4.64+0x40], !P1 ;  /* 0x134000400406bfae */ /* 0x000fe8000c901d74 */
[----:B------:R0:W-:Y:S04]  /*17460*/  @!P3 LDGSTS.E.BYPASS.LTC128B.128 [R6+0x15400], desc[UR52][R4.64+0x80], !P2 ;  /* 0x154000800406bfae */ /* 0x0001e8000d101d74 */
[----:B0-----:R0:W1:Y:S02]  /*17470*/  SHFL.IDX PT, R4, R2, 0x3, 0x1c1f ;  /* 0x007c1f0002047f89 */ /* 0x00106400000e0000 */
.L_x_1286:
[----:B------:R-:W-:Y:S01]  /*17480*/  VIADD R18, R18, 0x60 ;  /* 0x0000006012127836 */ /* 0x000fe20000000000 */
[----:B------:R-:W-:Y:S04]  /*17490*/  BSSY B0, `(.L_x_1208) ;  /* 0x000000b000007945 */ /* 0x000fe80003800000 */
[----:B------:R-:W-:-:S13]  /*174a0*/  ISETP.GE.AND P3, PT, R18, R0, PT ;  /* 0x000000001200720c */ /* 0x000fda0003f66270 */
[----:B------:R-:W-:Y:S05]  /*174b0*/  @P3 BRA `(.L_x_1209) ;  /* 0x0000000000203947 */ /* 0x000fea0003800000 */
[----:B0-----:R-:W-:-:S05]  /*174c0*/  IADD3 R2, P3, R9, R3, RZ ;  /* 0x0000000309027210 */ /* 0x001fca0007f7e0ff */
[----:B-1----:R-:W-:-:S05]  /*174d0*/  IMAD.X R3, RZ, RZ, R4, P3 ;  /* 0x000000ffff037224 */ /* 0x002fca00018e0604 */
[----:B------:R-:W-:Y:S01]  /*174e0*/  @!PT LDS RZ, [RZ] ;  /* 0x00000000fffff984 */ /* 0x000fe20000000800 */
[----:B------:R-:W-:Y:S01]  /*174f0*/  @!PT LDS RZ, [RZ] ;  /* 0x00000000fffff984 */ /* 0x000fe20000000800 */
[----:B------:R-:W-:Y:S01]  /*17500*/  @!PT LDS RZ, [RZ] ;  /* 0x00000000fffff984 */ /* 0x000fe20000000800 */
[----:B------:R2:W-:Y:S04]  /*17510*/  LDGSTS.E.BYPASS.LTC128B.128 [R6+0x11c00], desc[UR52][R2.64], !P0 ;  /* 0x11c0000002067fae */ /* 0x0005e8000c101d74 */
[----:B------:R2:W-:Y:S04]  /*17520*/  LDGSTS.E.BYPASS.LTC128B.128 [R6+0x13c00], desc[UR52][R2.64+0x40], !P1 ;  /* 0x13c0004002067fae */ /* 0x0005e8000c901d74 */
[----:B------:R2:W-:Y:S02]  /*17530*/  LDGSTS.E.BYPASS.LTC128B.128 [R6+0x15c00], desc[UR52][R2.64+0x80], !P2 ;  /* 0x15c0008002067fae */ /* 0x0005e4000d101d74 */
.L_x_1209:
[----:B------:R-:W-:Y:S05]  /*17540*/  BSYNC B0 ;  /* 0x0000000000007941 */ /* 0x000fea0003800000 */
.L_x_1208:
[----:B------:R-:W-:Y:S01]  /*17550*/  NOP ;  /* 0x0000000000007918 */ /* 0x000fe20000000000 */
[----:B------:R-:W-:-:S13]  /*17560*/  PLOP3.LUT P0, PT, PT, PT, PT, 0x80, 0x0 ;  /* 0x000000000000781c */ /* 0x000fda0003f0f070 */
.L_x_1210:
[----:B------:R-:W-:Y:S02]  /*17570*/  PLOP3.LUT P1, PT, P1, P0, PT, 0xa2, 0x0 ;  /* 0x000000000000781c */ /* 0x000fe40000f21472 */
[----:B------:R-:W-:-:S08]  /*17580*/  @P0 R2UR P1, UR4, R17 ;  /* 0x00000000110402ca */ /* 0x000fd00000020000 */
[----:B------:R-:W-:-:S05]  /*17590*/  @P0 PLOP3.LUT P0, PT, P1, PT, PT, 0x80, 0x0 ;  /* 0x000000000000081c */ /* 0x000fca0000f0f070 */
[----:B------:R-:W-:Y:S01]  /*175a0*/  @!P1 SYNCS.ARRIVE.TRANS64.RED.A0T1 RZ, [UR4+0x22800], RZ ;  /* 0x022800ffffff99a7 */ /* 0x000fe20008200404 */
[----:B------:R-:W-:Y:S07]  /*175b0*/  @!P1 ARRIVES.LDGSTSBAR.64.TRANSCNT [UR4+0x22800] ;  /* 0x02280000ff0099b0 */ /* 0x000fee0008000a84 */
[----:B------:R-:W-:Y:S05]  /*175c0*/  @P0 BRA.U.ANY `(.L_x_1210) ;  /* 0xfffffffd00e80947 */ /* 0x000fea000393ffff */
[----:B0-2---:R-:W2:Y:S02]  /*175d0*/  LDL.LU R2, [R1+0x38] ;  /* 0x0000380001027983 */ /* 0x005ea40000300800 */
        /* <DEDUP_REMOVED lines=10> */
[----:B0-2---:R-:W-:Y:S05]  /*17680*/  @!P0 BRA `(.L_x_1212) ;  /* 0x0000003400d88947 */ /* 0x005fea0003800000 */
.L_x_1287:
[----:B------:R-:W-:Y:S05]  /*17690*/  BSYNC B0 ;  /* 0x0000000000007941 */ /* 0x000fea0003800000 */
.L_x_1211:
[----:B------:R-:W0:Y:S04]  /*176a0*/  LDL.LU R3, [R1+0x34] ;  /* 0x0000340001037983 */ /* 0x000e280000300800 */
[----:B------:R-:W2:Y:S01]  /*176b0*/  LDL R2, [R1+0x14] ;  /* 0x0000140001027983 */ /* 0x000ea20000100800 */
[----:B0-----:R-:W-:-:S05]  /*176c0*/  VIADD R0, R3, 0xfffffffe ;  /* 0xfffffffe03007836 */ /* 0x001fca0000000000 */
[----:B--2---:R-:W-:-:S13]  /*176d0*/  ISETP.GE.AND P0, PT, R0, R2, PT ;  /* 0x000000020000720c */ /* 0x004fda0003f06270 */
[----:B------:R-:W-:Y:S05]  /*176e0*/  @!P0 BRA `(.L_x_1213) ;  /* 0x0000000c00f48947 */ /* 0x000fea0003800000 */
[----:B------:R0:W5:Y:S01]  /*176f0*/  LDL.LU R7, [R1] ;  /* 0x0000000001077983 */ /* 0x0001620000300800 */
[----:B------:R-:W-:-:S07]  /*17700*/  IMAD.MOV.U32 R6, RZ, RZ, R19 ;  /* 0x000000ffff067224 */ /* 0x000fce00078e0013 */
.L_x_1235:
[----:B------:R-:W2:Y:S01]  /*17710*/  LDL R2, [R1+0x20] ;  /* 0x0000200001027983 */ /* 0x000ea20000100800 */
[----:B------:R-:W-:Y:S01]  /*17720*/  VIADD R19, R6, 0x1 ;  /* 0x0000000106137836 */ /* 0x000fe20000000000 */
[----:B------:R-:W-:Y:S05]  /*17730*/  YIELD ;  /* 0x0000000000007946 */ /* 0x000fea0003800000 */
[C---:B------:R-:W-:Y:S01]  /*17740*/  ISETP.NE.AND P0, PT, R19.reuse, 0x2, PT ;  /* 0x000000021300780c */ /* 0x040fe20003f05270 */
[----:B------:R-:W-:Y:S03]  /*17750*/  BSSY B0, `(.L_x_1214) ;  /* 0x0000089000007945 */ /* 0x000fe60003800000 */
[----:B------:R-:W-:-:S02]  /*17760*/  SEL R19, R19, RZ, P0 ;  /* 0x000000ff13137207 */ /* 0x000fc40000000000 */
[----:B--2---:R-:W-:Y:S02]  /*17770*/  LOP3.LUT P1, RZ, R2, 0x1, RZ, 0xc0, !PT ;  /* 0x0000000102ff7812 */ /* 0x004fe4000782c0ff */
[----:B------:R-:W-:-:S04]  /*17780*/  SEL R2, RZ, 0x1, P0 ;  /* 0x00000001ff027807 */ /* 0x000fc80000000000 */
[----:B-----5:R-:W-:-:S05]  /*17790*/  LOP3.LUT R9, R7, R2, RZ, 0x3c, !PT ;  /* 0x0000000207097212 */ /* 0x020fca00078e3cff */
[----:B------:R2:W-:Y:S02]  /*177a0*/  STL [R1], R9 ;  /* 0x0000000901007387 */ /* 0x0005e40000100800 */
        /* <DEDUP_REMOVED lines=9> */
[----:B------:R-:W2:Y:S01]  /*17840*/  LDL R10, [R1+0x4] ;  /* 0x00000400010a7983 */ /* 0x000ea20000100800 */
[----:B----4-:R-:W-:-:S13]  /*17850*/  ISETP.NE.AND P0, PT, R5, 0x1, PT ;  /* 0x000000010500780c */ /* 0x010fda0003f05270 */
[----:B------:R-:W1:Y:S02]  /*17860*/  @P0 LDC.64 R2, c[0x0][0x440] ;  /* 0x00011000ff020b82 */ /* 0x000e640000000a00 */
[----:B-1----:R-:W-:-:S04]  /*17870*/  @P0 IMAD.HI.U32 R4, R0, R2, RZ ;  /* 0x0000000200040227 */ /* 0x002fc800078e00ff */
[----:B------:R-:W-:Y:S01]  /*17880*/  IMAD.MOV.U32 R2, RZ, RZ, R0 ;  /* 0x000000ffff027224 */ /* 0x000fe200078e0000 */
[----:B------:R-:W-:-:S04]  /*17890*/  @P0 SHF.R.U32.HI R2, RZ, R3, R4 ;  /* 0x00000003ff020219 */ /* 0x000fc80000011604 */
[--C-:B------:R-:W-:Y:S01]  /*178a0*/  SHF.R.S32.HI R3, RZ, 0x1f, R2.reuse ;  /* 0x0000001fff037819 */ /* 0x100fe20000011402 */
[----:B------:R-:W-:-:S04]  /*178b0*/  IMAD.MOV R8, RZ, RZ, -R2 ;  /* 0x000000ffff087224 */ /* 0x000fc800078e0a02 */
[----:B------:R-:W-:Y:S02]  /*178c0*/  IMAD R8, R5, R8, R0 ;  /* 0x0000000805087224 */ /* 0x000fe400078e0200 */
[----:B---3--:R-:W-:-:S04]  /*178d0*/  IMAD R4, R11, UR6, RZ ;  /* 0x000000060b047c24 */ /* 0x008fc8000f8e02ff */
[C---:B--2---:R-:W-:Y:S02]  /*178e0*/  IMAD R4, R10.reuse, UR7, R4 ;  /* 0x000000070a047c24 */ /* 0x044fe4000f8e0204 */
[----:B------:R-:W-:-:S04]  /*178f0*/  IMAD.WIDE.U32 R2, R10, UR6, R2 ;  /* 0x000000060a027c25 */ /* 0x000fc8000f8e0002 */
[----:B------:R-:W-:Y:S01]  /*17900*/  IMAD.IADD R3, R4, 0x1, R3 ;  /* 0x0000000104037824 */ /* 0x000fe200078e0203 */
[----:B------:R-:W-:-:S04]  /*17910*/  LEA R4, P0, R2, UR4, 0x2 ;  /* 0x0000000402047c11 */ /* 0x000fc8000f8010ff */
[----:B------:R-:W-:-:S05]  /*17920*/  LEA.HI.X R5, R2, UR5, R3, 0x2, P0 ;  /* 0x0000000502057c11 */ /* 0x000fca00080f1403 */
[----:B------:R3:W5:Y:S04]  /*17930*/  LDG.E R16, desc[UR52][R4.64] ;  /* 0x0000003404107981 */ /* 0x000768000c1e1900 */
.L_x_1216:
[----:B------:R-:W1:Y:S01]  /*17940*/  S2R R2, SR_TID.X ;  /* 0x0000000000027919 */ /* 0x000e620000002100 */
[----:B------:R-:W-:Y:S01]  /*17950*/  IMAD R3, R19, 0x8, R17 ;  /* 0x0000000813037824 */ /* 0x000fe200078e0211 */
[----:B------:R-:W-:Y:S01]  /*17960*/  BSSY B1, `(.L_x_1217) ;  /* 0x0000006000017945 */ /* 0x000fe20003800000 */
[----:B-1-3--:R-:W-:Y:S02]  /*17970*/  LOP3.LUT R4, R2, 0x7f, RZ, 0xc0, !PT ;  /* 0x0000007f02047812 */ /* 0x00afe400078ec0ff */
[----:B------:R-:W-:Y:S02]  /*17980*/  SHF.L.U32 R2, R9, 0x1f, RZ ;  /* 0x0000001f09027819 */ /* 0x000fe400000006ff */
[----:B------:R-:W-:Y:S02]  /*17990*/  ISETP.NE.AND P1, PT, R4, RZ, PT ;  /* 0x000000ff0400720c */ /* 0x000fe40003f25270 */
[----:B------:R-:W1:Y:S02]  /*179a0*/  SYNCS.PHASECHK.TRANS64.TRYWAIT P0, [R3+URZ+0x22880], R2 ;  /* 0x02288002030075a7 */ /* 0x000e64000800017f */
[----:B-1----:R-:W-:Y:S09]  /*179b0*/  @!P0 BRA `(.L_x_1218) ;  /* 0x0000003400208947 */ /* 0x002ff20003800000 */
.L_x_1288:
[----:B------:R-:W-:Y:S05]  /*179c0*/  BSYNC B1 ;  /* 0x0000000000017941 */ /* 0x000fea0003800000 */
.L_x_1217:
        /* <DEDUP_REMOVED lines=9> */
.L_x_1220:
[----:B------:R-:W-:Y:S05]  /*17a60*/  BSYNC B1 ;  /* 0x0000000000017941 */ /* 0x000fea0003800000 */
.L_x_1219:
[----:B------:R-:W3:Y:S01]  /*17a70*/  LDL R4, [R1+0x1c] ;  /* 0x00001c0001047983 */ /* 0x000ee20000100800 */
        /* <DEDUP_REMOVED lines=9> */
[----:B---3--:R-:W-:-:S02]  /*17b10*/  IMAD R4, R8, 0x80, R4 ;  /* 0x0000008008047824 */ /* 0x008fc400078e0204 */
[----:B------:R-:W-:-:S09]  /*17b20*/  VIADD R8, R3, 0x22870 ;  /* 0x0002287003087836 */ /* 0x000fd20000000000 */
.L_x_1221:
        /* <DEDUP_REMOVED lines=13> */
.L_x_1289:
[----:B------:R-:W-:Y:S05]  /*17c00*/  BSYNC B1 ;  /* 0x0000000000017941 */ /* 0x000fea0003800000 */
.L_x_1222:
[----:B------:R-:W-:Y:S01]  /*17c10*/  BSSY B1, `(.L_x_1224) ;  /* 0x000000b000017945 */ /* 0x000fe20003800000 */
[----:B------:R-:W-:Y:S02]  /*17c20*/  IMAD.MOV.U32 R8, RZ, RZ, 0x0 ;  /* 0x00000000ff087424 */ /* 0x000fe400078e00ff */
[----:B--2---:R-:W-:Y:S01]  /*17c30*/  IMAD.MOV.U32 R9, RZ, RZ, 0x14f00000 ;  /* 0x14f00000ff097424 */ /* 0x004fe200078e00ff */
[----:B------:R-:W-:Y:S06]  /*17c40*/  @P1 BRA `(.L_x_1225) ;  /* 0x00000000001c1947 */ /* 0x000fec0003800000 */
[----:B------:R-:W2:Y:S01]  /*17c50*/  S2R R5, SR_TID.X ;  /* 0x0000000000057919 */ /* 0x000ea20000002100 */
[----:B-1-3--:R-:W-:-:S04]  /*17c60*/  IMAD.MOV.U32 R2, RZ, RZ, 0x6000 ;  /* 0x00006000ff027424 */ /* 0x00afc800078e00ff */
[----:B------:R4:W-:Y:S01]  /*17c70*/  SYNCS.ARRIVE.TRANS64 RZ, [R3+URZ+0x22830], R2 ;  /* 0x0228300203ff79a7 */ /* 0x0009e2000800003f */
[----:B--2---:R-:W-:-:S04]  /*17c80*/  LOP3.LUT R5, R5, 0x1f, RZ, 0xc0, !PT ;  /* 0x0000001f05057812 */ /* 0x004fc800078ec0ff */
[----:B------:R-:W-:-:S13]  /*17c90*/  ISETP.NE.AND P0, PT, R5, RZ, PT ;  /* 0x000000ff0500720c */ /* 0x000fda0003f05270 */
[----:B----4-:R-:W-:Y:S05]  /*17ca0*/  @!P0 BRA `(.L_x_1225) ;  /* 0x0000000000048947 */ /* 0x010fea0003800000 */
[----:B------:R-:W-:Y:S01]  /*17cb0*/  BPT.TRAP 0x1 ;  /* 0x000000040000795c */ /* 0x000fe20000300000 */
.L_x_1225:
[----:B------:R-:W-:Y:S05]  /*17cc0*/  BSYNC B1 ;  /* 0x0000000000017941 */ /* 0x000fea0003800000 */
.L_x_1224:
[----:B------:R-:W-:Y:S01]  /*17cd0*/  R2UR UR10, R10 ;  /* 0x000000000a0a72ca */ /* 0x000fe200000e0000 */
[----:B-1-3--:R-:W-:Y:S01]  /*17ce0*/  IMAD R2, R19, 0x6000, R17 ;  /* 0x0000600013027824 */ /* 0x00afe200078e0211 */
[----:B------:R-:W-:Y:S01]  /*17cf0*/  R2UR UR6, R8 ;  /* 0x00000000080672ca */ /* 0x000fe200000e0000 */
[----:B------:R-:W-:Y:S01]  /*17d00*/  UIADD3 UR4, UP0, UR44, 0x370, URZ ;  /* 0x000003702c047890 */ /* 0x000fe2000ff1e03f */
[----:B------:R-:W-:Y:S01]  /*17d10*/  R2UR UR7, R9 ;  /* 0x00000000090772ca */ /* 0x000fe200000e0000 */
[----:B------:R-:W-:Y:S01]  /*17d20*/  VIADD R3, R3, 0x22830 ;  /* 0x0002283003037836 */ /* 0x000fe20000000000 */
[----:B------:R-:W-:Y:S01]  /*17d30*/  PLOP3.LUT P0, PT, PT, PT, PT, 0x80, 0x0 ;  /* 0x000000000000781c */ /* 0x000fe20003f0f070 */
[----:B------:R-:W-:Y:S01]  /*17d40*/  VIADD R5, R2, 0x16400 ;  /* 0x0001640002057836 */ /* 0x000fe20000000000 */
[----:B------:R-:W-:-:S12]  /*17d50*/  UIADD3.X UR5, URZ, UR45, URZ, UP0, !UPT ;  /* 0x0000002d3f057290 */ /* 0x000fd800087fe43f */
.L_x_1226:
        /* <DEDUP_REMOVED lines=9> */
[----:B-1----:R-:W-:Y:S05]  /*17df0*/  @P0 BRA.U.ANY `(.L_x_1226) ;  /* 0xfffffffd00d80947 */ /* 0x002fea000393ffff */
[----:B------:R-:W-:Y:S01]  /*17e00*/  R2UR UR6, R8 ;  /* 0x00000000080672ca */ /* 0x000fe200000e0000 */
[----:B------:R-:W-:Y:S01]  /*17e10*/  VIADD R5, R2, 0x18400 ;  /* 0x0001840002057836 */ /* 0x000fe20000000000 */
[----:B------:R-:W-:Y:S01]  /*17e20*/  R2UR UR7, R9 ;  /* 0x00000000090772ca */ /* 0x000fe200000e0000 */
[----:B------:R-:W-:Y:S01]  /*17e30*/  UMOV UR10, 0x40 ;  /* 0x00000040000a7882 */ /* 0x000fe20000000000 */
[----:B------:R-:W-:-:S13]  /*17e40*/  PLOP3.LUT P0, PT, PT, PT, PT, 0x80, 0x0 ;  /* 0x000000000000781c */ /* 0x000fda0003f0f070 */
.L_x_1227:
        /* <DEDUP_REMOVED lines=15> */
.L_x_1228:
        /* <DEDUP_REMOVED lines=10> */
.L_x_1215:
[----:B------:R-:W-:Y:S05]  /*17fe0*/  BSYNC B0 ;  /* 0x0000000000007941 */ /* 0x000fea0003800000 */
.L_x_1214:
[----:B------:R-:W-:-:S06]  /*17ff0*/  UISETP.NE.AND UP0, UPT, UR39, 0x3, UPT ;  /* 0x000000032700788c */ /* 0x000fcc000bf05270 */
[----:B------:R-:W-:-:S13]  /*18000*/  PLOP3.LUT P0, PT, PT, PT, UP0, 0x80, 0x0 ;  /* 0x000000000000781c */ /* 0x000fda0003f0f008 */
[----:B------:R-:W-:Y:S05]  /*18010*/  @!P0 BRA `(.L_x_1229) ;  /* 0x0000000000048947 */ /* 0x000fea0003800000 */
[----:B------:R-:W-:Y:S01]  /*18020*/  BPT.TRAP 0x1 ;  /* 0x000000040000795c */ /* 0x000fe20000300000 */
.L_x_1229:
        /* <DEDUP_REMOVED lines=8> */
.L_x_1290:
[----:B------:R-:W-:Y:S05]  /*180b0*/  BSYNC B0 ;  /* 0x0000000000007941 */ /* 0x000fea0003800000 */
.L_x_1230:
[----:B------:R-:W-:Y:S05]  /*180c0*/  @!P1 BRA `(.L_x_1232) ;  /* 0x0000000000049947 */ /* 0x000fea0003800000 */
[----:B------:R-:W-:Y:S01]  /*180d0*/  BPT.TRAP 0x1 ;  /* 0x000000040000795c */ /* 0x000fe20000300000 */
.L_x_1232:
[----:B---3--:R-:W-:Y:S01]  /*180e0*/  SHF.L.U32 R2, R7, 0x1f, RZ ;  /* 0x0000001f07027819 */ /* 0x008fe200000006ff */
[----:B------:R-:W-:-:S03]  /*180f0*/  IMAD.SHL.U32 R3, R6, 0x4000, RZ ;  /* 0x0000400006037824 */ /* 0x000fc600078e00ff */
[----:B------:R-:W3:Y:S02]  /*18100*/  SYNCS.PHASECHK.TRANS64.TRYWAIT P0, [R20+URZ+0x22860], R2 ;  /* 0x02286002140075a7 */ /* 0x000ee4000800017f */
[----:B---3--:R-:W-:Y:S05]  /*18110*/  @!P0 BRA `(.L_x_1233) ;  /* 0x0000002c00848947 */ /* 0x008fea0003800000 */
.L_x_1291:
[----:B-1----:R-:W3:Y:S04]  /*18120*/  LDL R4, [R1+0x28] ;  /* 0x0000280001047983 */ /* 0x002ee80000100800 */
[----:B------:R-:W4:Y:S04]  /*18130*/  LDL R12, [R1+0xc] ;  /* 0x00000c00010c7983 */ /* 0x000f280000100800 */
[----:B------:R-:W5:Y:S01]  /*18140*/  LDL R13, [R1+0x24] ;  /* 0x00002400010d7983 */ /* 0x000f620000100800 */
[----:B------:R-:W-:Y:S05]  /*18150*/  WARPSYNC.ALL ;  /* 0x0000000000007948 */ /* 0x000fea0003800000 */
[----:B---3--:R-:W-:-:S05]  /*18160*/  LOP3.LUT R2, R3, R4, RZ, 0xfc, !PT ;  /* 0x0000000403027212 */ /* 0x008fca00078efcff */
[----:B------:R-:W-:-:S05]  /*18170*/  IMAD.IADD R2, R17, 0x1, R2 ;  /* 0x0000000111027824 */ /* 0x000fca00078e0202 */
[----:B--2---:R-:W1:Y:S01]  /*18180*/  LDSM.16.MT88.4 R8, [R2+0x8400] ;  /* 0x008400000208783b */ /* 0x004e620000004200 */
[----:B----4-:R-:W-:Y:S01]  /*18190*/  IMAD.IADD R18, R12, 0x1, R2 ;  /* 0x000000010c127824 */ /* 0x010fe200078e0202 */
[----:B-----5:R-:W-:Y:S02]  /*181a0*/  IADD3 R3, R17, R3, R13 ;  /* 0x0000000311037210 */ /* 0x020fe40007ffe00d */
[C-C-:B-1----:R-:W-:Y:S02]  /*181b0*/  PRMT R4, R8.reuse, 0x6420, R9.reuse ;  /* 0x0000642008047816 */ /* 0x142fe40000000009 */
[----:B------:R-:W-:Y:S02]  /*181c0*/  PRMT R5, R8, 0x7531, R9 ;  /* 0x0000753108057816 */ /* 0x000fe40000000009 */
[C-C-:B------:R-:W-:Y:S02]  /*181d0*/  PRMT R6, R10.reuse, 0x6420, R11.reuse ;  /* 0x000064200a067816 */ /* 0x140fe4000000000b */
[----:B------:R-:W-:-:S02]  /*181e0*/  PRMT R7, R10, 0x7531, R11 ;  /* 0x000075310a077816 */ /* 0x000fc4000000000b */
[----:B------:R-:W1:Y:S04]  /*181f0*/  LDSM.16.MT88.4 R8, [R18+0x8400] ;  /* 0x008400001208783b */ /* 0x000e680000004200 */
[----:B------:R2:W-:Y:S02]  /*18200*/  STSM.16.M88.4 [R3+0x400], R4 ;  /* 0x0004000403007844 */ /* 0x0005e40000000200 */
[----:B--2---:R-:W-:Y:S01]  /*18210*/  IMAD.MOV.U32 R7, RZ, RZ, R12 ;  /* 0x000000ffff077224 */ /* 0x004fe200078e000c */
[C-C-:B-1----:R-:W-:Y:S02]  /*18220*/  PRMT R12, R8.reuse, 0x6420, R9.reuse ;  /* 0x00006420080c7816 */ /* 0x142fe40000000009 */
[----:B------:R-:W-:Y:S02]  /*18230*/  PRMT R13, R8, 0x7531, R9 ;  /* 0x00007531080d7816 */ /* 0x000fe40000000009 */
[----:B------:R-:W-:-:S02]  /*18240*/  PRMT R14, R10, 0x6420, R11 ;  /* 0x000064200a0e7816 */ /* 0x000fc4000000000b */
[----:B------:R-:W-:-:S05]  /*18250*/  PRMT R15, R10, 0x7531, R11 ;  /* 0x000075310a0f7816 */ /* 0x000fca000000000b */
[----:B------:R1:W-:Y:S04]  /*18260*/  STSM.16.M88.4 [R3+0x2400], R12 ;  /* 0x0024000c03007844 */ /* 0x0003e80000000200 */
[----:B------:R-:W2:Y:S04]  /*18270*/  LDSM.16.MT88.4 R8, [R2+0x9400] ;  /* 0x009400000208783b */ /* 0x000ea80000004200 */
[----:B-1----:R-:W3:Y:S01]  /*18280*/  LDL R15, [R1+0x8] ;  /* 0x00000800010f7983 */ /* 0x002ee20000100800 */
[----:B------:R-:W-:Y:S01]  /*18290*/  IMAD.MOV.U32 R14, RZ, RZ, R7 ;  /* 0x000000ffff0e7224 */ /* 0x000fe200078e0007 */
[----:B--2---:R-:W-:-:S02]  /*182a0*/  PRMT R4, R8, 0x6420, R9 ;  /* 0x0000642008047816 */ /* 0x004fc40000000009 */
[----:B------:R-:W-:Y:S02]  /*182b0*/  PRMT R5, R8, 0x7531, R9 ;  /* 0x0000753108057816 */ /* 0x000fe40000000009 */
[C-C-:B------:R-:W-:Y:S02]  /*182c0*/  PRMT R6, R10.reuse, 0x6420, R11.reuse ;  /* 0x000064200a067816 */ /* 0x140fe4000000000b */
[----:B------:R-:W-:Y:S02]  /*182d0*/  PRMT R7, R10, 0x7531, R11 ;  /* 0x000075310a077816 */ /* 0x000fe4000000000b */
[----:B------:R-:W1:Y:S02]  /*182e0*/  LDSM.16.MT88.4 R8, [R18+0x9400] ;  /* 0x009400001208783b */ /* 0x000e640000004200 */
[C-C-:B-1----:R-:W-:Y:S02]  /*182f0*/  PRMT R12, R8.reuse, 0x6420, R9.reuse ;  /* 0x00006420080c7816 */ /* 0x142fe40000000009 */
[----:B------:R-:W-:-:S02]  /*18300*/  PRMT R13, R8, 0x7531, R9 ;  /* 0x00007531080d7816 */ /* 0x000fc40000000009 */
[----:B---3--:R-:W-:-:S05]  /*18310*/  IADD3 R21, R15, 0x400, R3 ;  /* 0x000004000f157810 */ /* 0x008fca0007ffe003 */
[----:B------:R1:W-:Y:S02]  /*18320*/  STSM.16.M88.4 [R21], R4 ;  /* 0x0000000415007844 */ /* 0x0003e40000000200 */
[----:B-1----:R-:W-:Y:S01]  /*18330*/  IMAD.MOV.U32 R6, RZ, RZ, R14 ;  /* 0x000000ffff067224 */ /* 0x002fe200078e000e */
[C---:B------:R-:W-:Y:S01]  /*18340*/  PRMT R14, R10.reuse, 0x6420, R11 ;  /* 0x000064200a0e7816 */ /* 0x040fe2000000000b */
[----:B------:R-:W-:Y:S01]  /*18350*/  IMAD.MOV.U32 R7, RZ, RZ, R15 ;  /* 0x000000ffff077224 */ /* 0x000fe200078e000f */
[----:B------:R-:W-:-:S05]  /*18360*/  PRMT R15, R10, 0x7531, R11 ;  /* 0x000075310a0f7816 */ /* 0x000fca000000000b */
[----:B------:R1:W-:Y:S04]  /*18370*/  STSM.16.M88.4 [R21+0x2000], R12 ;  /* 0x0020000c15007844 */ /* 0x0003e80000000200 */
[----:B------:R-:W2:Y:S01]  /*18380*/  LDSM.16.MT88.4 R8, [R2+0xa400] ;  /* 0x00a400000208783b */ /* 0x000ea20000004200 */
[----:B-1----:R-:W-:Y:S02]  /*18390*/  IMAD.MOV.U32 R14, RZ, RZ, R6 ;  /* 0x000000ffff0e7224 */ /* 0x002fe400078e0006 */
[----:B------:R-:W-:Y:S01]  /*183a0*/  IMAD.MOV.U32 R15, RZ, RZ, R7 ;  /* 0x000000ffff0f7224 */ /* 0x000fe200078e0007 */
[C-C-:B--2---:R-:W-:Y:S02]  /*183b0*/  PRMT R4, R8.reuse, 0x6420, R9.reuse ;  /* 0x0000642008047816 */ /* 0x144fe40000000009 */
[----:B------:R-:W-:-:S02]  /*183c0*/  PRMT R5, R8, 0x7531, R9 ;  /* 0x0000753108057816 */ /* 0x000fc40000000009 */
[C-C-:B------:R-:W-:Y:S02]  /*183d0*/  PRMT R6, R10.reuse, 0x6420, R11.reuse ;  /* 0x000064200a067816 */ /* 0x140fe4000000000b */
[----:B------:R-:W-:Y:S02]  /*183e0*/  PRMT R7, R10, 0x7531, R11 ;  /* 0x000075310a077816 */ /* 0x000fe4000000000b */
[----:B------:R-:W1:Y:S01]  /*183f0*/  LDSM.16.MT88.4 R8, [R18+0xa400] ;  /* 0x00a400001208783b */ /* 0x000e620000004200 */
[----:B------:R-:W-:-:S05]  /*18400*/  IADD3 R3, R14, 0x400, R3 ;  /* 0x000004000e037810 */ /* 0x000fca0007ffe003 */
[----:B------:R2:W-:Y:S02]  /*18410*/  STSM.16.M88.4 [R3], R4 ;  /* 0x0000000403007844 */ /* 0x0005e40000000200 */
[----:B--2---:R-:W-:Y:S01]  /*18420*/  IMAD.MOV.U32 R7, RZ, RZ, R15 ;  /* 0x000000ffff077224 */ /* 0x004fe200078e000f */
[C-C-:B-1----:R-:W-:Y:S02]  /*18430*/  PRMT R12, R8.reuse, 0x6420, R9.reuse ;  /* 0x00006420080c7816 */ /* 0x142fe40000000009 */
[----:B------:R-:W-:Y:S02]  /*18440*/  PRMT R13, R8, 0x7531, R9 ;  /* 0x00007531080d7816 */ /* 0x000fe40000000009 */
[C-C-:B------:R-:W-:Y:S02]  /*18450*/  PRMT R14, R10.reuse, 0x6420, R11.reuse ;  /* 0x000064200a0e7816 */ /* 0x140fe4000000000b */
[----:B------:R-:W-:-:S05]  /*18460*/  PRMT R15, R10, 0x7531, R11 ;  /* 0x000075310a0f7816 */ /* 0x000fca000000000b */
[----:B------:R1:W-:Y:S04]  /*18470*/  STSM.16.M88.4 [R3+0x2000], R12 ;  /* 0x0020000c03007844 */ /* 0x0003e80000000200 */
[----:B------:R-:W2:Y:S01]  /*18480*/  LDSM.16.MT88.4 R8, [R2+0xb400] ;  /* 0x00b400000208783b */ /* 0x000ea20000004200 */
[----:B-1----:R-:W-:Y:S01]  /*18490*/  IMAD.MOV.U32 R15, RZ, RZ, R7 ;  /* 0x000000ffff0f7224 */ /* 0x002fe200078e0007 */
[C-C-:B--2---:R-:W-:Y:S02]  /*184a0*/  PRMT R4, R8.reuse, 0x6420, R9.reuse ;  /* 0x0000642008047816 */ /* 0x144fe40000000009 */
[----:B------:R-:W-:Y:S02]  /*184b0*/  PRMT R5, R8, 0x7531, R9 ;  /* 0x0000753108057816 */ /* 0x000fe40000000009 */
[----:B------:R-:W-:-:S02]  /*184c0*/  PRMT R6, R10, 0x6420, R11 ;  /* 0x000064200a067816 */ /* 0x000fc4000000000b */
[----:B------:R-:W-:Y:S02]  /*184d0*/  PRMT R7, R10, 0x7531, R11 ;  /* 0x000075310a077816 */ /* 0x000fe4000000000b */
[----:B------:R-:W1:Y:S01]  /*184e0*/  LDSM.16.MT88.4 R8, [R18+0xb400] ;  /* 0x00b400001208783b */ /* 0x000e620000004200 */
[----:B------:R-:W-:-:S05]  /*184f0*/  IMAD.IADD R3, R15, 0x1, R3 ;  /* 0x000000010f037824 */ /* 0x000fca00078e0203 */
[----:B------:R1:W-:Y:S02]  /*18500*/  STSM.16.M88.4 [R3], R4 ;  /* 0x0000000403007844 */ /* 0x0003e40000000200 */
        /* <DEDUP_REMOVED lines=13> */
.L_x_1234:
[----:B------:R-:W3:Y:S01]  /*185e0*/  S2R R2, SR_TID.X ;  /* 0x0000000000027919 */ /* 0x000ee20000002100 */
[----:B--2---:R2:W-:Y:S01]  /*185f0*/  SYNCS.ARRIVE.TRANS64.A1T0 RZ, [R20+URZ+0x22850], RZ ;  /* 0x022850ff14ff79a7 */ /* 0x0045e2000810003f */
[----:B-1----:R4:W5:Y:S01]  /*18600*/  LDL R7, [R1] ;  /* 0x0000000001077983 */ /* 0x0029620000100800 */
[----:B---3--:R-:W-:-:S03]  /*18610*/  LOP3.LUT R3, R2, 0x7f, RZ, 0xc0, !PT ;  /* 0x0000007f02037812 */ /* 0x008fc600078ec0ff */
[----:B------:R-:W3:Y:S01]  /*18620*/  LDL R2, [R1+0x14] ;  /* 0x0000140001027983 */ /* 0x000ee20000100800 */
[----:B------:R-:W-:Y:S01]  /*18630*/  IMAD.MOV.U32 R6, RZ, RZ, R19 ;  /* 0x000000ffff067224 */ /* 0x000fe200078e0013 */
[----:B------:R-:W-:Y:S01]  /*18640*/  BAR.SYNC.DEFER_BLOCKING 0x2, 0x80 ;  /* 0x0082000000007b1d */ /* 0x000fe20000010000 */
[----:B------:R-:W-:-:S13]  /*18650*/  ISETP.NE.AND P0, PT, R3, RZ, PT ;  /* 0x000000ff0300720c */ /* 0x000fda0003f05270 */
[----:B--2---:R-:W-:-:S05]  /*18660*/  @!P0 VIADD R20, R20, 0x22880 ;  /* 0x0002288014148836 */ /* 0x004fca0000000000 */
[----:B------:R-:W-:-:S04]  /*18670*/  @!P0 PRMT R20, RZ, 0x654, R20 ;  /* 0x00000654ff148816 */ /* 0x000fc80000000014 */
[----:B------:R4:W-:Y:S01]  /*18680*/  @!P0 SYNCS.ARRIVE.TRANS64.RED.A1T0 RZ, [R20+URZ], RZ ;  /* 0x000000ff14ff89a7 */ /* 0x0009e2000810043f */
[C---:B---3--:R-:W-:Y:S01]  /*18690*/  ISETP.GT.AND P0, PT, R0.reuse, R2, PT ;  /* 0x000000020000720c */ /* 0x048fe20003f04270 */
[----:B------:R-:W-:-:S12]  /*186a0*/  VIADD R0, R0, 0xffffffff ;  /* 0xffffffff00007836 */ /* 0x000fd80000000000 */
[----:B----4-:R-:W-:Y:S05]  /*186b0*/  @P0 BRA `(.L_x_1235) ;  /* 0xfffffff000140947 */ /* 0x010fea000383ffff */
.L_x_1213:
[----:B------:R-:W2:Y:S01]  /*186c0*/  S2R R2, SR_TID.X ;  /* 0x0000000000027919 */ /* 0x000ea20000002100 */
[----:B------:R-:W-:Y:S01]  /*186d0*/  BSSY B0, `(.L_x_1236) ;  /* 0x0000011000007945 */ /* 0x000fe20003800000 */
[----:B--2---:R-:W-:-:S04]  /*186e0*/  LOP3.LUT R2, R2, 0x7f, RZ, 0xc0, !PT ;  /* 0x0000007f02027812 */ /* 0x004fc800078ec0ff */
[----:B------:R-:W-:-:S13]  /*186f0*/  ISETP.NE.AND P0, PT, R2, RZ, PT ;  /* 0x000000ff0200720c */ /* 0x000fda0003f05270 */
[----:B------:R-:W-:Y:S05]  /*18700*/  @P0 BRA `(.L_x_1237) ;  /* 0x0000000000340947 */ /* 0x000fea0003800000 */
[----:B------:R-:W2:Y:S01]  /*18710*/  S2R R3, SR_LANEID ;  /* 0x0000000000037919 */ /* 0x000ea20000000000 */
[----:B------:R-:W-:Y:S02]  /*18720*/  VOTEU.ANY UR4, UPT, PT ;  /* 0x0000000000047886 */ /* 0x000fe400038e0100 */
[----:B------:R-:W2:Y:S08]  /*18730*/  FLO.U32 R0, UR4 ;  /* 0x0000000400007d00 */ /* 0x000eb000080e0000 */
[----:B-1----:R-:W1:Y:S01]  /*18740*/  POPC R4, UR4 ;  /* 0x0000000400047d09 */ /* 0x002e620008000000 */
[----:B--2---:R-:W-:-:S02]  /*18750*/  ISETP.EQ.U32.AND P1, PT, R0, R3, PT ;  /* 0x000000030000720c */ /* 0x004fc40003f22070 */
[----:B------:R-:W1:Y:S11]  /*18760*/  LDC.64 R2, c[0x0][0xc60] ;  /* 0x00031800ff027b82 */ /* 0x000e760000000a00 */
[----:B-1----:R-:W2:Y:S01]  /*18770*/  @P1 ATOMG.E.ADD.STRONG.GPU PT, R3, desc[UR52][R2.64], R4 ;  /* 0x00000004020319a8 */ /* 0x002ea200081ee1f4 */
[----:B------:R-:W1:Y:S02]  /*18780*/  S2R R5, SR_LTMASK ;  /* 0x0000000000057919 */ /* 0x000e640000003900 */
[----:B-1----:R-:W-:-:S06]  /*18790*/  LOP3.LUT R5, R5, UR4, RZ, 0xc0, !PT ;  /* 0x0000000405057c12 */ /* 0x002fcc000f8ec0ff */
[----:B------:R-:W1:Y:S01]  /*187a0*/  POPC R5, R5 ;  /* 0x0000000500057309 */ /* 0x000e620000000000 */
[----:B--2---:R-:W1:Y:S02]  /*187b0*/  SHFL.IDX PT, R0, R3, R0, 0x1f ;  /* 0x00001f0003007589 */ /* 0x004e6400000e0000 */
[----:B-1----:R-:W-:-:S05]  /*187c0*/  IADD3 R0, R0, UR40, R5 ;  /* 0x0000002800007c10 */ /* 0x002fca000fffe005 */
[----:B------:R2:W-:Y:S02]  /*187d0*/  STL [R1+0x10], R0 ;  /* 0x0000100001007387 */ /* 0x0005e40000100800 */
.L_x_1237:
[----:B------:R-:W-:Y:S05]  /*187e0*/  BSYNC B0 ;  /* 0x0000000000007941 */ /* 0x000fea0003800000 */
.L_x_1236:
[----:B------:R-:W-:-:S06]  /*187f0*/  UISETP.NE.AND UP0, UPT, UR39, 0x3, UPT ;  /* 0x000000032700788c */ /* 0x000fcc000bf05270 */
[----:B------:R-:W-:-:S13]  /*18800*/  PLOP3.LUT P1, PT, PT, PT, UP0, 0x80, 0x0 ;  /* 0x000000000000781c */ /* 0x000fda0003f2f008 */
[----:B------:R-:W-:Y:S05]  /*18810*/  @!P1 BRA `(.L_x_1238) ;  /* 0x0000000000049947 */ /* 0x000fea0003800000 */
[----:B------:R-:W-:Y:S01]  /*18820*/  BPT.TRAP 0x1 ;  /* 0x000000040000795c */ /* 0x000fe20000300000 */
.L_x_1238:
[----:B------:R-:W3:Y:S01]  /*18830*/  LDL R2, [R1] ;  /* 0x0000000001027983 */ /* 0x000ee20000100800 */
[----:B------:R-:W-:Y:S01]  /*18840*/  IMAD R16, R19, 0x8, R17 ;  /* 0x0000000813107824 */ /* 0x000fe200078e0211 */
[----:B------:R-:W-:Y:S01]  /*18850*/  BSSY B0, `(.L_x_1239) ;  /* 0x0000007000007945 */ /* 0x000fe20003800000 */
[----:B--2---:R-:W-:-:S05]  /*18860*/  IMAD.U32 R0, RZ, RZ, UR41 ;  /* 0x00000029ff007e24 */ /* 0x004fca000f8e00ff */
[----:B------:R-:W-:Y:S02]  /*18870*/  ISETP.NE.AND P2, PT, R0, 0x3, PT ;  /* 0x000000030000780c */ /* 0x000fe40003f45270 */
[----:B---3--:R-:W-:-:S04]  /*18880*/  LOP3.LUT R3, R2, 0x1, RZ, 0x3c, !PT ;  /* 0x0000000102037812 */ /* 0x008fc800078e3cff */
[----:B------:R-:W-:-:S04]  /*18890*/  SHF.L.U32 R3, R3, 0x1f, RZ ;  /* 0x0000001f03037819 */ /* 0x000fc800000006ff */
[----:B------:R-:W2:Y:S02]  /*188a0*/  SYNCS.PHASECHK.TRANS64.TRYWAIT P1, [R16+URZ+0x22870], R3 ;  /* 0x02287003100075a7 */ /* 0x000ea4000802017f */
[----:B--2---:R-:W-:Y:S05]  /*188b0*/  @!P1 BRA `(.L_x_1240) ;  /* 0x0000002400b09947 */ /* 0x004fea0003800000 */
.L_x_1292:
[----:B------:R-:W-:Y:S05]  /*188c0*/  BSYNC B0 ;  /* 0x0000000000007941 */ /* 0x000fea0003800000 */
.L_x_1239:
[----:B------:R-:W-:Y:S05]  /*188d0*/  @!P2 BRA `(.L_x_1241) ;  /* 0x000000000004a947 */ /* 0x000fea0003800000 */
[----:B------:R-:W-:Y:S01]  /*188e0*/  BPT.TRAP 0x1 ;  /* 0x000000040000795c */ /* 0x000fe20000300000 */
.L_x_1241:
[----:B------:R-:W2:Y:S02]  /*188f0*/  LDL R0, [R1] ;  /* 0x0000000001007983 */ /* 0x000ea40000100800 */
[----:B--2---:R-:W-:-:S04]  /*18900*/  SHF.L.U32 R3, R0, 0x1f, RZ ;  /* 0x0000001f00037819 */ /* 0x004fc800000006ff */
[----:B------:R-:W2:Y:S02]  /*18910*/  SYNCS.PHASECHK.TRANS64.TRYWAIT P1, [R16+URZ+0x22860], R3 ;  /* 0x02286003100075a7 */ /* 0x000ea4000802017f */
[----:B--2---:R-:W-:Y:S05]  /*18920*/  @!P1 BRA `(.L_x_1242) ;  /* 0x0000002400a89947 */ /* 0x004fea0003800000 */
.L_x_1293:
[----:B------:R-:W3:Y:S04]  /*18930*/  LDL R0, [R1+0x28] ;  /* 0x0000280001007983 */ /* 0x000ee80000100800 */
[----:B------:R-:W2:Y:S04]  /*18940*/  LDL R12, [R1+0xc] ;  /* 0x00000c00010c7983 */ /* 0x000ea80000100800 */
[----:B------:R-:W4:Y:S01]  /*18950*/  LDL R13, [R1+0x24] ;  /* 0x00002400010d7983 */ /* 0x000f220000100800 */
[----:B------:R-:W-:Y:S01]  /*18960*/  IMAD.SHL.U32 R2, R19, 0x4000, RZ ;  /* 0x0000400013027824 */ /* 0x000fe200078e00ff */
[----:B------:R-:W-:Y:S05]  /*18970*/  WARPSYNC.ALL ;  /* 0x0000000000007948 */ /* 0x000fea0003800000 */
[----:B---3--:R-:W-:-:S05]  /*18980*/  LOP3.LUT R0, R2, R0, RZ, 0xfc, !PT ;  /* 0x0000000002007212 */ /* 0x008fca00078efcff */
[----:B------:R-:W-:-:S05]  /*18990*/  IMAD.IADD R0, R17, 0x1, R0 ;  /* 0x0000000111007824 */ /* 0x000fca00078e0200 */
[----:B-1---5:R-:W1:Y:S01]  /*189a0*/  LDSM.16.MT88.4 R4, [R0+0x8400] ;  /* 0x008400000004783b */ /* 0x022e620000004200 */
[----:B--2---:R-:W-:Y:S01]  /*189b0*/  IMAD.IADD R3, R12, 0x1, R0 ;  /* 0x000000010c037824 */ /* 0x004fe200078e0200 */
[----:B----4-:R-:W-:Y:S02]  /*189c0*/  IADD3 R2, R17, R2, R13 ;  /* 0x0000000211027210 */ /* 0x010fe40007ffe00d */
[C-C-:B-1----:R-:W-:Y:S02]  /*189d0*/  PRMT R8, R4.reuse, 0x6420, R5.reuse ;  /* 0x0000642004087816 */ /* 0x142fe40000000005 */
[----:B------:R-:W-:Y:S02]  /*189e0*/  PRMT R9, R4, 0x7531, R5 ;  /* 0x0000753104097816 */ /* 0x000fe40000000005 */
[C-C-:B------:R-:W-:Y:S02]  /*189f0*/  PRMT R10, R6.reuse, 0x6420, R7.reuse ;  /* 0x00006420060a7816 */ /* 0x140fe40000000007 */
[----:B------:R-:W-:-:S02]  /*18a00*/  PRMT R11, R6, 0x7531, R7 ;  /* 0x00007531060b7816 */ /* 0x000fc40000000007 */
[----:B------:R-:W1:Y:S04]  /*18a10*/  LDSM.16.MT88.4 R4, [R3+0x8400] ;  /* 0x008400000304783b */ /* 0x000e680000004200 */
[----:B------:R1:W-:Y:S02]  /*18a20*/  STSM.16.M88.4 [R2+0x400], R8 ;  /* 0x0004000802007844 */ /* 0x0003e40000000200 */
        /* <DEDUP_REMOVED lines=31> */
[----:B------:R-:W-:Y:S01]  /*18c20*/  STSM.16.M88.4 [R2], R12 ;  /* 0x0000000c02007844 */ /* 0x000fe20000000200 */
[C-C-:B-1----:R-:W-:Y:S02]  /*18c30*/  PRMT R8, R4.reuse, 0x6420, R5.reuse ;  /* 0x0000642004087816 */ /* 0x142fe40000000005 */
[----:B------:R-:W-:Y:S02]  /*18c40*/  PRMT R9, R4, 0x7531, R5 ;  /* 0x0000753104097816 */ /* 0x000fe40000000005 */
[C-C-:B------:R-:W-:Y:S02]  /*18c50*/  PRMT R10, R6.reuse, 0x6420, R7.reuse ;  /* 0x00006420060a7816 */ /* 0x140fe40000000007 */
[----:B------:R-:W-:-:S05]  /*18c60*/  PRMT R11, R6, 0x7531, R7 ;  /* 0x00007531060b7816 */ /* 0x000fca0000000007 */
[----:B------:R-:W-:Y:S04]  /*18c70*/  STSM.16.M88.4 [R2+0x2000], R8 ;  /* 0x0020000802007844 */ /* 0x000fe80000000200 */
[----:B------:R-:W1:Y:S02]  /*18c80*/  LDSM.16.MT88.4 R4, [R0+0xb400] ;  /* 0x00b400000004783b */ /* 0x000e640000004200 */
[C-C-:B-1----:R-:W-:Y:S02]  /*18c90*/  PRMT R12, R4.reuse, 0x6420, R5.reuse ;  /* 0x00006420040c7816 */ /* 0x142fe40000000005 */
[----:B------:R-:W-:Y:S02]  /*18ca0*/  PRMT R13, R4, 0x7531, R5 ;  /* 0x00007531040d7816 */ /* 0x000fe40000000005 */
[----:B------:R-:W-:-:S02]  /*18cb0*/  PRMT R14, R6, 0x6420, R7 ;  /* 0x00006420060e7816 */ /* 0x000fc40000000007 */
[----:B------:R-:W-:Y:S02]  /*18cc0*/  PRMT R15, R6, 0x7531, R7 ;  /* 0x00007531060f7816 */ /* 0x000fe40000000007 */
[----:B------:R-:W1:Y:S01]  /*18cd0*/  LDSM.16.MT88.4 R4, [R3+0xb400] ;  /* 0x00b400000304783b */ /* 0x000e620000004200 */
[----:B------:R-:W-:-:S05]  /*18ce0*/  IMAD.IADD R2, R18, 0x1, R2 ;  /* 0x0000000112027824 */ /* 0x000fca00078e0202 */
[----:B------:R2:W-:Y:S01]  /*18cf0*/  STSM.16.M88.4 [R2], R12 ;  /* 0x0000000c02007844 */ /* 0x0005e20000000200 */
        /* <DEDUP_REMOVED lines=13> */
.L_x_1243:
[----:B--2---:R-:W2:Y:S01]  /*18dd0*/  LDL.LU R2, [R1] ;  /* 0x0000000001027983 */ /* 0x004ea20000300800 */
[----:B-1----:R1:W-:Y:S01]  /*18de0*/  SYNCS.ARRIVE.TRANS64.A1T0 RZ, [R16+URZ+0x22850], RZ ;  /* 0x022850ff10ff79a7 */ /* 0x0023e2000810003f */
[----:B------:R-:W-:Y:S02]  /*18df0*/  VIADD R19, R19, 0x1 ;  /* 0x0000000113137836 */ /* 0x000fe40000000000 */
[----:B-1----:R-:W-:-:S05]  /*18e00*/  @!P0 VIADD R16, R16, 0x22880 ;  /* 0x0002288010108836 */ /* 0x002fca0000000000 */
[----:B------:R-:W-:Y:S01]  /*18e10*/  @!P0 PRMT R16, RZ, 0x654, R16 ;  /* 0x00000654ff108816 */ /* 0x000fe20000000010 */
[----:B------:R-:W-:Y:S06]  /*18e20*/  BAR.SYNC.DEFER_BLOCKING 0x2, 0x80 ;  /* 0x0082000000007b1d */ /* 0x000fec0000010000 */
[----:B------:R3:W-:Y:S01]  /*18e30*/  @!P0 SYNCS.ARRIVE.TRANS64.RED.A1T0 RZ, [R16+URZ], RZ ;  /* 0x000000ff10ff89a7 */ /* 0x0007e2000810043f */
[----:B------:R-:W-:-:S04]  /*18e40*/  ISETP.NE.AND P0, PT, R19, 0x2, PT ;  /* 0x000000021300780c */ /* 0x000fc80003f05270 */
[----:B------:R-:W-:Y:S02]  /*18e50*/  SEL R0, RZ, 0x1, P0 ;  /* 0x00000001ff007807 */ /* 0x000fe40000000000 */
[----:B------:R-:W-:Y:S02]  /*18e60*/  SEL R19, R19, RZ, P0 ;  /* 0x000000ff13137207 */ /* 0x000fe40000000000 */
[----:B--2---:R-:W-:-:S05]  /*18e70*/  LOP3.LUT R2, R2, R0, RZ, 0x3c, !PT ;  /* 0x0000000002027212 */ /* 0x004fca00078e3cff */
[----:B------:R3:W-:Y:S02]  /*18e80*/  STL [R1], R2 ;  /* 0x0000000201007387 */ /* 0x0007e40000100800 */
.L_x_1188:
[----:B------:R-:W-:Y:S05]  /*18e90*/  BSYNC B7 ;  /* 0x0000000000077941 */ /* 0x000fea0003800000 */
.L_x_1186:
[----:B--2---:R-:W2:Y:S02]  /*18ea0*/  LDL R0, [R1+0x20] ;  /* 0x0000200001007983 */ /* 0x004ea40000100800 */
[----:B--2---:R-:W-:-:S13]  /*18eb0*/  LOP3.LUT P0, RZ, R0, 0x2, RZ, 0xc0, !PT ;  /* 0x0000000200ff7812 */ /* 0x004fda000780c0ff */
[----:B------:R-:W-:Y:S05]  /*18ec0*/  @!P0 BRA `(.L_x_1244) ;  /* 0x0000000000308947 */ /* 0x000fea0003800000 */
[----:B------:R-:W2:Y:S08]  /*18ed0*/  S2UR UR5, SR_CgaCtaId ;  /* 0x00000000000579c3 */ /* 0x000eb00000008800 */
[----:B------:R-:W-:Y:S06]  /*18ee0*/  BAR.SYNC.DEFER_BLOCKING 0x5, 0x180 ;  /* 0x0146000000007b1d */ /* 0x000fec0000010000 */
[----:B------:R-:W-:-:S02]  /*18ef0*/  UMOV UR4, 0x400 ;  /* 0x0000040000047882 */ /* 0x000fc40000000000 */
[----:B--2---:R-:W-:-:S06]  /*18f00*/  ULEA UR4, UR5, UR4, 0x18 ;  /* 0x0000000405047291 */ /* 0x004fcc000f8ec03f */
[----:B------:R-:W-:-:S05]  /*18f10*/  IMAD.U32 R17, RZ, RZ, UR4 ;  /* 0x00000004ff117e24 */ /* 0x000fca000f8e00ff */
[----:B-1----:R-:W1:Y:S04]  /*18f20*/  LDS.128 R4, [R17+0x228d0] ;  /* 0x0228d00011047984 */ /* 0x002e680000000c00 */
[----:B-1----:R1:W-:Y:S01]  /*18f30*/  STL.64 [R1+0x10], R4 ;  /* 0x0000100401007387 */ /* 0x0023e20000100a00 */
[----:B------:R-:W-:-:S03]  /*18f40*/  IMAD.MOV.U32 R0, RZ, RZ, R7 ;  /* 0x000000ffff007224 */ /* 0x000fc600078e0007 */
[----:B------:R1:W-:Y:S02]  /*18f50*/  STL [R1+0x18], R6 ;  /* 0x0000180601007387 */ /* 0x0003e40000100800 */
[----:B------:R-:W-:Y:S01]  /*18f60*/  R2UR UR42, R0 ;  /* 0x00000000002a72ca */ /* 0x000fe200000e0000 */
[----:B------:R-:W-:Y:S06]  /*18f70*/  BAR.ARV 0x4, 0x180 ;  /* 0x0106000000007b1d */ /* 0x000fec0000002000 */
[----:B------:R-:W-:Y:S08]  /*18f80*/  BRA `(.L_x_1245) ;  /* 0x0000000c00e47947 */ /* 0x000ff00003800000 */
.L_x_1244:
[----:B------:R-:W2:Y:S01]  /*18f90*/  LDL.LU R0, [R1+0x10] ;  /* 0x0000100001007983 */ /* 0x000ea20000300800 */
[----:B------:R-:W-:Y:S01]  /*18fa0*/  ULDC UR4, c[0x0][0xc3c] ;  /* 0x00030f0000047ab9 */ /* 0x000fe20000000800 */
[----:B---3--:R-:W0:Y:S02]  /*18fb0*/  S2R R2, SR_TID.X ;  /* 0x0000000000027919 */ /* 0x008e240000002100 */
[----:B0-----:R-:W-:-:S04]  /*18fc0*/  LOP3.LUT R9, R2, 0x1f, RZ, 0xc0, !PT ;  /* 0x0000001f02097812 */ /* 0x001fc800078ec0ff */
[C---:B------:R-:W-:Y:S01]  /*18fd0*/  ISETP.NE.AND P0, PT, R9.reuse, 0x1f, PT ;  /* 0x0000001f0900780c */ /* 0x040fe20003f05270 */
[----:B------:R-:W-:-:S05]  /*18fe0*/  VIADD R6, R9, UR42 ;  /* 0x0000002a09067c36 */ /* 0x000fca0008000000 */
[----:B------:R-:W-:Y:S01]  /*18ff0*/  ISETP.GE.OR P1, PT, R6, UR4, !P0 ;  /* 0x0000000406007c0c */ /* 0x000fe2000c726670 */
[----:B------:R-:W-:Y:S02]  /*19000*/  IMAD.MOV.U32 R7, RZ, RZ, RZ ;  /* 0x000000ffff077224 */ /* 0x000fe400078e00ff */
[----:B--2---:R-:W-:-:S10]  /*19010*/  IMAD.MOV.U32 R8, RZ, RZ, R0 ;  /* 0x000000ffff087224 */ /* 0x004fd400078e0000 */
[----:B------:R-:W0:Y:S01]  /*19020*/  @!P1 LDC.64 R2, c[0x0][0xc80] ;  /* 0x00032000ff029b82 */ /* 0x000e220000000a00 */
[----:B------:R-:W-:Y:S01]  /*19030*/  IMAD.MOV.U32 R0, RZ, RZ, RZ ;  /* 0x000000ffff007224 */ /* 0x000fe200078e00ff */
[----:B------:R-:W-:Y:S01]  /*19040*/  ISETP.GE.U32.AND P2, PT, R9, 0x2, PT ;  /* 0x000000020900780c */ /* 0x000fe20003f46070 */
[----:B------:R-:W-:-:S05]  /*19050*/  ULDC UR4, c[0x0][0xc3c] ;  /* 0x00030f0000047ab9 */ /* 0x000fca0000000800 */
[----:B-1----:R-:W1:Y:S01]  /*19060*/  @!P1 LDC.64 R4, c[0x0][0xc78] ;  /* 0x00031e00ff049b82 */ /* 0x002e620000000a00 */
[----:B0-----:R-:W-:-:S05]  /*19070*/  @!P1 IMAD.WIDE R2, R6, 0x4, R2 ;  /* 0x0000000406029825 */ /* 0x001fca00078e0202 */
[----:B------:R1:W2:Y:S02]  /*19080*/  @!P1 LDG.E R0, desc[UR52][R2.64] ;  /* 0x0000003402009981 */ /* 0x0002a4000c1e1900 */
[----:B-1----:R-:W-:-:S05]  /*19090*/  @!P1 IMAD.WIDE R2, R6, 0x4, R4 ;  /* 0x0000000406029825 */ /* 0x002fca00078e0204 */
[----:B------:R-:W2:Y:S01]  /*190a0*/  @!P1 LDG.E R7, desc[UR52][R2.64] ;  /* 0x0000003402079981 */ /* 0x000ea2000c1e1900 */
[C---:B------:R-:W-:Y:S01]  /*190b0*/  ISETP.NE.AND P1, PT, R9.reuse, RZ, PT ;  /* 0x000000ff0900720c */ /* 0x040fe20003f25270 */
[----:B------:R-:W-:Y:S01]  /*190c0*/  IMAD.MOV.U32 R5, RZ, RZ, RZ ;  /* 0x000000ffff057224 */ /* 0x000fe200078e00ff */
[C---:B------:R-:W-:Y:S01]  /*190d0*/  ISETP.GE.U32.AND P3, PT, R9.reuse, 0x4, PT ;  /* 0x000000040900780c */ /* 0x040fe20003f66070 */
[----:B------:R-:W-:Y:S01]  /*190e0*/  SHFL.IDX PT, R6, R8, 0x1, 0x1f ;  /* 0x00201f0008067f89 */ /* 0x000fe200000e0000 */
[C---:B------:R-:W-:Y:S02]  /*190f0*/  ISETP.GE.U32.AND P4, PT, R9.reuse, 0x8, PT ;  /* 0x000000080900780c */ /* 0x040fe40003f86070 */
[----:B------:R-:W-:Y:S01]  /*19100*/  ISETP.GE.U32.AND P5, PT, R9, 0x10, PT ;  /* 0x000000100900780c */ /* 0x000fe20003fa6070 */
[----:B------:R-:W-:Y:S01]  /*19110*/  SHFL.IDX PT, R4, R8, RZ, 0x1f ;  /* 0x00001fff08047589 */ /* 0x000fe200000e0000 */
[----:B------:R-:W0:Y:S01]  /*19120*/  LDC R9, c[0x0][0xc38] ;  /* 0x00030e00ff097b82 */ /* 0x000e220000000800 */
[----:B--2---:R-:W-:-:S05]  /*19130*/  IMAD R2, R7, R0, RZ ;  /* 0x0000000007027224 */ /* 0x004fca00078e02ff */
        /* <DEDUP_REMOVED lines=19> */
[----:B------:R-:W-:Y:S05]  /*19270*/  @P6 BRA `(.L_x_1246) ;  /* 0x0000000000986947 */ /* 0x000fea0003800000 */
.L_x_1248:
[----:B------:R-:W-:-:S04]  /*19280*/  UIADD3 UR42, UR42, 0x1f, URZ ;  /* 0x0000001f2a2a7890 */ /* 0x000fc8000fffe03f */
[----:B------:R-:W-:-:S06]  /*19290*/  UISETP.GE.AND UP0, UPT, UR42, UR4, UPT ;  /* 0x000000042a00728c */ /* 0x000fcc000bf06270 */
[----:B------:R-:W-:-:S13]  /*192a0*/  PLOP3.LUT P6, PT, PT, PT, UP0, 0x40, 0x0 ;  /* 0x000000000000781c */ /* 0x000fda0003fce808 */
[----:B------:R-:W-:Y:S05]  /*192b0*/  @!P6 BRA `(.L_x_1247) ;  /* 0x0000000800c8e947 */ /* 0x000fea0003800000 */
[----:B------:R-:W0:Y:S01]  /*192c0*/  S2R R0, SR_TID.X ;  /* 0x0000000000007919 */ /* 0x000e220000002100 */
[----:B------:R-:W1:Y:S01]  /*192d0*/  LDC R9, c[0x0][0xc38] ;  /* 0x00030e00ff097b82 */ /* 0x000e620000000800 */
        /* <DEDUP_REMOVED lines=27> */
[----:B------:R-:W1:Y:S02]  /*19490*/  SHFL.IDX PT, R3, R2, 0x1f, 0x1f ;  /* 0x03e01f0002037f89 */ /* 0x000e6400000e0000 */
[----:B-1----:R-:W-:-:S04]  /*194a0*/  IMAD R3, R3, R9, RZ ;  /* 0x0000000903037224 */ /* 0x002fc800078e02ff */
[----:B------:R-:W-:-:S05]  /*194b0*/  IMAD.IADD R6, R3, 0x1, R6 ;  /* 0x0000000103067824 */ /* 0x000fca00078e0206 */
[----:B------:R-:W-:-:S13]  /*194c0*/  ISETP.GT.AND P6, PT, R6, R4, PT ;  /* 0x000000040600720c */ /* 0x000fda0003fc4270 */
[----:B------:R-:W-:Y:S05]  /*194d0*/  @!P6 BRA `(.L_x_1248) ;  /* 0xfffffffc0068e947 */ /* 0x000fea000383ffff */
.L_x_1246:
        /* <DEDUP_REMOVED lines=13> */
.L_x_1249:
[----:B---34-:R-:W-:Y:S01]  /*195b0*/  IMAD R2, R5, R9, R6 ;  /* 0x0000000905027224 */ /* 0x018fe200078e0206 */
[----:B--2---:R-:W-:Y:S01]  /*195c0*/  ISETP.NE.AND P0, PT, R7, 0x1, PT ;  /* 0x000000010700780c */ /* 0x004fe20003f05270 */
[----:B------:R-:W-:Y:S02]  /*195d0*/  UIADD3 UR42, UR4, UR42, URZ ;  /* 0x0000002a042a7290 */ /* 0x000fe4000fffe03f */
[----:B------:R-:W-:Y:S01]  /*195e0*/  IMAD.IADD R4, R4, 0x1, -R2 ;  /* 0x0000000104047824 */ /* 0x000fe200078e0a02 */
[----:B------:R2:W-:Y:S09]  /*195f0*/  STL [R1+0x10], R2 ;  /* 0x0000100201007387 */ /* 0x0005f20000100800 */
[----:B------:R-:W-:Y:S05]  /*19600*/  @!P0 BRA `(.L_x_1250) ;  /* 0x0000000000e48947 */ /* 0x000fea0003800000 */
[----:B-1----:R-:W-:-:S04]  /*19610*/  IABS R5, R0 ;  /* 0x0000000000057213 */ /* 0x002fc80000000000 */
[----:B--2---:R-:W1:Y:S08]  /*19620*/  I2F.RP R2, R5 ;  /* 0x0000000500027306 */ /* 0x004e700000209400 */
[----:B-1----:R-:W1:Y:S02]  /*19630*/  MUFU.RCP R2, R2 ;  /* 0x0000000200027308 */ /* 0x002e640000001000 */
[----:B-1----:R-:W-:-:S06]  /*19640*/  VIADD R2, R2, 0xffffffe ;  /* 0x0ffffffe02027836 */ /* 0x002fcc0000000000 */
[----:B0-----:R-:W0:Y:S02]  /*19650*/  F2I.FTZ.U32.TRUNC.NTZ R3, R2 ;  /* 0x0000000200037305 */ /* 0x001e24000021f000 */
[----:B0-----:R-:W-:-:S04]  /*19660*/  IMAD.MOV R2, RZ, RZ, -R3 ;  /* 0x000000ffff027224 */ /* 0x001fc800078e0a03 */
        /* <DEDUP_REMOVED lines=12> */
[----:B------:R-:W-:Y:S02]  /*19730*/  ISETP.GE.U32.AND P0, PT, R2, R5, PT ;  /* 0x000000050200720c */ /* 0x000fe40003f06070 */
[----:B------:R-:W-:-:S04]  /*19740*/  IABS R5, R7 ;  /* 0x0000000700057213 */ /* 0x000fc80000000000 */
        /* <DEDUP_REMOVED lines=9> */
[----:B------:R-:W-:-:S03]  /*197e0*/  LOP3.LUT R2, R4, R0, RZ, 0x3c, !PT ;  /* 0x0000000004027212 */ /* 0x000fc600078e3cff */
[----:B------:R-:W-:Y:S01]  /*197f0*/  IMAD.MOV.U32 R3, RZ, RZ, R8 ;  /* 0x000000ffff037224 */ /* 0x000fe200078e0008 */
[----:B------:R-:W-:Y:S02]  /*19800*/  ISETP.GE.AND P2, PT, R2, RZ, PT ;  /* 0x000000ff0200720c */ /* 0x000fe40003f46270 */
        /* <DEDUP_REMOVED lines=11> */
[----:B------:R-:W-:Y:S01]  /*198c0*/  ISETP.GE.U32.AND P0, PT, R2, R5, PT ;  /* 0x000000050200720c */ /* 0x000fe20003f06070 */
[----:B------:R-:W-:-:S04]  /*198d0*/  IMAD.MOV R2, RZ, RZ, -R3 ;  /* 0x000000ffff027224 */ /* 0x000fc800078e0a03 */
[----:B------:R-:W-:Y:S01]  /*198e0*/  IMAD R4, R0, R2, R4 ;  /* 0x0000000200047224 */ /* 0x000fe200078e0204 */
[----:B------:R-:W-:-:S04]  /*198f0*/  LOP3.LUT R2, R3, R7, RZ, 0x3c, !PT ;  /* 0x0000000703027212 */ /* 0x000fc800078e3cff */
[----:B------:R-:W-:-:S03]  /*19900*/  ISETP.GE.AND P2, PT, R2, RZ, PT ;  /* 0x000000ff0200720c */ /* 0x000fc60003f46270 */
[----:B------:R-:W-:-:S10]  /*19910*/  @P0 VIADD R6, R6, 0x1 ;  /* 0x0000000106060836 */ /* 0x000fd40000000000 */
[----:B------:R-:W-:Y:S01]  /*19920*/  @!P2 IMAD.MOV R6, RZ, RZ, -R6 ;  /* 0x000000ffff06a224 */ /* 0x000fe200078e0a06 */
[----:B------:R-:W-:-:S05]  /*19930*/  @!P1 LOP3.LUT R6, RZ, R7, RZ, 0x33, !PT ;  /* 0x00000007ff069212 */ /* 0x000fca00078e33ff */
[--C-:B------:R-:W-:Y:S02]  /*19940*/  IMAD.MOV R2, RZ, RZ, -R6.reuse ;  /* 0x000000ffff027224 */ /* 0x100fe400078e0a06 */
[C---:B------:R-:W-:Y:S02]  /*19950*/  IMAD R6, R7.reuse, 0x1000000, R6 ;  /* 0x0100000007067824 */ /* 0x040fe400078e0206 */
[----:B------:R-:W-:-:S04]  /*19960*/  IMAD R2, R7, R2, R3 ;  /* 0x0000000207027224 */ /* 0x000fc800078e0203 */
[----:B------:R-:W-:-:S05]  /*19970*/  IMAD R2, R2, 0x10000, R6 ;  /* 0x0001000002027824 */ /* 0x000fca00078e0206 */
[----:B------:R0:W-:Y:S01]  /*19980*/  STL [R1+0x18], R2 ;  /* 0x0000180201007387 */ /* 0x0001e20000100800 */
[----:B------:R-:W-:Y:S05]  /*19990*/  BRA `(.L_x_1251) ;  /* 0x0000000400007947 */ /* 0x000fea0003800000 */
.L_x_1250:
[----:B------:R-:W-:Y:S02]  /*199a0*/  ULDC.64 UR4, c[0x0][0xc90] ;  /* 0x0003240000047ab9 */ /* 0x000fe40000000a00 */
[----:B------:R-:W-:-:S06]  /*199b0*/  UIMAD.WIDE UR4, UR42, 0x4, UR4 ;  /* 0x000000042a0478a5 */ /* 0x000fcc000f8e0204 */
[----:B--2---:R-:W-:Y:S02]  /*199c0*/  IMAD.U32 R2, RZ, RZ, UR4 ;  /* 0x00000004ff027e24 */ /* 0x004fe4000f8e00ff */
[----:B0-----:R-:W-:-:S05]  /*199d0*/  IMAD.U32 R3, RZ, RZ, UR5 ;  /* 0x00000005ff037e24 */ /* 0x001fca000f8e00ff */
[----:B------:R-:W1:Y:S02]  /*199e0*/  LDG.E R6, desc[UR52][R2.64] ;  /* 0x0000003402067981 */ /* 0x000e64000c1e1900 */
[----:B-1----:R-:W-:-:S05]  /*199f0*/  IMAD R5, R0, R6, RZ ;  /* 0x0000000600057224 */ /* 0x002fca00078e02ff */
[----:B------:R-:W-:-:S04]  /*19a00*/  IABS R7, R5 ;  /* 0x0000000500077213 */ /* 0x000fc80000000000 */
[----:B------:R-:W0:Y:S08]  /*19a10*/  I2F.RP R2, R7 ;  /* 0x0000000700027306 */ /* 0x000e300000209400 */
        /* <DEDUP_REMOVED lines=22> */
[----:B------:R-:W-:Y:S02]  /*19b80*/  IMAD R7, R6, R2, RZ ;  /* 0x0000000206077224 */ /* 0x000fe400078e02ff */
[----:B------:R-:W-:Y:S02]  /*19b90*/  IMAD.MOV R2, RZ, RZ, -R2 ;  /* 0x000000ffff027224 */ /* 0x000fe400078e0a02 */
[----:B------:R-:W-:Y:S02]  /*19ba0*/  IMAD.MOV R3, RZ, RZ, -R7 ;  /* 0x000000ffff037224 */ /* 0x000fe400078e0a07 */
[----:B------:R-:W-:-:S03]  /*19bb0*/  IMAD R4, R5, R2, R4 ;  /* 0x0000000205047224 */ /* 0x000fc600078e0204 */
[----:B------:R-:W-:-:S04]  /*19bc0*/  VIADDMNMX R6, R3, R9, R6, PT ;  /* 0x0000000903067246 */ /* 0x000fc80003800106 */
        /* <DEDUP_REMOVED lines=19> */
[----:B------:R-:W-:Y:S02]  /*19d00*/  LOP3.LUT R3, R4, R6, RZ, 0x3c, !PT ;  /* 0x0000000604037212 */ /* 0x000fe400078e3cff */
[----:B------:R-:W-:Y:S02]  /*19d10*/  IADD3 R4, R7, 0x1000000, R4 ;  /* 0x0100000007047810 */ /* 0x000fe40007ffe004 */
[----:B------:R-:W-:-:S07]  /*19d20*/  ISETP.GE.AND P2, PT, R3, RZ, PT ;  /* 0x000000ff0300720c */ /* 0x000fce0003f46270 */
[----:B------:R-:W-:-:S06]  /*19d30*/  @P0 VIADD R2, R2, 0x1 ;  /* 0x0000000102020836 */ /* 0x000fcc0000000000 */
[----:B------:R-:W-:Y:S01]  /*19d40*/  @!P2 IMAD.MOV R2, RZ, RZ, -R2 ;  /* 0x000000ffff02a224 */ /* 0x000fe200078e0a02 */
[----:B------:R-:W-:Y:S01]  /*19d50*/  @!P1 LOP3.LUT R2, RZ, R6, RZ, 0x33, !PT ;  /* 0x00000006ff029212 */ /* 0x000fe200078e33ff */
[----:B------:R-:W-:-:S04]  /*19d60*/  IMAD.MOV R6, RZ, RZ, -R6 ;  /* 0x000000ffff067224 */ /* 0x000fc800078e0a06 */
[----:B------:R-:W-:Y:S02]  /*19d70*/  IMAD R3, R2, R6, R4 ;  /* 0x0000000602037224 */ /* 0x000fe400078e0204 */
[----:B------:R-:W-:-:S03]  /*19d80*/  IMAD.MOV.U32 R4, RZ, RZ, R2 ;  /* 0x000000ffff047224 */ /* 0x000fc600078e0002 */
[----:B------:R1:W-:Y:S04]  /*19d90*/  STL [R1+0x18], R3 ;  /* 0x0000180301007387 */ /* 0x0003e80000100800 */
.L_x_1251:
[----:B------:R-:W-:-:S05]  /*19da0*/  LOP3.LUT R4, RZ, R4, RZ, 0x33, !PT ;  /* 0x00000004ff047212 */ /* 0x000fca00078e33ff */
[----:B------:R-:W-:-:S05]  /*19db0*/  IMAD.IADD R0, R0, 0x1, R4 ;  /* 0x0000000100007824 */ /* 0x000fca00078e0204 */
[----:B------:R2:W-:Y:S01]  /*19dc0*/  STL [R1+0x14], R0 ;  /* 0x0000140001007387 */ /* 0x0005e20000100800 */
[----:B------:R-:W-:Y:S05]  /*19dd0*/  BRA `(.L_x_1252) ;  /* 0x0000000000107947 */ /* 0x000fea0003800000 */
.L_x_1247:
[----:B------:R0:W-:Y:S01]  /*19de0*/  STL [R1+0x10], R4 ;  /* 0x0000100401007387 */ /* 0x0001e20000100800 */
[----:B------:R-:W-:-:S03]  /*19df0*/  ULDC UR42, c[0x0][0xc3c] ;  /* 0x00030f00002a7ab9 */ /* 0x000fc60000000800 */
[----:B------:R0:W-:Y:S04]  /*19e00*/  STL [R1+0x14], RZ ;  /* 0x000014ff01007387 */ /* 0x0001e80000100800 */
[----:B------:R0:W-:Y:S02]  /*19e10*/  STL [R1+0x18], RZ ;  /* 0x000018ff01007387 */ /* 0x0001e40000100800 */
.L_x_1252:
[----:B0-----:R-:W3:Y:S04]  /*19e20*/  LDL R2, [R1+0x18] ;  /* 0x0000180001027983 */ /* 0x001ee80000100800 */
[----:B-1----:R-:W4:Y:S04]  /*19e30*/  LDL R3, [R1+0x14] ;  /* 0x0000140001037983 */ /* 0x002f280000100800 */
[----:B------:R-:W5:Y:S01]  /*19e40*/  LDL R4, [R1+0x10] ;  /* 0x0000100001047983 */ /* 0x000f620000100800 */
[----:B--2---:R-:W0:Y:S02]  /*19e50*/  S2R R0, SR_TID.X ;  /* 0x0000000000007919 */ /* 0x004e240000002100 */
[----:B0-----:R-:W-:Y:S01]  /*19e60*/  LOP3.LUT R0, R0, 0x1f, RZ, 0xc0, !PT ;  /* 0x0000001f00007812 */ /* 0x001fe200078ec0ff */
[----:B------:R-:W-:Y:S03]  /*19e70*/  BAR.SYNC.DEFER_BLOCKING 0x4, 0x180 ;  /* 0x0106000000007b1d */ /* 0x000fe60000010000 */
[----:B------:R-:W-:-:S13]  /*19e80*/  ISETP.NE.AND P0, PT, R0, RZ, PT ;  /* 0x000000ff0000720c */ /* 0x000fda0003f05270 */
[----:B------:R-:W0:Y:S01]  /*19e90*/  @!P0 S2R R0, SR_CgaCtaId ;  /* 0x0000000000008919 */ /* 0x000e220000008800 */
[----:B---3--:R-:W-:Y:S01]  /*19ea0*/  IMAD.MOV.U32 R6, RZ, RZ, R2 ;  /* 0x000000ffff067224 */ /* 0x008fe200078e0002 */
[----:B------:R-:W-:-:S04]  /*19eb0*/  @!P0 MOV R2, 0x400 ;  /* 0x0000040000028802 */ /* 0x000fc80000000f00 */
[----:B0-----:R-:W-:Y:S01]  /*19ec0*/  @!P0 LEA R17, R0, R2, 0x18 ;  /* 0x0000000200118211 */ /* 0x001fe200078ec0ff */
[----:B------:R-:W-:Y:S02]  /*19ed0*/  IMAD.U32 R0, RZ, RZ, UR42 ;  /* 0x0000002aff007e24 */ /* 0x000fe4000f8e00ff */
[----:B----4-:R-:W-:Y:S02]  /*19ee0*/  IMAD.MOV.U32 R5, RZ, RZ, R3 ;  /* 0x000000ffff057224 */ /* 0x010fe400078e0003 */
[----:B------:R-:W-:-:S05]  /*19ef0*/  @!P0 IMAD.MOV.U32 R7, RZ, RZ, R0 ;  /* 0x000000ffff078224 */ /* 0x000fca00078e0000 */
[----:B-----5:R0:W-:Y:S01]  /*19f00*/  @!P0 STS.128 [R17+0x228d0], R4 ;  /* 0x0228d00411008388 */ /* 0x0201e20000000c00 */
[----:B------:R-:W-:Y:S06]  /*19f10*/  BAR.ARV 0x5, 0x180 ;  /* 0x0146000000007b1d */ /* 0x000fec0000002000 */
.L_x_1245:
[----:B------:R-:W-:Y:S02]  /*19f20*/  ULDC UR4, c[0x0][0xc3c] ;  /* 0x00030f0000047ab9 */ /* 0x000fe40000000800 */
[----:B------:R-:W-:-:S06]  /*19f30*/  UISETP.GE.AND UP0, UPT, UR42, UR4, UPT ;  /* 0x000000042a00728c */ /* 0x000fcc000bf06270 */
[----:B------:R-:W-:-:S13]  /*19f40*/  PLOP3.LUT P0, PT, PT, PT, UP0, 0x80, 0x0 ;  /* 0x000000000000781c */ /* 0x000fda0003f0f008 */
[----:B------:R-:W-:Y:S05]  /*19f50*/  @!P0 BRA `(.L_x_1253) ;  /* 0xffffffb000748947 */ /* 0x000fea000383ffff */
.L_x_1175:
        /* <DEDUP_REMOVED lines=12> */
.L_x_1294:
[----:B------:R-:W-:Y:S05]  /*1a020*/  BSYNC B0 ;  /* 0x0000000000007941 */ /* 0x000fea0003800000 */
.L_x_1254:
[----:B------:R-:W-:-:S03]  /*1a030*/  UMOV UR4, 0xffffffff ;  /* 0xffffffff00047882 */ /* 0x000fc60000000000 */
[----:B------:R-:W-:Y:S05]  /*1a040*/  BRA.DIV UR4, `(.L_x_1256) ;  /* 0x0000001204087947 */ /* 0x000fea000b800000 */
[----:B------:R-:W1:Y:S02]  /*1a050*/  S2R R2, SR_TID.X ;  /* 0x0000000000027919 */ /* 0x000e640000002100 */
[----:B-1----:R-:W-:-:S04]  /*1a060*/  SHF.R.U32.HI R2, RZ, 0x5, R2 ;  /* 0x00000005ff027819 */ /* 0x002fc80000011602 */
[----:B------:R-:W-:-:S05]  /*1a070*/  LOP3.LUT R2, R2, 0x3, RZ, 0xc0, !PT ;  /* 0x0000000302027812 */ /* 0x000fca00078ec0ff */
[----:B------:R1:W2:Y:S02]  /*1a080*/  SHFL.IDX PT, R14, R2, RZ, 0x1f ;  /* 0x00001fff020e7589 */ /* 0x0002a400000e0000 */
.L_x_1297:
[----:B--2---:R-:W-:Y:S01]  /*1a090*/  ISETP.NE.AND P0, PT, R14, RZ, PT ;  /* 0x000000ff0e00720c */ /* 0x004fe20003f05270 */
[----:B------:R-:W-:-:S12]  /*1a0a0*/  BSSY B0, `(.L_x_1257) ;  /* 0x000002c000007945 */ /* 0x000fd80003800000 */
[----:B------:R-:W-:Y:S05]  /*1a0b0*/  @P0 BRA `(.L_x_1258) ;  /* 0x0000000000a80947 */ /* 0x000fea0003800000 */
[----:B------:R-:W-:-:S03]  /*1a0c0*/  UMOV UR4, 0xffffffff ;  /* 0xffffffff00047882 */ /* 0x000fc60000000000 */
[----:B------:R-:W-:Y:S05]  /*1a0d0*/  BRA.DIV UR4, `(.L_x_1259) ;  /* 0x0000001204187947 */ /* 0x000fea000b800000 */
[----:B------:R-:W-:-:S13]  /*1a0e0*/  ELECT P6, URZ, PT ;  /* 0x00000000003f782f */ /* 0x000fda00038c0000 */
.L_x_1300:
[----:B------:R-:W-:Y:S05]  /*1a0f0*/  @!P6 BRA `(.L_x_1258) ;  /* 0x000000000098e947 */ /* 0x000fea0003800000 */
[----:B------:R-:W-:-:S06]  /*1a100*/  ULOP3.LUT UR4, UR38, 0x2, URZ, 0xfc, !UPT ;  /* 0x0000000226047892 */ /* 0x000fcc000f8efc3f */
[----:B-1----:R-:W-:-:S05]  /*1a110*/  IMAD.U32 R2, RZ, RZ, UR4 ;  /* 0x00000004ff027e24 */ /* 0x002fca000f8e00ff */
[----:B------:R-:W-:-:S13]  /*1a120*/  ISETP.NE.AND P0, PT, R2, 0x3, PT ;  /* 0x000000030200780c */ /* 0x000fda0003f05270 */
[----:B------:R-:W-:Y:S05]  /*1a130*/  @!P0 BRA `(.L_x_1260) ;  /* 0x0000000000048947 */ /* 0x000fea0003800000 */
[----:B------:R-:W-:Y:S01]  /*1a140*/  BPT.TRAP 0x1 ;  /* 0x000000040000795c */ /* 0x000fe20000300000 */
.L_x_1260:
[----:B------:R-:W2:Y:S01]  /*1a150*/  LDL.LU R7, [R1] ;  /* 0x0000000001077983 */ /* 0x000ea20000300800 */
[----:B------:R-:W-:Y:S02]  /*1a160*/  VIADD R2, R0, 0x22840 ;  /* 0x0002284000027836 */ /* 0x000fe40000000000 */
[C---:B0-----:R-:W-:Y:S02]  /*1a170*/  VIADD R3, R19.reuse, 0x1 ;  /* 0x0000000113037836 */ /* 0x041fe40000000000 */
[----:B------:R-:W-:-:S03]  /*1a180*/  IMAD R6, R19, 0x8, R2 ;  /* 0x0000000813067824 */ /* 0x000fc600078e0202 */
        /* <DEDUP_REMOVED lines=9> */
.L_x_1301:
[----:B------:R-:W1:Y:S02]  /*1a220*/  SYNCS.PHASECHK.TRANS64.TRYWAIT P1, [R7+URZ], R2 ;  /* 0x00000002070075a7 */ /* 0x000e64000802017f */
[----:B-1----:R-:W-:Y:S05]  /*1a230*/  @!P1 BRA `(.L_x_1262) ;  /* 0x0000000c00f49947 */ /* 0x002fea0003800000 */
.L_x_1302:
[----:B------:R-:W-:Y:S05]  /*1a240*/  @!P0 BRA `(.L_x_1263) ;  /* 0x0000000000048947 */ /* 0x000fea0003800000 */
[----:B------:R-:W-:Y:S01]  /*1a250*/  BPT.TRAP 0x1 ;  /* 0x000000040000795c */ /* 0x000fe20000300000 */
.L_x_1263:
[----:B------:R-:W-:-:S04]  /*1a260*/  IMAD R4, R19, 0x8, R0 ;  /* 0x0000000813047824 */ /* 0x000fc800078e0200 */
[----:B------:R-:W2:Y:S02]  /*1a270*/  SYNCS.PHASECHK.TRANS64.TRYWAIT P1, [R4+URZ+0x22860], R5 ;  /* 0x02286005040075a7 */ /* 0x000ea4000802017f */
[----:B--2---:R-:W-:Y:S05]  /*1a280*/  @!P1 BRA `(.L_x_1264) ;  /* 0x0000000c00f49947 */ /* 0x004fea0003800000 */
.L_x_1303:
[----:B------:R-:W-:Y:S05]  /*1a290*/  @!P0 BRA `(.L_x_1265) ;  /* 0x0000000000048947 */ /* 0x000fea0003800000 */
[----:B------:R-:W-:Y:S01]  /*1a2a0*/  BPT.TRAP 0x1 ;  /* 0x000000040000795c */ /* 0x000fe20000300000 */
.L_x_1265:
[----:B------:R-:W-:-:S04]  /*1a2b0*/  IMAD R3, R3, 0x8, R0 ;  /* 0x0000000803037824 */ /* 0x000fc800078e0200 */
[----:B------:R-:W3:Y:S02]  /*1a2c0*/  SYNCS.PHASECHK.TRANS64.TRYWAIT P1, [R3+URZ+0x22860], R2 ;  /* 0x02286002030075a7 */ /* 0x000ee4000802017f */
[----:B---3--:R-:W-:Y:S05]  /*1a2d0*/  @!P1 BRA `(.L_x_1266) ;  /* 0x0000000c00f49947 */ /* 0x008fea0003800000 */
.L_x_1304:
[----:B------:R-:W-:Y:S05]  /*1a2e0*/  @!P0 BRA `(.L_x_1267) ;  /* 0x0000000000048947 */ /* 0x000fea0003800000 */
[----:B------:R-:W-:Y:S01]  /*1a2f0*/  BPT.TRAP 0x1 ;  /* 0x000000040000795c */ /* 0x000fe20000300000 */
.L_x_1267:
[----:B------:R-:W4:Y:S02]  /*1a300*/  SYNCS.PHASECHK.TRANS64.TRYWAIT P0, [R4+URZ+0x22880], R5 ;  /* 0x02288005040075a7 */ /* 0x000f24000800017f */
[----:B----4-:R-:W-:Y:S05]  /*1a310*/  @!P0 BRA `(.L_x_1268) ;  /* 0x0000000c00f88947 */ /* 0x010fea0003800000 */
.L_x_1269:
[----:B------:R0:W0:Y:S02]  /*1a320*/  SYNCS.PHASECHK.TRANS64.TRYWAIT P0, [R3+URZ+0x22880], R2 ;  /* 0x02288002030075a7 */ /* 0x000024000800017f */
[----:B0-----:R-:W-:Y:S05]  /*1a330*/  @!P0 NANOSLEEP.SYNCS 0x989680 ;  /* 0x009896800000895d */ /* 0x001fea0003900000 */
[----:B------:R-:W0:Y:S02]  /*1a340*/  @!P0 SYNCS.PHASECHK.TRANS64 P0, [R3+URZ+0x22880], R2 ;  /* 0x02288002030085a7 */ /* 0x000e24000800007f */
[----:B0-----:R-:W-:Y:S05]  /*1a350*/  @!P0 BRA `(.L_x_1269) ;  /* 0xfffffffc00f08947 */ /* 0x001fea000383ffff */
.L_x_1258:
[----:B------:R-:W-:Y:S05]  /*1a360*/  BSYNC B0 ;  /* 0x0000000000007941 */ /* 0x000fea0003800000 */
.L_x_1257:
[----:B------:R-:W-:Y:S05]  /*1a370*/  EXIT ;  /* 0x000000000000794d */ /* 0x000fea0003800000 */
.L_x_1070:
[----:B0-----:R-:W-:-:S04]  /*1a380*/  IMAD.U32 R3, RZ, RZ, UR36 ;  /* 0x00000024ff037e24 */ /* 0x001fc8000f8e00ff */
[----:B------:R0:W1:Y:S03]  /*1a390*/  SYNCS.PHASECHK.TRANS64.TRYWAIT P1, [R3+URZ+0x22800], R6 ;  /* 0x02280006030075a7 */ /* 0x000066000802017f */
[----:B-1----:R-:W-:Y:S05]  /*1a3a0*/  @!P1 NANOSLEEP.SYNCS 0x989680 ;  /* 0x009896800000995d */ /* 0x002fea0003900000 */
[----:B------:R-:W1:Y:S02]  /*1a3b0*/  @!P1 SYNCS.PHASECHK.TRANS64 P1, [R3+URZ+0x22800], R6 ;  /* 0x02280006030095a7 */ /* 0x000e64000802007f */
[----:B-1----:R-:W-:Y:S05]  /*1a3c0*/  @!P1 BRA `(.L_x_1070) ;  /* 0xfffffffc00ec9947 */ /* 0x002fea000383ffff */
[----:B------:R-:W-:Y:S05]  /*1a3d0*/  BRA `(.L_x_1270) ;  /* 0xfffffe80000c7947 */ /* 0x000fea000383ffff */
.L_x_1074:
[----:B-1----:R1:W2:Y:S02]  /*1a3e0*/  SYNCS.PHASECHK.TRANS64.TRYWAIT P2, [R20+URZ+0x22830], R3 ;  /* 0x02283003140075a7 */ /* 0x0022a4000804017f */
[----:B--2---:R-:W-:Y:S05]  /*1a3f0*/  @!P2 NANOSLEEP.SYNCS 0x989680 ;  /* 0x009896800000a95d */ /* 0x004fea0003900000 */
[----:B------:R-:W2:Y:S02]  /*1a400*/  @!P2 SYNCS.PHASECHK.TRANS64 P2, [R20+URZ+0x22830], R3 ;  /* 0x022830031400a5a7 */ /* 0x000ea4000804007f */
[----:B--2---:R-:W-:Y:S05]  /*1a410*/  @!P2 BRA `(.L_x_1074) ;  /* 0xfffffffc00f0a947 */ /* 0x004fea000383ffff */
[----:B------:R-:W-:Y:S05]  /*1a420*/  BRA `(.L_x_1073) ;  /* 0xfffffe8000307947 */ /* 0x000fea000383ffff */
.L_x_1090:
[----:B-1----:R-:W-:-:S04]  /*1a430*/  IMAD.U32 R8, RZ, RZ, UR6 ;  /* 0x00000006ff087e24 */ /* 0x002fc8000f8e00ff */
[----:B------:R1:W2:Y:S03]  /*1a440*/  SYNCS.PHASECHK.TRANS64.TRYWAIT P2, [R8+URZ+0x22830], R7 ;  /* 0x02283007080075a7 */ /* 0x0002a6000804017f */
[----:B--2---:R-:W-:Y:S05]  /*1a450*/  @!P2 NANOSLEEP.SYNCS 0x989680 ;  /* 0x009896800000a95d */ /* 0x004fea0003900000 */
[----:B------:R-:W2:Y:S02]  /*1a460*/  @!P2 SYNCS.PHASECHK.TRANS64 P2, [R8+URZ+0x22830], R7 ;  /* 0x022830070800a5a7 */ /* 0x000ea4000804007f */
[----:B--2---:R-:W-:Y:S05]  /*1a470*/  @!P2 BRA `(.L_x_1090) ;  /* 0xfffffffc00eca947 */ /* 0x004fea000383ffff */
[----:B------:R-:W-:Y:S05]  /*1a480*/  BRA `(.L_x_1087) ;  /* 0xfffffebc00147947 */ /* 0x000fea000383ffff */
.L_x_1094:
[----:B-1----:R-:W-:-:S04]  /*1a490*/  IMAD.U32 R8, RZ, RZ, UR6 ;  /* 0x00000006ff087e24 */ /* 0x002fc8000f8e00ff */
[----:B------:R1:W2:Y:S03]  /*1a4a0*/  SYNCS.PHASECHK.TRANS64.TRYWAIT P2, [R8+URZ+0x22850], R7 ;  /* 0x02285007080075a7 */ /* 0x0002a6000804017f */
[----:B--2---:R-:W-:Y:S05]  /*1a4b0*/  @!P2 NANOSLEEP.SYNCS 0x989680 ;  /* 0x009896800000a95d */ /* 0x004fea0003900000 */
[----:B------:R-:W2:Y:S02]  /*1a4c0*/  @!P2 SYNCS.PHASECHK.TRANS64 P2, [R8+URZ+0x22850], R7 ;  /* 0x022850070800a5a7 */ /* 0x000ea4000804007f */
[----:B--2---:R-:W-:Y:S05]  /*1a4d0*/  @!P2 BRA `(.L_x_1094) ;  /* 0xfffffffc00eca947 */ /* 0x004fea000383ffff */
[----:B------:R-:W-:Y:S05]  /*1a4e0*/  BRA `(.L_x_1091) ;  /* 0xfffffebc00b47947 */ /* 0x000fea000383ffff */
.L_x_1112:
[----:B-1----:R-:W-:-:S04]  /*1a4f0*/  IMAD.U32 R6, RZ, RZ, UR6 ;  /* 0x00000006ff067e24 */ /* 0x002fc8000f8e00ff */
[----:B------:R1:W2:Y:S03]  /*1a500*/  SYNCS.PHASECHK.TRANS64.TRYWAIT P2, [R6+URZ+0x22830], R5 ;  /* 0x02283005060075a7 */ /* 0x0002a6000804017f */
[----:B--2---:R-:W-:Y:S05]  /*1a510*/  @!P2 NANOSLEEP.SYNCS 0x989680 ;  /* 0x009896800000a95d */ /* 0x004fea0003900000 */
[----:B------:R-:W2:Y:S02]  /*1a520*/  @!P2 SYNCS.PHASECHK.TRANS64 P2, [R6+URZ+0x22830], R5 ;  /* 0x022830050600a5a7 */ /* 0x000ea4000804007f */
[----:B--2---:R-:W-:Y:S05]  /*1a530*/  @!P2 BRA `(.L_x_1112) ;  /* 0xfffffffc00eca947 */ /* 0x004fea000383ffff */
[----:B------:R-:W-:Y:S05]  /*1a540*/  BRA `(.L_x_1109) ;  /* 0xfffffef400647947 */ /* 0x000fea000383ffff */
.L_x_1116:
[----:B-1----:R-:W-:-:S04]  /*1a550*/  IMAD.U32 R6, RZ, RZ, UR6 ;  /* 0x00000006ff067e24 */ /* 0x002fc8000f8e00ff */
[----:B------:R1:W2:Y:S03]  /*1a560*/  SYNCS.PHASECHK.TRANS64.TRYWAIT P2, [R6+URZ+0x22850], R5 ;  /* 0x02285005060075a7 */ /* 0x0002a6000804017f */
[----:B--2---:R-:W-:Y:S05]  /*1a570*/  @!P2 NANOSLEEP.SYNCS 0x989680 ;  /* 0x009896800000a95d */ /* 0x004fea0003900000 */
[----:B------:R-:W2:Y:S02]  /*1a580*/  @!P2 SYNCS.PHASECHK.TRANS64 P2, [R6+URZ+0x22850], R5 ;  /* 0x022850050600a5a7 */ /* 0x000ea4000804007f */
[----:B--2---:R-:W-:Y:S05]  /*1a590*/  @!P2 BRA `(.L_x_1116) ;  /* 0xfffffffc00eca947 */ /* 0x004fea000383ffff */
[----:B------:R-:W-:Y:S05]  /*1a5a0*/  BRA `(.L_x_1113) ;  /* 0xfffffef800107947 */ /* 0x000fea000383ffff */
.L_x_1123:
[----:B-1----:R-:W-:-:S04]  /*1a5b0*/  IMAD.U32 R6, RZ, RZ, UR6 ;  /* 0x00000006ff067e24 */ /* 0x002fc8000f8e00ff */
[----:B------:R1:W2:Y:S03]  /*1a5c0*/  SYNCS.PHASECHK.TRANS64.TRYWAIT P2, [R6+URZ+0x22830], R5 ;  /* 0x02283005060075a7 */ /* 0x0002a6000804017f */
[----:B--2---:R-:W-:Y:S05]  /*1a5d0*/  @!P2 NANOSLEEP.SYNCS 0x989680 ;  /* 0x009896800000a95d */ /* 0x004fea0003900000 */
[----:B------:R-:W2:Y:S02]  /*1a5e0*/  @!P2 SYNCS.PHASECHK.TRANS64 P2, [R6+URZ+0x22830], R5 ;  /* 0x022830050600a5a7 */ /* 0x000ea4000804007f */
[----:B--2---:R-:W-:Y:S05]  /*1a5f0*/  @!P2 BRA `(.L_x_1123) ;  /* 0xfffffffc00eca947 */ /* 0x004fea000383ffff */
[----:B------:R-:W-:Y:S05]  /*1a600*/  BRA `(.L_x_1120) ;  /* 0xffffff1800f07947 */ /* 0x000fea000383ffff */
.L_x_1127:
[----:B-1----:R-:W-:-:S04]  /*1a610*/  IMAD.U32 R6, RZ, RZ, UR6 ;  /* 0x00000006ff067e24 */ /* 0x002fc8000f8e00ff */
[----:B------:R1:W2:Y:S03]  /*1a620*/  SYNCS.PHASECHK.TRANS64.TRYWAIT P2, [R6+URZ+0x22850], R5 ;  /* 0x02285005060075a7 */ /* 0x0002a6000804017f */
[----:B--2---:R-:W-:Y:S05]  /*1a630*/  @!P2 NANOSLEEP.SYNCS 0x989680 ;  /* 0x009896800000a95d */ /* 0x004fea0003900000 */
[----:B------:R-:W2:Y:S02]  /*1a640*/  @!P2 SYNCS.PHASECHK.TRANS64 P2, [R6+URZ+0x22850], R5 ;  /* 0x022850050600a5a7 */ /* 0x000ea4000804007f */
[----:B--2---:R-:W-:Y:S05]  /*1a650*/  @!P2 BRA `(.L_x_1127) ;  /* 0xfffffffc00eca947 */ /* 0x004fea000383ffff */
[----:B------:R-:W-:Y:S05]  /*1a660*/  BRA `(.L_x_1124) ;  /* 0xffffff1c009c7947 */ /* 0x000fea000383ffff */
.L_x_1141:
[----:B-1----:R-:W-:-:S04]  /*1a670*/  IMAD.U32 R7, RZ, RZ, UR9 ;  /* 0x00000009ff077e24 */ /* 0x002fc8000f8e00ff */
[----:B------:R1:W2:Y:S03]  /*1a680*/  SYNCS.PHASECHK.TRANS64.TRYWAIT P1, [R7+URZ+0x22850], R0 ;  /* 0x02285000070075a7 */ /* 0x0002a6000802017f */
[----:B--2---:R-:W-:Y:S05]  /*1a690*/  @!P1 NANOSLEEP.SYNCS 0x989680 ;  /* 0x009896800000995d */ /* 0x004fea0003900000 */
[----:B------:R-:W2:Y:S02]  /*1a6a0*/  @!P1 SYNCS.PHASECHK.TRANS64 P1, [R7+URZ+0x22850], R0 ;  /* 0x02285000070095a7 */ /* 0x000ea4000802007f */
[----:B--2---:R-:W-:Y:S05]  /*1a6b0*/  @!P1 BRA `(.L_x_1141) ;  /* 0xfffffffc00ec9947 */ /* 0x004fea000383ffff */
[----:B------:R-:W-:Y:S05]  /*1a6c0*/  BRA `(.L_x_1140) ;  /* 0xffffff5000607947 */ /* 0x000fea000383ffff */
.L_x_1197:
[----:B------:R-:W-:Y:S02]  /*1a6d0*/  IMAD.MOV.U32 R13, RZ, RZ, R0 ;  /* 0x000000ffff0d7224 */ /* 0x000fe400078e0000 */
[----:B------:R-:W-:Y:S02]  /*1a6e0*/  IMAD.MOV.U32 R12, RZ, RZ, RZ ;  /* 0x000000ffff0c7224 */ /* 0x000fe400078e00ff */
[----:B------:R-:W-:Y:S02]  /*1a6f0*/  IMAD.MOV.U32 R11, RZ, RZ, 0x1f ;  /* 0x0000001fff0b7424 */ /* 0x000fe400078e00ff */
[----:B------:R-:W-:-:S07]  /*1a700*/  IMAD.MOV.U32 R15, RZ, RZ, -0x1 ;  /* 0xffffffffff0f7424 */ /* 0x000fce00078e00ff */
[----:B01----:R-:W-:Y:S05]  /*1a710*/  WARPSYNC.COLLECTIVE R15, `(.L_x_1271) ;  /* 0x000000000f087348 */ /* 0x003fea0003c00000 */
[----:B------:R2:W3:Y:S02]  /*1a720*/  SHFL.IDX P6, R14, R13, R12, R11 ;  /* 0x0000000c0d0e7389 */ /* 0x0004e400000c000b */
[----:B0123--:R-:W-:Y:S01]  /*1a730*/  ENDCOLLECTIVE ;  /* 0x000000000000791b */ /* 0x00ffe20003800000 */
.L_x_1271:
[----:B------:R-:W-:Y:S05]  /*1a740*/  BRA `(.L_x_1272) ;  /* 0xffffffbc00787947 */ /* 0x000fea000383ffff */
.L_x_1199:
[----:B------:R-:W-:Y:S01]  /*1a750*/  BSSY B0, `(.L_x_1273) ;  /* 0x0000006000007945 */ /* 0x000fe20003800000 */
[----:B------:R-:W-:-:S07]  /*1a760*/  IMAD.MOV.U32 R15, RZ, RZ, -0x1 ;  /* 0xffffffffff0f7424 */ /* 0x000fce00078e00ff */
[----:B01----:R-:W-:Y:S05]  /*1a770*/  WARPSYNC.COLLECTIVE R15, `(.L_x_1274) ;  /* 0x000000000f0c7348 */ /* 0x003fea0003c00000 */
[----:B------:R-:W-:Y:S02]  /*1a780*/  ELECT P6, UR62, PT ;  /* 0x00000000003e782f */ /* 0x000fe400038c0000 */
[----:B------:R-:W-:Y:S01]  /*1a790*/  MOV R14, UR62 ;  /* 0x0000003e000e7c02 */ /* 0x000fe20008000f00 */
[----:B01----:R-:W-:Y:S10]  /*1a7a0*/  ENDCOLLECTIVE ;  /* 0x000000000000791b */ /* 0x003ff40003800000 */
.L_x_1274:
[----:B------:R-:W-:Y:S05]  /*1a7b0*/  BSYNC B0 ;  /* 0x0000000000007941 */ /* 0x000fea0003800000 */
.L_x_1273:
[----:B------:R-:W-:Y:S05]  /*1a7c0*/  BRA `(.L_x_1275) ;  /* 0xffffffbc00887947 */ /* 0x000fea000383ffff */
.L_x_1201:
[----:B0-----:R0:W2:Y:S02]  /*1a7d0*/  SYNCS.PHASECHK.TRANS64.TRYWAIT P0, [R2+URZ+0x22880], R3 ;  /* 0x02288003020075a7 */ /* 0x0010a4000800017f */
[----:B--2---:R-:W-:Y:S05]  /*1a7e0*/  @!P0 NANOSLEEP.SYNCS 0x989680 ;  /* 0x009896800000895d */ /* 0x004fea0003900000 */
[----:B------:R-:W2:Y:S02]  /*1a7f0*/  @!P0 SYNCS.PHASECHK.TRANS64 P0, [R2+URZ+0x22880], R3 ;  /* 0x02288003020085a7 */ /* 0x000ea4000800007f */
[----:B--2---:R-:W-:Y:S05]  /*1a800*/  @!P0 BRA `(.L_x_1201) ;  /* 0xfffffffc00f08947 */ /* 0x004fea000383ffff */
[----:B------:R-:W-:Y:S05]  /*1a810*/  BRA `(.L_x_1276) ;  /* 0xffffffbc00e87947 */ /* 0x000fea000383ffff */
.L_x_1203:
[----:B-1----:R1:W2:Y:S02]  /*1a820*/  SYNCS.PHASECHK.TRANS64.TRYWAIT P0, [R2+URZ+0x22840], R3 ;  /* 0x02284003020075a7 */ /* 0x0022a4000800017f */
[----:B--2---:R-:W-:Y:S05]  /*1a830*/  @!P0 NANOSLEEP.SYNCS 0x989680 ;  /* 0x009896800000895d */ /* 0x004fea0003900000 */
[----:B------:R-:W2:Y:S02]  /*1a840*/  @!P0 SYNCS.PHASECHK.TRANS64 P0, [R2+URZ+0x22840], R3 ;  /* 0x02284003020085a7 */ /* 0x000ea4000800007f */
[----:B--2---:R-:W-:Y:S05]  /*1a850*/  @!P0 BRA `(.L_x_1203) ;  /* 0xfffffffc00f08947 */ /* 0x004fea000383ffff */
[----:B------:R-:W-:Y:S05]  /*1a860*/  BRA `(.L_x_1277) ;  /* 0xffffffc000387947 */ /* 0x000fea000383ffff */
.L_x_1207:
[----:B------:R-:W2:Y:S01]  /*1a870*/  LDL.LU R11, [R1+0x30] ;  /* 0x00003000010b7983 */ /* 0x000ea20000300800 */
[----:B------:R-:W-:Y:S02]  /*1a880*/  IMAD.MOV.U32 R13, RZ, RZ, R2 ;  /* 0x000000ffff0d7224 */ /* 0x000fe400078e0002 */
[----:B------:R-:W-:Y:S02]  /*1a890*/  IMAD.MOV.U32 R12, RZ, RZ, RZ ;  /* 0x000000ffff0c7224 */ /* 0x000fe400078e00ff */
[----:B------:R-:W-:Y:S02]  /*1a8a0*/  IMAD.MOV.U32 R15, RZ, RZ, -0x1 ;  /* 0xffffffffff0f7424 */ /* 0x000fe400078e00ff */
[----:B------:R-:W-:-:S04]  /*1a8b0*/  IMAD.IADD R18, R10, 0x1, R18 ;  /* 0x000000010a127824 */ /* 0x000fc800078e0212 */
[----:B------:R-:W-:Y:S02]  /*1a8c0*/  VIADD R7, R18, 0x20 ;  /* 0x0000002012077836 */ /* 0x000fe40000000000 */
[----:B--2---:R-:W-:Y:S02]  /*1a8d0*/  IMAD R0, R11, R8, RZ ;  /* 0x000000080b007224 */ /* 0x004fe400078e02ff */
[----:B------:R-:W-:-:S03]  /*1a8e0*/  IMAD.MOV.U32 R11, RZ, RZ, 0x1c1f ;  /* 0x00001c1fff0b7424 */ /* 0x000fc600078e00ff */
[----:B------:R-:W-:-:S13]  /*1a8f0*/  ISETP.GE.AND P4, PT, R18, R0, PT ;  /* 0x000000001200720c */ /* 0x000fda0003f86270 */
[----:B-----5:R-:W-:Y:S05]  /*1a900*/  WARPSYNC.COLLECTIVE R15, `(.L_x_1278) ;  /* 0x000000000f087348 */ /* 0x020fea0003c00000 */
[----:B------:R0:W1:Y:S02]  /*1a910*/  SHFL.IDX P6, R14, R13, R12, R11 ;  /* 0x0000000c0d0e7389 */ /* 0x00006400000c000b */
[----:B01---5:R-:W-:Y:S01]  /*1a920*/  ENDCOLLECTIVE ;  /* 0x000000000000791b */ /* 0x023fe20003800000 */
.L_x_1278:
[----:B------:R-:W-:Y:S02]  /*1a930*/  IMAD.MOV.U32 R13, RZ, RZ, R3 ;  /* 0x000000ffff0d7224 */ /* 0x000fe400078e0003 */
[----:B------:R-:W-:-:S07]  /*1a940*/  IMAD.MOV.U32 R4, RZ, RZ, R14 ;  /* 0x000000ffff047224 */ /* 0x000fce00078e000e */
[----:B------:R-:W-:Y:S05]  /*1a950*/  WARPSYNC.COLLECTIVE R15, `(.L_x_1279) ;  /* 0x000000000f087348 */ /* 0x000fea0003c00000 */
[----:B------:R0:W1:Y:S02]  /*1a960*/  SHFL.IDX P6, R14, R13, R12, R11 ;  /* 0x0000000c0d0e7389 */ /* 0x00006400000c000b */
[----:B01----:R-:W-:Y:S01]  /*1a970*/  ENDCOLLECTIVE ;  /* 0x000000000000791b */ /* 0x003fe20003800000 */
.L_x_1279:
[----:B------:R-:W-:Y:S02]  /*1a980*/  IMAD.MOV.U32 R13, RZ, RZ, R2 ;  /* 0x000000ffff0d7224 */ /* 0x000fe400078e0002 */
[----:B------:R-:W-:Y:S02]  /*1a990*/  IMAD.MOV.U32 R12, RZ, RZ, 0x1 ;  /* 0x00000001ff0c7424 */ /* 0x000fe400078e00ff */
[----:B------:R-:W-:-:S07]  /*1a9a0*/  IMAD.MOV.U32 R5, RZ, RZ, R14 ;  /* 0x000000ffff057224 */ /* 0x000fce00078e000e */
[----:B------:R-:W-:Y:S05]  /*1a9b0*/  WARPSYNC.COLLECTIVE R15, `(.L_x_1280) ;  /* 0x000000000f087348 */ /* 0x000fea0003c00000 */
[----:B------:R0:W1:Y:S02]  /*1a9c0*/  SHFL.IDX P6, R14, R13, R12, R11 ;  /* 0x0000000c0d0e7389 */ /* 0x00006400000c000b */
[----:B01----:R-:W-:Y:S01]  /*1a9d0*/  ENDCOLLECTIVE ;  /* 0x000000000000791b */ /* 0x003fe20003800000 */
.L_x_1280:
        /* <DEDUP_REMOVED lines=17> */
.L_x_1281:
[----:B------:R-:W-:Y:S02]  /*1aaf0*/  IMAD.MOV.U32 R13, RZ, RZ, R2 ;  /* 0x000000ffff0d7224 */ /* 0x000fe400078e0002 */
[----:B------:R-:W-:Y:S02]  /*1ab00*/  IMAD.MOV.U32 R12, RZ, RZ, 0x2 ;  /* 0x00000002ff0c7424 */ /* 0x000fe400078e00ff */
[----:B------:R-:W-:-:S07]  /*1ab10*/  IMAD.MOV.U32 R5, RZ, RZ, R14 ;  /* 0x000000ffff057224 */ /* 0x000fce00078e000e */
[----:B------:R-:W-:Y:S05]  /*1ab20*/  WARPSYNC.COLLECTIVE R15, `(.L_x_1282) ;  /* 0x000000000f087348 */ /* 0x000fea0003c00000 */
[----:B------:R0:W1:Y:S02]  /*1ab30*/  SHFL.IDX P6, R14, R13, R12, R11 ;  /* 0x0000000c0d0e7389 */ /* 0x00006400000c000b */
[----:B01----:R-:W-:Y:S01]  /*1ab40*/  ENDCOLLECTIVE ;  /* 0x000000000000791b */ /* 0x003fe20003800000 */
.L_x_1282:
        /* <DEDUP_REMOVED lines=12> */
[----:B0-----:R-:W-:-:S05]  /*1ac10*/  VIADD R4, R18, 0x40 ;  /* 0x0000004012047836 */ /* 0x001fca0000000000 */
[----:B------:R-:W-:Y:S01]  /*1ac20*/  ISETP.GE.AND P3, PT, R4, R0, PT ;  /* 0x000000000400720c */ /* 0x000fe20003f66270 */
[----:B------:R-:W-:-:S12]  /*1ac30*/  IMAD.MOV.U32 R4, RZ, RZ, R14 ;  /* 0x000000ffff047224 */ /* 0x000fd800078e000e */
[----:B------:R-:W-:Y:S05]  /*1ac40*/  WARPSYNC.COLLECTIVE R15, `(.L_x_1283) ;  /* 0x000000000f087348 */ /* 0x000fea0003c00000 */
[----:B------:R0:W1:Y:S02]  /*1ac50*/  SHFL.IDX P6, R14, R13, R12, R11 ;  /* 0x0000000c0d0e7389 */ /* 0x00006400000c000b */
[----:B01----:R-:W-:Y:S01]  /*1ac60*/  ENDCOLLECTIVE ;  /* 0x000000000000791b */ /* 0x003fe20003800000 */
.L_x_1283:
[----:B------:R-:W-:Y:S02]  /*1ac70*/  IMAD.MOV.U32 R13, RZ, RZ, R2 ;  /* 0x000000ffff0d7224 */ /* 0x000fe400078e0002 */
[----:B------:R-:W-:Y:S02]  /*1ac80*/  IMAD.MOV.U32 R12, RZ, RZ, 0x3 ;  /* 0x00000003ff0c7424 */ /* 0x000fe400078e00ff */
[----:B------:R-:W-:-:S07]  /*1ac90*/  IMAD.MOV.U32 R5, RZ, RZ, R14 ;  /* 0x000000ffff057224 */ /* 0x000fce00078e000e */
[----:B------:R-:W-:Y:S05]  /*1aca0*/  WARPSYNC.COLLECTIVE R15, `(.L_x_1284) ;  /* 0x000000000f087348 */ /* 0x000fea0003c00000 */
[----:B------:R0:W1:Y:S02]  /*1acb0*/  SHFL.IDX P6, R14, R13, R12, R11 ;  /* 0x0000000c0d0e7389 */ /* 0x00006400000c000b */
[----:B01----:R-:W-:Y:S01]  /*1acc0*/  ENDCOLLECTIVE ;  /* 0x000000000000791b */ /* 0x003fe20003800000 */
.L_x_1284:
        /* <DEDUP_REMOVED lines=16> */
.L_x_1285:
[----:B------:R-:W-:Y:S01]  /*1add0*/  IMAD.MOV.U32 R3, RZ, RZ, R14 ;  /* 0x000000ffff037224 */ /* 0x000fe200078e000e */
[----:B------:R-:W-:Y:S06]  /*1ade0*/  BRA `(.L_x_1286) ;  /* 0xffffffc400a47947 */ /* 0x000fec000383ffff */
.L_x_1212:
[----:B0-----:R0:W2:Y:S02]  /*1adf0*/  SYNCS.PHASECHK.TRANS64.TRYWAIT P0, [R17+URZ+0x22820], R0 ;  /* 0x02282000110075a7 */ /* 0x0010a4000800017f */
[----:B--2---:R-:W-:Y:S05]  /*1ae00*/  @!P0 NANOSLEEP.SYNCS 0x989680 ;  /* 0x009896800000895d */ /* 0x004fea0003900000 */
[----:B------:R-:W2:Y:S02]  /*1ae10*/  @!P0 SYNCS.PHASECHK.TRANS64 P0, [R17+URZ+0x22820], R0 ;  /* 0x02282000110085a7 */ /* 0x000ea4000800007f */
[----:B--2---:R-:W-:Y:S05]  /*1ae20*/  @!P0 BRA `(.L_x_1212) ;  /* 0xfffffffc00f08947 */ /* 0x004fea000383ffff */
[----:B------:R-:W-:Y:S05]  /*1ae30*/  BRA `(.L_x_1287) ;  /* 0xffffffc800147947 */ /* 0x000fea000383ffff */
.L_x_1218:
[----:B-1----:R1:W3:Y:S02]  /*1ae40*/  SYNCS.PHASECHK.TRANS64.TRYWAIT P0, [R3+URZ+0x22880], R2 ;  /* 0x02288002030075a7 */ /* 0x0022e4000800017f */
[----:B---3--:R-:W-:Y:S05]  /*1ae50*/  @!P0 NANOSLEEP.SYNCS 0x989680 ;  /* 0x009896800000895d */ /* 0x008fea0003900000 */
[----:B------:R-:W3:Y:S02]  /*1ae60*/  @!P0 SYNCS.PHASECHK.TRANS64 P0, [R3+URZ+0x22880], R2 ;  /* 0x02288002030085a7 */ /* 0x000ee4000800007f */
[----:B---3--:R-:W-:Y:S05]  /*1ae70*/  @!P0 BRA `(.L_x_1218) ;  /* 0xfffffffc00f08947 */ /* 0x008fea000383ffff */
[----:B------:R-:W-:Y:S05]  /*1ae80*/  BRA `(.L_x_1288) ;  /* 0xffffffc800cc7947 */ /* 0x000fea000383ffff */
.L_x_1223:
[----:B---3--:R3:W4:Y:S02]  /*1ae90*/  SYNCS.PHASECHK.TRANS64.TRYWAIT P0, [R3+URZ+0x22840], R2 ;  /* 0x02284002030075a7 */ /* 0x008724000800017f */
[----:B----4-:R-:W-:Y:S05]  /*1aea0*/  @!P0 NANOSLEEP.SYNCS 0x989680 ;  /* 0x009896800000895d */ /* 0x010fea0003900000 */
[----:B------:R-:W4:Y:S02]  /*1aeb0*/  @!P0 SYNCS.PHASECHK.TRANS64 P0, [R3+URZ+0x22840], R2 ;  /* 0x02284002030085a7 */ /* 0x000f24000800007f */
[----:B----4-:R-:W-:Y:S05]  /*1aec0*/  @!P0 BRA `(.L_x_1223) ;  /* 0xfffffffc00f08947 */ /* 0x010fea000383ffff */
[----:B------:R-:W-:Y:S05]  /*1aed0*/  BRA `(.L_x_1289) ;  /* 0xffffffcc00487947 */ /* 0x000fea000383ffff */
.L_x_1231:
[----:B---3--:R3:W4:Y:S02]  /*1aee0*/  SYNCS.PHASECHK.TRANS64.TRYWAIT P0, [R20+URZ+0x22870], R2 ;  /* 0x02287002140075a7 */ /* 0x008724000800017f */
[----:B----4-:R-:W-:Y:S05]  /*1aef0*/  @!P0 NANOSLEEP.SYNCS 0x989680 ;  /* 0x009896800000895d */ /* 0x010fea0003900000 */
[----:B------:R-:W4:Y:S02]  /*1af00*/  @!P0 SYNCS.PHASECHK.TRANS64 P0, [R20+URZ+0x22870], R2 ;  /* 0x02287002140085a7 */ /* 0x000f24000800007f */
[----:B----4-:R-:W-:Y:S05]  /*1af10*/  @!P0 BRA `(.L_x_1231) ;  /* 0xfffffffc00f08947 */ /* 0x010fea000383ffff */
[----:B------:R-:W-:Y:S05]  /*1af20*/  BRA `(.L_x_1290) ;  /* 0xffffffd000607947 */ /* 0x000fea000383ffff */
.L_x_1233:
[----:B---3--:R3:W4:Y:S02]  /*1af30*/  SYNCS.PHASECHK.TRANS64.TRYWAIT P0, [R20+URZ+0x22860], R2 ;  /* 0x02286002140075a7 */ /* 0x008724000800017f */
[----:B----4-:R-:W-:Y:S05]  /*1af40*/  @!P0 NANOSLEEP.SYNCS 0x989680 ;  /* 0x009896800000895d */ /* 0x010fea0003900000 */
[----:B------:R-:W4:Y:S02]  /*1af50*/  @!P0 SYNCS.PHASECHK.TRANS64 P0, [R20+URZ+0x22860], R2 ;  /* 0x02286002140085a7 */ /* 0x000f24000800007f */
[----:B----4-:R-:W-:Y:S05]  /*1af60*/  @!P0 BRA `(.L_x_1233) ;  /* 0xfffffffc00f08947 */ /* 0x010fea000383ffff */
[----:B------:R-:W-:Y:S05]  /*1af70*/  BRA `(.L_x_1291) ;  /* 0xffffffd000687947 */ /* 0x000fea000383ffff */
.L_x_1240:
[----:B--2---:R2:W3:Y:S02]  /*1af80*/  SYNCS.PHASECHK.TRANS64.TRYWAIT P1, [R16+URZ+0x22870], R3 ;  /* 0x02287003100075a7 */ /* 0x0044e4000802017f */
[----:B---3--:R-:W-:Y:S05]  /*1af90*/  @!P1 NANOSLEEP.SYNCS 0x989680 ;  /* 0x009896800000995d */ /* 0x008fea0003900000 */
[----:B------:R-:W3:Y:S02]  /*1afa0*/  @!P1 SYNCS.PHASECHK.TRANS64 P1, [R16+URZ+0x22870], R3 ;  /* 0x02287003100095a7 */ /* 0x000ee4000802007f */
[----:B---3--:R-:W-:Y:S05]  /*1afb0*/  @!P1 BRA `(.L_x_1240) ;  /* 0xfffffffc00f09947 */ /* 0x008fea000383ffff */
[----:B------:R-:W-:Y:S05]  /*1afc0*/  BRA `(.L_x_1292) ;  /* 0xffffffd8003c7947 */ /* 0x000fea000383ffff */
.L_x_1242:
[----:B--2---:R2:W3:Y:S02]  /*1afd0*/  SYNCS.PHASECHK.TRANS64.TRYWAIT P1, [R16+URZ+0x22860], R3 ;  /* 0x02286003100075a7 */ /* 0x0044e4000802017f */
[----:B---3--:R-:W-:Y:S05]  /*1afe0*/  @!P1 NANOSLEEP.SYNCS 0x989680 ;  /* 0x009896800000995d */ /* 0x008fea0003900000 */
[----:B------:R-:W3:Y:S02]  /*1aff0*/  @!P1 SYNCS.PHASECHK.TRANS64 P1, [R16+URZ+0x22860], R3 ;  /* 0x02286003100095a7 */ /* 0x000ee4000802007f */
[----:B---3--:R-:W-:Y:S05]  /*1b000*/  @!P1 BRA `(.L_x_1242) ;  /* 0xfffffffc00f09947 */ /* 0x008fea000383ffff */
[----:B------:R-:W-:Y:S05]  /*1b010*/  BRA `(.L_x_1293) ;  /* 0xffffffd800447947 */ /* 0x000fea000383ffff */
.L_x_1255:
[----:B0-----:R0:W1:Y:S02]  /*1b020*/  SYNCS.PHASECHK.TRANS64.TRYWAIT P0, [R0+URZ+0x22820], R3 ;  /* 0x02282003000075a7 */ /* 0x001064000800017f */
[----:B-1----:R-:W-:Y:S05]  /*1b030*/  @!P0 NANOSLEEP.SYNCS 0x989680 ;  /* 0x009896800000895d */ /* 0x002fea0003900000 */
[----:B------:R-:W1:Y:S02]  /*1b040*/  @!P0 SYNCS.PHASECHK.TRANS64 P0, [R0+URZ+0x22820], R3 ;  /* 0x02282003000085a7 */ /* 0x000e64000800007f */
[----:B-1----:R-:W-:Y:S05]  /*1b050*/  @!P0 BRA `(.L_x_1255) ;  /* 0xfffffffc00f08947 */ /* 0x002fea000383ffff */
[----:B------:R-:W-:Y:S05]  /*1b060*/  BRA `(.L_x_1294) ;  /* 0xffffffec00ec7947 */ /* 0x000fea000383ffff */
.L_x_1256:
        /* <DEDUP_REMOVED lines=11> */
.L_x_1296:
[----:B------:R-:W-:Y:S05]  /*1b120*/  BSYNC B0 ;  /* 0x0000000000007941 */ /* 0x000fea0003800000 */
.L_x_1295:
[----:B------:R-:W-:Y:S05]  /*1b130*/  BRA `(.L_x_1297) ;  /* 0xffffffec00d47947 */ /* 0x000fea000383ffff */
.L_x_1259:
[----:B------:R-:W-:Y:S01]  /*1b140*/  BSSY B1, `(.L_x_1298) ;  /* 0x0000006000017945 */ /* 0x000fe20003800000 */
[----:B------:R-:W-:-:S07]  /*1b150*/  IMAD.MOV.U32 R15, RZ, RZ, -0x1 ;  /* 0xffffffffff0f7424 */ /* 0x000fce00078e00ff */
[----:B01----:R-:W-:Y:S05]  /*1b160*/  WARPSYNC.COLLECTIVE R15, `(.L_x_1299) ;  /* 0x000000000f0c7348 */ /* 0x003fea0003c00000 */
[----:B------:R-:W-:Y:S02]  /*1b170*/  ELECT P6, UR62, PT ;  /* 0x00000000003e782f */ /* 0x000fe400038c0000 */
[----:B------:R-:W-:Y:S01]  /*1b180*/  MOV R14, UR62 ;  /* 0x0000003e000e7c02 */ /* 0x000fe20008000f00 */
[----:B01----:R-:W-:Y:S10]  /*1b190*/  ENDCOLLECTIVE ;  /* 0x000000000000791b */ /* 0x003ff40003800000 */
.L_x_1299:
[----:B------:R-:W-:Y:S05]  /*1b1a0*/  BSYNC B1 ;  /* 0x0000000000017941 */ /* 0x000fea0003800000 */
.L_x_1298:
[----:B------:R-:W-:Y:S05]  /*1b1b0*/  BRA `(.L_x_1300) ;  /* 0xffffffec00cc7947 */ /* 0x000fea000383ffff */
.L_x_1261:
[----:B0-----:R0:W1:Y:S02]  /*1b1c0*/  SYNCS.PHASECHK.TRANS64.TRYWAIT P1, [R6+URZ], R5 ;  /* 0x00000005060075a7 */ /* 0x001064000802017f */
[----:B-1----:R-:W-:Y:S05]  /*1b1d0*/  @!P1 NANOSLEEP.SYNCS 0x989680 ;  /* 0x009896800000995d */ /* 0x002fea0003900000 */
[----:B------:R-:W1:Y:S02]  /*1b1e0*/  @!P1 SYNCS.PHASECHK.TRANS64 P1, [R6+URZ], R5 ;  /* 0x00000005060095a7 */ /* 0x000e64000802007f */
[----:B-1----:R-:W-:Y:S05]  /*1b1f0*/  @!P1 BRA `(.L_x_1261) ;  /* 0xfffffffc00f09947 */ /* 0x002fea000383ffff */
[----:B------:R-:W-:Y:S05]  /*1b200*/  BRA `(.L_x_1301) ;  /* 0xfffffff000047947 */ /* 0x000fea000383ffff */
.L_x_1262:
[----:B-1----:R1:W2:Y:S02]  /*1b210*/  SYNCS.PHASECHK.TRANS64.TRYWAIT P1, [R7+URZ], R2 ;  /* 0x00000002070075a7 */ /* 0x0022a4000802017f */
[----:B--2---:R-:W-:Y:S05]  /*1b220*/  @!P1 NANOSLEEP.SYNCS 0x989680 ;  /* 0x009896800000995d */ /* 0x004fea0003900000 */
[----:B------:R-:W2:Y:S02]  /*1b230*/  @!P1 SYNCS.PHASECHK.TRANS64 P1, [R7+URZ], R2 ;  /* 0x00000002070095a7 */ /* 0x000ea4000802007f */
[----:B--2---:R-:W-:Y:S05]  /*1b240*/  @!P1 BRA `(.L_x_1262) ;  /* 0xfffffffc00f09947 */ /* 0x004fea000383ffff */
[----:B------:R-:W-:Y:S05]  /*1b250*/  BRA `(.L_x_1302) ;  /* 0xffffffec00f87947 */ /* 0x000fea000383ffff */
.L_x_1264:
[----:B--2---:R2:W3:Y:S02]  /*1b260*/  SYNCS.PHASECHK.TRANS64.TRYWAIT P1, [R4+URZ+0x22860], R5 ;  /* 0x02286005040075a7 */ /* 0x0044e4000802017f */
[----:B---3--:R-:W-:Y:S05]  /*1b270*/  @!P1 NANOSLEEP.SYNCS 0x989680 ;  /* 0x009896800000995d */ /* 0x008fea0003900000 */
[----:B------:R-:W3:Y:S02]  /*1b280*/  @!P1 SYNCS.PHASECHK.TRANS64 P1, [R4+URZ+0x22860], R5 ;  /* 0x02286005040095a7 */ /* 0x000ee4000802007f */
[----:B---3--:R-:W-:Y:S05]  /*1b290*/  @!P1 BRA `(.L_x_1264) ;  /* 0xfffffffc00f09947 */ /* 0x008fea000383ffff */
[----:B------:R-:W-:Y:S05]  /*1b2a0*/  BRA `(.L_x_1303) ;  /* 0xffffffec00f87947 */ /* 0x000fea000383ffff */
.L_x_1266:
[----:B---3--:R3:W4:Y:S02]  /*1b2b0*/  SYNCS.PHASECHK.TRANS64.TRYWAIT P1, [R3+URZ+0x22860], R2 ;  /* 0x02286002030075a7 */ /* 0x008724000802017f */
[----:B----4-:R-:W-:Y:S05]  /*1b2c0*/  @!P1 NANOSLEEP.SYNCS 0x989680 ;  /* 0x009896800000995d */ /* 0x010fea0003900000 */
[----:B------:R-:W4:Y:S02]  /*1b2d0*/  @!P1 SYNCS.PHASECHK.TRANS64 P1, [R3+URZ+0x22860], R2 ;  /* 0x02286002030095a7 */ /* 0x000f24000802007f */
[----:B----4-:R-:W-:Y:S05]  /*1b2e0*/  @!P1 BRA `(.L_x_1266) ;  /* 0xfffffffc00f09947 */ /* 0x010fea000383ffff */
[----:B------:R-:W-:Y:S05]  /*1b2f0*/  BRA `(.L_x_1304) ;  /* 0xffffffec00f87947 */ /* 0x000fea000383ffff */
.L_x_1268:
[----:B----4-:R4:W0:Y:S02]  /*1b300*/  SYNCS.PHASECHK.TRANS64.TRYWAIT P0, [R4+URZ+0x22880], R5 ;  /* 0x02288005040075a7 */ /* 0x010824000800017f */
[----:B0-----:R-:W-:Y:S05]  /*1b310*/  @!P0 NANOSLEEP.SYNCS 0x989680 ;  /* 0x009896800000895d */ /* 0x001fea0003900000 */
[----:B------:R-:W0:Y:S02]  /*1b320*/  @!P0 SYNCS.PHASECHK.TRANS64 P0, [R4+URZ+0x22880], R5 ;  /* 0x02288005040085a7 */ /* 0x000e24000800007f */
[----:B0-----:R-:W-:Y:S05]  /*1b330*/  @!P0 BRA `(.L_x_1268) ;  /* 0xfffffffc00f08947 */ /* 0x001fea000383ffff */
[----:B------:R-:W-:Y:S05]  /*1b340*/  BRA `(.L_x_1269) ;  /* 0xffffffec00f47947 */ /* 0x000fea000383ffff */
.L_x_1305:
        /* <DEDUP_REMOVED lines=11> */
.L_x_2804:


//--------------------- .text._ZN7cutlass13device_kernelIN5flash11enable_sm90INS1_16FlashAttnFwdSm90INS1_25CollectiveMainloopFwdSm90ILi2EN4cute5tupleIJNS5_1CILi1EEES8_S8_EEENS6_IJNS7_ILi128EEESA_NS7_ILi192EEEEEELi128ENS_12float_e4m3_tEfNS_4arch4Sm90ELb0ELb1ELb1ELb1ELb0ELb1ELb0ELb1ELb1ELb1ELb1ELb0EEENS1_21CollectiveEpilogueFwdINS6_IJSA_SA_SA_EEES9_NS_10bfloat16_tESF_Li256ELb1ELb1ELb1ELb1EEENS1_36VarlenDynamicPersistentTileSchedulerILi128ELi128ELi256ELi128ELb1ELb1ELb1ELb1ELb0ELb1EEEEEEEEEvNT_6ParamsE --------------------------
	.section	.text._ZN7cutlass13device_kernelIN5flash11enable_sm90INS1_16FlashAttnFwdSm90INS1_25CollectiveMainloopFwdSm90ILi2EN4cute5tupleIJNS5_1CILi1EEES8_S8_EEENS6_IJNS7_ILi128EEESA_NS7_ILi192EEEEEELi128ENS_12float_e4m3_tEfNS_4arch4Sm90ELb0ELb1ELb1ELb1ELb0ELb1ELb0ELb1ELb1ELb1ELb1ELb0EEENS1_21CollectiveEpilogueFwdINS6_IJSA_SA_SA_EEES9_NS_10bfloat16_tESF_Li256ELb1ELb1ELb1ELb1EEENS1_36VarlenDynamicPersistentTileSchedulerILi128ELi128ELi256ELi128ELb1ELb1ELb1ELb1ELb0ELb1EEEEEEEEEvNT_6ParamsE,"ax",@progbits
	.align	128
.text._ZN7cutlass13device_kernelIN5flash11enable_sm90INS1_16FlashAttnFwdSm90INS1_25CollectiveMainloopFwdSm90ILi2EN4cute5tupleIJNS5_1CILi1EEES8_S8_EEENS6_IJNS7_ILi128EEESA_NS7_ILi192EEEEEELi128ENS_12float_e4m3_tEfNS_4arch4Sm90ELb0ELb1ELb1ELb1ELb0ELb1ELb0ELb1ELb1ELb1ELb1ELb0EEENS1_21CollectiveEpilogueFwdINS6_IJSA_SA_SA_EEES9_NS_10bfloat16_tESF_Li256ELb1ELb1ELb1ELb1EEENS1_36VarlenDynamicPersistentTileSchedulerILi128ELi128ELi256ELi128ELb1ELb1ELb1ELb1ELb0ELb1EEEEEEEEEvNT_6ParamsE:
        .type           _ZN7cutlass13device_kernelIN5flash11enable_sm90INS1_16FlashAttnFwdSm90INS1_25CollectiveMainloopFwdSm90ILi2EN4cute5tupleIJNS5_1CILi1EEES8_S8_EEENS6_IJNS7_ILi128EEESA_NS7_ILi192EEEEEELi128ENS_12float_e4m3_tEfNS_4arch4Sm90ELb0ELb1ELb1ELb1ELb0ELb1ELb0ELb1ELb1ELb1ELb1ELb0EEENS1_21CollectiveEpilogueFwdINS6_IJSA_SA_SA_EEES9_NS_10bfloat16_tESF_Li256ELb1ELb1ELb1ELb1EEENS1_36VarlenDynamicPersistentTileSchedulerILi128ELi128ELi256ELi128ELb1ELb1ELb1ELb1ELb0ELb1EEEEEEEEEvNT_6ParamsE,@function
        .size           _ZN7cutlass13device_kernelIN5flash11enable_sm90INS1_16FlashAttnFwdSm90INS1_25CollectiveMainloopFwdSm90ILi2EN4cute5tupleIJNS5_1CILi1EEES8_S8_EEENS6_IJNS7_ILi128EEESA_NS7_ILi192EEEEEELi128ENS_12float_e4m3_tEfNS_4arch4Sm90ELb0ELb1ELb1ELb1ELb0ELb1ELb0ELb1ELb1ELb1ELb1ELb0EEENS1_21CollectiveEpilogueFwdINS6_IJSA_SA_SA_EEES9_NS_10bfloat16_tESF_Li256ELb1ELb1ELb1ELb1EEENS1_36VarlenDynamicPersistentTileSchedulerILi128ELi128ELi256ELi128ELb1ELb1ELb1ELb1ELb0ELb1EEEEEEEEEvNT_6ParamsE,(.L_x_2805 - _ZN7cutlass13device_kernelIN5flash11enable_sm90INS1_16FlashAttnFwdSm90INS1_25CollectiveMainloopFwdSm90ILi2EN4cute5tupleIJNS5_1CILi1EEES8_S8_EEENS6_IJNS7_ILi128EEESA_NS7_ILi192EEEEEELi128ENS_12float_e4m3_tEfNS_4arch4Sm90ELb0ELb1ELb1ELb1ELb0ELb1ELb0ELb1ELb1ELb1ELb1ELb0EEENS1_21CollectiveEpilogueFwdINS6_IJSA_SA_SA_EEES9_NS_10bfloat16_tESF_Li256ELb1ELb1ELb1ELb1EEENS1_36VarlenDynamicPersistentTileSchedulerILi128ELi128ELi256ELi128ELb1ELb1ELb1ELb1ELb0ELb1EEEEEEEEEvNT_6ParamsE)
        .other          _ZN7cutlass13device_kernelIN5flash11enable_sm90INS1_16FlashAttnFwdSm90INS1_25CollectiveMainloopFwdSm90ILi2EN4cute5tupleIJNS5_1CILi1EEES8_S8_EEENS6_IJNS7_ILi128EEESA_NS7_ILi192EEEEEELi128ENS_12float_e4m3_tEfNS_4arch4Sm90ELb0ELb1ELb1ELb1ELb0ELb1ELb0ELb1ELb1ELb1ELb1ELb0EEENS1_21CollectiveEpilogueFwdINS6_IJSA_SA_SA_EEES9_NS_10bfloat16_tESF_Li256ELb1ELb1ELb1ELb1EEENS1_36VarlenDynamicPersistentTileSchedulerILi128ELi128ELi256ELi128ELb1ELb1ELb1ELb1ELb0ELb1EEEEEEEEEvNT_6ParamsE,@"STO_CUDA_ENTRY STV_DEFAULT"
_ZN7cutlass13device_kernelIN5flash11enable_sm90INS1_16FlashAttnFwdSm90INS1_25CollectiveMainloopFwdSm90ILi2EN4cute5tupleIJNS5_1CILi1EEES8_S8_EEENS6_IJNS7_ILi128EEESA_NS7_ILi192EEEEEELi128ENS_12float_e4m3_tEfNS_4arch4Sm90ELb0ELb1ELb1ELb1ELb0ELb1ELb0ELb1ELb1ELb1ELb1ELb0EEENS1_21CollectiveEpilogueFwdINS6_IJSA_SA_SA_EEES9_NS_10bfloat16_tESF_Li256ELb1ELb1ELb1ELb1EEENS1_36VarlenDynamicPersistentTileSchedulerILi128ELi128ELi256ELi128ELb1ELb1ELb1ELb1ELb0ELb1EEEEEEEEEvNT_6ParamsE:
        /* <DEDUP_REMOVED lines=24> */
.L_x_1307:
[----:B------:R-:W-:Y:S05]  /*0180*/  BSYNC B0 ;  /* 0x0000000000007941 */ /* 0x000fea0003800000 */
.L_x_1306:
        /* <DEDUP_REMOVED lines=41> */
.L_x_1308:
        /* <DEDUP_REMOVED lines=22> */
.L_x_1309:
        /* <DEDUP_REMOVED lines=18> */
.L_x_1310:
        /* <DEDUP_REMOVED lines=22> */
.L_x_1311:
        /* <DEDUP_REMOVED lines=22> */
.L_x_1312:
        /* <DEDUP_REMOVED lines=8> */
.L_x_1315:
        /* <DEDUP_REMOVED lines=8> */
[----:B-1----:R-:W-:-:S06]  /*0a60*/  ULEA UR4, UR38, UR4, 0x18 ;  /* 0x0000000426047291 */ /* 0x002fcc000f8ec03f */
[----:B------:R-:W-:Y:S01]  /*0a70*/  IMAD.U32 R16, RZ, RZ, UR4 ;  /* 0x00000004ff107e24 */ /* 0x000fe2000f8e00ff */
[----:B0-----:R-:W-:Y:S01]  /*0a80*/  SHF.R.U32.HI R0, RZ, 0x7, R0 ;  /* 0x00000007ff007819 */ /* 0x001fe20000011600 */
[----:B------:R-:W-:-:S03]  /*0a90*/  ULDC UR4, c[0x0][0xc3c] ;  /* 0x00030f0000047ab9 */ /* 0x000fc60000000800 */
[----:B------:R-:W-:-:S13]  /*0aa0*/  ISETP.NE.AND P0, PT, R0, 0x1, PT ;  /* 0x000000010000780c */ /* 0x000fda0003f05270 */
[----:B------:R-:W-:Y:S08]  /*0ab0*/  @!P0 BAR.ARV 0x9, 0x100 ;  /* 0x0244000000008b1d */ /* 0x000ff00000002000 */
[----:B------:R-:W-:Y:S06]  /*0ac0*/  BAR.SYNC.DEFER_BLOCKING 0x5, 0x180 ;  /* 0x0146000000007b1d */ /* 0x000fec0000010000 */
[----:B------:R-:W0:Y:S02]  /*0ad0*/  LDS.128 R180, [R16+0x228d0] ;  /* 0x0228d00010b47984 */ /* 0x000e240000000c00 */
[----:B------:R-:W-:Y:S06]  /*0ae0*/  BAR.ARV 0x4, 0x180 ;  /* 0x0106000000007b1d */ /* 0x000fec0000002000 */
[----:B0-----:R-:W-:-:S13]  /*0af0*/  ISETP.GE.AND P0, PT, R183, UR4, PT ;  /* 0x00000004b7007c0c */ /* 0x001fda000bf06270 */
[----:B------:R-:W-:Y:S05]  /*0b00*/  @P0 BRA `(.L_x_1316) ;  /* 0x000002ac00d80947 */ /* 0x000fea0003800000 */
[----:B------:R-:W0:Y:S01]  /*0b10*/  S2R R0, SR_TID.X ;  /* 0x0000000000007919 */ /* 0x000e220000002100 */
[----:B------:R-:W-:Y:S01]  /*0b20*/  R2UR UR39, R16 ;  /* 0x00000000102772ca */ /* 0x000fe200000e0000 */
[----:B------:R-:W-:Y:S01]  /*0b30*/  IMAD.MOV.U32 R216, RZ, RZ, 0x20 ;  /* 0x00000020ffd87424 */ /* 0x000fe200078e00ff */
[----:B------:R-:W-:Y:S01]  /*0b40*/  ULOP3.LUT UR40, UR36, 0x1, URZ, 0xfc, !UPT ;  /* 0x0000000124287892 */ /* 0x000fe2000f8efc3f */
[----:B------:R-:W-:Y:S01]  /*0b50*/  IMAD.MOV.U32 R174, RZ, RZ, RZ ;  /* 0x000000ffffae7224 */ /* 0x000fe200078e00ff */
[----:B------:R-:W-:Y:S01]  /*0b60*/  UMOV UR37, URZ ;  /* 0x0000003f00257c82 */ /* 0x000fe20008000000 */
[----:B------:R-:W-:Y:S02]  /*0b70*/  IMAD.MOV.U32 R18, RZ, RZ, RZ ;  /* 0x000000ffff127224 */ /* 0x000fe400078e00ff */
[----:B------:R-:W-:-:S06]  /*0b80*/  IMAD.MOV.U32 R169, RZ, RZ, RZ ;  /* 0x000000ffffa97224 */ /* 0x000fcc00078e00ff */
[----:B------:R-:W-:Y:S01]  /*0b90*/  UIADD3 UR39, UR39, 0x10400, URZ ;  /* 0x0001040027277890 */ /* 0x000fe2000fffe03f */
[----:B0-----:R-:W-:-:S05]  /*0ba0*/  VIADD R20, R0, 0xffffff80 ;  /* 0xffffff8000147836 */ /* 0x001fca0000000000 */
[----:B------:R-:W-:Y:S02]  /*0bb0*/  SHF.R.S32.HI R0, RZ, 0x1f, R20 ;  /* 0x0000001fff007819 */ /* 0x000fe40000011414 */
[-C--:B------:R-:W-:Y:S02]  /*0bc0*/  LEA.HI R4, R20, R20.reuse, RZ, 0x1 ;  /* 0x0000001414047211 */ /* 0x080fe400078f08ff */
[CC--:B------:R-:W-:Y:S02]  /*0bd0*/  LEA.HI R5, R0.reuse, R20.reuse, RZ, 0x4 ;  /* 0x0000001400057211 */ /* 0x0c0fe400078f20ff */
[CC--:B------:R-:W-:Y:S02]  /*0be0*/  LEA.HI R3, R0.reuse, R20.reuse, RZ, 0x5 ;  /* 0x0000001400037211 */ /* 0x0c0fe400078f28ff */
[----:B------:R-:W-:Y:S02]  /*0bf0*/  LEA.HI R2, R0, R20, RZ, 0x2 ;  /* 0x0000001400027211 */ /* 0x000fe400078f10ff */
[----:B------:R-:W-:Y:S01]  /*0c00*/  SHF.R.S32.HI R195, RZ, 0x4, R5 ;  /* 0x00000004ffc37819 */ /* 0x000fe20000011405 */
[----:B------:R-:W-:Y:S01]  /*0c10*/  IMAD.SHL.U32 R8, R3, 0x20, RZ ;  /* 0x0000002003087824 */ /* 0x000fe200078e00ff */
[----:B------:R-:W-:-:S02]  /*0c20*/  LOP3.LUT R7, R5, 0x3fffff0, RZ, 0xc0, !PT ;  /* 0x03fffff005077812 */ /* 0x000fc400078ec0ff */
[--C-:B------:R-:W-:Y:S02]  /*0c30*/  SHF.R.S32.HI R3, RZ, 0x2, R2.reuse ;  /* 0x00000002ff037819 */ /* 0x100fe40000011402 */
[----:B------:R-:W-:Y:S01]  /*0c40*/  SHF.R.S32.HI R6, RZ, 0x1f, R2 ;  /* 0x0000001fff067819 */ /* 0x000fe20000011402 */
[----:B------:R-:W-:Y:S01]  /*0c50*/  IMAD.IADD R7, R20, 0x1, -R7 ;  /* 0x0000000114077824 */ /* 0x000fe200078e0a07 */
[----:B------:R-:W-:Y:S02]  /*0c60*/  LEA.HI R5, R5, R195, RZ, 0x1 ;  /* 0x000000c305057211 */ /* 0x000fe400078f08ff */
[----:B------:R-:W-:Y:S02]  /*0c70*/  LOP3.LUT R10, R8, 0xfffffc00, RZ, 0xc0, !PT ;  /* 0xfffffc00080a7812 */ /* 0x000fe400078ec0ff */
[----:B------:R-:W-:Y:S02]  /*0c80*/  LEA.HI R6, R6, R3, RZ, 0x2 ;  /* 0x0000000306067211 */ /* 0x000fe400078f10ff */
[----:B------:R-:W-:Y:S01]  /*0c90*/  LOP3.LUT R8, R5, 0x1ffffffe, RZ, 0xc0, !PT ;  /* 0x1ffffffe05087812 */ /* 0x000fe200078ec0ff */
[----:B------:R-:W-:Y:S01]  /*0ca0*/  IMAD R7, R7, 0x40, R10 ;  /* 0x0000004007077824 */ /* 0x000fe200078e020a */
[----:B------:R-:W-:-:S02]  /*0cb0*/  LOP3.LUT R6, R6, 0xfffffffc, RZ, 0xc0, !PT ;  /* 0xfffffffc06067812 */ /* 0x000fc400078ec0ff */
[----:B------:R-:W-:Y:S01]  /*0cc0*/  LOP3.LUT R2, R2, 0xfffffffc, RZ, 0xc0, !PT ;  /* 0xfffffffc02027812 */ /* 0x000fe200078ec0ff */
[----:B------:R-:W-:Y:S01]  /*0cd0*/  IMAD.IADD R8, R195, 0x1, -R8 ;  /* 0x00000001c3087824 */ /* 0x000fe200078e0a08 */
[----:B------:R-:W-:Y:S01]  /*0ce0*/  LOP3.LUT R219, R4, 0xfffffffe, RZ, 0xc0, !PT ;  /* 0xfffffffe04db7812 */ /* 0x000fe200078ec0ff */
[----:B------:R-:W-:Y:S01]  /*0cf0*/  IMAD.IADD R6, R3, 0x1, -R6 ;  /* 0x0000000103067824 */ /* 0x000fe200078e0a06 */
[--C-:B------:R-:W-:Y:S01]  /*0d00*/  SHF.R.S32.HI R19, RZ, 0x1, R4.reuse ;  /* 0x00000001ff137819 */ /* 0x100fe20000011404 */
[----:B------:R-:W-:Y:S01]  /*0d10*/  IMAD R5, R8, 0x8, R7 ;  /* 0x0000000808057824 */ /* 0x000fe200078e0207 */
[----:B------:R-:W-:Y:S01]  /*0d20*/  SHF.R.S32.HI R8, RZ, 0x1f, R4 ;  /* 0x0000001fff087819 */ /* 0x000fe20000011404 */
[----:B------:R-:W-:Y:S01]  /*0d30*/  IMAD.IADD R3, R20, 0x1, -R2 ;  /* 0x0000000114037824 */ /* 0x000fe200078e0a02 */
[----:B------:R-:W-:Y:S01]  /*0d40*/  LEA.HI R2, R0, R20, RZ, 0x7 ;  /* 0x0000001400027211 */ /* 0x000fe200078f38ff */
[----:B------:R-:W-:Y:S01]  /*0d50*/  IMAD.IADD R219, R20, 0x1, -R219 ;  /* 0x0000000114db7824 */ /* 0x000fe200078e0adb */
[----:B------:R0:W-:Y:S01]  /*0d60*/  STL [R1+0x30], R5 ;  /* 0x0000300501007387 */ /* 0x0001e20000100800 */
[-C--:B------:R-:W-:Y:S01]  /*0d70*/  LEA.HI R8, R8, R19.reuse, RZ, 0x3 ;  /* 0x0000001308087211 */ /* 0x080fe200078f18ff */
[----:B------:R-:W-:Y:S01]  /*0d80*/  IMAD.SHL.U32 R176, R6, 0x80, RZ ;  /* 0x0000008006b07824 */ /* 0x000fe200078e00ff */
[----:B------:R-:W-:Y:S01]  /*0d90*/  LOP3.LUT R221, R2, 0xffffff80, RZ, 0xc0, !PT ;  /* 0xffffff8002dd7812 */ /* 0x000fe200078ec0ff */
[C---:B------:R-:W-:Y:S01]  /*0da0*/  IMAD.SHL.U32 R172, R219.reuse, 0x8, RZ ;  /* 0x00000008dbac7824 */ /* 0x040fe200078e00ff */
[----:B------:R-:W-:Y:S01]  /*0db0*/  LOP3.LUT R8, R8, 0xfffffff8, RZ, 0xc0, !PT ;  /* 0xfffffff808087812 */ /* 0x000fe200078ec0ff */
[----:B------:R-:W-:Y:S01]  /*0dc0*/  IMAD.SHL.U32 R22, R219, 0x10, RZ ;  /* 0x00000010db167824 */ /* 0x000fe200078e00ff */
[----:B------:R-:W-:Y:S01]  /*0dd0*/  LEA.HI R4, R4, R19, RZ, 0x1 ;  /* 0x0000001304047211 */ /* 0x000fe200078f08ff */
[----:B------:R-:W-:Y:S01]  /*0de0*/  VIADD R185, R172, 0x20 ;  /* 0x00000020acb97836 */ /* 0x000fe20000000000 */
[----:B------:R-:W-:Y:S01]  /*0df0*/  SHF.R.S32.HI R17, RZ, 0x7, R2 ;  /* 0x00000007ff117819 */ /* 0x000fe20000011402 */
[----:B------:R-:W-:Y:S01]  /*0e00*/  IMAD.IADD R221, R20, 0x1, -R221 ;  /* 0x0000000114dd7824 */ /* 0x000fe200078e0add */
[----:B0-----:R-:W-:Y:S01]  /*0e10*/  LEA.HI R5, R3, R3, RZ, 0x1 ;  /* 0x0000000303057211 */ /* 0x001fe200078f08ff */
[----:B------:R-:W-:Y:S01]  /*0e20*/  IMAD.IADD R7, R172, 0x1, R185 ;  /* 0x00000001ac077824 */ /* 0x000fe200078e02b9 */
[----:B------:R-:W-:Y:S01]  /*0e30*/  LOP3.LUT R4, R4, 0x3fffffe, RZ, 0xc0, !PT ;  /* 0x03fffffe04047812 */ /* 0x000fe200078ec0ff */
[C---:B------:R-:W-:Y:S01]  /*0e40*/  VIADD R187, R172.reuse, 0x40 ;  /* 0x00000040acbb7836 */ /* 0x040fe20000000000 */
[----:B------:R-:W-:Y:S01]  /*0e50*/  LOP3.LUT R10, R5, 0x1ffffffe, RZ, 0xc0, !PT ;  /* 0x1ffffffe050a7812 */ /* 0x000fe200078ec0ff */
[----:B------:R-:W-:Y:S01]  /*0e60*/  IMAD.IADD R184, R19, 0x1, -R8 ;  /* 0x0000000113b87824 */ /* 0x000fe200078e0a08 */
[----:B------:R-:W-:Y:S01]  /*0e70*/  SHF.R.S32.HI R12, RZ, 0x1f, R7 ;  /* 0x0000001fff0c7819 */ /* 0x000fe20000011407 */
[----:B------:R-:W-:Y:S01]  /*0e80*/  IMAD.IADD R11, R172, 0x1, R187 ;  /* 0x00000001ac0b7824 */ /* 0x000fe200078e02bb */
[----:B------:R-:W-:Y:S01]  /*0e90*/  LEA.HI R2, R2, R17, RZ, 0x1 ;  /* 0x0000001102027211 */ /* 0x000fe200078f08ff */
[----:B------:R-:W-:Y:S01]  /*0ea0*/  IMAD.IADD R190, R3, 0x1, -R10 ;  /* 0x0000000103be7824 */ /* 0x000fe200078e0a0a */
[----:B------:R-:W-:Y:S01]  /*0eb0*/  SHF.R.S32.HI R10, RZ, 0x1f, R221 ;  /* 0x0000001fff0a7819 */ /* 0x000fe200000114dd */
[----:B------:R-:W-:Y:S01]  /*0ec0*/  IMAD.SHL.U32 R3, R184, 0x80, RZ ;  /* 0x00000080b8037824 */ /* 0x000fe200078e00ff */
[----:B------:R-:W-:Y:S01]  /*0ed0*/  LEA.HI R13, R12, R7, RZ, 0x4 ;  /* 0x000000070c0d7211 */ /* 0x000fe200078f20ff */
[----:B------:R-:W-:Y:S01]  /*0ee0*/  IMAD.IADD R4, R19, 0x1, -R4 ;  /* 0x0000000113047824 */ /* 0x000fe200078e0a04 */
[----:B------:R-:W-:Y:S01]  /*0ef0*/  LEA.HI R5, R10, R221, RZ, 0x2 ;  /* 0x000000dd0a057211 */ /* 0x000fe200078f10ff */
[----:B------:R-:W-:Y:S01]  /*0f00*/  VIADD R186, R172, 0x10 ;  /* 0x00000010acba7836 */ /* 0x000fe20000000000 */
[----:B------:R-:W-:Y:S01]  /*0f10*/  LEA.HI R14, R12, R7, RZ, 0x6 ;  /* 0x000000070c0e7211 */ /* 0x000fe200078f30ff */
[----:B------:R-:W-:Y:S01]  /*0f20*/  IMAD R4, R195, 0x8, R4 ;  /* 0x00000008c3047824 */ /* 0x000fe200078e0204 */
[--C-:B------:R-:W-:Y:S01]  /*0f30*/  SHF.R.S32.HI R7, RZ, 0x2, R5.reuse ;  /* 0x00000002ff077819 */ /* 0x100fe20000011405 */
[----:B------:R-:W-:Y:S01]  /*0f40*/  VIADD R188, R172, 0x30 ;  /* 0x00000030acbc7836 */ /* 0x000fe20000000000 */
[----:B------:R-:W-:Y:S01]  /*0f50*/  SHF.R.S32.HI R8, RZ, 0x1f, R5 ;  /* 0x0000001fff087819 */ /* 0x000fe20000011405 */
[----:B------:R-:W-:Y:S01]  /*0f60*/  IMAD.SHL.U32 R178, R4, 0x40, RZ ;  /* 0x0000004004b27824 */ /* 0x000fe200078e00ff */
[----:B------:R-:W-:Y:S01]  /*0f70*/  SHF.R.S32.HI R12, RZ, 0x1f, R11 ;  /* 0x0000001fff0c7819 */ /* 0x000fe2000001140b */
[----:B------:R-:W-:Y:S01]  /*0f80*/  IMAD.SHL.U32 R14, R14, 0x80, RZ ;  /* 0x000000800e0e7824 */ /* 0x000fe200078e00ff */
[----:B------:R-:W-:Y:S01]  /*0f90*/  LEA.HI R9, R8, R7, RZ, 0x3 ;  /* 0x0000000708097211 */ /* 0x000fe200078f18ff */
[----:B------:R-:W-:Y:S01]  /*0fa0*/  VIADD R189, R172, 0x50 ;  /* 0x00000050acbd7836 */ /* 0x000fe20000000000 */
[----:B------:R-:W-:-:S02]  /*0fb0*/  LEA.HI R15, R12, R11, RZ, 0x4 ;  /* 0x0000000b0c0f7211 */ /* 0x000fc400078f20ff */
[----:B------:R-:W-:Y:S02]  /*0fc0*/  LEA.HI R11, R12, R11, RZ, 0x6 ;  /* 0x0000000b0c0b7211 */ /* 0x000fe400078f30ff */
[----:B------:R-:W-:Y:S02]  /*0fd0*/  LOP3.LUT R12, R9, 0xfffffff8, RZ, 0xc0, !PT ;  /* 0xfffffff8090c7812 */ /* 0x000fe400078ec0ff */
[----:B------:R-:W-:Y:S01]  /*0fe0*/  LEA.HI R10, R10, R221, RZ, 0x5 ;  /* 0x000000dd0a0a7211 */ /* 0x000fe200078f28ff */
[----:B------:R-:W-:Y:S01]  /*0ff0*/  IMAD.SHL.U32 R11, R11, 0x80, RZ ;  /* 0x000000800b0b7824 */ /* 0x000fe200078e00ff */
[----:B------:R-:W-:Y:S01]  /*1000*/  LOP3.LUT R3, R3, 0x380, RZ, 0xc0, !PT ;  /* 0x0000038003037812 */ /* 0x000fe200078ec0ff */
[----:B------:R-:W-:Y:S01]  /*1010*/  IMAD.IADD R7, R7, 0x1, -R12 ;  /* 0x0000000107077824 */ /* 0x000fe200078e0a0c */
[----:B------:R-:W-:Y:S02]  /*1020*/  SHF.R.S32.HI R10, RZ, 0x5, R10 ;  /* 0x00000005ff0a7819 */ /* 0x000fe4000001140a */
[----:B------:R-:W-:-:S02]  /*1030*/  LOP3.LUT R2, R2, 0x3fffffe, RZ, 0xc0, !PT ;  /* 0x03fffffe02027812 */ /* 0x000fc400078ec0ff */
[----:B------:R-:W-:Y:S01]  /*1040*/  LEA.HI R0, R0, R20, RZ, 0x3 ;  /* 0x0000001400007211 */ /* 0x000fe200078f18ff */
[----:B------:R-:W-:Y:S01]  /*1050*/  IMAD R7, R10, 0x10, R7 ;  /* 0x000000100a077824 */ /* 0x000fe200078e0207 */
[----:B------:R-:W-:Y:S01]  /*1060*/  LOP3.LUT R176, R176, 0x180, RZ, 0xc0, !PT ;  /* 0x00000180b0b07812 */ /* 0x000fe200078ec0ff */
[----:B------:R-:W-:Y:S01]  /*1070*/  IMAD.IADD R2, R17, 0x1, -R2 ;  /* 0x0000000111027824 */ /* 0x000fe200078e0a02 */
[----:B------:R-:W-:Y:S01]  /*1080*/  SHF.R.U32.HI R8, RZ, 0x3, R3 ;  /* 0x00000003ff087819 */ /* 0x000fe20000011603 */
[----:B------:R-:W-:Y:S01]  /*1090*/  IMAD.MOV.U32 R17, RZ, RZ, RZ ;  /* 0x000000ffff117224 */ /* 0x000fe200078e00ff */
[----:B------:R-:W-:Y:S01]  /*10a0*/  LOP3.LUT R197, R0, 0xfffffff8, RZ, 0xc0, !PT ;  /* 0xfffffff800c57812 */ /* 0x000fe200078ec0ff */
[----:B------:R-:W-:Y:S01]  /*10b0*/  IMAD R7, R2, 0x40, R7 ;  /* 0x0000004002077824 */ /* 0x000fe200078e0207 */
[----:B------:R-:W-:Y:S02]  /*10c0*/  LOP3.LUT R3, R3, 0x10, R22, 0xf8, !PT ;  /* 0x0000001003037812 */ /* 0x000fe400078ef816 */
[----:B------:R-:W-:Y:S01]  /*10d0*/  LOP3.LUT R4, R176, 0x30, R13, 0xf8, !PT ;  /* 0x00000030b0047812 */ /* 0x000fe200078ef80d */
[----:B------:R-:W-:Y:S01]  /*10e0*/  IMAD.IADD R197, R20, 0x1, -R197 ;  /* 0x0000000114c57824 */ /* 0x000fe200078e0ac5 */
[----:B------:R-:W-:Y:S01]  /*10f0*/  SHF.R.U32.HI R177, RZ, 0x3, R176 ;  /* 0x00000003ffb17819 */ /* 0x000fe200000116b0 */
[----:B------:R-:W-:Y:S01]  /*1100*/  STL [R1+0x2c], R7 ;  /* 0x00002c0701007387 */ /* 0x000fe20000100800 */
[----:B------:R-:W-:Y:S01]  /*1110*/  LOP3.LUT R8, R3, R8, RZ, 0x3c, !PT ;  /* 0x0000000803087212 */ /* 0x000fe200078e3cff */
[----:B------:R-:W-:Y:S01]  /*1120*/  IMAD.SHL.U32 R191, R197, 0x8, RZ ;  /* 0x00000008c5bf7824 */ /* 0x000fe200078e00ff */
[----:B------:R-:W-:Y:S01]  /*1130*/  LOP3.LUT R3, R14, 0xffffe000, RZ, 0xc0, !PT ;  /* 0xffffe0000e037812 */ /* 0x000fe200078ec0ff */
[----:B------:R-:W-:Y:S01]  /*1140*/  IMAD R190, R190, 0x8, R7 ;  /* 0x00000008bebe7824 */ /* 0x000fe200078e0207 */
[----:B------:R-:W-:Y:S01]  /*1150*/  LOP3.LUT R4, R4, R177, RZ, 0x3c, !PT ;  /* 0x000000b104047212 */ /* 0x000fe200078e3cff */
[----:B------:R-:W-:Y:S01]  /*1160*/  VIADD R196, R191, 0x40 ;  /* 0x00000040bfc47836 */ /* 0x000fe20000000000 */
[----:B------:R-:W-:Y:S01]  /*1170*/  SHF.R.S32.HI R2, RZ, 0x1f, R186 ;  /* 0x0000001fff027819 */ /* 0x000fe200000114ba */
[----:B------:R-:W-:Y:S01]  /*1180*/  IMAD R195, R195, 0x400, R8 ;  /* 0x00000400c3c37824 */ /* 0x000fe200078e0208 */
[----:B------:R-:W-:-:S02]  /*1190*/  IADD3 R9, R4, R178, R3 ;  /* 0x000000b204097210 */ /* 0x000fc40007ffe003 */
[----:B------:R-:W-:Y:S01]  /*11a0*/  SHF.R.S32.HI R3, RZ, 0x1f, R185 ;  /* 0x0000001fff037819 */ /* 0x000fe200000114b9 */
[----:B------:R0:W-:Y:S01]  /*11b0*/  STL [R1+0x14], R2 ;  /* 0x0000140201007387 */ /* 0x0001e20000100800 */
[----:B------:R-:W-:Y:S02]  /*11c0*/  SHF.R.S32.HI R217, RZ, 0x3, R0 ;  /* 0x00000003ffd97819 */ /* 0x000fe40000011400 */
[----:B------:R-:W-:Y:S01]  /*11d0*/  SHF.R.S32.HI R0, RZ, 0x1f, R19 ;  /* 0x0000001fff007819 */ /* 0x000fe20000011413 */
[----:B------:R-:W-:Y:S01]  /*11e0*/  STL [R1+0xc], R3 ;  /* 0x00000c0301007387 */ /* 0x000fe20000100800 */
[----:B------:R-:W-:Y:S02]  /*11f0*/  SHF.R.S32.HI R0, RZ, 0x1f, R191 ;  /* 0x0000001fff007819 */ /* 0x000fe400000114bf */
[----:B------:R-:W-:Y:S02]  /*1200*/  LOP3.LUT R0, R5, 0x7ffffffc, RZ, 0xc0, !PT ;  /* 0x7ffffffc05007812 */ /* 0x000fe400078ec0ff */
[----:B------:R-:W-:-:S02]  /*1210*/  LOP3.LUT P0, RZ, R6, 0x2, RZ, 0xc0, !PT ;  /* 0x0000000206ff7812 */ /* 0x000fc4000780c0ff */
[----:B0-----:R-:W-:Y:S01]  /*1220*/  SHF.R.S32.HI R2, RZ, 0x1f, R188 ;  /* 0x0000001fff027819 */ /* 0x001fe200000114bc */
[----:B------:R-:W-:Y:S01]  /*1230*/  IMAD.IADD R0, R221, 0x1, -R0 ;  /* 0x00000001dd007824 */ /* 0x000fe200078e0a00 */
[----:B------:R-:W-:Y:S02]  /*1240*/  LOP3.LUT R6, R176, 0x30, R15, 0xf8, !PT ;  /* 0x00000030b0067812 */ /* 0x000fe400078ef80f */
[----:B------:R-:W-:Y:S01]  /*1250*/  LOP3.LUT R11, R11, 0xffffe000, RZ, 0xc0, !PT ;  /* 0xffffe0000b0b7812 */ /* 0x000fe200078ec0ff */
[----:B------:R0:W-:Y:S01]  /*1260*/  STL [R1+0x4], R2 ;  /* 0x0000040201007387 */ /* 0x0001e20000100800 */
[----:B------:R-:W-:Y:S01]  /*1270*/  IMAD.SHL.U32 R170, R0, 0x2, RZ ;  /* 0x0000000200aa7824 */ /* 0x000fe200078e00ff */
[-C--:B------:R-:W-:Y:S02]  /*1280*/  LOP3.LUT R6, R6, R177.reuse, RZ, 0x3c, !PT ;  /* 0x000000b106067212 */ /* 0x080fe400078e3cff */
[----:B------:R-:W-:Y:S01]  /*1290*/  LOP3.LUT R0, R176, 0x10, R22, 0xf8, !PT ;  /* 0x00000010b0007812 */ /* 0x000fe200078ef816 */
[----:B------:R-:W-:Y:S01]  /*12a0*/  VIADD R215, R170, 0x8 ;  /* 0x00000008aad77836 */ /* 0x000fe20000000000 */
[-C--:B------:R-:W-:Y:S01]  /*12b0*/  IADD3 R11, R6, R178.reuse, R11 ;  /* 0x000000b2060b7210 */ /* 0x080fe20007ffe00b */
[----:B------:R-:W-:Y:S01]  /*12c0*/  VIADD R214, R170, 0x10 ;  /* 0x00000010aad67836 */ /* 0x000fe20000000000 */
[-C--:B------:R-:W-:Y:S01]  /*12d0*/  LOP3.LUT R193, R0, R177.reuse, RZ, 0x3c, !PT ;  /* 0x000000b100c17212 */ /* 0x080fe200078e3cff */
[C---:B------:R-:W-:Y:S01]  /*12e0*/  VIADD R213, R170.reuse, 0x18 ;  /* 0x00000018aad57836 */ /* 0x040fe20000000000 */
[----:B0-----:R-:W-:Y:S01]  /*12f0*/  SHF.R.S32.HI R2, RZ, 0x1f, R196 ;  /* 0x0000001fff027819 */ /* 0x001fe200000114c4 */
[----:B------:R-:W-:Y:S01]  /*1300*/  VIADD R212, R170, 0x20 ;  /* 0x00000020aad47836 */ /* 0x000fe20000000000 */
[----:B------:R-:W-:Y:S01]  /*1310*/  LOP3.LUT R2, R176, 0x30, R22, 0xf8, !PT ;  /* 0x00000030b0027812 */ /* 0x000fe200078ef816 */
[C---:B------:R-:W-:Y:S01]  /*1320*/  VIADD R211, R170.reuse, 0x28 ;  /* 0x00000028aad37836 */ /* 0x040fe20000000000 */
[----:B------:R-:W-:Y:S01]  /*1330*/  SHF.R.S32.HI R0, RZ, 0x1f, R170 ;  /* 0x0000001fff007819 */ /* 0x000fe200000114aa */
[----:B------:R-:W-:Y:S01]  /*1340*/  VIADD R210, R170, 0x30 ;  /* 0x00000030aad27836 */ /* 0x000fe20000000000 */
[----:B------:R-:W-:Y:S01]  /*1350*/  LOP3.LUT R3, R2, R177, RZ, 0x3c, !PT ;  /* 0x000000b102037212 */ /* 0x000fe200078e3cff */
[----:B------:R-:W-:Y:S01]  /*1360*/  VIADD R209, R170, 0x38 ;  /* 0x00000038aad17836 */ /* 0x000fe20000000000 */
[----:B------:R-:W-:Y:S01]  /*1370*/  SHF.R.S32.HI R0, RZ, 0x1f, R215 ;  /* 0x0000001fff007819 */ /* 0x000fe200000114d7 */
[C---:B------:R-:W-:Y:S01]  /*1380*/  IMAD.IADD R0, R16.reuse, 0x1, R11 ;  /* 0x0000000110007824 */ /* 0x040fe200078e020b */
[----:B------:R-:W-:Y:S01]  /*1390*/  IADD3 R2, R16, R178, R3 ;  /* 0x000000b210027210 */ /* 0x000fe20007ffe003 */
[----:B------:R-:W-:Y:S01]  /*13a0*/  VIADD R208, R170, 0x40 ;  /* 0x00000040aad07836 */ /* 0x000fe20000000000 */
[----:B------:R-:W-:Y:S01]  /*13b0*/  SEL R216, R216, 0xffffffe0, !P0 ;  /* 0xffffffe0d8d87807 */ /* 0x000fe20004000000 */
[C---:B------:R-:W-:Y:S01]  /*13c0*/  VIADD R207, R170.reuse, 0x48 ;  /* 0x00000048aacf7836 */ /* 0x040fe20000000000 */
[----:B------:R-:W-:Y:S01]  /*13d0*/  SHF.R.S32.HI R236, RZ, 0x1f, R187 ;  /* 0x0000001fffec7819 */ /* 0x000fe200000114bb */
[----:B------:R0:W-:Y:S01]  /*13e0*/  STL [R1+0x20], R2 ;  /* 0x0000200201007387 */ /* 0x0001e20000100800 */
        /* <DEDUP_REMOVED lines=10> */
[----:B0-----:R-:W-:Y:S01]  /*1490*/  IMAD.IADD R2, R16, 0x1, R9 ;  /* 0x0000000110027824 */ /* 0x001fe200078e0209 */
[----:B------:R-:W-:Y:S01]  /*14a0*/  SHF.R.S32.HI R233, RZ, 0x1f, R212 ;  /* 0x0000001fffe97819 */ /* 0x000fe200000114d4 */
[----:B------:R-:W-:Y:S01]  /*14b0*/  VIADD R201, R170, 0x78 ;  /* 0x00000078aac97836 */ /* 0x000fe20000000000 */
[----:B------:R-:W-:Y:S01]  /*14c0*/  SHF.R.S32.HI R232, RZ, 0x1f, R211 ;  /* 0x0000001fffe87819 */ /* 0x000fe200000114d3 */
[----:B------:R-:W-:Y:S01]  /*14d0*/  IMAD.IADD R193, R178, 0x1, R193 ;  /* 0x00000001b2c17824 */ /* 0x000fe200078e02c1 */
[----:B------:R0:W-:Y:S01]  /*14e0*/  STL [R1+0x1c], R2 ;  /* 0x00001c0201007387 */ /* 0x0001e20000100800 */
[----:B------:R-:W-:-:S02]  /*14f0*/  SHF.R.S32.HI R231, RZ, 0x1f, R210 ;  /* 0x0000001fffe77819 */ /* 0x000fc400000114d2 */
[----:B------:R-:W-:Y:S01]  /*1500*/  IMAD.IADD R194, R216, 0x1, R193 ;  /* 0x00000001d8c27824 */ /* 0x000fe200078e02c1 */
[----:B------:R0:W-:Y:S01]  /*1510*/  STL [R1+0x18], R0 ;  /* 0x0000180001007387 */ /* 0x0001e20000100800 */
[----:B------:R-:W-:Y:S02]  /*1520*/  SHF.R.S32.HI R230, RZ, 0x1f, R209 ;  /* 0x0000001fffe67819 */ /* 0x000fe400000114d1 */
[----:B------:R-:W-:Y:S02]  /*1530*/  SHF.R.S32.HI R229, RZ, 0x1f, R208 ;  /* 0x0000001fffe57819 */ /* 0x000fe400000114d0 */
[----:B------:R-:W-:Y:S02]  /*1540*/  SHF.R.S32.HI R228, RZ, 0x1f, R207 ;  /* 0x0000001fffe47819 */ /* 0x000fe400000114cf */
[----:B------:R-:W-:Y:S02]  /*1550*/  SHF.R.S32.HI R227, RZ, 0x1f, R206 ;  /* 0x0000001fffe37819 */ /* 0x000fe400000114ce */
[----:B------:R-:W-:-:S02]  /*1560*/  SHF.R.S32.HI R226, RZ, 0x1f, R205 ;  /* 0x0000001fffe27819 */ /* 0x000fc400000114cd */
[----:B------:R-:W-:Y:S02]  /*1570*/  SHF.R.S32.HI R225, RZ, 0x1f, R204 ;  /* 0x0000001fffe17819 */ /* 0x000fe400000114cc */
[----:B------:R-:W-:Y:S02]  /*1580*/  SHF.R.S32.HI R224, RZ, 0x1f, R203 ;  /* 0x0000001fffe07819 */ /* 0x000fe400000114cb */
[----:B------:R-:W-:Y:S02]  /*1590*/  SHF.R.S32.HI R223, RZ, 0x1f, R202 ;  /* 0x0000001fffdf7819 */ /* 0x000fe400000114ca */
[----:B------:R-:W-:Y:S02]  /*15a0*/  SHF.R.S32.HI R222, RZ, 0x1f, R201 ;  /* 0x0000001fffde7819 */ /* 0x000fe400000114c9 */
[----:B0-----:R-:W-:-:S07]  /*15b0*/  IADD3 R216, R216, UR39, R193 ;  /* 0x00000027d8d87c10 */ /* 0x001fce000fffe0c1 */
.L_x_1548:
[----:B------:R-:W-:Y:S05]  /*15c0*/  YIELD ;  /* 0x0000000000007946 */ /* 0x000fea0003800000 */
[----:B------:R-:W-:Y:S01]  /*15d0*/  ULDC.64 UR4, c[0x0][0xa28] ;  /* 0x00028a0000047ab9 */ /* 0x000fe20000000a00 */
[----:B0---4-:R-:W0:Y:S01]  /*15e0*/  LDC.64 R4, c[0x0][0xa08] ;  /* 0x00028200ff047b82 */ /* 0x011e220000000a00 */
[----:B------:R-:W-:Y:S01]  /*15f0*/  ISETP.NE.U32.AND P1, PT, RZ, UR4, PT ;  /* 0x00000004ff007c0c */ /* 0x000fe2000bf25070 */
[----:B------:R-:W-:Y:S02]  /*1600*/  IMAD.MOV.U32 R28, RZ, RZ, RZ ;  /* 0x000000ffff1c7224 */ /* 0x000fe400078e00ff */
[----:B------:R-:W-:Y:S01]  /*1610*/  IMAD.MOV.U32 R10, RZ, RZ, RZ ;  /* 0x000000ffff0a7224 */ /* 0x000fe200078e00ff */
[----:B------:R-:W-:Y:S01]  /*1620*/  ISETP.NE.AND.EX P1, PT, RZ, UR5, PT, P1 ;  /* 0x00000005ff007c0c */ /* 0x000fe2000bf25310 */
[----:B------:R-:W-:-:S02]  /*1630*/  ULDC.64 UR4, c[0x0][0xa18] ;  /* 0x0002860000047ab9 */ /* 0x000fc40000000a00 */
[----:B------:R-:W-:-:S04]  /*1640*/  ISETP.NE.U32.AND P2, PT, RZ, UR4, PT ;  /* 0x00000004ff007c0c */ /* 0x000fc8000bf45070 */
[----:B------:R-:W-:Y:S01]  /*1650*/  ISETP.NE.AND.EX P2, PT, RZ, UR5, PT, P2 ;  /* 0x00000005ff007c0c */ /* 0x000fe2000bf45320 */
[----:B------:R-:W-:Y:S02]  /*1660*/  ULDC.64 UR4, c[0x0][0xa08] ;  /* 0x0002820000047ab9 */ /* 0x000fe40000000a00 */
[----:B------:R-:W-:-:S03]  /*1670*/  ISETP.NE.U32.AND P0, PT, RZ, UR4, PT ;  /* 0x00000004ff007c0c */ /* 0x000fc6000bf05070 */
[----:B-12---:R-:W1:Y:S01]  /*1680*/  @P1 LDC.64 R2, c[0x0][0xa28] ;  /* 0x00028a00ff021b82 */ /* 0x006e620000000a00 */
[----:B------:R-:W-:Y:S01]  /*1690*/  ISETP.NE.AND.EX P0, PT, RZ, UR5, PT, P0 ;  /* 0x00000005ff007c0c */ /* 0x000fe2000bf05300 */
[----:B0-----:R-:W-:-:S06]  /*16a0*/  IMAD.WIDE R8, R183, 0x4, R4 ;  /* 0x00000004b7087825 */ /* 0x001fcc00078e0204 */
[----:B------:R-:W0:Y:S01]  /*16b0*/  @P2 LDC.64 R6, c[0x0][0xa18] ;  /* 0x00028600ff062b82 */ /* 0x000e220000000a00 */
[----:B------:R-:W-:Y:S02]  /*16c0*/  ULDC UR4, c[0x0][0x288] ;  /* 0x0000a20000047ab9 */ /* 0x000fe40000000800 */
[----:B------:R-:W-:Y:S01]  /*16d0*/  IMAD.U32 R168, RZ, RZ, UR4 ;  /* 0x00000004ffa87e24 */ /* 0x000fe2000f8e00ff */
[----:B------:R-:W-:Y:S02]  /*16e0*/  ULDC.64 UR4, c[0x0][0x418] ;  /* 0x0001060000047ab9 */ /* 0x000fe40000000a00 */
[----:B------:R-:W5:Y:S01]  /*16f0*/  @P0 LDG.E R28, desc[UR42][R8.64] ;  /* 0x0000002a081c0981 */ /* 0x000f62000c1e1900 */
[----:B-1----:R-:W-:-:S04]  /*1700*/  @P1 IMAD.WIDE R2, R183, 0x4, R2 ;  /* 0x00000004b7021825 */ /* 0x002fc800078e0202 */
[----:B0-----:R-:W-:Y:S01]  /*1710*/  @P2 IMAD.WIDE R4, R183, 0x4, R6 ;  /* 0x00000004b7042825 */ /* 0x001fe200078e0206 */
[----:B------:R-:W-:Y:S01]  /*1720*/  UISETP.NE.U32.AND UP0, UPT, UR4, URZ, UPT ;  /* 0x0000003f0400728c */ /* 0x000fe2000bf05070 */
[----:B------:R0:W5:Y:S02]  /*1730*/  @P1 LDG.E R10, desc[UR42][R2.64] ;  /* 0x0000002a020a1981 */ /* 0x000164000c1e1900 */
[----:B------:R-:W-:Y:S02]  /*1740*/  ULDC UR4, c[0x0][0x424] ;  /* 0x0001090000047ab9 */ /* 0x000fe40000000800 */
[----:B------:R1:W5:Y:S01]  /*1750*/  @P2 LDG.E R168, desc[UR42][R4.64] ;  /* 0x0000002a04a82981 */ /* 0x000362000c1e1900 */
[----:B------:R-:W-:-:S03]  /*1760*/  UISETP.NE.AND.EX UP0, UPT, UR5, URZ, UPT, UP0 ;  /* 0x0000003f0500728c */ /* 0x000fc6000bf05300 */
[----:B------:R-:W-:Y:S01]  /*1770*/  ULDC UR5, c[0x0][0x2f0] ;  /* 0x0000bc0000057ab9 */ /* 0x000fe20000000800 */
[----:B------:R-:W-:-:S04]  /*1780*/  USEL UR4, UR4, 0x1, UP0 ;  /* 0x0000000104047887 */ /* 0x000fc80008000000 */
[----:B------:R-:W-:-:S03]  /*1790*/  UIMAD UR4, UR4, UR5, URZ ;  /* 0x00000005040472a4 */ /* 0x000fc6000f8e023f */
[----:B------:R-:W-:Y:S02]  /*17a0*/  ULDC UR5, c[0x0][0x348] ;  /* 0x0000d20000057ab9 */ /* 0x000fe40000000800 */
[----:B0-----:R-:W-:Y:S02]  /*17b0*/  IMAD.U32 R2, RZ, RZ, UR5 ;  /* 0x00000005ff027e24 */ /* 0x001fe4000f8e00ff */
[----:B------:R-:W-:Y:S01]  /*17c0*/  IMAD.U32 R29, RZ, RZ, UR4 ;  /* 0x00000004ff1d7e24 */ /* 0x000fe2000f8e00ff */
[----:B-1----:R-:W-:Y:S06]  /*17d0*/  @P2 BRA `(.L_x_1317) ;  /* 0x0000000000242947 */ /* 0x002fec0003800000 */
[----:B------:R-:W-:Y:S02]  /*17e0*/  ULDC.64 UR4, c[0x0][0xa00] ;  /* 0x0002800000047ab9 */ /* 0x000fe40000000a00 */
[----:B------:R-:W-:-:S04]  /*17f0*/  ISETP.NE.U32.AND P1, PT, RZ, UR4, PT ;  /* 0x00000004ff007c0c */ /* 0x000fc8000bf25070 */
[----:B------:R-:W-:-:S13]  /*1800*/  ISETP.NE.AND.EX P1, PT, RZ, UR5, PT, P1 ;  /* 0x00000005ff007c0c */ /* 0x000fda000bf25310 */
[----:B------:R-:W-:Y:S05]  /*1810*/  @!P1 BRA `(.L_x_1317) ;  /* 0x0000000000149947 */ /* 0x000fea0003800000 */
[----:B------:R-:W0:Y:S02]  /*1820*/  LDC.64 R4, c[0x0][0xa00] ;  /* 0x00028000ff047b82 */ /* 0x000e240000000a00 */
[----:B0-----:R-:W-:-:S05]  /*1830*/  IMAD.WIDE R4, R183, 0x4, R4 ;  /* 0x00000004b7047825 */ /* 0x001fca00078e0204 */
[----:B-----5:R-:W2:Y:S04]  /*1840*/  LDG.E R168, desc[UR42][R4.64] ;  /* 0x0000002a04a87981 */ /* 0x020ea8000c1e1900 */
[----:B------:R-:W2:Y:S02]  /*1850*/  LDG.E R3, desc[UR42][R4.64+0x4] ;  /* 0x0000042a04037981 */ /* 0x000ea4000c1e1900 */
[----:B--2---:R-:W-:-:S07]  /*1860*/  IMAD.IADD R168, R3, 0x1, -R168 ;  /* 0x0000000103a87824 */ /* 0x004fce00078e0aa8 */
.L_x_1317:
[----:B------:R-:W-:Y:S01]  /*1870*/  ULDC.64 UR4, c[0x0][0xa20] ;  /* 0x0002880000047ab9 */ /* 0x000fe20000000a00 */
[C---:B------:R-:W-:Y:S01]  /*1880*/  LOP3.LUT R3, R182.reuse, 0xff000000, RZ, 0xc0, !PT ;  /* 0xff000000b6037812 */ /* 0x040fe200078ec0ff */
[----:B------:R-:W-:Y:S01]  /*1890*/  IMAD.MOV.U32 R199, RZ, RZ, R183 ;  /* 0x000000ffffc77224 */ /* 0x000fe200078e00b7 */
[----:B------:R-:W-:Y:S02]  /*18a0*/  ISETP.NE.U32.AND P1, PT, RZ, UR4, PT ;  /* 0x00000004ff007c0c */ /* 0x000fe4000bf25070 */
[C---:B------:R-:W-:Y:S02]  /*18b0*/  LOP3.LUT R0, R182.reuse, 0xff0000, RZ, 0xc0, !PT ;  /* 0x00ff0000b6007812 */ /* 0x040fe400078ec0ff */
[----:B------:R-:W-:Y:S02]  /*18c0*/  ISETP.NE.AND.EX P1, PT, RZ, UR5, PT, P1 ;  /* 0x00000005ff007c0c */ /* 0x000fe4000bf25310 */
[----:B------:R-:W-:Y:S02]  /*18d0*/  SHF.R.U32.HI R3, RZ, 0x8, R3 ;  /* 0x00000008ff037819 */ /* 0x000fe40000011603 */
[----:B------:R-:W-:-:S02]  /*18e0*/  LOP3.LUT R192, R182, 0xffff, RZ, 0xc0, !PT ;  /* 0x0000ffffb6c07812 */ /* 0x000fc400078ec0ff */
[----:B------:R-:W-:-:S07]  /*18f0*/  LEA.HI R198, R0, R3, RZ, 0x10 ;  /* 0x0000000300c67211 */ /* 0x000fce00078f80ff */
[----:B------:R-:W-:Y:S05]  /*1900*/  @!P1 BRA `(.L_x_1318) ;  /* 0x0000000000109947 */ /* 0x000fea0003800000 */
[----:B------:R-:W0:Y:S02]  /*1910*/  LDC.64 R4, c[0x0][0xa20] ;  /* 0x00028800ff047b82 */ /* 0x000e240000000a00 */
[----:B0-----:R-:W-:-:S05]  /*1920*/  IMAD.WIDE R4, R183, 0x4, R4 ;  /* 0x00000004b7047825 */ /* 0x001fca00078e0204 */
[----:B------:R0:W5:Y:S01]  /*1930*/  LDG.E R29, desc[UR42][R4.64] ;  /* 0x0000002a041d7981 */ /* 0x000162000c1e1900 */
[----:B------:R-:W-:Y:S05]  /*1940*/  BRA `(.L_x_1319) ;  /* 0x0000000000107947 */ /* 0x000fea0003800000 */
.L_x_1318:
[----:B------:R-:W-:Y:S05]  /*1950*/  @!P0 BRA `(.L_x_1319) ;  /* 0x00000000000c8947 */ /* 0x000fea0003800000 */
[----:B------:R-:W2:Y:S04]  /*1960*/  LDG.E R0, desc[UR42][R8.64] ;  /* 0x0000002a08007981 */ /* 0x000ea8000c1e1900 */
[----:B------:R-:W2:Y:S02]  /*1970*/  LDG.E R29, desc[UR42][R8.64+0x4] ;  /* 0x0000042a081d7981 */ /* 0x000ea4000c1e1900 */
[----:B--2---:R-:W-:-:S07]  /*1980*/  IMAD.IADD R29, R29, 0x1, -R0 ;  /* 0x000000011d1d7824 */ /* 0x004fce00078e0a00 */
.L_x_1319:
[----:B------:R-:W-:Y:S01]  /*1990*/  ULDC.64 UR4, c[0x0][0xa10] ;  /* 0x0002840000047ab9 */ /* 0x000fe20000000a00 */
[----:B0-----:R-:W0:Y:S01]  /*19a0*/  LDC R4, c[0x0][0x448] ;  /* 0x00011200ff047b82 */ /* 0x001e220000000800 */
[----:B------:R-:W-:-:S04]  /*19b0*/  ISETP.NE.U32.AND P0, PT, RZ, UR4, PT ;  /* 0x00000004ff007c0c */ /* 0x000fc8000bf05070 */
[----:B------:R-:W-:Y:S01]  /*19c0*/  ISETP.NE.AND.EX P0, PT, RZ, UR5, PT, P0 ;  /* 0x00000005ff007c0c */ /* 0x000fe2000bf05300 */
[----:B------:R-:W-:Y:S02]  /*19d0*/  ULDC.64 UR4, c[0x0][0xa30] ;  /* 0x00028c0000047ab9 */ /* 0x000fe40000000a00 */
[----:B------:R-:W-:-:S04]  /*19e0*/  ISETP.NE.U32.AND P1, PT, RZ, UR4, PT ;  /* 0x00000004ff007c0c */ /* 0x000fc8000bf25070 */
[----:B------:R-:W-:-:S06]  /*19f0*/  ISETP.NE.AND.EX P1, PT, RZ, UR5, PT, P1 ;  /* 0x00000005ff007c0c */ /* 0x000fcc000bf25310 */
[----:B------:R-:W1:Y:S08]  /*1a00*/  @P0 LDC.64 R6, c[0x0][0xa10] ;  /* 0x00028400ff060b82 */ /* 0x000e700000000a00 */
[----:B------:R-:W2:Y:S01]  /*1a10*/  @P1 LDC.64 R8, c[0x0][0xa30] ;  /* 0x00028c00ff081b82 */ /* 0x000ea20000000a00 */
[----:B-1----:R-:W-:-:S05]  /*1a20*/  @P0 IMAD.WIDE R6, R183, 0x4, R6 ;  /* 0x00000004b7060825 */ /* 0x002fca00078e0206 */
[----:B------:R-:W3:Y:S04]  /*1a30*/  @P0 LDG.E R0, desc[UR42][R6.64] ;  /* 0x0000002a06000981 */ /* 0x000ee8000c1e1900 */
[----:B------:R-:W3:Y:S01]  /*1a40*/  @P0 LDG.E R3, desc[UR42][R6.64+0x4] ;  /* 0x0000042a06030981 */ /* 0x000ee2000c1e1900 */
[----:B-----5:R-:W-:Y:S02]  /*1a50*/  IMAD.MOV.U32 R24, RZ, RZ, R29 ;  /* 0x000000ffff187224 */ /* 0x020fe400078e001d */
[----:B--2---:R-:W-:-:S05]  /*1a60*/  @P1 IMAD.WIDE R8, R183, 0x4, R8 ;  /* 0x00000004b7081825 */ /* 0x004fca00078e0208 */
[----:B------:R1:W5:Y:S01]  /*1a70*/  @P1 LDG.E R24, desc[UR42][R8.64] ;  /* 0x0000002a08181981 */ /* 0x000362000c1e1900 */
[----:B0-----:R-:W-:Y:S01]  /*1a80*/  ISETP.NE.AND P1, PT, R4, 0x1, PT ;  /* 0x000000010400780c */ /* 0x001fe20003f25270 */
[----:B------:R-:W-:Y:S01]  /*1a90*/  IMAD.SHL.U32 R175, R181, 0x80, RZ ;  /* 0x00000080b5af7824 */ /* 0x000fe200078e00ff */
[----:B------:R-:W0:Y:S01]  /*1aa0*/  LDC.64 R4, c[0x0][0x9e0] ;  /* 0x00027800ff047b82 */ /* 0x000e220000000a00 */
[----:B------:R-:W-:-:S10]  /*1ab0*/  IMAD.IADD R13, R29, 0x1, -R10 ;  /* 0x000000011d0d7824 */ /* 0x000fd400078e0a0a */
[----:B------:R-:W2:Y:S08]  /*1ac0*/  @P1 LDC R11, c[0x0][0x44c] ;  /* 0x00011300ff0b1b82 */ /* 0x000eb00000000800 */
[----:B------:R-:W4:Y:S01]  /*1ad0*/  @P1 LDC R12, c[0x0][0x450] ;  /* 0x00011400ff0c1b82 */ /* 0x000f220000000800 */
[----:B0-----:R-:W-:Y:S01]  /*1ae0*/  ISETP.GE.AND P2, PT, R5, 0x1, PT ;  /* 0x000000010500780c */ /* 0x001fe20003f46270 */
[----:B---3--:R-:W-:-:S02]  /*1af0*/  @P0 IMAD.IADD R2, R3, 0x1, -R0 ;  /* 0x0000000103020824 */ /* 0x008fc400078e0a00 */
[----:B------:R-:W-:Y:S02]  /*1b00*/  VIADD R0, R175, 0x7f ;  /* 0x0000007faf007836 */ /* 0x000fe40000000000 */
[----:B------:R-:W-:Y:S02]  /*1b10*/  IMAD.IADD R171, R13, 0x1, R2 ;  /* 0x000000010dab7824 */ /* 0x000fe400078e0202 */
[----:B--2---:R-:W-:-:S03]  /*1b20*/  @P1 IMAD.HI.U32 R3, R0, R11, RZ ;  /* 0x0000000b00031227 */ /* 0x004fc600078e00ff */
[C---:B------:R-:W-:Y:S01]  /*1b30*/  IADD3 R48, R171.reuse, 0x1, -R168 ;  /* 0x00000001ab307810 */ /* 0x040fe20007ffe8a8 */
[----:B------:R-:W-:Y:S01]  /*1b40*/  IMAD.MOV.U32 R7, RZ, RZ, R0 ;  /* 0x000000ffff077224 */ /* 0x000fe200078e0000 */
[----:B----4-:R-:W-:Y:S01]  /*1b50*/  @P1 SHF.R.U32.HI R7, RZ, R12, R3 ;  /* 0x0000000cff071219 */ /* 0x010fe20000011603 */
[----:B------:R-:W-:-:S04]  /*1b60*/  VIADD R0, R171, 0x7f ;  /* 0x0000007fab007836 */ /* 0x000fc80000000000 */
[----:B-1----:R-:W-:Y:S01]  /*1b70*/  IMAD.IADD R9, R48, 0x1, R7 ;  /* 0x0000000130097824 */ /* 0x002fe200078e0207 */
[----:B------:R-:W-:-:S03]  /*1b80*/  SHF.R.S32.HI R3, RZ, 0x1f, R0 ;  /* 0x0000001fff037819 */ /* 0x000fc60000011400 */
[----:B------:R-:W-:Y:S01]  /*1b90*/  IMAD.IADD R4, R9, 0x1, R4 ;  /* 0x0000000109047824 */ /* 0x000fe200078e0204 */
[----:B------:R-:W-:-:S04]  /*1ba0*/  LEA.HI R3, R3, R0, RZ, 0x7 ;  /* 0x0000000003037211 */ /* 0x000fc800078f38ff */
[----:B------:R-:W-:Y:S01]  /*1bb0*/  SHF.R.S32.HI R27, RZ, 0x7, R3 ;  /* 0x00000007ff1b7819 */ /* 0x000fe20000011403 */
[----:B------:R-:W-:Y:S06]  /*1bc0*/  @!P2 BRA `(.L_x_1320) ;  /* 0x000000000048a947 */ /* 0x000fec0003800000 */
[C---:B------:R-:W-:Y:S01]  /*1bd0*/  ISETP.GT.AND P0, PT, R9.reuse, RZ, PT ;  /* 0x000000ff0900720c */ /* 0x040fe20003f04270 */
[----:B------:R-:W-:Y:S01]  /*1be0*/  BSSY B0, `(.L_x_1321) ;  /* 0x000000e000007945 */ /* 0x000fe20003800000 */
[----:B------:R-:W-:-:S11]  /*1bf0*/  VIADD R0, R9, 0xffffffff ;  /* 0xffffffff09007836 */ /* 0x000fd60000000000 */
        /* <DEDUP_REMOVED lines=8> */
.L_x_1322:
[----:B------:R-:W-:-:S13]  /*1c80*/  ISETP.NE.AND P0, PT, R5, 0x1, PT ;  /* 0x000000010500780c */ /* 0x000fda0003f05270 */
[----:B------:R-:W0:Y:S02]  /*1c90*/  @P0 LDC.64 R6, c[0x0][0x9e8] ;  /* 0x00027a00ff060b82 */ /* 0x000e240000000a00 */
[----:B0-----:R-:W-:-:S05]  /*1ca0*/  @P0 IMAD.HI.U32 R6, R0, R6, RZ ;  /* 0x0000000600060227 */ /* 0x001fca00078e00ff */
[----:B------:R-:W-:-:S07]  /*1cb0*/  @P0 SHF.R.U32.HI R0, RZ, R7, R6 ;  /* 0x00000007ff000219 */ /* 0x000fce0000011606 */
.L_x_1323:
[----:B------:R-:W-:Y:S05]  /*1cc0*/  BSYNC B0 ;  /* 0x0000000000007941 */ /* 0x000fea0003800000 */
.L_x_1321:
[----:B------:R-:W-:-:S05]  /*1cd0*/  IMAD R3, R0, R5, R5 ;  /* 0x0000000500037224 */ /* 0x000fca00078e0205 */
[----:B------:R-:W-:-:S07]  /*1ce0*/  VIMNMX R4, R4, R3, PT ;  /* 0x0000000304047248 */ /* 0x000fce0003fe0100 */
.L_x_1320:
[----:B------:R-:W0:Y:S01]  /*1cf0*/  @P1 LDC R0, c[0x0][0x44c] ;  /* 0x00011300ff001b82 */ /* 0x000e220000000800 */
[----:B------:R-:W-:Y:S01]  /*1d00*/  VIADD R4, R4, 0x7f ;  /* 0x0000007f04047836 */ /* 0x000fe20000000000 */
[----:B------:R-:W-:Y:S01]  /*1d10*/  ULDC UR4, c[0x0][0x9dc] ;  /* 0x0002770000047ab9 */ /* 0x000fe20000000800 */
[----:B------:R-:W-:Y:S02]  /*1d20*/  IMAD.MOV.U32 R7, RZ, RZ, R175 ;  /* 0x000000ffff077224 */ /* 0x000fe400078e00af */
[----:B------:R-:W-:Y:S01]  /*1d30*/  IMAD.IADD R88, R171, 0x1, -R168 ;  /* 0x00000001ab587824 */ /* 0x000fe200078e0aa8 */
[----:B------:R-:W-:Y:S02]  /*1d40*/  SHF.R.S32.HI R3, RZ, 0x1f, R4 ;  /* 0x0000001fff037819 */ /* 0x000fe40000011404 */
[----:B------:R-:W1:Y:S02]  /*1d50*/  @P1 LDC R9, c[0x0][0x450] ;  /* 0x00011400ff091b82 */ /* 0x000e640000000800 */
[----:B------:R-:W-:Y:S01]  /*1d60*/  LEA.HI R3, R3, R4, RZ, 0x7 ;  /* 0x0000000403037211 */ /* 0x000fe200078f38ff */
[----:B0-----:R-:W-:-:S05]  /*1d70*/  @P1 IMAD.HI.U32 R0, R175, R0, RZ ;  /* 0x00000000af001227 */ /* 0x001fca00078e00ff */
[----:B-1----:R-:W-:Y:S02]  /*1d80*/  @P1 SHF.R.U32.HI R7, RZ, R9, R0 ;  /* 0x00000009ff071219 */ /* 0x002fe40000011600 */
[----:B------:R-:W-:-:S03]  /*1d90*/  SHF.R.S32.HI R0, RZ, 0x7, R3 ;  /* 0x00000007ff007819 */ /* 0x000fc60000011403 */
[----:B------:R-:W-:Y:S01]  /*1da0*/  IMAD.IADD R3, R88, 0x1, R7 ;  /* 0x0000000158037824 */ /* 0x000fe200078e0207 */
[----:B------:R-:W-:-:S03]  /*1db0*/  VIMNMX R8, R27, R0, PT ;  /* 0x000000001b087248 */ /* 0x000fc60003fe0100 */
[----:B------:R-:W-:Y:S01]  /*1dc0*/  VIADD R0, R3, -UR4 ;  /* 0x8000000403007c36 */ /* 0x000fe20008000000 */
[----:B------:R-:W-:Y:S06]  /*1dd0*/  @!P2 BRA `(.L_x_1324) ;  /* 0x000000000044a947 */ /* 0x000fec0003800000 */
[----:B------:R-:W-:Y:S01]  /*1de0*/  ISETP.GT.AND P0, PT, R3, -0x1, PT ;  /* 0xffffffff0300780c */ /* 0x000fe20003f04270 */
[----:B------:R-:W-:-:S12]  /*1df0*/  BSSY B0, `(.L_x_1325) ;  /* 0x000000d000007945 */ /* 0x000fd80003800000 */
        /* <DEDUP_REMOVED lines=8> */
.L_x_1326:
[----:B------:R-:W-:-:S13]  /*1e80*/  ISETP.NE.AND P0, PT, R5, 0x1, PT ;  /* 0x000000010500780c */ /* 0x000fda0003f05270 */
[----:B------:R-:W0:Y:S02]  /*1e90*/  @P0 LDC.64 R6, c[0x0][0x9e8] ;  /* 0x00027a00ff060b82 */ /* 0x000e240000000a00 */
[----:B0-----:R-:W-:-:S05]  /*1ea0*/  @P0 IMAD.HI.U32 R4, R3, R6, RZ ;  /* 0x0000000603040227 */ /* 0x001fca00078e00ff */
[----:B------:R-:W-:-:S07]  /*1eb0*/  @P0 SHF.R.U32.HI R3, RZ, R7, R4 ;  /* 0x00000007ff030219 */ /* 0x000fce0000011604 */
.L_x_1327:
[----:B------:R-:W-:Y:S05]  /*1ec0*/  BSYNC B0 ;  /* 0x0000000000007941 */ /* 0x000fea0003800000 */
.L_x_1325:
[----:B------:R-:W-:-:S05]  /*1ed0*/  IMAD R3, R3, R5, RZ ;  /* 0x0000000503037224 */ /* 0x000fca00078e02ff */
[----:B------:R-:W-:-:S07]  /*1ee0*/  VIMNMX R0, R0, R3, !PT ;  /* 0x0000000300007248 */ /* 0x000fce0007fe0100 */
.L_x_1324:
[----:B------:R-:W-:Y:S01]  /*1ef0*/  SHF.R.S32.HI R3, RZ, 0x1f, R0 ;  /* 0x0000001fff037819 */ /* 0x000fe20000011400 */
[----:B------:R-:W-:Y:S01]  /*1f00*/  BSSY B0, `(.L_x_1328) ;  /* 0x0000028000007945 */ /* 0x000fe20003800000 */
[----:B------:R-:W-:Y:S02]  /*1f10*/  LOP3.LUT R200, R198, 0xff, RZ, 0xc0, !PT ;  /* 0x000000ffc6c87812 */ /* 0x000fe400078ec0ff */
[----:B------:R-:W-:Y:S02]  /*1f20*/  LEA.HI R3, R3, R0, RZ, 0x7 ;  /* 0x0000000003037211 */ /* 0x000fe400078f38ff */
[----:B------:R-:W-:Y:S02]  /*1f30*/  SHF.R.U32.HI R198, RZ, 0x10, R198 ;  /* 0x00000010ffc67819 */ /* 0x000fe400000116c6 */
[----:B------:R-:W-:-:S04]  /*1f40*/  SHF.R.S32.HI R3, RZ, 0x7, R3 ;  /* 0x00000007ff037819 */ /* 0x000fc80000011403 */
[----:B------:R-:W-:Y:S02]  /*1f50*/  VIMNMX R9, RZ, R3, !PT ;  /* 0x00000003ff097248 */ /* 0x000fe40007fe0100 */
[----:B------:R-:W-:Y:S02]  /*1f60*/  MOV R3, RZ ;  /* 0x000000ff00037202 */ /* 0x000fe40000000f00 */
[----:B------:R-:W-:-:S13]  /*1f70*/  ISETP.GT.AND P0, PT, R8, R9, PT ;  /* 0x000000090800720c */ /* 0x000fda0003f04270 */
[----:B------:R-:W-:Y:S05]  /*1f80*/  @!P0 BRA `(.L_x_1329) ;  /* 0x00000000007c8947 */ /* 0x000fea0003800000 */
[----:B------:R-:W-:Y:S01]  /*1f90*/  ISETP.NE.AND P0, PT, R198, RZ, PT ;  /* 0x000000ffc600720c */ /* 0x000fe20003f05270 */
[----:B------:R-:W-:-:S03]  /*1fa0*/  ULDC UR4, c[0x0][0x9f0] ;  /* 0x00027c0000047ab9 */ /* 0x000fc60000000800 */
[----:B------:R-:W-:-:S04]  /*1fb0*/  SEL R11, R198, UR4, P0 ;  /* 0x00000004c60b7c07 */ /* 0x000fc80008000000 */
[-C--:B------:R-:W-:Y:S02]  /*1fc0*/  IABS R6, R11.reuse ;  /* 0x0000000b00067213 */ /* 0x080fe40000000000 */
[----:B------:R-:W-:Y:S02]  /*1fd0*/  IADD3 R0, R11, -0x1, R8 ;  /* 0xffffffff0b007810 */ /* 0x000fe40007ffe008 */
[----:B------:R-:W0:Y:S01]  /*1fe0*/  I2F.RP R3, R6 ;  /* 0x0000000600037306 */ /* 0x000e220000209400 */
[----:B------:R-:W-:Y:S02]  /*1ff0*/  IABS R12, R11 ;  /* 0x0000000b000c7213 */ /* 0x000fe40000000000 */
[----:B------:R-:W-:-:S05]  /*2000*/  IMAD.IADD R0, R0, 0x1, -R9 ;  /* 0x0000000100007824 */ /* 0x000fca00078e0a09 */
[----:B------:R-:W-:Y:S02]  /*2010*/  IABS R10, R0 ;  /* 0x00000000000a7213 */ /* 0x000fe40000000000 */
[----:B------:R-:W-:-:S04]  /*2020*/  LOP3.LUT R0, R0, R11, RZ, 0x3c, !PT ;  /* 0x0000000b00007212 */ /* 0x000fc800078e3cff */
[----:B------:R-:W-:Y:S01]  /*2030*/  ISETP.GE.AND P2, PT, R0, RZ, PT ;  /* 0x000000ff0000720c */ /* 0x000fe20003f46270 */
[----:B0-----:R-:W0:Y:S02]  /*2040*/  MUFU.RCP R3, R3 ;  /* 0x0000000300037308 */ /* 0x001e240000001000 */
[----:B0-----:R-:W-:Y:S02]  /*2050*/  VIADD R4, R3, 0xffffffe ;  /* 0x0ffffffe03047836 */ /* 0x001fe40000000000 */
[----:B------:R-:W-:-:S04]  /*2060*/  IMAD.MOV R3, RZ, RZ, -R12 ;  /* 0x000000ffff037224 */ /* 0x000fc800078e0a0c */
[----:B------:R0:W1:Y:S02]  /*2070*/  F2I.FTZ.U32.TRUNC.NTZ R5, R4 ;  /* 0x0000000400057305 */ /* 0x000064000021f000 */
[----:B0-----:R-:W-:Y:S02]  /*2080*/  IMAD.MOV.U32 R4, RZ, RZ, RZ ;  /* 0x000000ffff047224 */ /* 0x001fe400078e00ff */
[----:B-1----:R-:W-:-:S04]  /*2090*/  IMAD.MOV R7, RZ, RZ, -R5 ;  /* 0x000000ffff077224 */ /* 0x002fc800078e0a05 */
        /* <DEDUP_REMOVED lines=14> */
.L_x_1329:
[----:B------:R-:W-:Y:S05]  /*2180*/  BSYNC B0 ;  /* 0x0000000000007941 */ /* 0x000fea0003800000 */
.L_x_1328:
[----:B------:R-:W-:-:S05]  /*2190*/  IMAD R0, R200, R3, R9 ;  /* 0x00000003c8007224 */ /* 0x000fca00078e0209 */
[C---:B------:R-:W-:Y:S01]  /*21a0*/  VIADDMNMX R3, R0.reuse, R3, R8, PT ;  /* 0x0000000300037246 */ /* 0x040fe20003800108 */
[----:B------:R-:W-:-:S04]  /*21b0*/  IMAD R0, R0, 0x80, -R13 ;  /* 0x0000008000007824 */ /* 0x000fc800078e0a0d */
[----:B------:R-:W-:Y:S01]  /*21c0*/  IMAD R3, R3, 0x80, -R13 ;  /* 0x0000008003037824 */ /* 0x000fe200078e0a0d */
[----:B------:R-:W-:-:S04]  /*21d0*/  VIMNMX R0, RZ, R0, !PT ;  /* 0x00000000ff007248 */ /* 0x000fc80007fe0100 */
[----:B------:R-:W-:Y:S02]  /*21e0*/  VIMNMX R3, R3, R2, PT ;  /* 0x0000000203037248 */ /* 0x000fe40003fe0100 */
[----:B------:R-:W-:Y:S02]  /*21f0*/  SHF.R.U32.HI R26, RZ, 0x7, R0 ;  /* 0x00000007ff1a7819 */ /* 0x000fe40000011600 */
[----:B------:R-:W-:-:S03]  /*2200*/  ISETP.GT.AND P0, PT, R3, R0, PT ;  /* 0x000000000300720c */ /* 0x000fc60003f04270 */
[----:B------:R-:W-:-:S10]  /*2210*/  IMAD.MOV.U32 R25, RZ, RZ, R26 ;  /* 0x000000ffff197224 */ /* 0x000fd400078e001a */
[----:B------:R-:W-:-:S05]  /*2220*/  @P0 VIADD R3, R3, 0x7f ;  /* 0x0000007f03030836 */ /* 0x000fca0000000000 */
[----:B------:R-:W-:-:S04]  /*2230*/  @P0 SHF.R.S32.HI R0, RZ, 0x1f, R3 ;  /* 0x0000001fff000819 */ /* 0x000fc80000011403 */
[----:B------:R-:W-:-:S04]  /*2240*/  @P0 LEA.HI R0, R0, R3, RZ, 0x7 ;  /* 0x0000000300000211 */ /* 0x000fc800078f38ff */
[----:B------:R-:W-:Y:S02]  /*2250*/  @P0 SHF.R.S32.HI R25, RZ, 0x7, R0 ;  /* 0x00000007ff190819 */ /* 0x000fe40000011400 */
        /* <DEDUP_REMOVED lines=22> */
[----:B-1---5:R-:W-:Y:S05]  /*23c0*/  CALL.ABS.NOINC R14 ;  /* 0x000000000e007343 */ /* 0x022fea0003c00000 */
.L_x_1332:
[----:B------:R-:W-:Y:S05]  /*23d0*/  BSYNC B6 ;  /* 0x0000000000067941 */ /* 0x000fea0003800000 */
.L_x_1331:
        /* <DEDUP_REMOVED lines=20> */
.L_x_1334:
[----:B------:R-:W-:Y:S05]  /*2520*/  BSYNC B6 ;  /* 0x0000000000067941 */ /* 0x000fea0003800000 */
.L_x_1333:
[----:B------:R-:W-:Y:S01]  /*2530*/  ULDC.64 UR4, c[0x0][0x9f8] ;  /* 0x00027e0000047ab9 */ /* 0x000fe20000000a00 */
[----:B------:R-:W-:Y:S01]  /*2540*/  IMAD.MOV.U32 R0, RZ, RZ, R183 ;  /* 0x000000ffff007224 */ /* 0x000fe200078e00b7 */
[----:B------:R-:W-:Y:S01]  /*2550*/  ISETP.NE.U32.AND P0, PT, RZ, UR4, PT ;  /* 0x00000004ff007c0c */ /* 0x000fe2000bf05070 */
[----:B------:R-:W0:Y:S01]  /*2560*/  S2R R20, SR_TID.X ;  /* 0x0000000000147919 */ /* 0x000e220000002100 */
[----:B------:R-:W1:Y:S02]  /*2570*/  LDC.64 R82, c[0x0][0x300] ;  /* 0x0000c000ff527b82 */ /* 0x000e640000000a00 */
[----:B------:R-:W-:Y:S01]  /*2580*/  ISETP.NE.AND.EX P0, PT, RZ, UR5, PT, P0 ;  /* 0x00000005ff007c0c */ /* 0x000fe2000bf05300 */
[----:B------:R-:W-:Y:S01]  /*2590*/  IMAD.IADD R28, R28, 0x1, R29 ;  /* 0x000000011c1c7824 */ /* 0x000fe200078e021d */
[----:B------:R-:W-:-:S04]  /*25a0*/  ULDC.64 UR4, c[0x0][0xa08] ;  /* 0x0002820000047ab9 */ /* 0x000fc80000000a00 */
[----:B------:R-:W2:Y:S08]  /*25b0*/  LDC.64 R80, c[0x0][0x408] ;  /* 0x00010200ff507b82 */ /* 0x000eb00000000a00 */
[----:B------:R-:W3:Y:S01]  /*25c0*/  @P0 LDC.64 R4, c[0x0][0x9f8] ;  /* 0x00027e00ff040b82 */ /* 0x000ee20000000a00 */
[----:B------:R-:W-:Y:S01]  /*25d0*/  SHF.R.S32.HI R23, RZ, 0x1f, R22 ;  /* 0x0000001fff177819 */ /* 0x000fe20000011416 */
[----:B------:R-:W-:-:S06]  /*25e0*/  VIADD R100, R22, 0x20 ;  /* 0x0000002016647836 */ /* 0x000fcc0000000000 */
[----:B------:R-:W4:Y:S01]  /*25f0*/  LDC R13, c[0x0][0x3f4] ;  /* 0x0000fd00ff0d7b82 */ /* 0x000f220000000800 */
[----:B------:R-:W-:-:S07]  /*2600*/  VIADD R92, R22, 0x40 ;  /* 0x00000040165c7836 */ /* 0x000fce0000000000 */
[----:B------:R-:W2:Y:S01]  /*2610*/  LDC.64 R78, c[0x0][0x3f8] ;  /* 0x0000fe00ff4e7b82 */ /* 0x000ea20000000a00 */
[----:B---3--:R-:W-:-:S05]  /*2620*/  @P0 IMAD.WIDE R4, R183, 0x4, R4 ;  /* 0x00000004b7040825 */ /* 0x008fca00078e0204 */
[----:B------:R3:W3:Y:S01]  /*2630*/  @P0 LDG.E R0, desc[UR42][R4.64] ;  /* 0x0000002a04000981 */ /* 0x0006e2000c1e1900 */
[----:B------:R-:W-:Y:S01]  /*2640*/  SHF.R.S32.HI R15, RZ, 0x1f, R28 ;  /* 0x0000001fff0f7819 */ /* 0x000fe2000001141c */
[CC--:B-1----:R-:W-:Y:S01]  /*2650*/  IMAD.WIDE.U32 R6, R28.reuse, R82.reuse, RZ ;  /* 0x000000521c067225 */ /* 0x0c2fe200078e00ff */
[----:B------:R-:W-:Y:S02]  /*2660*/  ISETP.NE.U32.AND P0, PT, RZ, UR4, PT ;  /* 0x00000004ff007c0c */ /* 0x000fe4000bf05070 */
[----:B0-----:R-:W-:Y:S01]  /*2670*/  SHF.R.U32.HI R21, RZ, 0x7, R20 ;  /* 0x00000007ff157819 */ /* 0x001fe20000011614 */
[----:B------:R-:W-:Y:S01]  /*2680*/  IMAD R8, R15, R82, RZ ;  /* 0x000000520f087224 */ /* 0x000fe200078e02ff */
[----:B------:R-:W-:Y:S01]  /*2690*/  ISETP.NE.AND.EX P0, PT, RZ, UR5, PT, P0 ;  /* 0x00000005ff007c0c */ /* 0x000fe2000bf05300 */
[----:B------:R-:W-:Y:S01]  /*26a0*/  ULDC.64 UR4, c[0x0][0x308] ;  /* 0x0000c20000047ab9 */ /* 0x000fe20000000a00 */
[----:B------:R-:W-:Y:S01]  /*26b0*/  ISETP.NE.AND P6, PT, R21, 0x1, PT ;  /* 0x000000011500780c */ /* 0x000fe20003fc5270 */
[----:B------:R-:W-:Y:S01]  /*26c0*/  IMAD R3, R28, R83, R8 ;  /* 0x000000531c037224 */ /* 0x000fe200078e0208 */
[----:B------:R-:W-:Y:S01]  /*26d0*/  SHF.R.S32.HI R20, RZ, 0x1f, R19 ;  /* 0x0000001fff147819 */ /* 0x000fe20000011413 */
[----:B------:R-:W-:Y:S01]  /*26e0*/  VIADD R91, R22, 0x60 ;  /* 0x00000060165b7836 */ /* 0x000fe20000000000 */
[----:B------:R-:W-:Y:S01]  /*26f0*/  SHF.R.S32.HI R173, RZ, 0x1f, R172 ;  /* 0x0000001fffad7819 */ /* 0x000fe200000114ac */
[----:B------:R-:W-:Y:S01]  /*2700*/  IMAD.IADD R7, R7, 0x1, R3 ;  /* 0x0000000107077824 */ /* 0x000fe200078e0203 */
[-C--:B----4-:R-:W-:Y:S01]  /*2710*/  ISETP.GE.AND P5, PT, R100, R13.reuse, PT ;  /* 0x0000000d6400720c */ /* 0x090fe20003fa6270 */
[----:B--2---:R-:W-:Y:S01]  /*2720*/  IMAD.WIDE.U32 R58, R19, R80, R22 ;  /* 0x00000050133a7225 */ /* 0x004fe200078e0016 */
[----:B------:R-:W-:-:S02]  /*2730*/  ISETP.GE.AND P4, PT, R92, R13, PT ;  /* 0x0000000d5c00720c */ /* 0x000fc40003f86270 */
[----:B------:R-:W-:Y:S01]  /*2740*/  P2R R102, PR, RZ, 0x20 ;  /* 0x00000020ff667803 */ /* 0x000fe20000000000 */
[C---:B---3--:R-:W-:Y:S01]  /*2750*/  IMAD.WIDE.U32 R4, R192.reuse, UR4, R6 ;  /* 0x00000004c0047c25 */ /* 0x048fe2000f8e0006 */
[----:B------:R-:W-:Y:S02]  /*2760*/  SEL R9, R13, RZ, P4 ;  /* 0x000000ff0d097207 */ /* 0x000fe40002000000 */
[----:B------:R-:W-:Y:S01]  /*2770*/  P2R R103, PR, RZ, 0x10 ;  /* 0x00000010ff677803 */ /* 0x000fe20000000000 */
[----:B------:R-:W-:Y:S01]  /*2780*/  IMAD R5, R192, UR5, R5 ;  /* 0x00000005c0057c24 */ /* 0x000fe2000f8e0205 */
[----:B------:R-:W-:Y:S01]  /*2790*/  ULDC.64 UR4, c[0x0][0x310] ;  /* 0x0000c40000047ab9 */ /* 0x000fe20000000a00 */
[----:B------:R-:W-:-:S04]  /*27a0*/  IMAD.WIDE.U32 R56, R19, R80, R172 ;  /* 0x0000005013387225 */ /* 0x000fc800078e00ac */
[----:B------:R-:W-:-:S04]  /*27b0*/  IMAD.WIDE.U32 R52, R19, R78, R22 ;  /* 0x0000004e13347225 */ /* 0x000fc800078e0016 */
[----:B------:R-:W-:-:S04]  /*27c0*/  IMAD.WIDE.U32 R50, R19, R78, R172 ;  /* 0x0000004e13327225 */ /* 0x000fc800078e00ac */
[----:B------:R-:W-:Y:S02]  /*27d0*/  IMAD.IADD R9, R92, 0x1, R9 ;  /* 0x000000015c097824 */ /* 0x000fe400078e0209 */
[----:B------:R-:W-:Y:S02]  /*27e0*/  VIADD R77, R21, 0x8 ;  /* 0x00000008154d7836 */ /* 0x000fe40000000000 */
[----:B------:R-:W-:Y:S01]  /*27f0*/  IMAD.SHL.U32 R76, R13, 0x2, RZ ;  /* 0x000000020d4c7824 */ /* 0x000fe200078e00ff */
[----:B------:R-:W-:Y:S02]  /*2800*/  SHF.R.S32.HI R3, RZ, 0x1f, R0 ;  /* 0x0000001fff037819 */ /* 0x000fe40000011400 */
[----:B------:R-:W-:Y:S02]  /*2810*/  SEL R7, R0, RZ, !P0 ;  /* 0x000000ff00077207 */ /* 0x000fe40004000000 */
[----:B------:R-:W-:Y:S01]  /*2820*/  SEL R6, R3, RZ, !P0 ;  /* 0x000000ff03067207 */ /* 0x000fe20004000000 */
[----:B------:R-:W-:-:S02]  /*2830*/  VIADD R3, R22, 0x80 ;  /* 0x0000008016037836 */ /* 0x000fc40000000000 */
[----:B------:R-:W-:-:S04]  /*2840*/  IMAD.WIDE.U32 R62, R7, UR4, R4 ;  /* 0x00000004073e7c25 */ /* 0x000fc8000f8e0004 */
[----:B------:R-:W-:Y:S02]  /*2850*/  IMAD R0, R6, UR4, RZ ;  /* 0x0000000406007c24 */ /* 0x000fe4000f8e02ff */
[----:B------:R-:W-:-:S04]  /*2860*/  IMAD.WIDE.U32 R4, R19, R82, R22 ;  /* 0x0000005213047225 */ /* 0x000fc800078e0016 */
[----:B------:R-:W-:Y:S01]  /*2870*/  IMAD R99, R7, UR5, R0 ;  /* 0x0000000507637c24 */ /* 0x000fe2000f8e0200 */
[----:B------:R-:W-:Y:S05]  /*2880*/  @!P6 WARPSYNC.ALL ;  /* 0x000000000000e948 */ /* 0x000fea0003800000 */
[----:B------:R-:W-:Y:S01]  /*2890*/  ULDC.64 UR4, c[0x0][0x330] ;  /* 0x0000cc0000047ab9 */ /* 0x000fe20000000a00 */
[----:B------:R-:W-:Y:S01]  /*28a0*/  IMAD R0, R20, R82, RZ ;  /* 0x0000005214007224 */ /* 0x000fe200078e02ff */
[----:B------:R-:W-:Y:S01]  /*28b0*/  @!P6 BAR.SYNC.DEFER_BLOCKING 0x9, 0x100 ;  /* 0x024400000000eb1d */ /* 0x000fe20000010000 */
[----:B------:R-:W-:Y:S01]  /*28c0*/  IMAD.WIDE.U32 R60, R192, UR4, R22 ;  /* 0x00000004c03c7c25 */ /* 0x000fe2000f8e0016 */
[----:B------:R-:W-:-:S03]  /*28d0*/  IADD3 R98, P0, R62, R4, RZ ;  /* 0x000000043e627210 */ /* 0x000fc60007f1e0ff */
[----:B------:R-:W-:Y:S01]  /*28e0*/  IMAD R0, R19, R83, R0 ;  /* 0x0000005313007224 */ /* 0x000fe200078e0200 */
[----:B------:R-:W-:Y:S01]  /*28f0*/  ULDC UR4, c[0x0][0x2f4] ;  /* 0x0000bd0000047ab9 */ /* 0x000fe20000000800 */
[----:B------:R-:W-:Y:S01]  /*2900*/  IMAD.IADD R99, R63, 0x1, R99 ;  /* 0x000000013f637824 */ /* 0x000fe200078e0263 */
[----:B------:R-:W-:Y:S01]  /*2910*/  ISETP.GE.AND P2, PT, R100, UR4, PT ;  /* 0x0000000464007c0c */ /* 0x000fe2000bf46270 */
[----:B------:R-:W-:Y:S01]  /*2920*/  VIADD R4, R22, 0xa0 ;  /* 0x000000a016047836 */ /* 0x000fe20000000000 */
[----:B------:R-:W-:Y:S01]  /*2930*/  ISETP.GE.AND P3, PT, R3, UR4, PT ;  /* 0x0000000403007c0c */ /* 0x000fe2000bf66270 */
[----:B------:R-:W-:Y:S01]  /*2940*/  IMAD R61, R192, UR5, R61 ;  /* 0x00000005c03d7c24 */ /* 0x000fe2000f8e023d */
[----:B------:R-:W-:Y:S02]  /*2950*/  SEL R3, RZ, 0xffffffff, P2 ;  /* 0xffffffffff037807 */ /* 0x000fe40001000000 */
[----:B------:R-:W-:Y:S02]  /*2960*/  ISETP.GE.AND P1, PT, R22, UR4, PT ;  /* 0x0000000416007c0c */ /* 0x000fe4000bf26270 */
[----:B------:R-:W-:Y:S01]  /*2970*/  IADD3.X R93, R99, R5, R0, P0, !PT ;  /* 0x00000005635d7210 */ /* 0x000fe200007fe400 */
[----:B------:R-:W-:Y:S01]  /*2980*/  IMAD.SHL.U32 R3, R3, 0x2, RZ ;  /* 0x0000000203037824 */ /* 0x000fe200078e00ff */
[----:B------:R-:W-:Y:S01]  /*2990*/  ISETP.GE.AND P0, PT, R4, UR4, PT ;  /* 0x0000000404007c0c */ /* 0x000fe2000bf06270 */
[----:B------:R-:W-:Y:S01]  /*29a0*/  IMAD R4, R20, R80, RZ ;  /* 0x0000005014047224 */ /* 0x000fe200078e02ff */
[----:B------:R-:W-:-:S02]  /*29b0*/  SEL R0, RZ, 0x1, P1 ;  /* 0x00000001ff007807 */ /* 0x000fc40000800000 */
[----:B------:R-:W-:Y:S01]  /*29c0*/  ISETP.GE.AND P1, PT, R92, UR4, PT ;  /* 0x000000045c007c0c */ /* 0x000fe2000bf26270 */
[----:B------:R-:W-:Y:S01]  /*29d0*/  IMAD R5, R19, R81, R4 ;  /* 0x0000005113057224 */ /* 0x000fe200078e0204 */
[----:B------:R-:W-:Y:S01]  /*29e0*/  ISETP.GE.AND P2, PT, R91, UR4, PT ;  /* 0x000000045b007c0c */ /* 0x000fe2000bf46270 */
[----:B------:R-:W-:Y:S01]  /*29f0*/  ULDC.64 UR4, c[0x0][0x338] ;  /* 0x0000ce0000047ab9 */ /* 0x000fe20000000a00 */
[----:B------:R-:W-:Y:S01]  /*2a00*/  LOP3.LUT R0, R3, 0x2, R0, 0xe2, !PT ;  /* 0x0000000203007812 */ /* 0x000fe200078ee200 */
[----:B------:R-:W-:Y:S01]  /*2a10*/  IMAD.IADD R59, R59, 0x1, R5 ;  /* 0x000000013b3b7824 */ /* 0x000fe200078e0205 */
[----:B------:R-:W-:Y:S01]  /*2a20*/  SEL R3, RZ, 0x4, P1 ;  /* 0x00000004ff037807 */ /* 0x000fe20000800000 */
[----:B------:R-:W-:Y:S01]  /*2a30*/  IMAD.IADD R57, R5, 0x1, R57 ;  /* 0x0000000105397824 */ /* 0x000fe200078e0239 */
[----:B------:R-:W-:Y:S01]  /*2a40*/  SEL R4, RZ, 0x8, P2 ;  /* 0x00000008ff047807 */ /* 0x000fe20001000000 */
[----:B------:R-:W-:Y:S01]  /*2a50*/  IMAD.WIDE.U32 R60, R7, UR4, R60 ;  /* 0x00000004073c7c25 */ /* 0x000fe2000f8e003c */
[----:B------:R-:W-:-:S02]  /*2a60*/  ISETP.GE.AND P1, PT, R22, R13, PT ;  /* 0x0000000d1600720c */ /* 0x000fc40003f26270 */
[----:B------:R-:W-:Y:S01]  /*2a70*/  LOP3.LUT R0, R4, R0, R3, 0xfe, !PT ;  /* 0x0000000004007212 */ /* 0x000fe200078efe03 */
[----:B------:R-:W-:Y:S01]  /*2a80*/  IMAD R4, R6, UR4, RZ ;  /* 0x0000000406047c24 */ /* 0x000fe2000f8e02ff */
[----:B------:R-:W-:Y:S01]  /*2a90*/  SEL R3, RZ, 0x10, P3 ;  /* 0x00000010ff037807 */ /* 0x000fe20001800000 */
[----:B-----5:R-:W-:Y:S01]  /*2aa0*/  IMAD.WIDE.U32 R58, R24, R80, R58 ;  /* 0x00000050183a7225 */ /* 0x020fe200078e003a */
[----:B------:R-:W-:Y:S02]  /*2ab0*/  SEL R5, R13, RZ, P1 ;  /* 0x000000ff0d057207 */ /* 0x000fe40000800000 */
[----:B------:R-:W-:Y:S01]  /*2ac0*/  LOP3.LUT R3, R0, R3, RZ, 0xfc, !PT ;  /* 0x0000000300037212 */ /* 0x000fe200078efcff */
[----:B------:R-:W-:Y:S01]  /*2ad0*/  IMAD R65, R7, UR5, R4 ;  /* 0x0000000507417c24 */ /* 0x000fe2000f8e0204 */
[----:B------:R-:W-:Y:S01]  /*2ae0*/  SEL R7, R13, RZ, P5 ;  /* 0x000000ff0d077207 */ /* 0x000fe20002800000 */
[----:B------:R-:W-:Y:S01]  /*2af0*/  IMAD R0, R20, R78, RZ ;  /* 0x0000004e14007224 */ /* 0x000fe200078e02ff */
[----:B------:R-:W-:Y:S01]  /*2b00*/  SHF.R.S32.HI R6, RZ, 0x1f, R9 ;  /* 0x0000001fff067819 */ /* 0x000fe20000011409 */
[----:B------:R-:W-:Y:S01]  /*2b10*/  IMAD.IADD R5, R22, 0x1, R5 ;  /* 0x0000000116057824 */ /* 0x000fe200078e0205 */
[----:B------:R-:W-:Y:S01]  /*2b20*/  P2R R101, PR, RZ, 0x2 ;  /* 0x00000002ff657803 */ /* 0x000fe20000000000 */
[----:B------:R-:W-:Y:S01]  /*2b30*/  IMAD R11, R19, R79, R0 ;  /* 0x0000004f130b7224 */ /* 0x000fe200078e0200 */
[-C--:B------:R-:W-:Y:S01]  /*2b40*/  LEA.HI R87, R6, R9.reuse, RZ, 0x4 ;  /* 0x0000000906577211 */ /* 0x080fe200078f20ff */
[----:B------:R-:W-:Y:S01]  /*2b50*/  IMAD.IADD R7, R100, 0x1, R7 ;  /* 0x0000000164077824 */ /* 0x000fe200078e0207 */
[----:B------:R-:W-:Y:S01]  /*2b60*/  SHF.R.S32.HI R0, RZ, 0x1f, R5 ;  /* 0x0000001fff007819 */ /* 0x000fe20000011405 */
[----:B------:R-:W-:Y:S01]  /*2b70*/  IMAD.IADD R53, R53, 0x1, R11 ;  /* 0x0000000135357824 */ /* 0x000fe200078e020b */
[----:B------:R-:W-:Y:S01]  /*2b80*/  LEA.HI R6, R6, R9, RZ, 0x6 ;  /* 0x0000000906067211 */ /* 0x000fe200078f30ff */
[----:B------:R-:W-:Y:S01]  /*2b90*/  IMAD.IADD R51, R11, 0x1, R51 ;  /* 0x000000010b337824 */ /* 0x000fe200078e0233 */
[----:B------:R-:W-:Y:S01]  /*2ba0*/  SHF.R.S32.HI R4, RZ, 0x1f, R7 ;  /* 0x0000001fff047819 */ /* 0x000fe20000011407 */
[----:B------:R-:W-:Y:S01]  /*2bb0*/  IMAD.WIDE.U32 R56, R24, R80, R56 ;  /* 0x0000005018387225 */ /* 0x000fe200078e0038 */
[----:B------:R-:W-:-:S02]  /*2bc0*/  LEA.HI R90, R0, R5, RZ, 0x4 ;  /* 0x00000005005a7211 */ /* 0x000fc400078f20ff */
[----:B------:R-:W-:Y:S01]  /*2bd0*/  LEA.HI R0, R0, R5, RZ, 0x6 ;  /* 0x0000000500007211 */ /* 0x000fe200078f30ff */
[----:B------:R-:W-:Y:S01]  /*2be0*/  IMAD.SHL.U32 R9, R6, 0x80, RZ ;  /* 0x0000008006097824 */ /* 0x000fe200078e00ff */
[-C--:B------:R-:W-:Y:S01]  /*2bf0*/  LEA.HI R89, R4, R7.reuse, RZ, 0x4 ;  /* 0x0000000704597211 */ /* 0x080fe200078f20ff */
[-C--:B------:R-:W-:Y:S01]  /*2c00*/  IMAD.WIDE.U32 R52, R24, R78.reuse, R52 ;  /* 0x0000004e18347225 */ /* 0x080fe200078e0034 */
[----:B------:R-:W-:Y:S02]  /*2c10*/  LEA.HI R7, R4, R7, RZ, 0x6 ;  /* 0x0000000704077211 */ /* 0x000fe400078f30ff */
[----:B------:R-:W-:Y:S01]  /*2c20*/  SHF.R.S32.HI R11, RZ, 0x1f, R24 ;  /* 0x0000001fff0b7819 */ /* 0x000fe20000011418 */
[----:B------:R-:W-:Y:S01]  /*2c30*/  IMAD.SHL.U32 R4, R0, 0x80, RZ ;  /* 0x0000008000047824 */ /* 0x000fe200078e00ff */
[C---:B------:R-:W-:Y:S01]  /*2c40*/  LOP3.LUT R0, R176.reuse, 0x30, R90, 0xf8, !PT ;  /* 0x00000030b0007812 */ /* 0x040fe200078ef85a */
[----:B------:R-:W-:Y:S01]  /*2c50*/  IMAD.SHL.U32 R7, R7, 0x80, RZ ;  /* 0x0000008007077824 */ /* 0x000fe200078e00ff */
[----:B------:R-:W-:Y:S01]  /*2c60*/  LOP3.LUT R6, R176, 0x30, R89, 0xf8, !PT ;  /* 0x00000030b0067812 */ /* 0x000fe200078ef859 */
[----:B------:R-:W-:Y:S01]  /*2c70*/  IMAD.WIDE.U32 R50, R24, R78, R50 ;  /* 0x0000004e18327225 */ /* 0x000fe200078e0032 */
[----:B------:R-:W-:-:S02]  /*2c80*/  LOP3.LUT R5, R4, 0xffffe000, RZ, 0xc0, !PT ;  /* 0xffffe00004057812 */ /* 0x000fc400078ec0ff */
[----:B------:R-:W-:Y:S01]  /*2c90*/  LOP3.LUT R0, R0, R177, RZ, 0x3c, !PT ;  /* 0x000000b100007212 */ /* 0x000fe200078e3cff */
[----:B------:R-:W-:Y:S01]  /*2ca0*/  IMAD.IADD R65, R61, 0x1, R65 ;  /* 0x000000013d417824 */ /* 0x000fe200078e0241 */
[----:B------:R-:W-:Y:S02]  /*2cb0*/  LOP3.LUT R8, R176, 0x30, R87, 0xf8, !PT ;  /* 0x00000030b0087812 */ /* 0x000fe400078ef857 */
[----:B------:R-:W-:Y:S01]  /*2cc0*/  IADD3 R86, R0, R5, R178 ;  /* 0x0000000500567210 */ /* 0x000fe20007ffe0b2 */
[----:B------:R-:W-:Y:S01]  /*2cd0*/  IMAD R0, R11, R80, RZ ;  /* 0x000000500b007224 */ /* 0x000fe200078e02ff */
[----:B------:R-:W-:Y:S01]  /*2ce0*/  IADD3 R54, P1, R19, R28, RZ ;  /* 0x0000001c13367210 */ /* 0x000fe20007f3e0ff */
[----:B------:R-:W-:Y:S01]  /*2cf0*/  IMAD R11, R11, R78, RZ ;  /* 0x0000004e0b0b7224 */ /* 0x000fe200078e02ff */
[----:B------:R-:W-:Y:S01]  /*2d00*/  LOP3.LUT R7, R7, 0xffffe000, RZ, 0xc0, !PT ;  /* 0xffffe00007077812 */ /* 0x000fe200078ec0ff */
[C---:B------:R-:W-:Y:S01]  /*2d10*/  IMAD R5, R24.reuse, R81, R0 ;  /* 0x0000005118057224 */ /* 0x040fe200078e0200 */
[----:B------:R-:W-:Y:S01]  /*2d20*/  SEL R0, RZ, 0x20, P0 ;  /* 0x00000020ff007807 */ /* 0x000fe20000000000 */
[----:B------:R-:W-:Y:S01]  /*2d30*/  IMAD R11, R24, R79, R11 ;  /* 0x0000004f180b7224 */ /* 0x000fe200078e020b */
[-C--:B------:R-:W-:Y:S01]  /*2d40*/  LOP3.LUT R6, R6, R177.reuse, RZ, 0x3c, !PT ;  /* 0x000000b106067212 */ /* 0x080fe200078e3cff */
[----:B------:R-:W-:Y:S01]  /*2d50*/  IMAD.X R55, R20, 0x1, R15, P1 ;  /* 0x0000000114377824 */ /* 0x000fe200008e060f */
[----:B------:R-:W-:Y:S01]  /*2d60*/  LOP3.LUT R0, R3, R0, RZ, 0xfc, !PT ;  /* 0x0000000003007212 */ /* 0x000fe200078efcff */
[----:B------:R-:W-:Y:S01]  /*2d70*/  IMAD.IADD R75, R59, 0x1, R5 ;  /* 0x000000013b4b7824 */ /* 0x000fe200078e0205 */
[----:B------:R-:W-:Y:S01]  /*2d80*/  LOP3.LUT R9, R9, 0xffffe000, RZ, 0xc0, !PT ;  /* 0xffffe00009097812 */ /* 0x000fe200078ec0ff */
[----:B------:R-:W-:Y:S01]  /*2d90*/  IMAD.IADD R74, R5, 0x1, R57 ;  /* 0x00000001054a7824 */ /* 0x000fe200078e0239 */
[----:B------:R-:W-:Y:S01]  /*2da0*/  LOP3.LUT R8, R8, R177, RZ, 0x3c, !PT ;  /* 0x000000b108087212 */ /* 0x000fe200078e3cff */
[----:B------:R-:W-:Y:S01]  /*2db0*/  IMAD.IADD R73, R53, 0x1, R11 ;  /* 0x0000000135497824 */ /* 0x000fe200078e020b */
[----:B------:R-:W-:Y:S01]  /*2dc0*/  LOP3.LUT R71, R90, 0xfffffff0, RZ, 0xc0, !PT ;  /* 0xfffffff05a477812 */ /* 0x000fe200078ec0ff */
[----:B------:R-:W-:Y:S01]  /*2dd0*/  IMAD.IADD R72, R11, 0x1, R51 ;  /* 0x000000010b487824 */ /* 0x000fe200078e0233 */
[----:B------:R-:W-:-:S02]  /*2de0*/  LOP3.LUT R70, R89, 0xfffffff0, RZ, 0xc0, !PT ;  /* 0xfffffff059467812 */ /* 0x000fc400078ec0ff */
[----:B------:R-:W-:Y:S02]  /*2df0*/  LOP3.LUT R69, R87, 0xfffffff0, RZ, 0xc0, !PT ;  /* 0xfffffff057457812 */ /* 0x000fe400078ec0ff */
[----:B------:R-:W-:Y:S02]  /*2e00*/  LOP3.LUT R64, R3, 0x1, RZ, 0xc0, !PT ;  /* 0x0000000103407812 */ /* 0x000fe400078ec0ff */
[C---:B------:R-:W-:Y:S01]  /*2e10*/  SHF.L.U64.HI R83, R82.reuse, 0x7, R83 ;  /* 0x0000000752537819 */ /* 0x040fe20000010253 */
[----:B------:R-:W-:Y:S01]  /*2e20*/  IMAD.SHL.U32 R82, R82, 0x80, RZ ;  /* 0x0000008052527824 */ /* 0x000fe200078e00ff */
[C---:B------:R-:W-:Y:S01]  /*2e30*/  SHF.L.U64.HI R81, R80.reuse, 0x7, R81 ;  /* 0x0000000750517819 */ /* 0x040fe20000010251 */
[----:B------:R-:W-:Y:S01]  /*2e40*/  IMAD.SHL.U32 R80, R80, 0x80, RZ ;  /* 0x0000008050507824 */ /* 0x000fe200078e00ff */
[C---:B------:R-:W-:Y:S01]  /*2e50*/  SHF.L.U64.HI R79, R78.reuse, 0x7, R79 ;  /* 0x000000074e4f7819 */ /* 0x040fe2000001024f */
[----:B------:R-:W-:Y:S01]  /*2e60*/  IMAD.SHL.U32 R78, R78, 0x80, RZ ;  /* 0x000000804e4e7824 */ /* 0x000fe200078e00ff */
[----:B------:R-:W-:-:S02]  /*2e70*/  LOP3.LUT R49, R0, 0x2, RZ, 0xc0, !PT ;  /* 0x0000000200317812 */ /* 0x000fc400078ec0ff */
[C---:B------:R-:W-:Y:S02]  /*2e80*/  LOP3.LUT R21, R0.reuse, 0x4, RZ, 0xc0, !PT ;  /* 0x0000000400157812 */ /* 0x040fe400078ec0ff */
[C---:B------:R-:W-:Y:S02]  /*2e90*/  LOP3.LUT R20, R0.reuse, 0x8, RZ, 0xc0, !PT ;  /* 0x0000000800147812 */ /* 0x040fe400078ec0ff */
[----:B------:R-:W-:Y:S02]  /*2ea0*/  LOP3.LUT R3, R0, 0x10, RZ, 0xc0, !PT ;  /* 0x0000001000037812 */ /* 0x000fe400078ec0ff */
[--C-:B------:R-:W-:Y:S02]  /*2eb0*/  IADD3 R85, R6, R7, R178.reuse ;  /* 0x0000000706557210 */ /* 0x100fe40007ffe0b2 */
[----:B------:R-:W-:Y:S02]  /*2ec0*/  IADD3 R84, R8, R9, R178 ;  /* 0x0000000908547210 */ /* 0x000fe40007ffe0b2 */
[----:B------:R-:W-:-:S02]  /*2ed0*/  SHF.R.S32.HI R68, RZ, 0x1f, R71 ;  /* 0x0000001fff447819 */ /* 0x000fc40000011447 */
[----:B------:R-:W-:Y:S02]  /*2ee0*/  SHF.R.S32.HI R67, RZ, 0x1f, R70 ;  /* 0x0000001fff437819 */ /* 0x000fe40000011446 */
[----:B------:R-:W-:Y:S02]  /*2ef0*/  SHF.R.S32.HI R66, RZ, 0x1f, R69 ;  /* 0x0000001fff427819 */ /* 0x000fe40000011445 */
[----:B------:R-:W-:-:S07]  /*2f00*/  LOP3.LUT R0, R0, 0x20, RZ, 0xc0, !PT ;  /* 0x0000002000007812 */ /* 0x000fce00078ec0ff */
.L_x_1390:
[----:B0-----:R-:W0:Y:S01]  /*2f10*/  LDC.64 R94, c[0x0][0x2e8] ;  /* 0x0000ba00ff5e7b82 */ /* 0x001e220000000a00 */
[----:B------:R-:W-:Y:S01]  /*2f20*/  VIADD R25, R25, 0xffffffff ;  /* 0xffffffff19197836 */ /* 0x000fe20000000000 */
[----:B------:R-:W-:Y:S05]  /*2f30*/  YIELD ;  /* 0x0000000000007946 */ /* 0x000fea0003800000 */
[----:B-1----:R-:W-:Y:S01]  /*2f40*/  SHF.R.S32.HI R4, RZ, 0x1f, R25 ;  /* 0x0000001fff047819 */ /* 0x002fe20000011419 */
[----:B------:R-:W1:Y:S01]  /*2f50*/  LDC R111, c[0x0][0x3f4] ;  /* 0x0000fd00ff6f7b82 */ /* 0x000e620000000800 */
[-C--:B------:R-:W-:Y:S01]  /*2f60*/  IMAD R5, R83, R25.reuse, RZ ;  /* 0x0000001953057224 */ /* 0x080fe200078e02ff */
[----:B------:R-:W-:Y:S01]  /*2f70*/  BSSY B0, `(.L_x_1335) ;  /* 0x0000655000007945 */ /* 0x000fe20003800000 */
[----:B------:R-:W-:Y:S01]  /*2f80*/  IMAD.WIDE.U32 R44, R82, R25, RZ ;  /* 0x00000019522c7225 */ /* 0x000fe200078e00ff */
[----:B------:R-:W-:-:S03]  /*2f90*/  ISETP.GT.AND P0, PT, R25, R26, PT ;  /* 0x0000001a1900720c */ /* 0x000fc60003f04270 */
[----:B------:R-:W-:Y:S02]  /*2fa0*/  IMAD R5, R4, R82, R5 ;  /* 0x0000005204057224 */ /* 0x000fe400078e0205 */
[----:B------:R-:W-:Y:S02]  /*2fb0*/  IMAD R97, R17, 0x6000, R193 ;  /* 0x0000600011617824 */ /* 0x000fe400078e02c1 */
[----:B------:R-:W-:Y:S02]  /*2fc0*/  IMAD.IADD R46, R45, 0x1, R5 ;  /* 0x000000012d2e7824 */ /* 0x000fe400078e0205 */
[----:B------:R-:W-:Y:S02]  /*2fd0*/  IMAD R5, R17, 0x6000, R194 ;  /* 0x0000600011057824 */ /* 0x000fe400078e02c2 */
[----:B------:R-:W-:Y:S01]  /*2fe0*/  IMAD.IADD R97, R16, 0x1, R97 ;  /* 0x0000000110617824 */ /* 0x000fe200078e0261 */
[----:B0-----:R-:W-:Y:S01]  /*2ff0*/  IADD3 R8, P1, P2, R44, R94, R98 ;  /* 0x0000005e2c087210 */ /* 0x001fe20007a3e062 */
[----:B------:R-:W-:-:S03]  /*3000*/  IMAD.IADD R96, R16, 0x1, R5 ;  /* 0x0000000110607824 */ /* 0x000fc600078e0205 */
[----:B------:R-:W-:Y:S02]  /*3010*/  IADD3.X R9, R46, R95, R93, P1, P2 ;  /* 0x0000005f2e097210 */ /* 0x000fe40000fe445d */
[----:B-1----:R-:W-:-:S13]  /*3020*/  ISETP.GE.AND P1, PT, R111, 0x1, PT ;  /* 0x000000016f00780c */ /* 0x002fda0003f26270 */
        /* <DEDUP_REMOVED lines=65> */
.L_x_1339:
[----:B------:R-:W-:Y:S05]  /*3440*/  BSYNC B1 ;  /* 0x0000000000017941 */ /* 0x000fea0003800000 */
.L_x_1338:
[----:B------:R-:W-:Y:S01]  /*3450*/  UISETP.NE.AND UP0, UPT, UR40, 0x3, UPT ;  /* 0x000000032800788c */ /* 0x000fe2000bf05270 */
[----:B0----5:R-:W-:Y:S02]  /*3460*/  IMAD.MOV.U32 R40, RZ, RZ, R10 ;  /* 0x000000ffff287224 */ /* 0x021fe400078e000a */
[----:B------:R-:W-:Y:S02]  /*3470*/  IMAD.MOV.U32 R42, RZ, RZ, R14 ;  /* 0x000000ffff2a7224 */ /* 0x000fe400078e000e */
[----:B------:R-:W-:Y:S01]  /*3480*/  IMAD.MOV.U32 R104, RZ, RZ, R30 ;  /* 0x000000ffff687224 */ /* 0x000fe200078e001e */
[----:B------:R-:W-:Y:S01]  /*3490*/  PLOP3.LUT P1, PT, PT, PT, UP0, 0x80, 0x0 ;  /* 0x000000000000781c */ /* 0x000fe20003f2f008 */
        /* <DEDUP_REMOVED lines=8> */
[----:B------:R-:W-:Y:S01]  /*3520*/  IMAD.MOV.U32 R123, RZ, RZ, R94 ;  /* 0x000000ffff7b7224 */ /* 0x000fe200078e005e */
[----:B------:R-:W-:Y:S06]  /*3530*/  @!P1 BRA `(.L_x_1340) ;  /* 0x0000000000049947 */ /* 0x000fec0003800000 */
[----:B------:R-:W-:Y:S01]  /*3540*/  BPT.TRAP 0x1 ;  /* 0x000000040000795c */ /* 0x000fe20000300000 */
.L_x_1340:
[----:B------:R-:W-:Y:S01]  /*3550*/  IMAD R108, R17, 0x8, R16 ;  /* 0x00000008116c7824 */ /* 0x000fe200078e0210 */
[----:B------:R-:W-:Y:S01]  /*3560*/  SHF.L.U32 R110, R174, 0x1f, RZ ;  /* 0x0000001fae6e7819 */ /* 0x000fe200000006ff */
[----:B------:R-:W-:Y:S03]  /*3570*/  BSSY B1, `(.L_x_1341) ;  /* 0x0000003000017945 */ /* 0x000fe60003800000 */
[----:B------:R-:W0:Y:S02]  /*3580*/  SYNCS.PHASECHK.TRANS64.TRYWAIT P3, [R108+URZ+0x22890], R110 ;  /* 0x0228906e6c0075a7 */ /* 0x000e24000806017f */
[----:B0-----:R-:W-:Y:S05]  /*3590*/  @!P3 BRA `(.L_x_1342) ;  /* 0x00000284003cb947 */ /* 0x001fea0003800000 */
.L_x_1703:
[----:B------:R-:W-:Y:S05]  /*35a0*/  BSYNC B1 ;  /* 0x0000000000017941 */ /* 0x000fea0003800000 */
.L_x_1341:
[----:B------:R-:W-:Y:S05]  /*35b0*/  @P2 BRA `(.L_x_1343) ;  /* 0x0000005c00c02947 */ /* 0x000fea0003800000 */
[----:B------:R-:W-:Y:S01]  /*35c0*/  ISETP.NE.AND P2, PT, R64, RZ, PT ;  /* 0x000000ff4000720c */ /* 0x000fe20003f45270 */
[----:B------:R-:W-:-:S12]  /*35d0*/  BSSY B1, `(.L_x_1344) ;  /* 0x000006f000017945 */ /* 0x000fd80003800000 */
[----:B------:R-:W-:Y:S05]  /*35e0*/  @!P2 BRA `(.L_x_1345) ;  /* 0x0000000400b4a947 */ /* 0x000fea0003800000 */
[----:B------:R1:W2:Y:S01]  /*35f0*/  LDS.128 R4, [R97+0x16400] ;  /* 0x0164000061047984 */ /* 0x0002a20000000c00 */
[----:B------:R-:W-:Y:S01]  /*3600*/  ISETP.GE.AND P2, PT, R172, R111, PT ;  /* 0x0000006fac00720c */ /* 0x000fe20003f46270 */
[----:B------:R-:W-:-:S12]  /*3610*/  BSSY B2, `(.L_x_1346) ;  /* 0x0000069000027945 */ /* 0x000fd80003800000 */
[----:B-1----:R-:W-:Y:S05]  /*3620*/  @P2 BRA `(.L_x_1347) ;  /* 0x00000004009c2947 */ /* 0x002fea0003800000 */
[----:B------:R-:W-:Y:S02]  /*3630*/  SHF.R.U32.HI R94, RZ, 0x8, R95 ;  /* 0x00000008ff5e7819 */ /* 0x000fe4000001165f */
[--C-:B------:R-:W-:Y:S02]  /*3640*/  SHF.R.U32.HI R46, RZ, 0x8, R47.reuse ;  /* 0x00000008ff2e7819 */ /* 0x100fe4000001162f */
[----:B------:R-:W-:Y:S02]  /*3650*/  SHF.R.U32.HI R117, RZ, 0x10, R47 ;  /* 0x00000010ff757819 */ /* 0x000fe4000001162f */
[----:B------:R-:W-:Y:S02]  /*3660*/  SHF.R.U32.HI R115, RZ, 0x10, R95 ;  /* 0x00000010ff737819 */ /* 0x000fe4000001165f */
[----:B------:R-:W-:Y:S01]  /*3670*/  LOP3.LUT R116, R95, 0xff0000ff, RZ, 0xc0, !PT ;  /* 0xff0000ff5f747812 */ /* 0x000fe200078ec0ff */
[----:B------:R-:W-:Y:S01]  /*3680*/  IMAD.SHL.U32 R95, R94, 0x100, RZ ;  /* 0x000001005e5f7824 */ /* 0x000fe200078e00ff */
[----:B------:R-:W-:Y:S01]  /*3690*/  LOP3.LUT R47, R47, 0xff0000ff, RZ, 0xc0, !PT ;  /* 0xff0000ff2f2f7812 */ /* 0x000fe200078ec0ff */
[----:B--2---:R-:W-:Y:S01]  /*36a0*/  IMAD.MOV.U32 R94, RZ, RZ, R4 ;  /* 0x000000ffff5e7224 */ /* 0x004fe200078e0004 */
[----:B------:R-:W-:-:S02]  /*36b0*/  SHF.L.U32 R46, R46, 0x8, RZ ;  /* 0x000000082e2e7819 */ /* 0x000fc400000006ff */
[----:B------:R-:W-:Y:S01]  /*36c0*/  LOP3.LUT R116, R116, 0xff00, R95, 0xf8, !PT ;  /* 0x0000ff0074747812 */ /* 0x000fe200078ef85f */
[----:B------:R-:W-:Y:S01]  /*36d0*/  IMAD.U32 R95, R115, 0x10000, RZ ;  /* 0x00010000735f7824 */ /* 0x000fe200078e00ff */
[----:B------:R-:W-:Y:S01]  /*36e0*/  LOP3.LUT R47, R47, 0xff00, R46, 0xf8, !PT ;  /* 0x0000ff002f2f7812 */ /* 0x000fe200078ef82e */
[----:B------:R-:W-:Y:S01]  /*36f0*/  IMAD.U32 R46, R117, 0x10000, RZ ;  /* 0x00010000752e7824 */ /* 0x000fe200078e00ff */
[----:B------:R-:W-:Y:S02]  /*3700*/  F2FP.F16.E4M3.UNPACK_B R115, R123.H1 ;  /* 0x0000007bff73723e */ /* 0x000fe400030006ff */
[-C--:B------:R-:W-:Y:S02]  /*3710*/  F2FP.F16.E4M3.UNPACK_B R4, R5.reuse ;  /* 0x00000005ff04723e */ /* 0x080fe400020006ff */
[----:B------:R-:W-:Y:S01]  /*3720*/  LOP3.LUT R46, R47, 0xff0000, R46, 0xf8, !PT ;  /* 0x00ff00002f2e7812 */ /* 0x000fe200078ef82e */
[--C-:B------:R-:W-:Y:S01]  /*3730*/  HADD2.F32 R119, -RZ, R115.reuse.H0_H0 ;  /* 0x20000073ff777230 */ /* 0x100fe20000004100 */
[----:B------:R-:W-:Y:S01]  /*3740*/  LOP3.LUT R47, R116, 0xff0000, R95, 0xf8, !PT ;  /* 0x00ff0000742f7812 */ /* 0x000fe200078ef85f */
[--C-:B------:R-:W-:Y:S01]  /*3750*/  HADD2.F32 R95, -RZ, R4.reuse.H1_H1 ;  /* 0x30000004ff5f7230 */ /* 0x100fe20000004100 */
[----:B------:R-:W-:Y:S01]  /*3760*/  F2FP.F16.E4M3.UNPACK_B R117, R114.H1 ;  /* 0x00000072ff75723e */ /* 0x000fe200030006ff */
[----:B------:R-:W-:Y:S01]  /*3770*/  HADD2.F32 R4, -RZ, R4.H0_H0 ;  /* 0x20000004ff047230 */ /* 0x000fe20000004100 */
[----:B------:R-:W-:Y:S01]  /*3780*/  F2FP.F16.E4M3.UNPACK_B R5, R5.H1 ;  /* 0x00000005ff05723e */ /* 0x000fe200030006ff */
[----:B------:R-:W-:-:S02]  /*3790*/  HADD2.F32 R120, -RZ, R115.H1_H1 ;  /* 0x30000073ff787230 */ /* 0x000fc40000004100 */
[CC--:B------:R-:W-:Y:S01]  /*37a0*/  FMUL.FTZ R121, R95.reuse, R119.reuse ;  /* 0x000000775f797220 */ /* 0x0c0fe20000410000 */
[----:B------:R-:W-:Y:S02]  /*37b0*/  HADD2.F32 R118, -RZ, R117.H0_H0 ;  /* 0x20000075ff767230 */ /* 0x000fe40000004100 */
[C---:B------:R-:W-:Y:S01]  /*37c0*/  FMUL.FTZ R122, R4.reuse, R119 ;  /* 0x00000077047a7220 */ /* 0x040fe20000410000 */
[--C-:B------:R-:W-:Y:S01]  /*37d0*/  HADD2.F32 R116, -RZ, R5.reuse.H1_H1 ;  /* 0x30000005ff747230 */ /* 0x100fe20000004100 */
[----:B------:R-:W-:Y:S01]  /*37e0*/  F2FP.F16.E4M3.UNPACK_B R119, R123 ;  /* 0x0000007bff77723e */ /* 0x000fe200020006ff */
[----:B------:R-:W-:Y:S02]  /*37f0*/  HADD2.F32 R115, -RZ, R5.H0_H0 ;  /* 0x20000005ff737230 */ /* 0x000fe40000004100 */
[----:B------:R-:W-:Y:S01]  /*3800*/  FFMA.FTZ R4, R4, R118, -R121 ;  /* 0x0000007604047223 */ /* 0x000fe20000010879 */
[----:B------:R-:W-:Y:S02]  /*3810*/  HADD2.F32 R117, -RZ, R117.H1_H1 ;  /* 0x30000075ff757230 */ /* 0x000fe40000004100 */
[C---:B------:R-:W-:Y:S01]  /*3820*/  FMUL.FTZ R124, R116.reuse, R120 ;  /* 0x00000078747c7220 */ /* 0x040fe20000410000 */
[----:B------:R-:W-:Y:S01]  /*3830*/  FFMA.FTZ R5, R95, R118, R122 ;  /* 0x000000765f057223 */ /* 0x000fe2000001007a */
[C---:B------:R-:W-:Y:S01]  /*3840*/  FMUL.FTZ R121, R115.reuse, R120 ;  /* 0x0000007873797220 */ /* 0x040fe20000410000 */
[-C--:B------:R-:W-:Y:S01]  /*3850*/  F2FP.F16.E4M3.UNPACK_B R95, R94.reuse.H1 ;  /* 0x0000005eff5f723e */ /* 0x080fe200030006ff */
[-C--:B------:R-:W-:Y:S01]  /*3860*/  FFMA.FTZ R124, R115, R117.reuse, -R124 ;  /* 0x00000075737c7223 */ /* 0x080fe2000001087c */
[----:B------:R-:W-:Y:S01]  /*3870*/  F2FP.F16.E4M3.UNPACK_B R94, R94 ;  /* 0x0000005eff5e723e */ /* 0x000fe200020006ff */
[----:B------:R-:W-:Y:S01]  /*3880*/  FFMA.FTZ R123, R116, R117, R121 ;  /* 0x00000075747b7223 */ /* 0x000fe20000010079 */
[----:B------:R-:W-:Y:S01]  /*3890*/  F2FP.F16.E4M3.UNPACK_B R117, R114 ;  /* 0x00000072ff75723e */ /* 0x000fe200020006ff */
[----:B------:R-:W-:Y:S01]  /*38a0*/  HADD2.F32 R118, -RZ, R119.H1_H1 ;  /* 0x30000077ff767230 */ /* 0x000fe20000004100 */
[----:B------:R-:W-:Y:S01]  /*38b0*/  F2FP.F16.E4M3.UNPACK_B R122, R47 ;  /* 0x0000002fff7a723e */ /* 0x000fe200020006ff */
[----:B------:R-:W-:-:S02]  /*38c0*/  HADD2.F32 R115, -RZ, R95.H0_H0 ;  /* 0x2000005fff737230 */ /* 0x000fc40000004100 */
[----:B------:R-:W-:Y:S02]  /*38d0*/  HADD2.F32 R116, -RZ, R95.H1_H1 ;  /* 0x3000005fff747230 */ /* 0x000fe40000004100 */
[----:B------:R-:W-:Y:S02]  /*38e0*/  HADD2.F32 R119, -RZ, R119.H0_H0 ;  /* 0x20000077ff777230 */ /* 0x000fe40000004100 */
[-C--:B------:R-:W-:Y:S01]  /*38f0*/  FMUL.FTZ R121, R115, R118.reuse ;  /* 0x0000007673797220 */ /* 0x080fe20000410000 */
[--C-:B------:R-:W-:Y:S02]  /*3900*/  HADD2.F32 R114, -RZ, R94.reuse.H1_H1 ;  /* 0x3000005eff727230 */ /* 0x100fe40000004100 */
[----:B------:R-:W-:Y:S01]  /*3910*/  FMUL.FTZ R120, R116, R118 ;  /* 0x0000007674787220 */ /* 0x000fe20000410000 */
[----:B------:R-:W-:Y:S02]  /*3920*/  HADD2.F32 R95, -RZ, R94.H0_H0 ;  /* 0x2000005eff5f7230 */ /* 0x000fe40000004100 */
[----:B------:R-:W-:-:S02]  /*3930*/  HADD2.F32 R94, -RZ, R117.H1_H1 ;  /* 0x30000075ff5e7230 */ /* 0x000fc40000004100 */
[-C--:B------:R-:W-:Y:S01]  /*3940*/  FMUL.FTZ R118, R114, R119.reuse ;  /* 0x0000007772767220 */ /* 0x080fe20000410000 */
[----:B------:R-:W-:Y:S02]  /*3950*/  HADD2.F32 R117, -RZ, R117.H0_H0 ;  /* 0x20000075ff757230 */ /* 0x000fe40000004100 */
[----:B------:R-:W-:Y:S01]  /*3960*/  FMUL.FTZ R119, R95, R119 ;  /* 0x000000775f777220 */ /* 0x000fe20000410000 */
[-C--:B------:R-:W-:Y:S01]  /*3970*/  FFMA.FTZ R115, R115, R94.reuse, -R120 ;  /* 0x0000005e73737223 */ /* 0x080fe20000010878 */
[----:B------:R-:W-:Y:S01]  /*3980*/  FFMA.FTZ R116, R116, R94, R121 ;  /* 0x0000005e74747223 */ /* 0x000fe20000010079 */
[-C--:B------:R-:W-:Y:S01]  /*3990*/  FFMA.FTZ R94, R95, R117.reuse, -R118 ;  /* 0x000000755f5e7223 */ /* 0x080fe20000010876 */
[----:B------:R-:W-:Y:S01]  /*39a0*/  FFMA.FTZ R95, R114, R117, R119 ;  /* 0x00000075725f7223 */ /* 0x000fe20000010077 */
[----:B------:R-:W-:Y:S02]  /*39b0*/  F2FP.F16.E4M3.UNPACK_B R117, R7.H1 ;  /* 0x00000007ff75723e */ /* 0x000fe400030006ff */
[----:B------:R-:W-:Y:S01]  /*39c0*/  F2FP.SATFINITE.E4M3.F32.PACK_AB_MERGE_C R114, R123, R124, RZ ;  /* 0x0000007c7b72723e */ /* 0x000fe200048070ff */
[--C-:B------:R-:W-:Y:S01]  /*39d0*/  HADD2.F32 R124, -RZ, R122.reuse.H1_H1 ;  /* 0x3000007aff7c7230 */ /* 0x100fe20000004100 */
[----:B------:R-:W-:Y:S01]  /*39e0*/  F2FP.SATFINITE.E4M3.F32.PACK_AB_MERGE_C R115, R116, R115, RZ ;  /* 0x000000737473723e */ /* 0x000fe200048070ff */
[--C-:B------:R-:W-:Y:S01]  /*39f0*/  HADD2.F32 R118, -RZ, R117.reuse.H0_H0 ;  /* 0x20000075ff767230 */ /* 0x100fe20000004100 */
[----:B------:R-:W-:Y:S01]  /*3a00*/  F2FP.F16.E4M3.UNPACK_B R123, R47.H1 ;  /* 0x0000002fff7b723e */ /* 0x000fe200030006ff */
[----:B------:R-:W-:Y:S01]  /*3a10*/  HADD2.F32 R117, -RZ, R117.H1_H1 ;  /* 0x30000075ff757230 */ /* 0x000fe20000004100 */
[----:B------:R-:W-:Y:S01]  /*3a20*/  F2FP.F16.E4M3.UNPACK_B R116, R6.H1 ;  /* 0x00000006ff74723e */ /* 0x000fe200030006ff */
[----:B------:R-:W-:Y:S01]  /*3a30*/  HADD2.F32 R122, -RZ, R122.H0_H0 ;  /* 0x2000007aff7a7230 */ /* 0x000fe20000004100 */
[-C--:B------:R-:W-:Y:S01]  /*3a40*/  F2FP.F16.E4M3.UNPACK_B R119, R46.reuse ;  /* 0x0000002eff77723e */ /* 0x080fe200020006ff */
[----:B------:R-:W-:Y:S01]  /*3a50*/  HADD2.F32 R125, -RZ, R123.H1_H1 ;  /* 0x3000007bff7d7230 */ /* 0x000fe20000004100 */
[----:B------:R-:W-:Y:S01]  /*3a60*/  F2FP.F16.E4M3.UNPACK_B R120, R46.H1 ;  /* 0x0000002eff78723e */ /* 0x000fe200030006ff */
[--C-:B------:R-:W-:Y:S01]  /*3a70*/  HADD2.F32 R47, -RZ, R116.reuse.H1_H1 ;  /* 0x30000074ff2f7230 */ /* 0x100fe20000004100 */
[----:B------:R-:W-:Y:S01]  /*3a80*/  F2FP.F16.E4M3.UNPACK_B R7, R7 ;  /* 0x00000007ff07723e */ /* 0x000fe200020006ff */
[----:B------:R-:W-:-:S02]  /*3a90*/  HADD2.F32 R116, -RZ, R116.H0_H0 ;  /* 0x20000074ff747230 */ /* 0x000fc40000004100 */
[-C--:B------:R-:W-:Y:S01]  /*3aa0*/  FMUL.FTZ R127, R117, R125.reuse ;  /* 0x0000007d757f7220 */ /* 0x080fe20000410000 */
[----:B------:R-:W-:Y:S01]  /*3ab0*/  FMUL.FTZ R126, R118, R125 ;  /* 0x0000007d767e7220 */ /* 0x000fe20000410000 */
[----:B------:R-:W-:Y:S02]  /*3ac0*/  HADD2.F32 R46, -RZ, R119.H1_H1 ;  /* 0x30000077ff2e7230 */ /* 0x000fe40000004100 */
[CC--:B------:R-:W-:Y:S01]  /*3ad0*/  FMUL.FTZ R125, R47.reuse, R124.reuse ;  /* 0x0000007c2f7d7220 */ /* 0x0c0fe20000410000 */
[C---:B------:R-:W-:Y:S01]  /*3ae0*/  FMUL.FTZ R124, R116.reuse, R124 ;  /* 0x0000007c747c7220 */ /* 0x040fe20000410000 */
[----:B------:R-:W-:Y:S01]  /*3af0*/  F2FP.F16.E4M3.UNPACK_B R6, R6 ;  /* 0x00000006ff06723e */ /* 0x000fe200020006ff */
[----:B------:R-:W-:Y:S02]  /*3b00*/  HADD2.F32 R121, -RZ, R120.H1_H1 ;  /* 0x30000078ff797230 */ /* 0x000fe40000004100 */
[-C--:B------:R-:W-:Y:S01]  /*3b10*/  FFMA.FTZ R125, R116, R46.reuse, -R125 ;  /* 0x0000002e747d7223 */ /* 0x080fe2000001087d */
[----:B------:R-:W-:Y:S01]  /*3b20*/  FFMA.FTZ R124, R47, R46, R124 ;  /* 0x0000002e2f7c7223 */ /* 0x000fe2000001007c */
[--C-:B------:R-:W-:Y:S01]  /*3b30*/  HADD2.F32 R46, -RZ, R7.reuse.H0_H0 ;  /* 0x20000007ff2e7230 */ /* 0x100fe20000004100 */
[----:B------:R-:W-:Y:S01]  /*3b40*/  F2FP.SATFINITE.E4M3.F32.PACK_AB_MERGE_C R5, R5, R4, R114 ;  /* 0x000000040505723e */ /* 0x000fe20004807072 */
[----:B------:R-:W-:-:S02]  /*3b50*/  HADD2.F32 R47, -RZ, R7.H1_H1 ;  /* 0x30000007ff2f7230 */ /* 0x000fc40000004100 */
[-C--:B------:R-:W-:Y:S01]  /*3b60*/  FFMA.FTZ R127, R118, R121.reuse, -R127 ;  /* 0x00000079767f7223 */ /* 0x080fe2000001087f */
[--C-:B------:R-:W-:Y:S02]  /*3b70*/  HADD2.F32 R7, -RZ, R6.reuse.H0_H0 ;  /* 0x20000006ff077230 */ /* 0x100fe40000004100 */
[----:B------:R-:W-:Y:S01]  /*3b80*/  FFMA.FTZ R126, R117, R121, R126 ;  /* 0x00000079757e7223 */ /* 0x000fe2000001007e */
[----:B------:R-:W-:Y:S01]  /*3b90*/  HADD2.F32 R123, -RZ, R123.H0_H0 ;  /* 0x2000007bff7b7230 */ /* 0x000fe20000004100 */
[----:B------:R-:W-:Y:S01]  /*3ba0*/  F2FP.SATFINITE.E4M3.F32.PACK_AB_MERGE_C R124, R124, R125, RZ ;  /* 0x0000007d7c7c723e */ /* 0x000fe200048070ff */
[----:B------:R-:W-:Y:S02]  /*3bb0*/  HADD2.F32 R6, -RZ, R6.H1_H1 ;  /* 0x30000006ff067230 */ /* 0x000fe40000004100 */
[----:B------:R-:W-:Y:S01]  /*3bc0*/  FMUL.FTZ R117, R7, R122 ;  /* 0x0000007a07757220 */ /* 0x000fe20000410000 */
[----:B------:R-:W-:Y:S02]  /*3bd0*/  HADD2.F32 R120, -RZ, R120.H0_H0 ;  /* 0x20000078ff787230 */ /* 0x000fe40000004100 */
[----:B------:R-:W-:Y:S01]  /*3be0*/  FMUL.FTZ R121, R47, R123 ;  /* 0x0000007b2f797220 */ /* 0x000fe20000410000 */
[----:B------:R-:W-:-:S02]  /*3bf0*/  HADD2.F32 R119, -RZ, R119.H0_H0 ;  /* 0x20000077ff777230 */ /* 0x000fc40000004100 */
[----:B------:R-:W-:Y:S01]  /*3c00*/  FMUL.FTZ R118, R46, R123 ;  /* 0x0000007b2e767220 */ /* 0x000fe20000410000 */
[----:B------:R-:W-:Y:S01]  /*3c10*/  FMUL.FTZ R116, R6, R122 ;  /* 0x0000007a06747220 */ /* 0x000fe20000410000 */
[-C--:B------:R-:W-:Y:S01]  /*3c20*/  FFMA.FTZ R121, R46, R120.reuse, -R121 ;  /* 0x000000782e797223 */ /* 0x080fe20000010879 */
[----:B------:R-:W-:Y:S01]  /*3c30*/  F2FP.SATFINITE.E4M3.F32.PACK_AB_MERGE_C R126, R126, R127, RZ ;  /* 0x0000007f7e7e723e */ /* 0x000fe200048070ff */
[----:B------:R-:W-:Y:S01]  /*3c40*/  FFMA.FTZ R118, R47, R120, R118 ;  /* 0x000000782f767223 */ /* 0x000fe20000010076 */
[-C--:B------:R-:W-:Y:S01]  /*3c50*/  FFMA.FTZ R116, R7, R119.reuse, -R116 ;  /* 0x0000007707747223 */ /* 0x080fe20000010874 */
[----:B------:R-:W-:Y:S01]  /*3c60*/  FFMA.FTZ R117, R6, R119, R117 ;  /* 0x0000007706757223 */ /* 0x000fe20000010075 */
[----:B------:R-:W-:Y:S02]  /*3c70*/  F2FP.SATFINITE.E4M3.F32.PACK_AB_MERGE_C R4, R95, R94, R115 ;  /* 0x0000005e5f04723e */ /* 0x000fe40004807073 */
[----:B------:R-:W-:Y:S02]  /*3c80*/  F2FP.SATFINITE.E4M3.F32.PACK_AB_MERGE_C R7, R118, R121, R126 ;  /* 0x000000797607723e */ /* 0x000fe4000480707e */
[----:B------:R-:W-:-:S07]  /*3c90*/  F2FP.SATFINITE.E4M3.F32.PACK_AB_MERGE_C R6, R117, R116, R124 ;  /* 0x000000747506723e */ /* 0x000fce000480707c */
.L_x_1347:
[----:B------:R-:W-:Y:S05]  /*3ca0*/  BSYNC B2 ;  /* 0x0000000000027941 */ /* 0x000fea0003800000 */
.L_x_1346:
[----:B--2---:R1:W-:Y:S02]  /*3cb0*/  STG.E.128 desc[UR42][R8.64], R4 ;  /* 0x0000000408007986 */ /* 0x0043e4000c101d2a */
.L_x_1345:
[----:B------:R-:W-:Y:S05]  /*3cc0*/  BSYNC B1 ;  /* 0x0000000000017941 */ /* 0x000fea0003800000 */
.L_x_1344:
[----:B------:R-:W-:Y:S01]  /*3cd0*/  ISETP.NE.AND P2, PT, R49, RZ, PT ;  /* 0x000000ff3100720c */ /* 0x000fe20003f45270 */
[----:B------:R-:W-:-:S12]  /*3ce0*/  BSSY B1, `(.L_x_1348) ;  /* 0x000006f000017945 */ /* 0x000fd80003800000 */
[----:B------:R-:W-:Y:S05]  /*3cf0*/  @!P2 BRA `(.L_x_1349) ;  /* 0x0000000400b4a947 */ /* 0x000fea0003800000 */
[----:B-1----:R1:W2:Y:S01]  /*3d00*/  LDS.128 R4, [R96+0x16400] ;  /* 0x0164000060047984 */ /* 0x0022a20000000c00 */
[----:B------:R-:W-:Y:S01]  /*3d10*/  ISETP.GE.AND P2, PT, R186, R111, PT ;  /* 0x0000006fba00720c */ /* 0x000fe20003f46270 */
[----:B------:R-:W-:-:S12]  /*3d20*/  BSSY B2, `(.L_x_1350) ;  /* 0x0000069000027945 */ /* 0x000fd80003800000 */
[----:B-1----:R-:W-:Y:S05]  /*3d30*/  @P2 BRA `(.L_x_1351) ;  /* 0x00000004009c2947 */ /* 0x002fea0003800000 */
[----:B------:R-:W-:Y:S02]  /*3d40*/  SHF.R.U32.HI R95, RZ, 0x8, R39 ;  /* 0x00000008ff5f7819 */ /* 0x000fe40000011627 */
[----:B------:R-:W-:Y:S02]  /*3d50*/  SHF.R.U32.HI R44, RZ, 0x8, R45 ;  /* 0x00000008ff2c7819 */ /* 0x000fe4000001162d */
[----:B------:R-:W-:Y:S02]  /*3d60*/  LOP3.LUT R38, R39, 0xff0000ff, RZ, 0xc0, !PT ;  /* 0xff0000ff27267812 */ /* 0x000fe400078ec0ff */
[----:B------:R-:W-:Y:S01]  /*3d70*/  SHF.R.U32.HI R47, RZ, 0x10, R39 ;  /* 0x00000010ff2f7819 */ /* 0x000fe20000011627 */
[----:B------:R-:W-:Y:S01]  /*3d80*/  IMAD.SHL.U32 R39, R95, 0x100, RZ ;  /* 0x000001005f277824 */ /* 0x000fe200078e00ff */
[----:B------:R-:W-:Y:S02]  /*3d90*/  LOP3.LUT R46, R45, 0xff0000ff, RZ, 0xc0, !PT ;  /* 0xff0000ff2d2e7812 */ /* 0x000fe400078ec0ff */
[----:B------:R-:W-:Y:S01]  /*3da0*/  SHF.R.U32.HI R94, RZ, 0x10, R45 ;  /* 0x00000010ff5e7819 */ /* 0x000fe2000001162d */
[----:B------:R-:W-:Y:S01]  /*3db0*/  IMAD.SHL.U32 R45, R44, 0x100, RZ ;  /* 0x000001002c2d7824 */ /* 0x000fe200078e00ff */
[----:B------:R-:W-:Y:S01]  /*3dc0*/  LOP3.LUT R38, R38, 0xff00, R39, 0xf8, !PT ;  /* 0x0000ff0026267812 */ /* 0x000fe200078ef827 */
[----:B------:R-:W-:-:S02]  /*3dd0*/  IMAD.U32 R39, R47, 0x10000, RZ ;  /* 0x000100002f277824 */ /* 0x000fc400078e00ff */
[----:B--2---:R-:W-:Y:S01]  /*3de0*/  IMAD.MOV.U32 R44, RZ, RZ, R4 ;  /* 0x000000ffff2c7224 */ /* 0x004fe200078e0004 */
[----:B------:R-:W-:Y:S01]  /*3df0*/  LOP3.LUT R45, R46, 0xff00, R45, 0xf8, !PT ;  /* 0x0000ff002e2d7812 */ /* 0x000fe200078ef82d */
[----:B------:R-:W-:Y:S01]  /*3e00*/  IMAD.U32 R94, R94, 0x10000, RZ ;  /* 0x000100005e5e7824 */ /* 0x000fe200078e00ff */
        /* <DEDUP_REMOVED lines=29> */
[----:B------:R-:W-:Y:S01]  /*3fe0*/  HADD2.F32 R47, -RZ, R45.H0_H0 ;  /* 0x2000002dff2f7230 */ /* 0x000fe20000004100 */
[----:B------:R-:W-:Y:S01]  /*3ff0*/  F2FP.SATFINITE.E4M3.F32.PACK_AB_MERGE_C R121, R118, R117, RZ ;  /* 0x000000757679723e */ /* 0x000fe200048070ff */
[----:B------:R-:W-:-:S02]  /*4000*/  HADD2.F32 R113, -RZ, R113.H0_H0 ;  /* 0x20000071ff717230 */ /* 0x000fc40000004100 */
[-C--:B------:R-:W-:Y:S01]  /*4010*/  FMUL.FTZ R116, R94, R95.reuse ;  /* 0x0000005f5e747220 */ /* 0x080fe20000410000 */
[--C-:B------:R-:W-:Y:S02]  /*4020*/  HADD2.F32 R46, -RZ, R44.reuse.H1_H1 ;  /* 0x3000002cff2e7230 */ /* 0x100fe40000004100 */
[----:B------:R-:W-:Y:S01]  /*4030*/  FMUL.FTZ R95, R47, R95 ;  /* 0x0000005f2f5f7220 */ /* 0x000fe20000410000 */
[----:B------:R-:W-:Y:S01]  /*4040*/  HADD2.F32 R45, -RZ, R44.H0_H0 ;  /* 0x2000002cff2d7230 */ /* 0x000fe20000004100 */
[----:B------:R-:W-:Y:S01]  /*4050*/  F2FP.SATFINITE.E4M3.F32.PACK_AB_MERGE_C R5, R5, R4, R121 ;  /* 0x000000040505723e */ /* 0x000fe20004807079 */
[--C-:B------:R-:W-:Y:S02]  /*4060*/  HADD2.F32 R44, -RZ, R112.reuse.H1_H1 ;  /* 0x30000070ff2c7230 */ /* 0x100fe40000004100 */
[-C--:B------:R-:W-:Y:S01]  /*4070*/  FMUL.FTZ R114, R46, R113.reuse ;  /* 0x000000712e727220 */ /* 0x080fe20000410000 */
[----:B------:R-:W-:Y:S02]  /*4080*/  HADD2.F32 R112, -RZ, R112.H0_H0 ;  /* 0x20000070ff707230 */ /* 0x000fe40000004100 */
[----:B------:R-:W-:Y:S01]  /*4090*/  FMUL.FTZ R113, R45, R113 ;  /* 0x000000712d717220 */ /* 0x000fe20000410000 */
[----:B------:R-:W-:-:S02]  /*40a0*/  HADD2.F32 R117, -RZ, R115.H1_H1 ;  /* 0x30000073ff757230 */ /* 0x000fc40000004100 */
[-C--:B------:R-:W-:Y:S01]  /*40b0*/  FFMA.FTZ R116, R47, R44.reuse, -R116 ;  /* 0x0000002c2f747223 */ /* 0x080fe20000010874 */
[----:B------:R-:W-:Y:S01]  /*40c0*/  FFMA.FTZ R95, R94, R44, R95 ;  /* 0x0000002c5e5f7223 */ /* 0x000fe2000001005f */
[-C--:B------:R-:W-:Y:S01]  /*40d0*/  FFMA.FTZ R44, R45, R112.reuse, -R114 ;  /* 0x000000702d2c7223 */ /* 0x080fe20000010872 */
[----:B------:R-:W-:Y:S01]  /*40e0*/  F2FP.F16.E4M3.UNPACK_B R47, R7.H1 ;  /* 0x00000007ff2f723e */ /* 0x000fe200030006ff */
[----:B------:R-:W-:Y:S01]  /*40f0*/  FFMA.FTZ R45, R46, R112, R113 ;  /* 0x000000702e2d7223 */ /* 0x000fe20000010071 */
[----:B------:R-:W-:Y:S01]  /*4100*/  F2FP.F16.E4M3.UNPACK_B R46, R6.H1 ;  /* 0x00000006ff2e723e */ /* 0x000fe200030006ff */
[----:B------:R-:W-:Y:S01]  /*4110*/  HADD2.F32 R115, -RZ, R115.H0_H0 ;  /* 0x20000073ff737230 */ /* 0x000fe20000004100 */
[----:B------:R-:W-:Y:S01]  /*4120*/  F2FP.F16.E4M3.UNPACK_B R114, R39 ;  /* 0x00000027ff72723e */ /* 0x000fe200020006ff */
[--C-:B------:R-:W-:Y:S01]  /*4130*/  HADD2.F32 R94, -RZ, R47.reuse.H0_H0 ;  /* 0x2000002fff5e7230 */ /* 0x100fe20000004100 */
[----:B------:R-:W-:Y:S01]  /*4140*/  F2FP.SATFINITE.E4M3.F32.PACK_AB_MERGE_C R120, R95, R116, RZ ;  /* 0x000000745f78723e */ /* 0x000fe200048070ff */
        /* <DEDUP_REMOVED lines=22> */
[----:B------:R-:W-:Y:S02]  /*42b0*/  HADD2.F32 R6, -RZ, R6.H1_H1 ;  /* 0x30000006ff067230 */ /* 0x000fe40000004100 */
[----:B------:R-:W-:Y:S01]  /*42c0*/  FMUL.FTZ R113, R39, R115 ;  /* 0x0000007327717220 */ /* 0x000fe20000410000 */
[----:B------:R-:W-:-:S02]  /*42d0*/  HADD2.F32 R114, -RZ, R114.H0_H0 ;  /* 0x20000072ff727230 */ /* 0x000fc40000004100 */
[----:B------:R-:W-:Y:S01]  /*42e0*/  FMUL.FTZ R94, R38, R115 ;  /* 0x00000073265e7220 */ /* 0x000fe20000410000 */
[----:B------:R-:W-:Y:S01]  /*42f0*/  HADD2.F32 R112, -RZ, R112.H0_H0 ;  /* 0x20000070ff707230 */ /* 0x000fe20000004100 */
[----:B------:R-:W-:Y:S01]  /*4300*/  F2FP.SATFINITE.E4M3.F32.PACK_AB_MERGE_C R116, R116, R117, RZ ;  /* 0x000000757474723e */ /* 0x000fe200048070ff */
        /* <DEDUP_REMOVED lines=10> */
.L_x_1351:
[----:B------:R-:W-:Y:S05]  /*43b0*/  BSYNC B2 ;  /* 0x0000000000027941 */ /* 0x000fea0003800000 */
.L_x_1350:
[----:B--2---:R2:W-:Y:S02]  /*43c0*/  STG.E.128 desc[UR42][R8.64+0x20], R4 ;  /* 0x0000200408007986 */ /* 0x0045e4000c101d2a */
.L_x_1349:
[----:B------:R-:W-:Y:S05]  /*43d0*/  BSYNC B1 ;  /* 0x0000000000017941 */ /* 0x000fea0003800000 */
.L_x_1348:
[----:B------:R-:W-:Y:S01]  /*43e0*/  ISETP.NE.AND P2, PT, R21, RZ, PT ;  /* 0x000000ff1500720c */ /* 0x000fe20003f45270 */
[----:B------:R-:W-:-:S12]  /*43f0*/  BSSY B1, `(.L_x_1352) ;  /* 0x000006f000017945 */ /* 0x000fd80003800000 */
[----:B------:R-:W-:Y:S05]  /*4400*/  @!P2 BRA `(.L_x_1353) ;  /* 0x0000000400b4a947 */ /* 0x000fea0003800000 */
[----:B-12---:R1:W2:Y:S01]  /*4410*/  LDS.128 R4, [R97+0x18400] ;  /* 0x0184000061047984 */ /* 0x0062a20000000c00 */
[----:B------:R-:W-:Y:S01]  /*4420*/  ISETP.GE.AND P2, PT, R185, R111, PT ;  /* 0x0000006fb900720c */ /* 0x000fe20003f46270 */
[----:B------:R-:W-:-:S12]  /*4430*/  BSSY B2, `(.L_x_1354) ;  /* 0x0000069000027945 */ /* 0x000fd80003800000 */
[----:B-1----:R-:W-:Y:S05]  /*4440*/  @P2 BRA `(.L_x_1355) ;  /* 0x00000004009c2947 */ /* 0x002fea0003800000 */
[----:B------:R-:W-:Y:S02]  /*4450*/  SHF.R.U32.HI R34, RZ, 0x8, R35 ;  /* 0x00000008ff227819 */ /* 0x000fe40000011623 */
[--C-:B------:R-:W-:Y:S02]  /*4460*/  SHF.R.U32.HI R36, RZ, 0x8, R37.reuse ;  /* 0x00000008ff247819 */ /* 0x100fe40000011625 */
[----:B------:R-:W-:Y:S01]  /*4470*/  SHF.R.U32.HI R38, RZ, 0x10, R37 ;  /* 0x00000010ff267819 */ /* 0x000fe20000011625 */
[----:B------:R-:W-:Y:S01]  /*4480*/  IMAD.SHL.U32 R34, R34, 0x100, RZ ;  /* 0x0000010022227824 */ /* 0x000fe200078e00ff */
[----:B------:R-:W-:Y:S01]  /*4490*/  SHF.R.U32.HI R44, RZ, 0x10, R35 ;  /* 0x00000010ff2c7819 */ /* 0x000fe20000011623 */
[----:B------:R-:W-:Y:S01]  /*44a0*/  IMAD.SHL.U32 R36, R36, 0x100, RZ ;  /* 0x0000010024247824 */ /* 0x000fe200078e00ff */
[----:B------:R-:W-:Y:S01]  /*44b0*/  LOP3.LUT R39, R35, 0xff0000ff, RZ, 0xc0, !PT ;  /* 0xff0000ff23277812 */ /* 0x000fe200078ec0ff */
[----:B--2---:R-:W-:Y:S01]  /*44c0*/  IMAD.MOV.U32 R35, RZ, RZ, R4 ;  /* 0x000000ffff237224 */ /* 0x004fe200078e0004 */
[----:B------:R-:W-:-:S02]  /*44d0*/  LOP3.LUT R37, R37, 0xff0000ff, RZ, 0xc0, !PT ;  /* 0xff0000ff25257812 */ /* 0x000fc400078ec0ff */
[----:B------:R-:W-:Y:S01]  /*44e0*/  LOP3.LUT R39, R39, 0xff00, R34, 0xf8, !PT ;  /* 0x0000ff0027277812 */ /* 0x000fe200078ef822 */
[----:B------:R-:W-:Y:S01]  /*44f0*/  IMAD.U32 R34, R44, 0x10000, RZ ;  /* 0x000100002c227824 */ /* 0x000fe200078e00ff */
[----:B------:R-:W-:Y:S01]  /*4500*/  LOP3.LUT R45, R37, 0xff00, R36, 0xf8, !PT ;  /* 0x0000ff00252d7812 */ /* 0x000fe200078ef824 */
[----:B------:R-:W-:Y:S01]  /*4510*/  IMAD.U32 R36, R38, 0x10000, RZ ;  /* 0x0001000026247824 */ /* 0x000fe200078e00ff */
[----:B------:R-:W-:Y:S02]  /*4520*/  F2FP.F16.E4M3.UNPACK_B R4, R5 ;  /* 0x00000005ff04723e */ /* 0x000fe400020006ff */
[----:B------:R-:W-:Y:S02]  /*4530*/  F2FP.F16.E4M3.UNPACK_B R37, R107.H1 ;  /* 0x0000006bff25723e */ /* 0x000fe400030006ff */
[----:B------:R-:W-:Y:S02]  /*4540*/  LOP3.LUT R34, R39, 0xff0000, R34, 0xf8, !PT ;  /* 0x00ff000027227812 */ /* 0x000fe400078ef822 */
[----:B------:R-:W-:Y:S01]  /*4550*/  LOP3.LUT R46, R45, 0xff0000, R36, 0xf8, !PT ;  /* 0x00ff00002d2e7812 */ /* 0x000fe200078ef824 */
[--C-:B------:R-:W-:Y:S01]  /*4560*/  HADD2.F32 R36, -RZ, R4.reuse.H1_H1 ;  /* 0x30000004ff247230 */ /* 0x100fe20000004100 */
[----:B------:R-:W-:Y:S01]  /*4570*/  F2FP.F16.E4M3.UNPACK_B R39, R106.H1 ;  /* 0x0000006aff27723e */ /* 0x000fe200030006ff */
[--C-:B------:R-:W-:Y:S01]  /*4580*/  HADD2.F32 R47, -RZ, R37.reuse.H0_H0 ;  /* 0x20000025ff2f7230 */ /* 0x100fe20000004100 */
[----:B------:R-:W-:Y:S01]  /*4590*/  F2FP.F16.E4M3.UNPACK_B R5, R5.H1 ;  /* 0x00000005ff05723e */ /* 0x000fe200030006ff */
[----:B------:R-:W-:Y:S01]  /*45a0*/  HADD2.F32 R4, -RZ, R4.H0_H0 ;  /* 0x20000004ff047230 */ /* 0x000fe20000004100 */
[----:B------:R-:W-:Y:S01]  /*45b0*/  F2FP.F16.E4M3.UNPACK_B R107, R107 ;  /* 0x0000006bff6b723e */ /* 0x000fe200020006ff */
[----:B------:R-:W-:-:S02]  /*45c0*/  HADD2.F32 R44, -RZ, R37.H1_H1 ;  /* 0x30000025ff2c7230 */ /* 0x000fc40000004100 */
[-C--:B------:R-:W-:Y:S01]  /*45d0*/  FMUL.FTZ R95, R36, R47.reuse ;  /* 0x0000002f245f7220 */ /* 0x080fe20000410000 */
[----:B------:R-:W-:Y:S01]  /*45e0*/  HADD2.F32 R45, -RZ, R39.H0_H0 ;  /* 0x20000027ff2d7230 */ /* 0x000fe20000004100 */
[----:B------:R-:W-:Y:S01]  /*45f0*/  F2FP.F16.E4M3.UNPACK_B R106, R106 ;  /* 0x0000006aff6a723e */ /* 0x000fe200020006ff */
[--C-:B------:R-:W-:Y:S02]  /*4600*/  HADD2.F32 R38, -RZ, R5.reuse.H1_H1 ;  /* 0x30000005ff267230 */ /* 0x100fe40000004100 */
        /* <DEDUP_REMOVED lines=25> */
[CC--:B------:R-:W-:Y:S01]  /*47a0*/  FMUL.FTZ R44, R36.reuse, R107.reuse ;  /* 0x0000006b242c7220 */ /* 0x0c0fe20000410000 */
[----:B------:R-:W-:Y:S01]  /*47b0*/  FMUL.FTZ R45, R35, R107 ;  /* 0x0000006b232d7220 */ /* 0x000fe20000410000 */
[----:B------:R-:W-:Y:S02]  /*47c0*/  F2FP.F16.E4M3.UNPACK_B R39, R34 ;  /* 0x00000022ff27723e */ /* 0x000fe400020006ff */
[----:B------:R-:W-:Y:S01]  /*47d0*/  F2FP.SATFINITE.E4M3.F32.PACK_AB_MERGE_C R114, R47, R94, RZ ;  /* 0x0000005e2f72723e */ /* 0x000fe200048070ff */
[-C--:B------:R-:W-:Y:S01]  /*47e0*/  FFMA.FTZ R107, R36, R106.reuse, -R45 ;  /* 0x0000006a246b7223 */ /* 0x080fe2000001082d */
[----:B------:R-:W-:Y:S01]  /*47f0*/  F2FP.F16.E4M3.UNPACK_B R36, R7.H1 ;  /* 0x00000007ff24723e */ /* 0x000fe200030006ff */
[----:B------:R-:W-:Y:S01]  /*4800*/  FFMA.FTZ R106, R35, R106, R44 ;  /* 0x0000006a236a7223 */ /* 0x000fe2000001002c */
[----:B------:R-:W-:-:S02]  /*4810*/  F2FP.F16.E4M3.UNPACK_B R47, R46.H1 ;  /* 0x0000002eff2f723e */ /* 0x000fc400030006ff */
[----:B------:R-:W-:Y:S01]  /*4820*/  F2FP.F16.E4M3.UNPACK_B R44, R34.H1 ;  /* 0x00000022ff2c723e */ /* 0x000fe200030006ff */
[--C-:B------:R-:W-:Y:S01]  /*4830*/  HADD2.F32 R38, -RZ, R36.reuse.H1_H1 ;  /* 0x30000024ff267230 */ /* 0x100fe20000004100 */
[----:B------:R-:W-:Y:S01]  /*4840*/  F2FP.F16.E4M3.UNPACK_B R35, R6.H1 ;  /* 0x00000006ff23723e */ /* 0x000fe200030006ff */
[----:B------:R-:W-:Y:S01]  /*4850*/  HADD2.F32 R95, -RZ, R47.H1_H1 ;  /* 0x3000002fff5f7230 */ /* 0x000fe20000004100 */
        /* <DEDUP_REMOVED lines=9> */
[----:B------:R-:W-:Y:S01]  /*48f0*/  HADD2.F32 R35, -RZ, R35.H0_H0 ;  /* 0x20000023ff237230 */ /* 0x000fe20000004100 */
[----:B------:R-:W-:Y:S01]  /*4900*/  F2FP.F16.E4M3.UNPACK_B R6, R6 ;  /* 0x00000006ff06723e */ /* 0x000fe200020006ff */
[----:B------:R-:W-:Y:S02]  /*4910*/  HADD2.F32 R34, -RZ, R39.H1_H1 ;  /* 0x30000027ff227230 */ /* 0x000fe40000004100 */
[-C--:B------:R-:W-:Y:S01]  /*4920*/  FMUL.FTZ R112, R36, R94.reuse ;  /* 0x0000005e24707220 */ /* 0x080fe20000410000 */
[----:B------:R-:W-:Y:S02]  /*4930*/  HADD2.F32 R47, -RZ, R47.H0_H0 ;  /* 0x2000002fff2f7230 */ /* 0x000fe40000004100 */
[C---:B------:R-:W-:Y:S01]  /*4940*/  FMUL.FTZ R37, R35.reuse, R94 ;  /* 0x0000005e23257220 */ /* 0x040fe20000410000 */
[----:B------:R-:W-:Y:S01]  /*4950*/  FFMA.FTZ R94, R38, R45, R95 ;  /* 0x0000002d265e7223 */ /* 0x000fe2000001005f */
[----:B------:R-:W-:Y:S01]  /*4960*/  FFMA.FTZ R112, R35, R34, -R112 ;  /* 0x0000002223707223 */ /* 0x000fe20000010870 */
[----:B------:R-:W-:-:S02]  /*4970*/  HADD2.F32 R35, -RZ, R7.H1_H1 ;  /* 0x30000007ff237230 */ /* 0x000fc40000004100 */
[----:B------:R-:W-:Y:S01]  /*4980*/  FFMA.FTZ R45, R36, R34, R37 ;  /* 0x00000022242d7223 */ /* 0x000fe20000010025 */
[----:B------:R-:W-:Y:S01]  /*4990*/  HADD2.F32 R34, -RZ, R7.H0_H0 ;  /* 0x20000007ff227230 */ /* 0x000fe20000004100 */
[----:B------:R-:W-:Y:S01]  /*49a0*/  F2FP.SATFINITE.E4M3.F32.PACK_AB_MERGE_C R94, R94, R113, RZ ;  /* 0x000000715e5e723e */ /* 0x000fe200048070ff */
[--C-:B------:R-:W-:Y:S02]  /*49b0*/  HADD2.F32 R7, -RZ, R6.reuse.H0_H0 ;  /* 0x20000006ff077230 */ /* 0x100fe40000004100 */
[-C--:B------:R-:W-:Y:S01]  /*49c0*/  FMUL.FTZ R95, R35, R47.reuse ;  /* 0x0000002f235f7220 */ /* 0x080fe20000410000 */
[----:B------:R-:W-:Y:S02]  /*49d0*/  HADD2.F32 R6, -RZ, R6.H1_H1 ;  /* 0x30000006ff067230 */ /* 0x000fe40000004100 */
[----:B------:R-:W-:Y:S01]  /*49e0*/  FMUL.FTZ R38, R34, R47 ;  /* 0x0000002f22267220 */ /* 0x000fe20000410000 */
[----:B------:R-:W-:Y:S01]  /*49f0*/  HADD2.F32 R46, -RZ, R46.H0_H0 ;  /* 0x2000002eff2e7230 */ /* 0x000fe20000004100 */
[----:B------:R-:W-:Y:S01]  /*4a00*/  F2FP.SATFINITE.E4M3.F32.PACK_AB_MERGE_C R45, R45, R112, RZ ;  /* 0x000000702d2d723e */ /* 0x000fe200048070ff */
[----:B------:R-:W-:Y:S01]  /*4a10*/  HADD2.F32 R44, -RZ, R44.H0_H0 ;  /* 0x2000002cff2c7230 */ /* 0x000fe20000004100 */
[----:B------:R-:W-:Y:S01]  /*4a20*/  F2FP.SATFINITE.E4M3.F32.PACK_AB_MERGE_C R4, R106, R107, R114 ;  /* 0x0000006b6a04723e */ /* 0x000fe20004807072 */
        /* <DEDUP_REMOVED lines=9> */
.L_x_1355:
[----:B------:R-:W-:Y:S05]  /*4ac0*/  BSYNC B2 ;  /* 0x0000000000027941 */ /* 0x000fea0003800000 */
.L_x_1354:
[----:B--2---:R3:W-:Y:S02]  /*4ad0*/  STG.E.128 desc[UR42][R8.64+0x40], R4 ;  /* 0x0000400408007986 */ /* 0x0047e4000c101d2a */
.L_x_1353:
[----:B------:R-:W-:Y:S05]  /*4ae0*/  BSYNC B1 ;  /* 0x0000000000017941 */ /* 0x000fea0003800000 */
.L_x_1352:
[----:B------:R-:W-:Y:S01]  /*4af0*/  ISETP.NE.AND P2, PT, R20, RZ, PT ;  /* 0x000000ff1400720c */ /* 0x000fe20003f45270 */
[----:B------:R-:W-:-:S12]  /*4b00*/  BSSY B1, `(.L_x_1356) ;  /* 0x000006f000017945 */ /* 0x000fd80003800000 */
[----:B------:R-:W-:Y:S05]  /*4b10*/  @!P2 BRA `(.L_x_1357) ;  /* 0x0000000400b4a947 */ /* 0x000fea0003800000 */
[----:B-123--:R1:W2:Y:S01]  /*4b20*/  LDS.128 R4, [R96+0x18400] ;  /* 0x0184000060047984 */ /* 0x00e2a20000000c00 */
        /* <DEDUP_REMOVED lines=12> */
[----:B--2---:R-:W-:Y:S01]  /*4bf0*/  IMAD.MOV.U32 R30, RZ, RZ, R4 ;  /* 0x000000ffff1e7224 */ /* 0x004fe200078e0004 */
[----:B------:R-:W-:Y:S01]  /*4c00*/  F2FP.F16.E4M3.UNPACK_B R4, R5 ;  /* 0x00000005ff04723e */ /* 0x000fe200020006ff */
[----:B------:R-:W-:Y:S01]  /*4c10*/  IMAD.U32 R32, R36, 0x10000, RZ ;  /* 0x0001000024207824 */ /* 0x000fe200078e00ff */
[----:B------:R-:W-:Y:S01]  /*4c20*/  LOP3.LUT R34, R34, 0xff00, R33, 0xf8, !PT ;  /* 0x0000ff0022227812 */ /* 0x000fe200078ef821 */
[----:B------:R-:W-:Y:S01]  /*4c30*/  IMAD.U32 R35, R35, 0x10000, RZ ;  /* 0x0001000023237824 */ /* 0x000fe200078e00ff */
[----:B------:R-:W-:-:S02]  /*4c40*/  F2FP.F16.E4M3.UNPACK_B R33, R105.H1 ;  /* 0x00000069ff21723e */ /* 0x000fc400030006ff */
[----:B------:R-:W-:Y:S01]  /*4c50*/  LOP3.LUT R36, R31, 0xff0000, R32, 0xf8, !PT ;  /* 0x00ff00001f247812 */ /* 0x000fe200078ef820 */
[--C-:B------:R-:W-:Y:S01]  /*4c60*/  HADD2.F32 R31, -RZ, R4.reuse.H1_H1 ;  /* 0x30000004ff1f7230 */ /* 0x100fe20000004100 */
[----:B------:R-:W-:Y:S01]  /*4c70*/  LOP3.LUT R39, R34, 0xff0000, R35, 0xf8, !PT ;  /* 0x00ff000022277812 */ /* 0x000fe200078ef823 */
[--C-:B------:R-:W-:Y:S01]  /*4c80*/  HADD2.F32 R37, -RZ, R33.reuse.H0_H0 ;  /* 0x20000021ff257230 */ /* 0x100fe20000004100 */
[----:B------:R-:W-:Y:S01]  /*4c90*/  F2FP.F16.E4M3.UNPACK_B R34, R104.H1 ;  /* 0x00000068ff22723e */ /* 0x000fe200030006ff */
[----:B------:R-:W-:Y:S01]  /*4ca0*/  HADD2.F32 R4, -RZ, R4.H0_H0 ;  /* 0x20000004ff047230 */ /* 0x000fe20000004100 */
[----:B------:R-:W-:Y:S01]  /*4cb0*/  F2FP.F16.E4M3.UNPACK_B R5, R5.H1 ;  /* 0x00000005ff05723e */ /* 0x000fe200030006ff */
[----:B------:R-:W-:Y:S02]  /*4cc0*/  HADD2.F32 R38, -RZ, R33.H1_H1 ;  /* 0x30000021ff267230 */ /* 0x000fe40000004100 */
[----:B------:R-:W-:Y:S01]  /*4cd0*/  FMUL.FTZ R45, R31, R37 ;  /* 0x000000251f2d7220 */ /* 0x000fe20000410000 */
[----:B------:R-:W-:-:S02]  /*4ce0*/  HADD2.F32 R35, -RZ, R34.H0_H0 ;  /* 0x20000022ff237230 */ /* 0x000fc40000004100 */
        /* <DEDUP_REMOVED lines=78> */
.L_x_1359:
[----:B------:R-:W-:Y:S05]  /*51d0*/  BSYNC B2 ;  /* 0x0000000000027941 */ /* 0x000fea0003800000 */
.L_x_1358:
[----:B--2---:R4:W-:Y:S02]  /*51e0*/  STG.E.128 desc[UR42][R8.64+0x60], R4 ;  /* 0x0000600408007986 */ /* 0x0049e4000c101d2a */
.L_x_1357:
[----:B------:R-:W-:Y:S05]  /*51f0*/  BSYNC B1 ;  /* 0x0000000000017941 */ /* 0x000fea0003800000 */
.L_x_1356:
[----:B------:R-:W-:Y:S01]  /*5200*/  ISETP.NE.AND P2, PT, R3, RZ, PT ;  /* 0x000000ff0300720c */ /* 0x000fe20003f45270 */
[----:B------:R-:W-:-:S12]  /*5210*/  BSSY B1, `(.L_x_1360) ;  /* 0x000006f000017945 */ /* 0x000fd80003800000 */
[----:B------:R-:W-:Y:S05]  /*5220*/  @!P2 BRA `(.L_x_1361) ;  /* 0x0000000400b4a947 */ /* 0x000fea0003800000 */
[----:B-1234-:R1:W2:Y:S01]  /*5230*/  LDS.128 R4, [R97+0x1a400] ;  /* 0x01a4000061047984 */ /* 0x01e2a20000000c00 */
[----:B------:R-:W-:Y:S01]  /*5240*/  ISETP.GE.AND P2, PT, R187, R111, PT ;  /* 0x0000006fbb00720c */ /* 0x000fe20003f46270 */
[----:B------:R-:W-:-:S12]  /*5250*/  BSSY B2, `(.L_x_1362) ;  /* 0x0000069000027945 */ /* 0x000fd80003800000 */
[----:B-1----:R-:W-:Y:S05]  /*5260*/  @P2 BRA `(.L_x_1363) ;  /* 0x00000004009c2947 */ /* 0x002fea0003800000 */
[----:B------:R-:W-:Y:S02]  /*5270*/  SHF.R.U32.HI R31, RZ, 0x8, R15 ;  /* 0x00000008ff1f7819 */ /* 0x000fe4000001160f */
[----:B------:R-:W-:Y:S02]  /*5280*/  SHF.R.U32.HI R14, RZ, 0x8, R29 ;  /* 0x00000008ff0e7819 */ /* 0x000fe4000001161d */
[----:B------:R-:W-:Y:S02]  /*5290*/  SHF.R.U32.HI R33, RZ, 0x10, R15 ;  /* 0x00000010ff217819 */ /* 0x000fe4000001160f */
[----:B------:R-:W-:Y:S01]  /*52a0*/  LOP3.LUT R28, R15, 0xff0000ff, RZ, 0xc0, !PT ;  /* 0xff0000ff0f1c7812 */ /* 0x000fe200078ec0ff */
[----:B------:R-:W-:Y:S01]  /*52b0*/  IMAD.SHL.U32 R15, R31, 0x100, RZ ;  /* 0x000001001f0f7824 */ /* 0x000fe200078e00ff */
[----:B------:R-:W-:Y:S02]  /*52c0*/  SHF.R.U32.HI R32, RZ, 0x10, R29 ;  /* 0x00000010ff207819 */ /* 0x000fe4000001161d */
[----:B------:R-:W-:Y:S01]  /*52d0*/  LOP3.LUT R30, R29, 0xff0000ff, RZ, 0xc0, !PT ;  /* 0xff0000ff1d1e7812 */ /* 0x000fe200078ec0ff */
        /* <DEDUP_REMOVED lines=27> */
[----:B------:R-:W-:Y:S01]  /*5490*/  F2FP.F16.E4M3.UNPACK_B R14, R14 ;  /* 0x0000000eff0e723e */ /* 0x000fe200020006ff */
[----:B------:R-:W-:Y:S01]  /*54a0*/  FFMA.FTZ R4, R4, R31, -R37 ;  /* 0x0000001f04047223 */ /* 0x000fe20000010825 */
[-C--:B------:R-:W-:Y:S01]  /*54b0*/  FFMA.FTZ R38, R28, R30.reuse, -R33 ;  /* 0x0000001e1c267223 */ /* 0x080fe20000010821 */
[----:B------:R-:W-:Y:S01]  /*54c0*/  FFMA.FTZ R39, R29, R30, R34 ;  /* 0x0000001e1d277223 */ /* 0x000fe20000010022 */
[----:B------:R-:W-:Y:S01]  /*54d0*/  F2FP.F16.E4M3.UNPACK_B R42, R42 ;  /* 0x0000002aff2a723e */ /* 0x000fe200020006ff */
[----:B------:R-:W-:-:S02]  /*54e0*/  HADD2.F32 R31, -RZ, R43.H1_H1 ;  /* 0x3000002bff1f7230 */ /* 0x000fc40000004100 */
[--C-:B------:R-:W-:Y:S01]  /*54f0*/  HADD2.F32 R28, -RZ, R15.reuse.H0_H0 ;  /* 0x2000000fff1c7230 */ /* 0x100fe20000004100 */
[----:B------:R-:W-:Y:S01]  /*5500*/  F2FP.SATFINITE.E4M3.F32.PACK_AB_MERGE_C R44, R39, R38, RZ ;  /* 0x00000026272c723e */ /* 0x000fe200048070ff */
[----:B------:R-:W-:Y:S02]  /*5510*/  HADD2.F32 R29, -RZ, R15.H1_H1 ;  /* 0x3000000fff1d7230 */ /* 0x000fe40000004100 */
[--C-:B------:R-:W-:Y:S02]  /*5520*/  HADD2.F32 R15, -RZ, R14.reuse.H0_H0 ;  /* 0x2000000eff0f7230 */ /* 0x100fe40000004100 */
[-C--:B------:R-:W-:Y:S01]  /*5530*/  FMUL.FTZ R36, R28, R31.reuse ;  /* 0x0000001f1c247220 */ /* 0x080fe20000410000 */
[----:B------:R-:W-:Y:S02]  /*5540*/  HADD2.F32 R43, -RZ, R43.H0_H0 ;  /* 0x2000002bff2b7230 */ /* 0x000fe40000004100 */
[----:B------:R-:W-:Y:S01]  /*5550*/  FMUL.FTZ R33, R29, R31 ;  /* 0x0000001f1d217220 */ /* 0x000fe20000410000 */
[----:B------:R-:W-:Y:S01]  /*5560*/  HADD2.F32 R14, -RZ, R14.H1_H1 ;  /* 0x3000000eff0e7230 */ /* 0x000fe20000004100 */
[----:B------:R-:W-:Y:S01]  /*5570*/  F2FP.SATFINITE.E4M3.F32.PACK_AB_MERGE_C R5, R5, R4, R44 ;  /* 0x000000040505723e */ /* 0x000fe2000480702c */
[----:B------:R-:W-:-:S02]  /*5580*/  HADD2.F32 R30, -RZ, R42.H1_H1 ;  /* 0x3000002aff1e7230 */ /* 0x000fc40000004100 */
[----:B------:R-:W-:Y:S02]  /*5590*/  HADD2.F32 R42, -RZ, R42.H0_H0 ;  /* 0x2000002aff2a7230 */ /* 0x000fe40000004100 */
[-C--:B------:R-:W-:Y:S01]  /*55a0*/  FMUL.FTZ R34, R14, R43.reuse ;  /* 0x0000002b0e227220 */ /* 0x080fe20000410000 */
[----:B------:R-:W-:Y:S01]  /*55b0*/  FMUL.FTZ R43, R15, R43 ;  /* 0x0000002b0f2b7220 */ /* 0x000fe20000410000 */
[-C--:B------:R-:W-:Y:S01]  /*55c0*/  FFMA.FTZ R33, R28, R30.reuse, -R33 ;  /* 0x0000001e1c217223 */ /* 0x080fe20000010821 */
[----:B------:R-:W-:Y:S01]  /*55d0*/  FFMA.FTZ R36, R29, R30, R36 ;  /* 0x0000001e1d247223 */ /* 0x000fe20000010024 */
[-C--:B------:R-:W-:Y:S01]  /*55e0*/  FFMA.FTZ R37, R15, R42.reuse, -R34 ;  /* 0x0000002a0f257223 */ /* 0x080fe20000010822 */
[----:B------:R-:W-:Y:S01]  /*55f0*/  FFMA.FTZ R42, R14, R42, R43 ;  /* 0x0000002a0e2a7223 */ /* 0x000fe2000001002b */
[----:B------:R-:W-:Y:S02]  /*5600*/  F2FP.F16.E4M3.UNPACK_B R15, R7.H1 ;  /* 0x00000007ff0f723e */ /* 0x000fe400030006ff */
[----:B------:R-:W-:-:S02]  /*5610*/  F2FP.SATFINITE.E4M3.F32.PACK_AB_MERGE_C R43, R36, R33, RZ ;  /* 0x00000021242b723e */ /* 0x000fc400048070ff */
[-C--:B------:R-:W-:Y:S01]  /*5620*/  F2FP.F16.E4M3.UNPACK_B R33, R35.reuse.H1 ;  /* 0x00000023ff21723e */ /* 0x080fe200030006ff */
[--C-:B------:R-:W-:Y:S01]  /*5630*/  HADD2.F32 R29, -RZ, R15.reuse.H1_H1 ;  /* 0x3000000fff1d7230 */ /* 0x100fe20000004100 */
[----:B------:R-:W-:Y:S01]  /*5640*/  F2FP.F16.E4M3.UNPACK_B R30, R32.H1 ;  /* 0x00000020ff1e723e */ /* 0x000fe200030006ff */
[----:B------:R-:W-:Y:S01]  /*5650*/  HADD2.F32 R28, -RZ, R15.H0_H0 ;  /* 0x2000000fff1c7230 */ /* 0x000fe20000004100 */
[----:B------:R-:W-:Y:S01]  /*5660*/  F2FP.F16.E4M3.UNPACK_B R14, R6.H1 ;  /* 0x00000006ff0e723e */ /* 0x000fe200030006ff */
[----:B------:R-:W-:Y:S01]  /*5670*/  HADD2.F32 R36, -RZ, R33.H1_H1 ;  /* 0x30000021ff247230 */ /* 0x000fe20000004100 */
        /* <DEDUP_REMOVED lines=21> */
[--C-:B------:R-:W-:Y:S01]  /*57d0*/  HADD2.F32 R7, -RZ, R6.reuse.H0_H0 ;  /* 0x20000006ff077230 */ /* 0x100fe20000004100 */
[----:B------:R-:W-:Y:S01]  /*57e0*/  F2FP.SATFINITE.E4M3.F32.PACK_AB_MERGE_C R34, R34, R39, RZ ;  /* 0x000000272222723e */ /* 0x000fe200048070ff */
[----:B------:R-:W-:Y:S01]  /*57f0*/  HADD2.F32 R6, -RZ, R6.H1_H1 ;  /* 0x30000006ff067230 */ /* 0x000fe20000004100 */
[----:B------:R-:W-:Y:S01]  /*5800*/  F2FP.SATFINITE.E4M3.F32.PACK_AB_MERGE_C R31, R31, R38, RZ ;  /* 0x000000261f1f723e */ /* 0x000fe200048070ff */
[----:B------:R-:W-:-:S02]  /*5810*/  HADD2.F32 R33, -RZ, R33.H0_H0 ;  /* 0x20000021ff217230 */ /* 0x000fc40000004100 */
[----:B------:R-:W-:Y:S02]  /*5820*/  HADD2.F32 R30, -RZ, R30.H0_H0 ;  /* 0x2000001eff1e7230 */ /* 0x000fe40000004100 */
[----:B------:R-:W-:Y:S01]  /*5830*/  FMUL.FTZ R28, R6, R35 ;  /* 0x00000023061c7220 */ /* 0x000fe20000410000 */
[----:B------:R-:W-:Y:S02]  /*5840*/  HADD2.F32 R32, -RZ, R32.H0_H0 ;  /* 0x20000020ff207230 */ /* 0x000fe40000004100 */
[-C--:B------:R-:W-:Y:S01]  /*5850*/  FMUL.FTZ R29, R15, R33.reuse ;  /* 0x000000210f1d7220 */ /* 0x080fe20000410000 */
[C---:B------:R-:W-:Y:S01]  /*5860*/  FMUL.FTZ R36, R14.reuse, R33 ;  /* 0x000000210e247220 */ /* 0x040fe20000410000 */
[----:B------:R-:W-:Y:S02]  /*5870*/  FMUL.FTZ R35, R7, R35 ;  /* 0x0000002307237220 */ /* 0x000fe40000410000 */
[-C--:B------:R-:W-:Y:S01]  /*5880*/  FFMA.FTZ R29, R14, R30.reuse, -R29 ;  /* 0x0000001e0e1d7223 */ /* 0x080fe2000001081d */
[----:B------:R-:W-:Y:S01]  /*5890*/  FFMA.FTZ R36, R15, R30, R36 ;  /* 0x0000001e0f247223 */ /* 0x000fe20000010024 */
[-C--:B------:R-:W-:Y:S01]  /*58a0*/  FFMA.FTZ R28, R7, R32.reuse, -R28 ;  /* 0x00000020071c7223 */ /* 0x080fe2000001081c */
[----:B------:R-:W-:-:S03]  /*58b0*/  FFMA.FTZ R35, R6, R32, R35 ;  /* 0x0000002006237223 */ /* 0x000fc60000010023 */
[----:B------:R-:W-:Y:S02]  /*58c0*/  F2FP.SATFINITE.E4M3.F32.PACK_AB_MERGE_C R7, R36, R29, R31 ;  /* 0x0000001d2407723e */ /* 0x000fe4000480701f */
[----:B------:R-:W-:-:S07]  /*58d0*/  F2FP.SATFINITE.E4M3.F32.PACK_AB_MERGE_C R6, R35, R28, R34 ;  /* 0x0000001c2306723e */ /* 0x000fce0004807022 */
.L_x_1363:
[----:B------:R-:W-:Y:S05]  /*58e0*/  BSYNC B2 ;  /* 0x0000000000027941 */ /* 0x000fea0003800000 */
.L_x_1362:
[----:B--2---:R1:W-:Y:S02]  /*58f0*/  STG.E.128 desc[UR42][R8.64+0x80], R4 ;  /* 0x0000800408007986 */ /* 0x0043e4000c101d2a */
.L_x_1361:
[----:B------:R-:W-:Y:S05]  /*5900*/  BSYNC B1 ;  /* 0x0000000000017941 */ /* 0x000fea0003800000 */
.L_x_1360:
[----:B------:R-:W-:-:S13]  /*5910*/  ISETP.NE.AND P2, PT, R0, RZ, PT ;  /* 0x000000ff0000720c */ /* 0x000fda0003f45270 */
[----:B------:R-:W-:Y:S05]  /*5920*/  @!P2 BRA `(.L_x_1343) ;  /* 0x0000003800e4a947 */ /* 0x000fea0003800000 */
[----:B-1234-:R1:W2:Y:S01]  /*5930*/  LDS.128 R4, [R96+0x1a400] ;  /* 0x01a4000060047984 */ /* 0x01e2a20000000c00 */
        /* <DEDUP_REMOVED lines=18> */
[----:B------:R-:W-:Y:S02]  /*5a60*/  F2FP.F16.E4M3.UNPACK_B R5, R5.H1 ;  /* 0x00000005ff05723e */ /* 0x000fe400030006ff */
[----:B------:R-:W-:Y:S01]  /*5a70*/  LOP3.LUT R30, R13, 0xff0000, R28, 0xf8, !PT ;  /* 0x00ff00000d1e7812 */ /* 0x000fe200078ef81c */
[----:B------:R-:W-:Y:S01]  /*5a80*/  HADD2.F32 R28, -RZ, R14.H0_H0 ;  /* 0x2000000eff1c7230 */ /* 0x000fe20000004100 */
[----:B------:R-:W-:Y:S01]  /*5a90*/  LOP3.LUT R15, R11, 0xff0000, R12, 0xf8, !PT ;  /* 0x00ff00000b0f7812 */ /* 0x000fe200078ef80c */
[----:B------:R-:W-:Y:S01]  /*5aa0*/  HADD2.F32 R11, -RZ, R4.H1_H1 ;  /* 0x30000004ff0b7230 */ /* 0x000fe20000004100 */
[----:B------:R-:W-:Y:S01]  /*5ab0*/  F2FP.F16.E4M3.UNPACK_B R13, R40.H1 ;  /* 0x00000028ff0d723e */ /* 0x000fe200030006ff */
[----:B------:R-:W-:Y:S01]  /*5ac0*/  HADD2.F32 R29, -RZ, R14.H1_H1 ;  /* 0x3000000eff1d7230 */ /* 0x000fe20000004100 */
[----:B------:R-:W-:Y:S01]  /*5ad0*/  F2FP.F16.E4M3.UNPACK_B R41, R41 ;  /* 0x00000029ff29723e */ /* 0x000fe200020006ff */
[----:B------:R-:W-:Y:S02]  /*5ae0*/  HADD2.F32 R12, -RZ, R5.H1_H1 ;  /* 0x30000005ff0c7230 */ /* 0x000fe40000004100 */
[----:B------:R-:W-:Y:S01]  /*5af0*/  FMUL.FTZ R31, R11, R28 ;  /* 0x0000001c0b1f7220 */ /* 0x000fe20000410000 */
[----:B------:R-:W-:Y:S01]  /*5b00*/  HADD2.F32 R4, -RZ, R4.H0_H0 ;  /* 0x20000004ff047230 */ /* 0x000fe20000004100 */
[----:B------:R-:W-:Y:S01]  /*5b10*/  F2FP.F16.E4M3.UNPACK_B R40, R40 ;  /* 0x00000028ff28723e */ /* 0x000fe200020006ff */
[----:B------:R-:W-:-:S02]  /*5b20*/  HADD2.F32 R14, -RZ, R13.H0_H0 ;  /* 0x2000000dff0e7230 */ /* 0x000fc40000004100 */
[-C--:B------:R-:W-:Y:S01]  /*5b30*/  FMUL.FTZ R32, R12, R29.reuse ;  /* 0x0000001d0c207220 */ /* 0x080fe20000410000 */
[----:B------:R-:W-:Y:S02]  /*5b40*/  HADD2.F32 R5, -RZ, R5.H0_H0 ;  /* 0x20000005ff057230 */ /* 0x000fe40000004100 */
[C---:B------:R-:W-:Y:S01]  /*5b50*/  FMUL.FTZ R28, R4.reuse, R28 ;  /* 0x0000001c041c7220 */ /* 0x040fe20000410000 */
[----:B------:R-:W-:Y:S02]  /*5b60*/  HADD2.F32 R13, -RZ, R13.H1_H1 ;  /* 0x3000000dff0d7230 */ /* 0x000fe40000004100 */
[-C--:B------:R-:W-:Y:S01]  /*5b70*/  FFMA.FTZ R4, R4, R14.reuse, -R31 ;  /* 0x0000000e04047223 */ /* 0x080fe2000001081f */
[----:B------:R-:W-:Y:S01]  /*5b80*/  FMUL.FTZ R29, R5, R29 ;  /* 0x0000001d051d7220 */ /* 0x000fe20000410000 */
[----:B------:R-:W-:Y:S01]  /*5b90*/  FFMA.FTZ R33, R11, R14, R28 ;  /* 0x0000000e0b217223 */ /* 0x000fe2000001001c */
[-C--:B------:R-:W-:Y:S01]  /*5ba0*/  FFMA.FTZ R31, R5, R13.reuse, -R32 ;  /* 0x0000000d051f7223 */ /* 0x080fe20000010820 */
[-C--:B------:R-:W-:Y:S01]  /*5bb0*/  F2FP.F16.E4M3.UNPACK_B R5, R10.reuse.H1 ;  /* 0x0000000aff05723e */ /* 0x080fe200030006ff */
        /* <DEDUP_REMOVED lines=10> */
[----:B------:R-:W-:-:S02]  /*5c60*/  HADD2.F32 R10, -RZ, R10.H1_H1 ;  /* 0x3000000aff0a7230 */ /* 0x000fc40000004100 */
        /* <DEDUP_REMOVED lines=8> */
[----:B------:R-:W-:-:S02]  /*5cf0*/  F2FP.F16.E4M3.UNPACK_B R10, R7.H1 ;  /* 0x00000007ff0a723e */ /* 0x000fc400030006ff */
[----:B------:R-:W-:Y:S02]  /*5d00*/  F2FP.SATFINITE.E4M3.F32.PACK_AB_MERGE_C R36, R29, R28, RZ ;  /* 0x0000001c1d24723e */ /* 0x000fe400048070ff */
[----:B------:R-:W-:Y:S01]  /*5d10*/  F2FP.F16.E4M3.UNPACK_B R28, R30.H1 ;  /* 0x0000001eff1c723e */ /* 0x000fe200030006ff */
[--C-:B------:R-:W-:Y:S01]  /*5d20*/  HADD2.F32 R12, -RZ, R10.reuse.H1_H1 ;  /* 0x3000000aff0c7230 */ /* 0x100fe20000004100 */
[-C--:B------:R-:W-:Y:S01]  /*5d30*/  F2FP.F16.E4M3.UNPACK_B R13, R15.reuse.H1 ;  /* 0x0000000fff0d723e */ /* 0x080fe200030006ff */
[----:B------:R-:W-:Y:S01]  /*5d40*/  HADD2.F32 R11, -RZ, R10.H0_H0 ;  /* 0x2000000aff0b7230 */ /* 0x000fe20000004100 */
[----:B------:R-:W-:Y:S01]  /*5d50*/  F2FP.F16.E4M3.UNPACK_B R5, R6.H1 ;  /* 0x00000006ff05723e */ /* 0x000fe200030006ff */
[----:B------:R-:W-:Y:S01]  /*5d60*/  HADD2.F32 R31, -RZ, R28.H1_H1 ;  /* 0x3000001cff1f7230 */ /* 0x000fe20000004100 */
        /* <DEDUP_REMOVED lines=19> */
[----:B------:R-:W-:Y:S02]  /*5ea0*/  HADD2.F32 R7, -RZ, R7.H1_H1 ;  /* 0x30000007ff077230 */ /* 0x000fe40000004100 */
[--C-:B------:R-:W-:Y:S01]  /*5eb0*/  HADD2.F32 R5, -RZ, R6.reuse.H0_H0 ;  /* 0x20000006ff057230 */ /* 0x100fe20000004100 */
[----:B------:R-:W-:Y:S01]  /*5ec0*/  F2FP.SATFINITE.E4M3.F32.PACK_AB_MERGE_C R29, R29, R34, RZ ;  /* 0x000000221d1d723e */ /* 0x000fe200048070ff */
        /* <DEDUP_REMOVED lines=13> */
[----:B------:R-:W-:-:S02]  /*5fa0*/  F2FP.SATFINITE.E4M3.F32.PACK_AB_MERGE_C R5, R33, R4, R37 ;  /* 0x000000042105723e */ /* 0x000fc40004807025 */
[----:B------:R-:W-:Y:S02]  /*5fb0*/  F2FP.SATFINITE.E4M3.F32.PACK_AB_MERGE_C R4, R41, R32, R36 ;  /* 0x000000202904723e */ /* 0x000fe40004807024 */
[----:B------:R-:W-:Y:S02]  /*5fc0*/  F2FP.SATFINITE.E4M3.F32.PACK_AB_MERGE_C R6, R11, R12, R29 ;  /* 0x0000000c0b06723e */ /* 0x000fe4000480701d */
[----:B------:R-:W-:-:S07]  /*5fd0*/  F2FP.SATFINITE.E4M3.F32.PACK_AB_MERGE_C R7, R28, R31, R14 ;  /* 0x0000001f1c07723e */ /* 0x000fce000480700e */
.L_x_1365:
[----:B------:R-:W-:Y:S05]  /*5fe0*/  BSYNC B1 ;  /* 0x0000000000017941 */ /* 0x000fea0003800000 */
.L_x_1364:
[----:B--2---:R1:W-:Y:S01]  /*5ff0*/  STG.E.128 desc[UR42][R8.64+0xa0], R4 ;  /* 0x0000a00408007986 */ /* 0x0043e2000c101d2a */
[----:B------:R-:W-:Y:S05]  /*6000*/  BRA `(.L_x_1343) ;  /* 0x00000034002c7947 */ /* 0x000fea0003800000 */
.L_x_1337:
        /* <DEDUP_REMOVED lines=42> */
.L_x_1367:
[----:B------:R-:W-:Y:S05]  /*62b0*/  BSYNC B1 ;  /* 0x0000000000017941 */ /* 0x000fea0003800000 */
.L_x_1366:
[----:B------:R-:W-:Y:S01]  /*62c0*/  UISETP.NE.AND UP0, UPT, UR40, 0x3, UPT ;  /* 0x000000032800788c */ /* 0x000fe2000bf05270 */
[----:B-----5:R-:W-:Y:S02]  /*62d0*/  IMAD.MOV.U32 R112, RZ, RZ, R6 ;  /* 0x000000ffff707224 */ /* 0x020fe400078e0006 */
        /* <DEDUP_REMOVED lines=14> */
.L_x_1368:
[----:B------:R-:W-:Y:S01]  /*63c0*/  IMAD R108, R17, 0x8, R16 ;  /* 0x00000008116c7824 */ /* 0x000fe200078e0210 */
[----:B------:R-:W-:Y:S01]  /*63d0*/  SHF.L.U32 R110, R174, 0x1f, RZ ;  /* 0x0000001fae6e7819 */ /* 0x000fe200000006ff */
[----:B------:R-:W-:Y:S03]  /*63e0*/  BSSY B1, `(.L_x_1369) ;  /* 0x0000003000017945 */ /* 0x000fe60003800000 */
[----:B------:R-:W1:Y:S02]  /*63f0*/  SYNCS.PHASECHK.TRANS64.TRYWAIT P3, [R108+URZ+0x22890], R110 ;  /* 0x0228906e6c0075a7 */ /* 0x000e64000806017f */
[----:B-1----:R-:W-:Y:S05]  /*6400*/  @!P3 BRA `(.L_x_1370) ;  /* 0x0000025400b4b947 */ /* 0x002fea0003800000 */
.L_x_1704:
[----:B------:R-:W-:Y:S05]  /*6410*/  BSYNC B1 ;  /* 0x0000000000017941 */ /* 0x000fea0003800000 */
.L_x_1369:
[----:B------:R-:W-:Y:S05]  /*6420*/  @P2 BRA `(.L_x_1343) ;  /* 0x0000003000242947 */ /* 0x000fea0003800000 */
[----:B------:R-:W2:Y:S01]  /*6430*/  LDC R117, c[0x0][0x2f4] ;  /* 0x0000bd00ff757b82 */ /* 0x000ea20000000800 */
[----:B------:R-:W-:Y:S01]  /*6440*/  ISETP.NE.AND P2, PT, R64, RZ, PT ;  /* 0x000000ff4000720c */ /* 0x000fe20003f45270 */
[----:B------:R-:W-:Y:S01]  /*6450*/  ULDC.64 UR4, c[0x0][0x300] ;  /* 0x0000c00000047ab9 */ /* 0x000fe20000000a00 */
[----:B0-----:R-:W-:Y:S01]  /*6460*/  SHF.R.S32.HI R40, RZ, 0x1f, R19 ;  /* 0x0000001fff287819 */ /* 0x001fe20000011413 */
[----:B------:R-:W-:Y:S01]  /*6470*/  IMAD.MOV.U32 R96, RZ, RZ, R44 ;  /* 0x000000ffff607224 */ /* 0x000fe200078e002c */
[----:B------:R-:W-:Y:S01]  /*6480*/  BSSY B1, `(.L_x_1371) ;  /* 0x00000f8000017945 */ /* 0x000fe20003800000 */
[----:B------:R-:W-:Y:S02]  /*6490*/  IMAD.MOV.U32 R97, RZ, RZ, R46 ;  /* 0x000000ffff617224 */ /* 0x000fe400078e002e */
[----:B------:R-:W-:Y:S02]  /*64a0*/  IMAD R40, R40, UR4, RZ ;  /* 0x0000000428287c24 */ /* 0x000fe4000f8e02ff */
[----:B------:R-:W-:-:S04]  /*64b0*/  IMAD.WIDE.U32 R96, R19, UR4, R96 ;  /* 0x0000000413607c25 */ /* 0x000fc8000f8e0060 */
[----:B------:R-:W-:-:S04]  /*64c0*/  IMAD R41, R19, UR5, R40 ;  /* 0x0000000513297c24 */ /* 0x000fc8000f8e0228 */
[----:B------:R-:W-:Y:S02]  /*64d0*/  IMAD.IADD R116, R41, 0x1, R97 ;  /* 0x0000000129747824 */ /* 0x000fe400078e0261 */
[----:B--2---:R-:W-:Y:S01]  /*64e0*/  IMAD.IADD R123, R117, 0x1, -R76 ;  /* 0x00000001757b7824 */ /* 0x004fe200078e0a4c */
[----:B------:R-:W-:Y:S06]  /*64f0*/  @!P2 BRA `(.L_x_1372) ;  /* 0x0000000c00c0a947 */ /* 0x000fec0003800000 */
[----:B------:R-:W-:Y:S01]  /*6500*/  ISETP.NE.AND P4, PT, R101, RZ, PT ;  /* 0x000000ff6500720c */ /* 0x000fe20003f85270 */
[----:B------:R-:W-:Y:S01]  /*6510*/  BSSY B2, `(.L_x_1373) ;  /* 0x00000ec000027945 */ /* 0x000fe20003800000 */
[----:B------:R-:W-:Y:S02]  /*6520*/  IADD3 R105, P2, P3, R62, R96, R71 ;  /* 0x000000603e697210 */ /* 0x000fe40007b5e047 */
[----:B------:R-:W-:Y:S02]  /*6530*/  SEL R40, R76, R123, !P4 ;  /* 0x0000007b4c287207 */ /* 0x000fe40006000000 */
[----:B------:R-:W-:Y:S02]  /*6540*/  IADD3.X R42, R99, R116, R68, P2, P3 ;  /* 0x00000074632a7210 */ /* 0x000fe400017e6444 */
[----:B------:R-:W-:-:S04]  /*6550*/  SHF.R.S32.HI R41, RZ, 0x1f, R40 ;  /* 0x0000001fff297819 */ /* 0x000fc80000011428 */
[----:B------:R-:W-:-:S04]  /*6560*/  LEA.HI R41, R41, R40, RZ, 0x5 ;  /* 0x0000002829297211 */ /* 0x000fc800078f28ff */
[----:B------:R-:W-:-:S04]  /*6570*/  SHF.R.S32.HI R41, RZ, 0x5, R41 ;  /* 0x00000005ff297819 */ /* 0x000fc80000011429 */
[----:B------:R-:W-:-:S05]  /*6580*/  LEA.HI.SX32 R41, R90, R41, 0x1c ;  /* 0x000000295a297211 */ /* 0x000fca00078fe2ff */
[----:B------:R-:W-:-:S05]  /*6590*/  IMAD.SHL.U32 R43, R41, 0x10, RZ ;  /* 0x00000010292b7824 */ /* 0x000fca00078e00ff */
[----:B------:R-:W-:-:S13]  /*65a0*/  ISETP.GE.AND P2, PT, R43, R117, PT ;  /* 0x000000752b00720c */ /* 0x000fda0003f46270 */
[--C-:B------:R-:W-:Y:S02]  /*65b0*/  @!P2 SHF.R.S32.HI R40, RZ, 0x1f, R43.reuse ;  /* 0x0000001fff28a819 */ /* 0x100fe4000001142b */
[----:B------:R-:W-:-:S04]  /*65c0*/  @!P2 IADD3 R107, P3, P4, R62, R96, R43 ;  /* 0x000000603e6ba210 */ /* 0x000fc80007c7e02b */
[----:B------:R-:W-:Y:S02]  /*65d0*/  @!P2 IADD3.X R40, R99, R116, R40, P3, P4 ;  /* 0x000000746328a210 */ /* 0x000fe40001fe8428 */
[----:B------:R-:W-:-:S05]  /*65e0*/  IADD3 R104, P3, R105, R94, RZ ;  /* 0x0000005e69687210 */ /* 0x000fca0007f7e0ff */
[----:B------:R-:W-:Y:S01]  /*65f0*/  IMAD.X R105, R42, 0x1, R95, P3 ;  /* 0x000000012a697824 */ /* 0x000fe200018e065f */
[----:B------:R-:W-:-:S05]  /*6600*/  @!P2 IADD3 R106, P3, R107, R94, RZ ;  /* 0x0000005e6b6aa210 */ /* 0x000fca0007f7e0ff */
[----:B------:R-:W-:Y:S01]  /*6610*/  @!P2 IMAD.X R107, R40, 0x1, R95, P3 ;  /* 0x00000001286ba824 */ /* 0x000fe200018e065f */
[----:B------:R-:W-:Y:S02]  /*6620*/  SHF.R.S32.HI R40, RZ, 0x1f, R41 ;  /* 0x0000001fff287819 */ /* 0x000fe40000011429 */
[----:B------:R-:W-:Y:S02]  /*6630*/  ISETP.GE.AND P3, PT, R22, R111, PT ;  /* 0x0000006f1600720c */ /* 0x000fe40003f66270 */
[----:B------:R-:W-:Y:S02]  /*6640*/  LEA.HI R41, R40, R41, RZ, 0x2 ;  /* 0x0000002928297211 */ /* 0x000fe400078f10ff */
[----:B------:R-:W-:-:S03]  /*6650*/  LOP3.LUT R40, R176, 0x30, R43, 0xf8, !PT ;  /* 0x00000030b0287812 */ /* 0x000fc600078ef82b */
[----:B------:R-:W-:Y:S01]  /*6660*/  IMAD.SHL.U32 R41, R41, 0x800, RZ ;  /* 0x0000080029297824 */ /* 0x000fe200078e00ff */
[----:B------:R-:W-:-:S04]  /*6670*/  LOP3.LUT R40, R40, R177, RZ, 0x3c, !PT ;  /* 0x000000b128287212 */ /* 0x000fc800078e3cff */
[----:B------:R-:W-:-:S04]  /*6680*/  LOP3.LUT R41, R41, 0xffffe000, RZ, 0xc0, !PT ;  /* 0xffffe00029297812 */ /* 0x000fc800078ec0ff */
[----:B------:R-:W-:Y:S01]  /*6690*/  IADD3 R40, R40, R41, R178 ;  /* 0x0000002928287210 */ /* 0x000fe20007ffe0b2 */
[----:B------:R-:W-:-:S04]  /*66a0*/  IMAD R41, R17, 0x6000, R86 ;  /* 0x0000600011297824 */ /* 0x000fc800078e0256 */
[----:B------:R-:W-:Y:S02]  /*66b0*/  IMAD R43, R17, 0x6000, R40 ;  /* 0x00006000112b7824 */ /* 0x000fe400078e0228 */
[C---:B------:R-:W-:Y:S02]  /*66c0*/  IMAD.IADD R41, R16.reuse, 0x1, R41 ;  /* 0x0000000110297824 */ /* 0x040fe400078e0229 */
[----:B------:R-:W-:-:S04]  /*66d0*/  IMAD.IADD R44, R16, 0x1, R43 ;  /* 0x00000001102c7824 */ /* 0x000fc800078e022b */
[----:B------:R-:W0:Y:S04]  /*66e0*/  LDS.128 R40, [R41+0x16400] ;  /* 0x0164000029287984 */ /* 0x000e280000000c00 */
[----:B------:R-:W2:Y:S01]  /*66f0*/  LDS.128 R44, [R44+0x16400] ;  /* 0x016400002c2c7984 */ /* 0x000ea20000000c00 */
[----:B------:R-:W-:Y:S05]  /*6700*/  @P3 BRA `(.L_x_1374) ;  /* 0x0000000c00303947 */ /* 0x000fea0003800000 */
[----:B------:R-:W-:Y:S02]  /*6710*/  SHF.R.U32.HI R14, RZ, 0x8, R13 ;  /* 0x00000008ff0e7819 */ /* 0x000fe4000001160d */
[----:B------:R-:W-:Y:S02]  /*6720*/  SHF.R.U32.HI R131, RZ, 0x8, R37 ;  /* 0x00000008ff837819 */ /* 0x000fe40000011625 */
[----:B------:R-:W-:Y:S01]  /*6730*/  SHF.R.U32.HI R130, RZ, 0x8, R39 ;  /* 0x00000008ff827819 */ /* 0x000fe20000011627 */
[----:B------:R-:W-:Y:S01]  /*6740*/  IMAD.SHL.U32 R14, R14, 0x100, RZ ;  /* 0x000001000e0e7824 */ /* 0x000fe200078e00ff */
[----:B------:R-:W-:Y:S02]  /*6750*/  SHF.R.U32.HI R36, RZ, 0x8, R15 ;  /* 0x00000008ff247819 */ /* 0x000fe4000001160f */
[----:B------:R-:W-:Y:S02]  /*6760*/  SHF.R.U32.HI R132, RZ, 0x10, R13 ;  /* 0x00000010ff847819 */ /* 0x000fe4000001160d */
[----:B------:R-:W-:Y:S01]  /*6770*/  LOP3.LUT R127, R13, 0xff0000ff, RZ, 0xc0, !PT ;  /* 0xff0000ff0d7f7812 */ /* 0x000fe200078ec0ff */
[----:B------:R-:W-:Y:S01]  /*6780*/  IMAD.SHL.U32 R36, R36, 0x100, RZ ;  /* 0x0000010024247824 */ /* 0x000fe200078e00ff */
[----:B------:R-:W-:-:S02]  /*6790*/  SHF.R.U32.HI R12, RZ, 0x10, R15 ;  /* 0x00000010ff0c7819 */ /* 0x000fc4000001160f */
[----:B------:R-:W-:Y:S02]  /*67a0*/  LOP3.LUT R129, R15, 0xff0000ff, RZ, 0xc0, !PT ;  /* 0xff0000ff0f817812 */ /* 0x000fe400078ec0ff */
[----:B------:R-:W-:Y:S01]  /*67b0*/  SHF.R.U32.HI R13, RZ, 0x10, R37 ;  /* 0x00000010ff0d7819 */ /* 0x000fe20000011625 */
[----:B------:R-:W-:Y:S01]  /*67c0*/  IMAD.U32 R12, R12, 0x10000, RZ ;  /* 0x000100000c0c7824 */ /* 0x000fe200078e00ff */
[----:B------:R-:W-:Y:S01]  /*67d0*/  LOP3.LUT R38, R37, 0xff0000ff, RZ, 0xc0, !PT ;  /* 0xff0000ff25267812 */ /* 0x000fe200078ec0ff */
[----:B------:R-:W-:Y:S01]  /*67e0*/  IMAD.SHL.U32 R37, R131, 0x100, RZ ;  /* 0x0000010083257824 */ /* 0x000fe200078e00ff */
[----:B------:R-:W-:Y:S01]  /*67f0*/  SHF.R.U32.HI R15, RZ, 0x10, R39 ;  /* 0x00000010ff0f7819 */ /* 0x000fe20000011627 */
[----:B------:R-:W-:Y:S01]  /*6800*/  IMAD.U32 R13, R13, 0x10000, RZ ;  /* 0x000100000d0d7824 */ /* 0x000fe200078e00ff */
[----:B------:R-:W-:Y:S01]  /*6810*/  LOP3.LUT R128, R39, 0xff0000ff, RZ, 0xc0, !PT ;  /* 0xff0000ff27807812 */ /* 0x000fe200078ec0ff */
[----:B------:R-:W-:Y:S01]  /*6820*/  IMAD.SHL.U32 R39, R130, 0x100, RZ ;  /* 0x0000010082277824 */ /* 0x000fe200078e00ff */
[----:B------:R-:W-:Y:S01]  /*6830*/  LOP3.LUT R127, R127, 0xff00, R14, 0xf8, !PT ;  /* 0x0000ff007f7f7812 */ /* 0x000fe200078ef80e */
[----:B------:R-:W-:Y:S01]  /*6840*/  IMAD.U32 R14, R132, 0x10000, RZ ;  /* 0x00010000840e7824 */ /* 0x000fe200078e00ff */
[----:B------:R-:W-:Y:S01]  /*6850*/  LOP3.LUT R132, R38, 0xff00, R37, 0xf8, !PT ;  /* 0x0000ff0026847812 */ /* 0x000fe200078ef825 */
[----:B------:R-:W-:Y:S01]  /*6860*/  IMAD.U32 R131, R15, 0x10000, RZ ;  /* 0x000100000f837824 */ /* 0x000fe200078e00ff */
[----:B------:R-:W-:-:S02]  /*6870*/  LOP3.LUT R134, R128, 0xff00, R39, 0xf8, !PT ;  /* 0x0000ff0080867812 */ /* 0x000fc400078ef827 */
[----:B------:R-:W-:Y:S02]  /*6880*/  LOP3.LUT R129, R129, 0xff00, R36, 0xf8, !PT ;  /* 0x0000ff0081817812 */ /* 0x000fe400078ef824 */
[----:B------:R-:W-:Y:S02]  /*6890*/  F2FP.F16.E4M3.UNPACK_B R130, R126.H1 ;  /* 0x0000007eff82723e */ /* 0x000fe400030006ff */
[----:B--2---:R-:W-:Y:S02]  /*68a0*/  F2FP.F16.E4M3.UNPACK_B R39, R44.H1 ;  /* 0x0000002cff27723e */ /* 0x004fe400030006ff */
[----:B0-----:R-:W-:Y:S02]  /*68b0*/  F2FP.F16.E4M3.UNPACK_B R38, R40.H1 ;  /* 0x00000028ff26723e */ /* 0x001fe400030006ff */
[----:B------:R-:W-:Y:S01]  /*68c0*/  LOP3.LUT R14, R127, 0xff0000, R14, 0xf8, !PT ;  /* 0x00ff00007f0e7812 */ /* 0x000fe200078ef80e */
[----:B------:R-:W-:Y:S01]  /*68d0*/  HADD2.F32 R37, -RZ, R39.H0_H0 ;  /* 0x20000027ff257230 */ /* 0x000fe20000004100 */
[----:B------:R-:W-:Y:S01]  /*68e0*/  LOP3.LUT R12, R129, 0xff0000, R12, 0xf8, !PT ;  /* 0x00ff0000810c7812 */ /* 0x000fe200078ef80c */
[----:B------:R-:W-:Y:S01]  /*68f0*/  HADD2.F32 R129, -RZ, R130.H0_H0 ;  /* 0x20000082ff817230 */ /* 0x000fe20000004100 */
[----:B------:R-:W-:Y:S01]  /*6900*/  F2FP.F16.E4M3.UNPACK_B R127, R125.H1 ;  /* 0x0000007dff7f723e */ /* 0x000fe200030006ff */
[----:B------:R-:W-:Y:S01]  /*6910*/  HADD2.F32 R36, -RZ, R38.H0_H0 ;  /* 0x20000026ff247230 */ /* 0x000fe20000004100 */
[----:B------:R-:W-:Y:S01]  /*6920*/  LOP3.LUT R15, R132, 0xff0000, R13, 0xf8, !PT ;  /* 0x00ff0000840f7812 */ /* 0x000fe200078ef80d */
[----:B------:R-:W-:-:S02]  /*6930*/  HADD2.F32 R132, -RZ, R130.H1_H1 ;  /* 0x30000082ff847230 */ /* 0x000fc40000004100 */
[CC--:B------:R-:W-:Y:S01]  /*6940*/  FMUL.FTZ R133, R37.reuse, R129.reuse ;  /* 0x0000008125857220 */ /* 0x0c0fe20000410000 */
[--C-:B------:R-:W-:Y:S02]  /*6950*/  HADD2.F32 R128, -RZ, R127.reuse.H0_H0 ;  /* 0x2000007fff807230 */ /* 0x100fe40000004100 */
[C---:B------:R-:W-:Y:S01]  /*6960*/  FMUL.FTZ R136, R36.reuse, R129 ;  /* 0x0000008124887220 */ /* 0x040fe20000410000 */
[----:B------:R-:W-:Y:S01]  /*6970*/  HADD2.F32 R38, -RZ, R38.H1_H1 ;  /* 0x30000026ff267230 */ /* 0x000fe20000004100 */
[----:B------:R-:W-:Y:S01]  /*6980*/  F2FP.F16.E4M3.UNPACK_B R130, R126 ;  /* 0x0000007eff82723e */ /* 0x000fe200020006ff */
[-C--:B------:R-:W-:Y:S01]  /*6990*/  FFMA.FTZ R36, R36, R128.reuse, -R133 ;  /* 0x0000008024247223 */ /* 0x080fe20000010885 */
[----:B------:R-:W-:Y:S01]  /*69a0*/  FFMA.FTZ R37, R37, R128, R136 ;  /* 0x0000008025257223 */ /* 0x000fe20000010088 */
[----:B------:R-:W-:Y:S01]  /*69b0*/  HADD2.F32 R128, -RZ, R127.H1_H1 ;  /* 0x3000007fff807230 */ /* 0x000fe20000004100 */
[----:B------:R-:W-:Y:S01]  /*69c0*/  F2FP.F16.E4M3.UNPACK_B R129, R125 ;  /* 0x0000007dff81723e */ /* 0x000fe200020006ff */
[----:B------:R-:W-:Y:S01]  /*69d0*/  HADD2.F32 R127, -RZ, R39.H1_H1 ;  /* 0x30000027ff7f7230 */ /* 0x000fe20000004100 */
[----:B------:R-:W-:-:S02]  /*69e0*/  F2FP.F16.E4M3.UNPACK_B R44, R44 ;  /* 0x0000002cff2c723e */ /* 0x000fc400020006ff */
[----:B------:R-:W-:Y:S02]  /*69f0*/  F2FP.F16.E4M3.UNPACK_B R125, R40 ;  /* 0x00000028ff7d723e */ /* 0x000fe400020006ff */
[----:B------:R-:W-:Y:S01]  /*6a00*/  LOP3.LUT R13, R134, 0xff0000, R131, 0xf8, !PT ;  /* 0x00ff0000860d7812 */ /* 0x000fe200078ef883 */
[-C--:B------:R-:W-:Y:S01]  /*6a10*/  FMUL.FTZ R39, R127, R132.reuse ;  /* 0x000000847f277220 */ /* 0x080fe20000410000 */
[----:B------:R-:W-:Y:S02]  /*6a20*/  HADD2.F32 R131, -RZ, R130.H0_H0 ;  /* 0x20000082ff837230 */ /* 0x000fe40000004100 */
[C---:B------:R-:W-:Y:S01]  /*6a30*/  FMUL.FTZ R132, R38.reuse, R132 ;  /* 0x0000008426847220 */ /* 0x040fe20000410000 */
[----:B------:R-:W-:Y:S02]  /*6a40*/  HADD2.F32 R126, -RZ, R44.H0_H0 ;  /* 0x2000002cff7e7230 */ /* 0x000fe40000004100 */
[----:B------:R-:W-:Y:S01]  /*6a50*/  FFMA.FTZ R39, R38, R128, -R39 ;  /* 0x0000008026277223 */ /* 0x000fe20000010827 */
[----:B------:R-:W-:-:S02]  /*6a60*/  HADD2.F32 R40, -RZ, R125.H0_H0 ;  /* 0x2000007dff287230 */ /* 0x000fc40000004100 */
[----:B------:R-:W-:Y:S01]  /*6a70*/  FFMA.FTZ R38, R127, R128, R132 ;  /* 0x000000807f267223 */ /* 0x000fe20000010084 */
        /* <DEDUP_REMOVED lines=10> */
[----:B------:R-:W-:Y:S01]  /*6b20*/  F2FP.F16.E4M3.UNPACK_B R133, R124.H1 ;  /* 0x0000007cff85723e */ /* 0x000fe200030006ff */
[C---:B------:R-:W-:Y:S01]  /*6b30*/  FMUL.FTZ R137, R125.reuse, R130 ;  /* 0x000000827d897220 */ /* 0x040fe20000410000 */
[----:B------:R-:W-:Y:S01]  /*6b40*/  F2FP.F16.E4M3.UNPACK_B R129, R46.H1 ;  /* 0x0000002eff81723e */ /* 0x000fe200030006ff */
[----:B------:R-:W-:Y:S01]  /*6b50*/  FFMA.FTZ R127, R125, R131, -R126 ;  /* 0x000000837d7f7223 */ /* 0x000fe2000001087e */
[----:B------:R-:W-:Y:S01]  /*6b60*/  F2FP.F16.E4M3.UNPACK_B R126, R42.H1 ;  /* 0x0000002aff7e723e */ /* 0x000fe200030006ff */
[----:B------:R-:W-:Y:S01]  /*6b70*/  HADD2.F32 R135, -RZ, R133.H0_H0 ;  /* 0x20000085ff877230 */ /* 0x000fe20000004100 */
[----:B------:R-:W-:Y:S01]  /*6b80*/  F2FP.F16.E4M3.UNPACK_B R132, R122.H1 ;  /* 0x0000007aff84723e */ /* 0x000fe200030006ff */
[----:B------:R-:W-:-:S02]  /*6b90*/  HADD2.F32 R130, -RZ, R129.H0_H0 ;  /* 0x20000081ff827230 */ /* 0x000fc40000004100 */
[----:B------:R-:W-:Y:S01]  /*6ba0*/  FFMA.FTZ R125, R128, R131, R137 ;  /* 0x00000083807d7223 */ /* 0x000fe20000010089 */
[----:B------:R-:W-:Y:S01]  /*6bb0*/  HADD2.F32 R128, -RZ, R126.H0_H0 ;  /* 0x2000007eff807230 */ /* 0x000fe20000004100 */
[----:B------:R-:W-:Y:S01]  /*6bc0*/  F2FP.F16.E4M3.UNPACK_B R42, R42 ;  /* 0x0000002aff2a723e */ /* 0x000fe200020006ff */
[----:B------:R-:W-:Y:S02]  /*6bd0*/  HADD2.F32 R134, -RZ, R133.H1_H1 ;  /* 0x30000085ff867230 */ /* 0x000fe40000004100 */
[-C--:B------:R-:W-:Y:S01]  /*6be0*/  FMUL.FTZ R137, R130, R135.reuse ;  /* 0x0000008782897220 */ /* 0x080fe20000410000 */
[----:B------:R-:W-:Y:S02]  /*6bf0*/  HADD2.F32 R133, -RZ, R132.H0_H0 ;  /* 0x20000084ff857230 */ /* 0x000fe40000004100 */
[----:B------:R-:W-:Y:S01]  /*6c00*/  FMUL.FTZ R135, R128, R135 ;  /* 0x0000008780877220 */ /* 0x000fe20000410000 */
[----:B------:R-:W-:Y:S01]  /*6c10*/  HADD2.F32 R131, -RZ, R129.H1_H1 ;  /* 0x30000081ff837230 */ /* 0x000fe20000004100 */
[----:B------:R-:W-:Y:S01]  /*6c20*/  F2FP.SATFINITE.E4M3.F32.PACK_AB_MERGE_C R37, R38, R37, RZ ;  /* 0x000000252625723e */ /* 0x000fe200048070ff */
[----:B------:R-:W-:-:S02]  /*6c30*/  HADD2.F32 R129, -RZ, R126.H1_H1 ;  /* 0x3000007eff817230 */ /* 0x000fc40000004100 */
[-C--:B------:R-:W-:Y:S01]  /*6c40*/  FFMA.FTZ R126, R128, R133.reuse, -R137 ;  /* 0x00000085807e7223 */ /* 0x080fe20000010889 */
[----:B------:R-:W-:Y:S01]  /*6c50*/  FFMA.FTZ R128, R130, R133, R135 ;  /* 0x0000008582807223 */ /* 0x000fe20000010087 */
[----:B------:R-:W-:Y:S01]  /*6c60*/  F2FP.F16.E4M3.UNPACK_B R130, R124 ;  /* 0x0000007cff82723e */ /* 0x000fe200020006ff */
[----:B------:R-:W-:Y:S01]  /*6c70*/  HADD2.F32 R132, -RZ, R132.H1_H1 ;  /* 0x30000084ff847230 */ /* 0x000fe20000004100 */
[----:B------:R-:W-:Y:S01]  /*6c80*/  F2FP.F16.E4M3.UNPACK_B R124, R46 ;  /* 0x0000002eff7c723e */ /* 0x000fe200020006ff */
[-C--:B------:R-:W-:Y:S01]  /*6c90*/  FMUL.FTZ R136, R131, R134.reuse ;  /* 0x0000008683887220 */ /* 0x080fe20000410000 */
[----:B------:R-:W-:Y:S01]  /*6ca0*/  FMUL.FTZ R134, R129, R134 ;  /* 0x0000008681867220 */ /* 0x000fe20000410000 */
[--C-:B------:R-:W-:Y:S01]  /*6cb0*/  HADD2.F32 R135, -RZ, R130.reuse.H0_H0 ;  /* 0x20000082ff877230 */ /* 0x100fe20000004100 */
[----:B------:R-:W-:Y:S01]  /*6cc0*/  F2FP.SATFINITE.E4M3.F32.PACK_AB_MERGE_C R36, R39, R36, RZ ;  /* 0x000000242724723e */ /* 0x000fe200048070ff */
[----:B------:R-:W-:Y:S01]  /*6cd0*/  HADD2.F32 R137, -RZ, R130.H1_H1 ;  /* 0x30000082ff897230 */ /* 0x000fe20000004100 */
[----:B------:R-:W-:Y:S01]  /*6ce0*/  F2FP.F16.E4M3.UNPACK_B R130, R122 ;  /* 0x0000007aff82723e */ /* 0x000fe200020006ff */
[----:B------:R-:W-:-:S02]  /*6cf0*/  HADD2.F32 R122, -RZ, R124.H0_H0 ;  /* 0x2000007cff7a7230 */ /* 0x000fc40000004100 */
[----:B------:R-:W-:Y:S01]  /*6d00*/  FFMA.FTZ R143, R131, R132, R134 ;  /* 0x00000084838f7223 */ /* 0x000fe20000010086 */
[----:B------:R-:W-:Y:S01]  /*6d10*/  HADD2.F32 R46, -RZ, R42.H0_H0 ;  /* 0x2000002aff2e7230 */ /* 0x000fe20000004100 */
[----:B------:R-:W-:Y:S01]  /*6d20*/  F2FP.F16.E4M3.UNPACK_B R38, R45 ;  /* 0x0000002dff26723e */ /* 0x000fe200020006ff */
[----:B------:R-:W-:Y:S02]  /*6d30*/  HADD2.F32 R124, -RZ, R124.H1_H1 ;  /* 0x3000007cff7c7230 */ /* 0x000fe40000004100 */
[-C--:B------:R-:W-:Y:S01]  /*6d40*/  FMUL.FTZ R139, R122, R135.reuse ;  /* 0x000000877a8b7220 */ /* 0x080fe20000410000 */
[----:B------:R-:W-:Y:S02]  /*6d50*/  HADD2.F32 R42, -RZ, R42.H1_H1 ;  /* 0x3000002aff2a7230 */ /* 0x000fe40000004100 */
[----:B------:R-:W-:Y:S01]  /*6d60*/  FMUL.FTZ R135, R46, R135 ;  /* 0x000000872e877220 */ /* 0x000fe20000410000 */
[--C-:B------:R-:W-:Y:S02]  /*6d70*/  HADD2.F32 R131, -RZ, R130.reuse.H0_H0 ;  /* 0x20000082ff837230 */ /* 0x100fe40000004100 */
[----:B------:R-:W-:Y:S01]  /*6d80*/  FMUL.FTZ R141, R124, R137 ;  /* 0x000000897c8d7220 */ /* 0x000fe20000410000 */
[----:B------:R-:W-:-:S02]  /*6d90*/  HADD2.F32 R133, -RZ, R130.H1_H1 ;  /* 0x30000082ff857230 */ /* 0x000fc40000004100 */
[----:B------:R-:W-:Y:S01]  /*6da0*/  FMUL.FTZ R137, R42, R137 ;  /* 0x000000892a897220 */ /* 0x000fe20000410000 */
[----:B------:R-:W-:Y:S01]  /*6db0*/  F2FP.F16.E4M3.UNPACK_B R39, R15 ;  /* 0x0000000fff27723e */ /* 0x000fe200020006ff */
[----:B------:R-:W-:Y:S01]  /*6dc0*/  FFMA.FTZ R129, R129, R132, -R136 ;  /* 0x0000008481817223 */ /* 0x000fe20000010888 */
[----:B------:R-:W-:Y:S01]  /*6dd0*/  F2FP.SATFINITE.E4M3.F32.PACK_AB_MERGE_C R44, R125, R44, R37 ;  /* 0x0000002c7d2c723e */ /* 0x000fe20004807025 */
[----:B------:R-:W-:Y:S01]  /*6de0*/  FFMA.FTZ R139, R46, R131, -R139 ;  /* 0x000000832e8b7223 */ /* 0x000fe2000001088b */
[----:B------:R-:W-:Y:S01]  /*6df0*/  F2FP.F16.E4M3.UNPACK_B R37, R41 ;  /* 0x00000029ff25723e */ /* 0x000fe200020006ff */
[----:B------:R-:W-:Y:S01]  /*6e00*/  FFMA.FTZ R46, R122, R131, R135 ;  /* 0x000000837a2e7223 */ /* 0x000fe20000010087 */
[-C--:B------:R-:W-:Y:S01]  /*6e10*/  FFMA.FTZ R137, R124, R133.reuse, R137 ;  /* 0x000000857c897223 */ /* 0x080fe20000010089 */
[----:B------:R-:W-:Y:S01]  /*6e20*/  F2FP.SATFINITE.E4M3.F32.PACK_AB_MERGE_C R40, R127, R40, R36 ;  /* 0x000000287f28723e */ /* 0x000fe20004807024 */
[----:B------:R-:W-:Y:S01]  /*6e30*/  FFMA.FTZ R42, R42, R133, -R141 ;  /* 0x000000852a2a7223 */ /* 0x000fe2000001088d */
[----:B------:R-:W-:Y:S01]  /*6e40*/  HADD2.F32 R122, -RZ, R38.H0_H0 ;  /* 0x20000026ff7a7230 */ /* 0x000fe20000004100 */
[----:B------:R-:W-:Y:S01]  /*6e50*/  F2FP.F16.E4M3.UNPACK_B R124, R14 ;  /* 0x0000000eff7c723e */ /* 0x000fe200020006ff */
[----:B------:R-:W-:Y:S01]  /*6e60*/  HADD2.F32 R127, -RZ, R39.H0_H0 ;  /* 0x20000027ff7f7230 */ /* 0x000fe20000004100 */
[----:B------:R-:W-:Y:S01]  /*6e70*/  F2FP.SATFINITE.E4M3.F32.PACK_AB_MERGE_C R126, R129, R126, RZ ;  /* 0x0000007e817e723e */ /* 0x000fe200048070ff */
[----:B------:R-:W-:Y:S01]  /*6e80*/  HADD2.F32 R36, -RZ, R37.H0_H0 ;  /* 0x20000025ff247230 */ /* 0x000fe20000004100 */
[----:B------:R-:W-:Y:S01]  /*6e90*/  F2FP.F16.E4M3.UNPACK_B R45, R45.H1 ;  /* 0x0000002dff2d723e */ /* 0x000fe200030006ff */
[----:B------:R-:W-:Y:S01]  /*6ea0*/  HADD2.F32 R125, -RZ, R124.H0_H0 ;  /* 0x2000007cff7d7230 */ /* 0x000fe20000004100 */
[----:B------:R-:W-:Y:S01]  /*6eb0*/  F2FP.SATFINITE.E4M3.F32.PACK_AB_MERGE_C R42, R42, R139, R126 ;  /* 0x0000008b2a2a723e */ /* 0x000fe2000480707e */
        /* <DEDUP_REMOVED lines=9> */
[----:B------:R-:W-:Y:S01]  /*6f50*/  F2FP.F16.E4M3.UNPACK_B R125, R15.H1 ;  /* 0x0000000fff7d723e */ /* 0x000fe200030006ff */
[C---:B------:R-:W-:Y:S01]  /*6f60*/  FMUL.FTZ R127, R39.reuse, R126 ;  /* 0x0000007e277f7220 */ /* 0x040fe20000410000 */
[----:B------:R-:W-:Y:S01]  /*6f70*/  F2FP.F16.E4M3.UNPACK_B R41, R41.H1 ;  /* 0x00000029ff29723e */ /* 0x000fe200030006ff */
[----:B------:R-:W-:Y:S01]  /*6f80*/  FFMA.FTZ R39, R39, R124, -R122 ;  /* 0x0000007c27277223 */ /* 0x000fe2000001087a */
[----:B------:R-:W-:Y:S01]  /*6f90*/  F2FP.F16.E4M3.UNPACK_B R14, R14.H1 ;  /* 0x0000000eff0e723e */ /* 0x000fe200030006ff */
[----:B------:R-:W-:Y:S01]  /*6fa0*/  HADD2.F32 R122, -RZ, R45.H0_H0 ;  /* 0x2000002dff7a7230 */ /* 0x000fe20000004100 */
[----:B------:R-:W-:Y:S01]  /*6fb0*/  F2FP.SATFINITE.E4M3.F32.PACK_AB_MERGE_C R128, R143, R128, RZ ;  /* 0x000000808f80723e */ /* 0x000fe200048070ff */
[----:B------:R-:W-:-:S02]  /*6fc0*/  HADD2.F32 R126, -RZ, R125.H0_H0 ;  /* 0x2000007dff7e7230 */ /* 0x000fc40000004100 */
[----:B------:R-:W-:Y:S01]  /*6fd0*/  FFMA.FTZ R38, R38, R124, R127 ;  /* 0x0000007c26267223 */ /* 0x000fe2000001007f */
[----:B------:R-:W-:Y:S01]  /*6fe0*/  HADD2.F32 R15, -RZ, R41.H0_H0 ;  /* 0x20000029ff0f7230 */ /* 0x000fe20000004100 */
[----:B------:R-:W-:Y:S01]  /*6ff0*/  F2FP.SATFINITE.E4M3.F32.PACK_AB_MERGE_C R46, R137, R46, R128 ;  /* 0x0000002e892e723e */ /* 0x000fe20004807080 */
[----:B------:R-:W-:Y:S02]  /*7000*/  HADD2.F32 R124, -RZ, R45.H1_H1 ;  /* 0x3000002dff7c7230 */ /* 0x000fe40000004100 */
[-C--:B------:R-:W-:Y:S01]  /*7010*/  FMUL.FTZ R128, R122, R126.reuse ;  /* 0x0000007e7a807220 */ /* 0x080fe20000410000 */
[--C-:B------:R-:W-:Y:S02]  /*7020*/  HADD2.F32 R45, -RZ, R14.reuse.H0_H0 ;  /* 0x2000000eff2d7230 */ /* 0x100fe40000004100 */
[----:B------:R-:W-:Y:S01]  /*7030*/  FMUL.FTZ R127, R15, R126 ;  /* 0x0000007e0f7f7220 */ /* 0x000fe20000410000 */
[----:B------:R-:W-:Y:S01]  /*7040*/  HADD2.F32 R41, -RZ, R41.H1_H1 ;  /* 0x30000029ff297230 */ /* 0x000fe20000004100 */
[-C--:B------:R-:W-:Y:S01]  /*7050*/  F2FP.F16.E4M3.UNPACK_B R134, R13.reuse.H1 ;  /* 0x0000000dff86723e */ /* 0x080fe200030006ff */
[----:B------:R-:W-:Y:S01]  /*7060*/  HADD2.F32 R125, -RZ, R125.H1_H1 ;  /* 0x3000007dff7d7230 */ /* 0x000fe20000004100 */
[----:B------:R-:W-:Y:S01]  /*7070*/  F2FP.F16.E4M3.UNPACK_B R133, R13 ;  /* 0x0000000dff85723e */ /* 0x000fe200020006ff */
[----:B------:R-:W-:-:S02]  /*7080*/  HADD2.F32 R126, -RZ, R14.H1_H1 ;  /* 0x3000000eff7e7230 */ /* 0x000fc40000004100 */
[-C--:B------:R-:W-:Y:S01]  /*7090*/  FFMA.FTZ R14, R15, R45.reuse, -R128 ;  /* 0x0000002d0f0e7223 */ /* 0x080fe20000010880 */
[----:B------:R-:W-:Y:S01]  /*70a0*/  FFMA.FTZ R15, R122, R45, R127 ;  /* 0x0000002d7a0f7223 */ /* 0x000fe2000001007f */
[CC--:B------:R-:W-:Y:S01]  /*70b0*/  FMUL.FTZ R130, R124.reuse, R125.reuse ;  /* 0x0000007d7c827220 */ /* 0x0c0fe20000410000 */
[C---:B------:R-:W-:Y:S01]  /*70c0*/  FMUL.FTZ R127, R41.reuse, R125 ;  /* 0x0000007d297f7220 */ /* 0x040fe20000410000 */
[-C--:B------:R-:W-:Y:S01]  /*70d0*/  F2FP.F16.E4M3.UNPACK_B R45, R43.reuse ;  /* 0x0000002bff2d723e */ /* 0x080fe200020006ff */
[----:B------:R-:W-:Y:S01]  /*70e0*/  HADD2.F32 R13, -RZ, R134.H0_H0 ;  /* 0x20000086ff0d7230 */ /* 0x000fe20000004100 */
[----:B------:R-:W-:Y:S01]  /*70f0*/  F2FP.F16.E4M3.UNPACK_B R43, R43.H1 ;  /* 0x0000002bff2b723e */ /* 0x000fe200030006ff */
[-C--:B------:R-:W-:Y:S01]  /*7100*/  FFMA.FTZ R41, R41, R126.reuse, -R130 ;  /* 0x0000007e29297223 */ /* 0x080fe20000010882 */
[-C--:B------:R-:W-:Y:S01]  /*7110*/  F2FP.F16.E4M3.UNPACK_B R125, R47.reuse ;  /* 0x0000002fff7d723e */ /* 0x080fe200020006ff */
[----:B------:R-:W-:Y:S01]  /*7120*/  FFMA.FTZ R122, R124, R126, R127 ;  /* 0x0000007e7c7a7223 */ /* 0x000fe2000001007f */
[----:B------:R-:W-:Y:S01]  /*7130*/  F2FP.F16.E4M3.UNPACK_B R126, R47.H1 ;  /* 0x0000002fff7e723e */ /* 0x000fe200030006ff */
[----:B------:R-:W-:Y:S01]  /*7140*/  HADD2.F32 R124, -RZ, R43.H0_H0 ;  /* 0x2000002bff7c7230 */ /* 0x000fe20000004100 */
[-C--:B------:R-:W-:Y:S01]  /*7150*/  F2FP.F16.E4M3.UNPACK_B R130, R12.reuse.H1 ;  /* 0x0000000cff82723e */ /* 0x080fe200030006ff */
[----:B------:R-:W-:Y:S01]  /*7160*/  HADD2.F32 R127, -RZ, R125.H0_H0 ;  /* 0x2000007dff7f7230 */ /* 0x000fe20000004100 */
[----:B------:R-:W-:Y:S01]  /*7170*/  F2FP.F16.E4M3.UNPACK_B R129, R12 ;  /* 0x0000000cff81723e */ /* 0x000fe200020006ff */
[----:B------:R-:W-:-:S02]  /*7180*/  HADD2.F32 R12, -RZ, R133.H0_H0 ;  /* 0x20000085ff0c7230 */ /* 0x000fc40000004100 */
[-C--:B------:R-:W-:Y:S01]  /*7190*/  FMUL.FTZ R137, R124, R13.reuse ;  /* 0x0000000d7c897220 */ /* 0x080fe20000410000 */
[----:B------:R-:W-:Y:S01]  /*71a0*/  HADD2.F32 R47, -RZ, R45.H0_H0 ;  /* 0x2000002dff2f7230 */ /* 0x000fe20000004100 */
[----:B------:R-:W-:Y:S01]  /*71b0*/  F2FP.SATFINITE.E4M3.F32.PACK_AB_MERGE_C R14, R41, R14, RZ ;  /* 0x0000000e290e723e */ /* 0x000fe200048070ff */
[----:B------:R-:W-:Y:S02]  /*71c0*/  HADD2.F32 R128, -RZ, R126.H0_H0 ;  /* 0x2000007eff807230 */ /* 0x000fe40000004100 */
[-C--:B------:R-:W-:Y:S01]  /*71d0*/  FMUL.FTZ R136, R127, R12.reuse ;  /* 0x0000000c7f887220 */ /* 0x080fe20000410000 */
[----:B------:R-:W-:Y:S02]  /*71e0*/  HADD2.F32 R131, -RZ, R130.H0_H0 ;  /* 0x20000082ff837230 */ /* 0x000fe40000004100 */
[----:B------:R-:W-:Y:S01]  /*71f0*/  FMUL.FTZ R138, R47, R12 ;  /* 0x0000000c2f8a7220 */ /* 0x000fe20000410000 */
[----:B------:R-:W-:Y:S02]  /*7200*/  HADD2.F32 R132, -RZ, R129.H0_H0 ;  /* 0x20000081ff847230 */ /* 0x000fe40000004100 */
[----:B------:R-:W-:Y:S01]  /*7210*/  FMUL.FTZ R135, R128, R13 ;  /* 0x0000000d80877220 */ /* 0x000fe20000410000 */
[----:B------:R-:W-:-:S02]  /*7220*/  HADD2.F32 R126, -RZ, R126.H1_H1 ;  /* 0x3000007eff7e7230 */ /* 0x000fc40000004100 */
[-C--:B------:R-:W-:Y:S01]  /*7230*/  FFMA.FTZ R137, R128, R131.reuse, R137 ;  /* 0x0000008380897223 */ /* 0x080fe20000010089 */
[----:B------:R-:W-:Y:S02]  /*7240*/  HADD2.F32 R134, -RZ, R134.H1_H1 ;  /* 0x30000086ff867230 */ /* 0x000fe40000004100 */
[----:B------:R-:W-:Y:S01]  /*7250*/  FFMA.FTZ R12, R47, R132, -R136 ;  /* 0x000000842f0c7223 */ /* 0x000fe20000010888 */
[----:B------:R-:W-:Y:S02]  /*7260*/  HADD2.F32 R43, -RZ, R43.H1_H1 ;  /* 0x3000002bff2b7230 */ /* 0x000fe40000004100 */
[----:B------:R-:W-:Y:S01]  /*7270*/  FFMA.FTZ R135, R124, R131, -R135 ;  /* 0x000000837c877223 */ /* 0x000fe20000010887 */
[----:B------:R-:W-:Y:S02]  /*7280*/  HADD2.F32 R125, -RZ, R125.H1_H1 ;  /* 0x3000007dff7d7230 */ /* 0x000fe40000004100 */
[----:B------:R-:W-:Y:S01]  /*7290*/  FMUL.FTZ R136, R126, R134 ;  /* 0x000000867e887220 */ /* 0x000fe20000410000 */
[----:B------:R-:W-:-:S02]  /*72a0*/  HADD2.F32 R128, -RZ, R133.H1_H1 ;  /* 0x30000085ff807230 */ /* 0x000fc40000004100 */
[----:B------:R-:W-:Y:S01]  /*72b0*/  FMUL.FTZ R47, R43, R134 ;  /* 0x000000862b2f7220 */ /* 0x000fe20000410000 */
[----:B------:R-:W-:Y:S02]  /*72c0*/  HADD2.F32 R130, -RZ, R130.H1_H1 ;  /* 0x30000082ff827230 */ /* 0x000fe40000004100 */
[----:B------:R-:W-:Y:S01]  /*72d0*/  FFMA.FTZ R13, R127, R132, R138 ;  /* 0x000000847f0d7223 */ /* 0x000fe2000001008a */
[----:B------:R-:W-:Y:S02]  /*72e0*/  HADD2.F32 R45, -RZ, R45.H1_H1 ;  /* 0x3000002dff2d7230 */ /* 0x000fe40000004100 */
[----:B------:R-:W-:Y:S01]  /*72f0*/  FMUL.FTZ R132, R125, R128 ;  /* 0x000000807d847220 */ /* 0x000fe20000410000 */
        /* <DEDUP_REMOVED lines=9> */
[----:B------:R-:W-:Y:S02]  /*7390*/  F2FP.SATFINITE.E4M3.F32.PACK_AB_MERGE_C R43, R45, R12, R135 ;  /* 0x0000000c2d2b723e */ /* 0x000fe40004807087 */
[----:B------:R-:W-:Y:S02]  /*73a0*/  F2FP.SATFINITE.E4M3.F32.PACK_AB_MERGE_C R41, R39, R36, R14 ;  /* 0x000000242729723e */ /* 0x000fe4000480700e */
[----:B------:R-:W-:Y:S02]  /*73b0*/  F2FP.SATFINITE.E4M3.F32.PACK_AB_MERGE_C R45, R38, R37, R15 ;  /* 0x00000025262d723e */ /* 0x000fe4000480700f */
[----:B------:R-:W-:-:S07]  /*73c0*/  F2FP.SATFINITE.E4M3.F32.PACK_AB_MERGE_C R47, R128, R13, R126 ;  /* 0x0000000d802f723e */ /* 0x000fce000480707e */
.L_x_1374:
[----:B------:R-:W-:Y:S05]  /*73d0*/  BSYNC B2 ;  /* 0x0000000000027941 */ /* 0x000fea0003800000 */
.L_x_1373:
[----:B0-----:R0:W-:Y:S04]  /*73e0*/  STG.E.128 desc[UR42][R104.64], R40 ;  /* 0x0000002868007986 */ /* 0x0011e8000c101d2a */
[----:B--2---:R0:W-:Y:S02]  /*73f0*/  @!P2 STG.E.128 desc[UR42][R106.64], R44 ;  /* 0x0000002c6a00a986 */ /* 0x0041e4000c101d2a */
.L_x_1372:
[----:B------:R-:W-:Y:S05]  /*7400*/  BSYNC B1 ;  /* 0x0000000000017941 */ /* 0x000fea0003800000 */
.L_x_1371:
[----:B------:R-:W-:Y:S01]  /*7410*/  ISETP.NE.AND P2, PT, R49, RZ, PT ;  /* 0x000000ff3100720c */ /* 0x000fe20003f45270 */
[----:B------:R-:W-:-:S12]  /*7420*/  BSSY B1, `(.L_x_1375) ;  /* 0x00000f3000017945 */ /* 0x000fd80003800000 */
[----:B------:R-:W-:Y:S05]  /*7430*/  @!P2 BRA `(.L_x_1376) ;  /* 0x0000000c00c4a947 */ /* 0x000fea0003800000 */
[----:B------:R-:W-:Y:S01]  /*7440*/  ISETP.NE.AND P4, PT, R102, RZ, PT ;  /* 0x000000ff6600720c */ /* 0x000fe20003f85270 */
[----:B------:R-:W-:Y:S01]  /*7450*/  BSSY B2, `(.L_x_1377) ;  /* 0x00000ed000027945 */ /* 0x000fe20003800000 */
[----:B0-----:R-:W-:Y:S02]  /*7460*/  IADD3 R41, P2, P3, R62, R96, R70 ;  /* 0x000000603e297210 */ /* 0x001fe40007b5e046 */
[----:B------:R-:W-:Y:S02]  /*7470*/  SEL R12, R76, R123, !P4 ;  /* 0x0000007b4c0c7207 */ /* 0x000fe40006000000 */
[----:B------:R-:W-:Y:S02]  /*7480*/  IADD3.X R36, R99, R116, R67, P2, P3 ;  /* 0x0000007463247210 */ /* 0x000fe400017e6443 */
[----:B------:R-:W-:-:S04]  /*7490*/  SHF.R.S32.HI R13, RZ, 0x1f, R12 ;  /* 0x0000001fff0d7819 */ /* 0x000fc8000001140c */
[----:B------:R-:W-:-:S04]  /*74a0*/  LEA.HI R13, R13, R12, RZ, 0x5 ;  /* 0x0000000c0d0d7211 */ /* 0x000fc800078f28ff */
[----:B------:R-:W-:-:S04]  /*74b0*/  SHF.R.S32.HI R12, RZ, 0x5, R13 ;  /* 0x00000005ff0c7819 */ /* 0x000fc8000001140d */
[----:B------:R-:W-:-:S04]  /*74c0*/  LEA.HI.SX32 R12, R89, R12, 0x1c ;  /* 0x0000000c590c7211 */ /* 0x000fc800078fe2ff */
[----:B------:R-:W-:Y:S01]  /*74d0*/  SHF.R.S32.HI R15, RZ, 0x1f, R12 ;  /* 0x0000001fff0f7819 */ /* 0x000fe2000001140c */
[----:B------:R-:W-:-:S03]  /*74e0*/  IMAD.SHL.U32 R13, R12, 0x10, RZ ;  /* 0x000000100c0d7824 */ /* 0x000fc600078e00ff */
[----:B------:R-:W-:Y:S02]  /*74f0*/  LEA.HI R15, R15, R12, RZ, 0x2 ;  /* 0x0000000c0f0f7211 */ /* 0x000fe400078f10ff */
[----:B------:R-:W-:Y:S02]  /*7500*/  ISETP.GE.AND P2, PT, R13, R117, PT ;  /* 0x000000750d00720c */ /* 0x000fe40003f46270 */
[----:B------:R-:W-:Y:S01]  /*7510*/  LOP3.LUT R12, R176, 0x30, R13, 0xf8, !PT ;  /* 0x00000030b00c7812 */ /* 0x000fe200078ef80d */
[----:B------:R-:W-:-:S03]  /*7520*/  IMAD.SHL.U32 R15, R15, 0x800, RZ ;  /* 0x000008000f0f7824 */ /* 0x000fc600078e00ff */
[----:B------:R-:W-:Y:S02]  /*7530*/  LOP3.LUT R12, R12, R177, RZ, 0x3c, !PT ;  /* 0x000000b10c0c7212 */ /* 0x000fe400078e3cff */
[----:B------:R-:W-:-:S04]  /*7540*/  LOP3.LUT R15, R15, 0xffffe000, RZ, 0xc0, !PT ;  /* 0xffffe0000f0f7812 */ /* 0x000fc800078ec0ff */
[----:B------:R-:W-:Y:S02]  /*7550*/  IADD3 R12, R12, R15, R178 ;  /* 0x0000000f0c0c7210 */ /* 0x000fe40007ffe0b2 */
[--C-:B------:R-:W-:Y:S02]  /*7560*/  @!P2 SHF.R.S32.HI R14, RZ, 0x1f, R13.reuse ;  /* 0x0000001fff0ea819 */ /* 0x100fe4000001140d */
[----:B------:R-:W-:Y:S01]  /*7570*/  @!P2 IADD3 R43, P3, P4, R62, R96, R13 ;  /* 0x000000603e2ba210 */ /* 0x000fe20007c7e00d */
[C---:B------:R-:W-:Y:S02]  /*7580*/  IMAD R13, R17.reuse, 0x6000, R85 ;  /* 0x00006000110d7824 */ /* 0x040fe400078e0255 */
[----:B------:R-:W-:Y:S01]  /*7590*/  IMAD R15, R17, 0x6000, R12 ;  /* 0x00006000110f7824 */ /* 0x000fe200078e020c */
[----:B------:R-:W-:Y:S01]  /*75a0*/  @!P2 IADD3.X R14, R99, R116, R14, P3, P4 ;  /* 0x00000074630ea210 */ /* 0x000fe20001fe840e */
[----:B------:R-:W-:Y:S01]  /*75b0*/  IMAD.IADD R13, R16, 0x1, R13 ;  /* 0x00000001100d7824 */ /* 0x000fe200078e020d */
[----:B------:R-:W-:-:S05]  /*75c0*/  IADD3 R40, P3, R41, R94, RZ ;  /* 0x0000005e29287210 */ /* 0x000fca0007f7e0ff */
[----:B------:R-:W-:Y:S01]  /*75d0*/  IMAD.X R41, R36, 0x1, R95, P3 ;  /* 0x0000000124297824 */ /* 0x000fe200018e065f */
[----:B------:R-:W-:Y:S01]  /*75e0*/  @!P2 IADD3 R42, P3, R43, R94, RZ ;  /* 0x0000005e2b2aa210 */ /* 0x000fe20007f7e0ff */
[----:B------:R-:W-:-:S04]  /*75f0*/  IMAD.IADD R36, R16, 0x1, R15 ;  /* 0x0000000110247824 */ /* 0x000fc800078e020f */
[----:B------:R-:W-:Y:S01]  /*7600*/  @!P2 IMAD.X R43, R14, 0x1, R95, P3 ;  /* 0x000000010e2ba824 */ /* 0x000fe200018e065f */
[----:B------:R-:W-:Y:S01]  /*7610*/  ISETP.GE.AND P3, PT, R100, R111, PT ;  /* 0x0000006f6400720c */ /* 0x000fe20003f66270 */
[----:B------:R-:W0:Y:S04]  /*7620*/  LDS.128 R12, [R13+0x16400] ;  /* 0x016400000d0c7984 */ /* 0x000e280000000c00 */
[----:B------:R-:W2:Y:S08]  /*7630*/  LDS.128 R36, [R36+0x16400] ;  /* 0x0164000024247984 */ /* 0x000eb00000000c00 */
[----:B------:R-:W-:Y:S05]  /*7640*/  @P3 BRA `(.L_x_1378) ;  /* 0x0000000c00343947 */ /* 0x000fea0003800000 */
[--C-:B------:R-:W-:Y:S02]  /*7650*/  SHF.R.U32.HI R107, RZ, 0x8, R9.reuse ;  /* 0x00000008ff6b7819 */ /* 0x100fe40000011609 */
[----:B------:R-:W-:Y:S02]  /*7660*/  LOP3.LUT R8, R9, 0xff0000ff, RZ, 0xc0, !PT ;  /* 0xff0000ff09087812 */ /* 0x000fe400078ec0ff */
[----:B------:R-:W-:Y:S01]  /*7670*/  SHF.R.U32.HI R105, RZ, 0x10, R9 ;  /* 0x00000010ff697819 */ /* 0x000fe20000011609 */
[----:B------:R-:W-:Y:S01]  /*7680*/  IMAD.SHL.U32 R9, R107, 0x100, RZ ;  /* 0x000001006b097824 */ /* 0x000fe200078e00ff */
[----:B------:R-:W-:Y:S02]  /*7690*/  SHF.R.U32.HI R47, RZ, 0x8, R11 ;  /* 0x00000008ff2f7819 */ /* 0x000fe4000001160b */
[----:B------:R-:W-:Y:S02]  /*76a0*/  SHF.R.U32.HI R45, RZ, 0x8, R35 ;  /* 0x00000008ff2d7819 */ /* 0x000fe40000011623 */
[----:B------:R-:W-:-:S02]  /*76b0*/  LOP3.LUT R10, R11, 0xff0000ff, RZ, 0xc0, !PT ;  /* 0xff0000ff0b0a7812 */ /* 0x000fc400078ec0ff */
[----:B------:R-:W-:Y:S01]  /*76c0*/  SHF.R.U32.HI R46, RZ, 0x10, R11 ;  /* 0x00000010ff2e7819 */ /* 0x000fe2000001160b */
[----:B------:R-:W-:Y:S01]  /*76d0*/  IMAD.SHL.U32 R11, R47, 0x100, RZ ;  /* 0x000001002f0b7824 */ /* 0x000fe200078e00ff */
[----:B------:R-:W-:Y:S01]  /*76e0*/  LOP3.LUT R8, R8, 0xff00, R9, 0xf8, !PT ;  /* 0x0000ff0008087812 */ /* 0x000fe200078ef809 */
[----:B------:R-:W-:Y:S01]  /*76f0*/  IMAD.U32 R9, R105, 0x10000, RZ ;  /* 0x0001000069097824 */ /* 0x000fe200078e00ff */
[--C-:B------:R-:W-:Y:S01]  /*7700*/  SHF.R.U32.HI R44, RZ, 0x8, R33.reuse ;  /* 0x00000008ff2c7819 */ /* 0x100fe20000011621 */
[----:B------:R-:W-:Y:S01]  /*7710*/  IMAD.SHL.U32 R45, R45, 0x100, RZ ;  /* 0x000001002d2d7824 */ /* 0x000fe200078e00ff */
[----:B------:R-:W-:Y:S02]  /*7720*/  LOP3.LUT R32, R33, 0xff0000ff, RZ, 0xc0, !PT ;  /* 0xff0000ff21207812 */ /* 0x000fe400078ec0ff */
[----:B------:R-:W-:Y:S01]  /*7730*/  SHF.R.U32.HI R104, RZ, 0x10, R33 ;  /* 0x00000010ff687819 */ /* 0x000fe20000011621 */
[----:B0-----:R-:W-:Y:S01]  /*7740*/  IMAD.MOV.U32 R33, RZ, RZ, R12 ;  /* 0x000000ffff217224 */ /* 0x001fe200078e000c */
[----:B------:R-:W-:-:S02]  /*7750*/  LOP3.LUT R34, R35, 0xff0000ff, RZ, 0xc0, !PT ;  /* 0xff0000ff23227812 */ /* 0x000fc400078ec0ff */
[----:B------:R-:W-:Y:S01]  /*7760*/  SHF.R.U32.HI R106, RZ, 0x10, R35 ;  /* 0x00000010ff6a7819 */ /* 0x000fe20000011623 */
[----:B------:R-:W-:Y:S01]  /*7770*/  IMAD.SHL.U32 R35, R44, 0x100, RZ ;  /* 0x000001002c237824 */ /* 0x000fe200078e00ff */
[----:B------:R-:W-:Y:S01]  /*7780*/  LOP3.LUT R11, R10, 0xff00, R11, 0xf8, !PT ;  /* 0x0000ff000a0b7812 */ /* 0x000fe200078ef80b */
[----:B------:R-:W-:Y:S01]  /*7790*/  IMAD.U32 R104, R104, 0x10000, RZ ;  /* 0x0001000068687824 */ /* 0x000fe200078e00ff */
[----:B------:R-:W-:Y:S01]  /*77a0*/  LOP3.LUT R10, R8, 0xff0000, R9, 0xf8, !PT ;  /* 0x00ff0000080a7812 */ /* 0x000fe200078ef809 */
[----:B------:R-:W-:Y:S01]  /*77b0*/  IMAD.U32 R8, R46, 0x10000, RZ ;  /* 0x000100002e087824 */ /* 0x000fe200078e00ff */
[----:B------:R-:W-:Y:S01]  /*77c0*/  LOP3.LUT R105, R34, 0xff00, R45, 0xf8, !PT ;  /* 0x0000ff0022697812 */ /* 0x000fe200078ef82d */
[----:B------:R-:W-:Y:S01]  /*77d0*/  IMAD.U32 R106, R106, 0x10000, RZ ;  /* 0x000100006a6a7824 */ /* 0x000fe200078e00ff */
[----:B------:R-:W-:Y:S02]  /*77e0*/  F2FP.F16.E4M3.UNPACK_B R46, R121.H1 ;  /* 0x00000079ff2e723e */ /* 0x000fe400030006ff */
[----:B--2---:R-:W-:-:S02]  /*77f0*/  F2FP.F16.E4M3.UNPACK_B R44, R36.H1 ;  /* 0x00000024ff2c723e */ /* 0x004fc400030006ff */
[----:B------:R-:W-:Y:S01]  /*7800*/  F2FP.F16.E4M3.UNPACK_B R34, R33.H1 ;  /* 0x00000021ff22723e */ /* 0x000fe200030006ff */
[----:B------:R-:W-:Y:S01]  /*7810*/  HADD2.F32 R9, -RZ, R46.H0_H0 ;  /* 0x2000002eff097230 */ /* 0x000fe20000004100 */
[----:B------:R-:W-:Y:S01]  /*7820*/  LOP3.LUT R47, R32, 0xff00, R35, 0xf8, !PT ;  /* 0x0000ff00202f7812 */ /* 0x000fe200078ef823 */
[----:B------:R-:W-:Y:S01]  /*7830*/  HADD2.F32 R32, -RZ, R44.H0_H0 ;  /* 0x2000002cff207230 */ /* 0x000fe20000004100 */
[----:B------:R-:W-:Y:S01]  /*7840*/  F2FP.F16.E4M3.UNPACK_B R35, R119.H1 ;  /* 0x00000077ff23723e */ /* 0x000fe200030006ff */
[----:B------:R-:W-:Y:S01]  /*7850*/  HADD2.F32 R12, -RZ, R34.H0_H0 ;  /* 0x20000022ff0c7230 */ /* 0x000fe20000004100 */
[----:B------:R-:W-:Y:S02]  /*7860*/  LOP3.LUT R8, R11, 0xff0000, R8, 0xf8, !PT ;  /* 0x00ff00000b087812 */ /* 0x000fe400078ef808 */
[-C--:B------:R-:W-:Y:S01]  /*7870*/  FMUL.FTZ R107, R32, R9.reuse ;  /* 0x00000009206b7220 */ /* 0x080fe20000410000 */
[--C-:B------:R-:W-:Y:S02]  /*7880*/  HADD2.F32 R45, -RZ, R35.reuse.H0_H0 ;  /* 0x20000023ff2d7230 */ /* 0x100fe40000004100 */
[C---:B------:R-:W-:Y:S01]  /*7890*/  FMUL.FTZ R125, R12.reuse, R9 ;  /* 0x000000090c7d7220 */ /* 0x040fe20000410000 */
[----:B------:R-:W-:Y:S01]  /*78a0*/  LOP3.LUT R11, R47, 0xff0000, R104, 0xf8, !PT ;  /* 0x00ff00002f0b7812 */ /* 0x000fe200078ef868 */
[----:B------:R-:W-:Y:S01]  /*78b0*/  HADD2.F32 R47, -RZ, R35.H1_H1 ;  /* 0x30000023ff2f7230 */ /* 0x000fe20000004100 */
        /* <DEDUP_REMOVED lines=9> */
[----:B------:R-:W-:-:S02]  /*7950*/  HADD2.F32 R104, -RZ, R121.H0_H0 ;  /* 0x20000079ff687230 */ /* 0x000fc40000004100 */
[C---:B------:R-:W-:Y:S01]  /*7960*/  FMUL.FTZ R105, R35.reuse, R45 ;  /* 0x0000002d23697220 */ /* 0x040fe20000410000 */
[----:B------:R-:W-:Y:S01]  /*7970*/  F2FP.F16.E4M3.UNPACK_B R119, R119 ;  /* 0x00000077ff77723e */ /* 0x000fe200020006ff */
[C---:B------:R-:W-:Y:S01]  /*7980*/  FMUL.FTZ R106, R46.reuse, R45 ;  /* 0x0000002d2e6a7220 */ /* 0x040fe20000410000 */
[----:B------:R-:W-:Y:S02]  /*7990*/  HADD2.F32 R45, -RZ, R36.H0_H0 ;  /* 0x20000024ff2d7230 */ /* 0x000fe40000004100 */
[----:B------:R-:W-:Y:S02]  /*79a0*/  HADD2.F32 R34, -RZ, R44.H0_H0 ;  /* 0x2000002cff227230 */ /* 0x000fe40000004100 */
[-C--:B------:R-:W-:Y:S01]  /*79b0*/  FFMA.FTZ R33, R35, R47.reuse, -R106 ;  /* 0x0000002f23217223 */ /* 0x080fe2000001086a */
[----:B------:R-:W-:Y:S01]  /*79c0*/  FFMA.FTZ R35, R46, R47, R105 ;  /* 0x0000002f2e237223 */ /* 0x000fe20000010069 */
[----:B------:R-:W-:Y:S02]  /*79d0*/  HADD2.F32 R46, -RZ, R119.H0_H0 ;  /* 0x20000077ff2e7230 */ /* 0x000fe40000004100 */
[-C--:B------:R-:W-:Y:S01]  /*79e0*/  FMUL.FTZ R105, R45, R104.reuse ;  /* 0x000000682d697220 */ /* 0x080fe20000410000 */
[----:B------:R-:W-:Y:S01]  /*79f0*/  FMUL.FTZ R104, R34, R104 ;  /* 0x0000006822687220 */ /* 0x000fe20000410000 */
[----:B------:R-:W-:Y:S01]  /*7a00*/  HADD2.F32 R121, -RZ, R121.H1_H1 ;  /* 0x30000079ff797230 */ /* 0x000fe20000004100 */
[----:B------:R-:W-:Y:S01]  /*7a10*/  F2FP.F16.E4M3.UNPACK_B R106, R118.H1 ;  /* 0x00000076ff6a723e */ /* 0x000fe200030006ff */
[----:B------:R-:W-:-:S02]  /*7a20*/  HADD2.F32 R47, -RZ, R36.H1_H1 ;  /* 0x30000024ff2f7230 */ /* 0x000fc40000004100 */
[-C--:B------:R-:W-:Y:S01]  /*7a30*/  FFMA.FTZ R36, R45, R46.reuse, R104 ;  /* 0x0000002e2d247223 */ /* 0x080fe20000010068 */
[----:B------:R-:W-:Y:S02]  /*7a40*/  HADD2.F32 R44, -RZ, R44.H1_H1 ;  /* 0x3000002cff2c7230 */ /* 0x000fe40000004100 */
[----:B------:R-:W-:Y:S01]  /*7a50*/  FFMA.FTZ R34, R34, R46, -R105 ;  /* 0x0000002e22227223 */ /* 0x000fe20000010869 */
[----:B------:R-:W-:Y:S02]  /*7a60*/  HADD2.F32 R119, -RZ, R119.H1_H1 ;  /* 0x30000077ff777230 */ /* 0x000fe40000004100 */
[-C--:B------:R-:W-:Y:S01]  /*7a70*/  FMUL.FTZ R45, R47, R121.reuse ;  /* 0x000000792f2d7220 */ /* 0x080fe20000410000 */
[----:B------:R-:W-:Y:S01]  /*7a80*/  F2FP.F16.E4M3.UNPACK_B R46, R120.H1 ;  /* 0x00000078ff2e723e */ /* 0x000fe200030006ff */
[C---:B------:R-:W-:Y:S01]  /*7a90*/  FMUL.FTZ R122, R44.reuse, R121 ;  /* 0x000000792c7a7220 */ /* 0x040fe20000410000 */
[----:B------:R-:W-:Y:S01]  /*7aa0*/  F2FP.F16.E4M3.UNPACK_B R104, R38.H1 ;  /* 0x00000026ff68723e */ /* 0x000fe200030006ff */
[----:B------:R-:W-:Y:S01]  /*7ab0*/  FFMA.FTZ R45, R44, R119, -R45 ;  /* 0x000000772c2d7223 */ /* 0x000fe2000001082d */
[----:B------:R-:W-:Y:S01]  /*7ac0*/  F2FP.F16.E4M3.UNPACK_B R44, R14.H1 ;  /* 0x0000000eff2c723e */ /* 0x000fe200030006ff */
[----:B------:R-:W-:-:S02]  /*7ad0*/  HADD2.F32 R121, -RZ, R46.H0_H0 ;  /* 0x2000002eff797230 */ /* 0x000fc40000004100 */
[----:B------:R-:W-:Y:S01]  /*7ae0*/  FFMA.FTZ R47, R47, R119, R122 ;  /* 0x000000772f2f7223 */ /* 0x000fe2000001007a */
[----:B------:R-:W-:Y:S01]  /*7af0*/  HADD2.F32 R105, -RZ, R104.H0_H0 ;  /* 0x20000068ff697230 */ /* 0x000fe20000004100 */
[----:B------:R-:W-:Y:S01]  /*7b00*/  F2FP.F16.E4M3.UNPACK_B R120, R120 ;  /* 0x00000078ff78723e */ /* 0x000fe200020006ff */
[----:B------:R-:W-:Y:S01]  /*7b10*/  HADD2.F32 R125, -RZ, R46.H1_H1 ;  /* 0x3000002eff7d7230 */ /* 0x000fe20000004100 */
[----:B------:R-:W-:Y:S01]  /*7b20*/  F2FP.F16.E4M3.UNPACK_B R14, R14 ;  /* 0x0000000eff0e723e */ /* 0x000fe200020006ff */
[----:B------:R-:W-:Y:S02]  /*7b30*/  HADD2.F32 R46, -RZ, R44.H0_H0 ;  /* 0x2000002cff2e7230 */ /* 0x000fe40000004100 */
[----:B------:R-:W-:Y:S01]  /*7b40*/  FMUL.FTZ R119, R105, R121 ;  /* 0x0000007969777220 */ /* 0x000fe20000410000 */
[----:B------:R-:W-:Y:S01]  /*7b50*/  HADD2.F32 R107, -RZ, R106.H0_H0 ;  /* 0x2000006aff6b7230 */ /* 0x000fe20000004100 */
[----:B------:R-:W-:Y:S01]  /*7b60*/  F2FP.F16.E4M3.UNPACK_B R118, R118 ;  /* 0x00000076ff76723e */ /* 0x000fe200020006ff */
[----:B------:R-:W-:-:S02]  /*7b70*/  HADD2.F32 R104, -RZ, R104.H1_H1 ;  /* 0x30000068ff687230 */ /* 0x000fc40000004100 */
[C---:B------:R-:W-:Y:S01]  /*7b80*/  FMUL.FTZ R124, R46.reuse, R121 ;  /* 0x000000792e7c7220 */ /* 0x040fe20000410000 */
[----:B------:R-:W-:Y:S02]  /*7b90*/  HADD2.F32 R44, -RZ, R44.H1_H1 ;  /* 0x3000002cff2c7230 */ /* 0x000fe40000004100 */
[----:B------:R-:W-:Y:S01]  /*7ba0*/  FFMA.FTZ R122, R46, R107, -R119 ;  /* 0x0000006b2e7a7223 */ /* 0x000fe20000010877 */
[----:B------:R-:W-:Y:S02]  /*7bb0*/  HADD2.F32 R119, -RZ, R106.H1_H1 ;  /* 0x3000006aff777230 */ /* 0x000fe40000004100 */
[-C--:B------:R-:W-:Y:S01]  /*7bc0*/  FMUL.FTZ R121, R104, R125.reuse ;  /* 0x0000007d68797220 */ /* 0x080fe20000410000 */
[----:B------:R-:W-:Y:S01]  /*7bd0*/  F2FP.SATFINITE.E4M3.F32.PACK_AB_MERGE_C R12, R33, R12, RZ ;  /* 0x0000000c210c723e */ /* 0x000fe200048070ff */
[C---:B------:R-:W-:Y:S01]  /*7be0*/  FMUL.FTZ R125, R44.reuse, R125 ;  /* 0x0000007d2c7d7220 */ /* 0x040fe20000410000 */
[----:B------:R-:W-:Y:S01]  /*7bf0*/  FFMA.FTZ R124, R105, R107, R124 ;  /* 0x0000006b697c7223 */ /* 0x000fe2000001007c */
[-C--:B------:R-:W-:Y:S01]  /*7c00*/  FFMA.FTZ R129, R44, R119.reuse, -R121 ;  /* 0x000000772c817223 */ /* 0x080fe20000010879 */
[----:B------:R-:W-:Y:S01]  /*7c10*/  F2FP.F16.E4M3.UNPACK_B R44, R38 ;  /* 0x00000026ff2c723e */ /* 0x000fe200020006ff */
[----:B------:R-:W-:Y:S01]  /*7c20*/  FFMA.FTZ R131, R104, R119, R125 ;  /* 0x0000007768837223 */ /* 0x000fe2000001007d */
[--C-:B------:R-:W-:Y:S01]  /*7c30*/  HADD2.F32 R119, -RZ, R120.reuse.H0_H0 ;  /* 0x20000078ff777230 */ /* 0x100fe20000004100 */
[----:B------:R-:W-:Y:S01]  /*7c40*/  F2FP.SATFINITE.E4M3.F32.PACK_AB_MERGE_C R32, R35, R32, RZ ;  /* 0x000000202320723e */ /* 0x000fe200048070ff */
[----:B------:R-:W-:Y:S01]  /*7c50*/  HADD2.F32 R121, -RZ, R120.H1_H1 ;  /* 0x30000078ff797230 */ /* 0x000fe20000004100 */
[----:B------:R-:W-:Y:S01]  /*7c60*/  F2FP.SATFINITE.E4M3.F32.PACK_AB_MERGE_C R12, R45, R34, R12 ;  /* 0x000000222d0c723e */ /* 0x000fe2000480700c */
[----:B------:R-:W-:Y:S01]  /*7c70*/  HADD2.F32 R46, -RZ, R44.H0_H0 ;  /* 0x2000002cff2e7230 */ /* 0x000fe20000004100 */
[----:B------:R-:W-:Y:S01]  /*7c80*/  F2FP.F16.E4M3.UNPACK_B R35, R37 ;  /* 0x00000025ff23723e */ /* 0x000fe200020006ff */
[----:B------:R-:W-:Y:S01]  /*7c90*/  HADD2.F32 R38, -RZ, R14.H0_H0 ;  /* 0x2000000eff267230 */ /* 0x000fe20000004100 */
[----:B------:R-:W-:Y:S01]  /*7ca0*/  F2FP.F16.E4M3.UNPACK_B R34, R11 ;  /* 0x0000000bff22723e */ /* 0x000fe200020006ff */
        /* <DEDUP_REMOVED lines=8> */
[----:B------:R-:W-:Y:S01]  /*7d30*/  F2FP.F16.E4M3.UNPACK_B R33, R13 ;  /* 0x0000000dff21723e */ /* 0x000fe200020006ff */
[-C--:B------:R-:W-:Y:S01]  /*7d40*/  FFMA.FTZ R125, R38, R105.reuse, -R125 ;  /* 0x00000069267d7223 */ /* 0x080fe2000001087d */
[----:B------:R-:W-:Y:S01]  /*7d50*/  FFMA.FTZ R38, R46, R105, R119 ;  /* 0x000000692e267223 */ /* 0x000fe20000010077 */
[----:B------:R-:W-:Y:S01]  /*7d60*/  FFMA.FTZ R121, R44, R107, R121 ;  /* 0x0000006b2c797223 */ /* 0x000fe20000010079 */
[----:B------:R-:W-:Y:S01]  /*7d70*/  F2FP.SATFINITE.E4M3.F32.PACK_AB_MERGE_C R36, R47, R36, R32 ;  /* 0x000000242f24723e */ /* 0x000fe20004807020 */
[----:B------:R-:W-:Y:S01]  /*7d80*/  HADD2.F32 R44, -RZ, R35.H0_H0 ;  /* 0x20000023ff2c7230 */ /* 0x000fe20000004100 */
[----:B------:R-:W-:Y:S01]  /*7d90*/  F2FP.F16.E4M3.UNPACK_B R46, R10 ;  /* 0x0000000aff2e723e */ /* 0x000fe200020006ff */
[----:B------:R-:W-:-:S02]  /*7da0*/  HADD2.F32 R105, -RZ, R34.H0_H0 ;  /* 0x20000022ff697230 */ /* 0x000fc40000004100 */
[----:B------:R-:W-:Y:S01]  /*7db0*/  FFMA.FTZ R14, R14, R107, -R127 ;  /* 0x0000006b0e0e7223 */ /* 0x000fe2000001087f */
[----:B------:R-:W-:Y:S01]  /*7dc0*/  HADD2.F32 R32, -RZ, R33.H0_H0 ;  /* 0x20000021ff207230 */ /* 0x000fe20000004100 */
[----:B------:R-:W-:Y:S01]  /*7dd0*/  F2FP.F16.E4M3.UNPACK_B R37, R37.H1 ;  /* 0x00000025ff25723e */ /* 0x000fe200030006ff */
        /* <DEDUP_REMOVED lines=9> */
[CC--:B------:R-:W-:Y:S01]  /*7e70*/  FMUL.FTZ R47, R45.reuse, R104.reuse ;  /* 0x000000682d2f7220 */ /* 0x0c0fe20000410000 */
[----:B------:R-:W-:Y:S01]  /*7e80*/  F2FP.F16.E4M3.UNPACK_B R35, R13.H1 ;  /* 0x0000000dff23723e */ /* 0x000fe200030006ff */
[C---:B------:R-:W-:Y:S01]  /*7e90*/  FMUL.FTZ R104, R34.reuse, R104 ;  /* 0x0000006822687220 */ /* 0x040fe20000410000 */
[----:B------:R-:W-:Y:S02]  /*7ea0*/  HADD2.F32 R44, -RZ, R37.H0_H0 ;  /* 0x20000025ff2c7230 */ /* 0x000fe40000004100 */
[-C--:B------:R-:W-:Y:S01]  /*7eb0*/  FFMA.FTZ R13, R34, R46.reuse, -R47 ;  /* 0x0000002e220d7223 */ /* 0x080fe2000001082f */
[----:B------:R-:W-:Y:S01]  /*7ec0*/  F2FP.F16.E4M3.UNPACK_B R47, R11.H1 ;  /* 0x0000000bff2f723e */ /* 0x000fe200030006ff */
[----:B------:R-:W-:Y:S01]  /*7ed0*/  FFMA.FTZ R34, R45, R46, R104 ;  /* 0x0000002e2d227223 */ /* 0x000fe20000010068 */
[----:B------:R-:W-:Y:S01]  /*7ee0*/  HADD2.F32 R11, -RZ, R35.H0_H0 ;  /* 0x20000023ff0b7230 */ /* 0x000fe20000004100 */
[----:B------:R-:W-:Y:S01]  /*7ef0*/  F2FP.F16.E4M3.UNPACK_B R10, R10.H1 ;  /* 0x0000000aff0a723e */ /* 0x000fe200030006ff */
[----:B------:R-:W-:Y:S01]  /*7f00*/  HADD2.F32 R37, -RZ, R37.H1_H1 ;  /* 0x30000025ff257230 */ /* 0x000fe20000004100 */
[----:B------:R-:W-:Y:S01]  /*7f10*/  F2FP.SATFINITE.E4M3.F32.PACK_AB_MERGE_C R124, R131, R124, RZ ;  /* 0x0000007c837c723e */ /* 0x000fe200048070ff */
[--C-:B------:R-:W-:Y:S01]  /*7f20*/  HADD2.F32 R46, -RZ, R47.reuse.H0_H0 ;  /* 0x2000002fff2e7230 */ /* 0x100fe20000004100 */
[----:B------:R-:W-:Y:S01]  /*7f30*/  F2FP.F16.E4M3.UNPACK_B R107, R9.H1 ;  /* 0x00000009ff6b723e */ /* 0x000fe200030006ff */
[----:B------:R-:W-:Y:S01]  /*7f40*/  HADD2.F32 R104, -RZ, R47.H1_H1 ;  /* 0x3000002fff687230 */ /* 0x000fe20000004100 */
[----:B------:R-:W-:Y:S01]  /*7f50*/  F2FP.SATFINITE.E4M3.F32.PACK_AB_MERGE_C R38, R121, R38, R124 ;  /* 0x000000267926723e */ /* 0x000fe2000480707c */
[----:B------:R-:W-:-:S02]  /*7f60*/  HADD2.F32 R35, -RZ, R35.H1_H1 ;  /* 0x30000023ff237230 */ /* 0x000fc40000004100 */
[CC--:B------:R-:W-:Y:S01]  /*7f70*/  FMUL.FTZ R106, R44.reuse, R46.reuse ;  /* 0x0000002e2c6a7220 */ /* 0x0c0fe20000410000 */
[----:B------:R-:W-:Y:S01]  /*7f80*/  FMUL.FTZ R47, R11, R46 ;  /* 0x0000002e0b2f7220 */ /* 0x000fe20000410000 */
[--C-:B------:R-:W-:Y:S02]  /*7f90*/  HADD2.F32 R45, -RZ, R10.reuse.H0_H0 ;  /* 0x2000000aff2d7230 */ /* 0x100fe40000004100 */
[-C--:B------:R-:W-:Y:S01]  /*7fa0*/  FMUL.FTZ R118, R37, R104.reuse ;  /* 0x0000006825767220 */ /* 0x080fe20000410000 */
[----:B------:R-:W-:Y:S02]  /*7fb0*/  HADD2.F32 R46, -RZ, R10.H1_H1 ;  /* 0x3000000aff2e7230 */ /* 0x000fe40000004100 */
[----:B------:R-:W-:Y:S01]  /*7fc0*/  FMUL.FTZ R104, R35, R104 ;  /* 0x0000006823687220 */ /* 0x000fe20000410000 */
[----:B------:R-:W-:Y:S01]  /*7fd0*/  F2FP.SATFINITE.E4M3.F32.PACK_AB_MERGE_C R122, R129, R122, RZ ;  /* 0x0000007a817a723e */ /* 0x000fe200048070ff */
[----:B------:R-:W-:Y:S01]  /*7fe0*/  FFMA.FTZ R10, R11, R45, -R106 ;  /* 0x0000002d0b0a7223 */ /* 0x000fe2000001086a */
[----:B------:R-:W-:Y:S01]  /*7ff0*/  F2FP.F16.E4M3.UNPACK_B R106, R9 ;  /* 0x00000009ff6a723e */ /* 0x000fe200020006ff */
[-C--:B------:R-:W-:Y:S01]  /*8000*/  FFMA.FTZ R121, R35, R46.reuse, -R118 ;  /* 0x0000002e23797223 */ /* 0x080fe20000010876 */
[----:B------:R-:W-:Y:S01]  /*8010*/  F2FP.F16.E4M3.UNPACK_B R35, R15 ;  /* 0x0000000fff23723e */ /* 0x000fe200020006ff */
[----:B------:R-:W-:Y:S01]  /*8020*/  FFMA.FTZ R11, R44, R45, R47 ;  /* 0x0000002d2c0b7223 */ /* 0x000fe2000001002f */
[-C--:B------:R-:W-:Y:S01]  /*8030*/  F2FP.F16.E4M3.UNPACK_B R44, R39.reuse ;  /* 0x00000027ff2c723e */ /* 0x080fe200020006ff */
[----:B------:R-:W-:Y:S01]  /*8040*/  FFMA.FTZ R120, R37, R46, R104 ;  /* 0x0000002e25787223 */ /* 0x000fe20000010068 */
        /* <DEDUP_REMOVED lines=11> */
[----:B------:R-:W-:Y:S02]  /*8100*/  HADD2.F32 R39, -RZ, R15.H0_H0 ;  /* 0x2000000fff277230 */ /* 0x000fe40000004100 */
[----:B------:R-:W-:Y:S01]  /*8110*/  FMUL.FTZ R122, R46, R118 ;  /* 0x000000762e7a7220 */ /* 0x000fe20000410000 */
[----:B------:R-:W-:Y:S02]  /*8120*/  HADD2.F32 R104, -RZ, R9.H0_H0 ;  /* 0x20000009ff687230 */ /* 0x000fe40000004100 */
[-C--:B------:R-:W-:Y:S01]  /*8130*/  FMUL.FTZ R118, R8, R119.reuse ;  /* 0x0000007708767220 */ /* 0x080fe20000410000 */
[----:B------:R-:W-:Y:S02]  /*8140*/  HADD2.F32 R105, -RZ, R47.H0_H0 ;  /* 0x2000002fff697230 */ /* 0x000fe40000004100 */
[----:B------:R-:W-:Y:S01]  /*8150*/  FMUL.FTZ R119, R39, R119 ;  /* 0x0000007727777220 */ /* 0x000fe20000410000 */
[----:B------:R-:W-:-:S02]  /*8160*/  HADD2.F32 R45, -RZ, R45.H1_H1 ;  /* 0x3000002dff2d7230 */ /* 0x000fc40000004100 */
[-C--:B------:R-:W-:Y:S01]  /*8170*/  FFMA.FTZ R125, R46, R104.reuse, R125 ;  /* 0x000000682e7d7223 */ /* 0x080fe2000001007d */
[----:B------:R-:W-:Y:S02]  /*8180*/  HADD2.F32 R46, -RZ, R107.H1_H1 ;  /* 0x3000006bff2e7230 */ /* 0x000fe40000004100 */
[----:B------:R-:W-:Y:S01]  /*8190*/  FFMA.FTZ R119, R8, R105, R119 ;  /* 0x0000006908777223 */ /* 0x000fe20000010077 */
[----:B------:R-:W-:Y:S02]  /*81a0*/  HADD2.F32 R15, -RZ, R15.H1_H1 ;  /* 0x3000000fff0f7230 */ /* 0x000fe40000004100 */
[----:B------:R-:W-:Y:S01]  /*81b0*/  FFMA.FTZ R122, R37, R104, -R122 ;  /* 0x00000068257a7223 */ /* 0x000fe2000001087a */
[----:B------:R-:W-:Y:S02]  /*81c0*/  HADD2.F32 R35, -RZ, R35.H1_H1 ;  /* 0x30000023ff237230 */ /* 0x000fe40000004100 */
[----:B------:R-:W-:Y:S01]  /*81d0*/  FMUL.FTZ R104, R45, R46 ;  /* 0x0000002e2d687220 */ /* 0x000fe20000410000 */
[----:B------:R-:W-:-:S02]  /*81e0*/  HADD2.F32 R44, -RZ, R44.H1_H1 ;  /* 0x3000002cff2c7230 */ /* 0x000fc40000004100 */
[----:B------:R-:W-:Y:S01]  /*81f0*/  FMUL.FTZ R124, R15, R46 ;  /* 0x0000002e0f7c7220 */ /* 0x000fe20000410000 */
[----:B------:R-:W-:Y:S02]  /*8200*/  HADD2.F32 R106, -RZ, R106.H1_H1 ;  /* 0x3000006aff6a7230 */ /* 0x000fe40000004100 */
[----:B------:R-:W-:Y:S01]  /*8210*/  FFMA.FTZ R118, R39, R105, -R118 ;  /* 0x0000006927767223 */ /* 0x000fe20000010876 */
[----:B------:R-:W-:Y:S01]  /*8220*/  HADD2.F32 R8, -RZ, R47.H1_H1 ;  /* 0x3000002fff087230 */ /* 0x000fe20000004100 */
[----:B------:R-:W-:Y:S01]  /*8230*/  F2FP.SATFINITE.E4M3.F32.PACK_AB_MERGE_C R10, R121, R10, RZ ;  /* 0x0000000a790a723e */ /* 0x000fe200048070ff */
[----:B------:R-:W-:Y:S02]  /*8240*/  HADD2.F32 R9, -RZ, R9.H1_H1 ;  /* 0x30000009ff097230 */ /* 0x000fe40000004100 */
[CC--:B------:R-:W-:Y:S01]  /*8250*/  FMUL.FTZ R46, R44.reuse, R106.reuse ;  /* 0x0000006a2c2e7220 */ /* 0x0c0fe20000410000 */
[----:B------:R-:W-:Y:S01]  /*8260*/  FMUL.FTZ R37, R35, R106 ;  /* 0x0000006a23257220 */ /* 0x000fe20000410000 */
[-C--:B------:R-:W-:Y:S01]  /*8270*/  FFMA.FTZ R15, R15, R8.reuse, -R104 ;  /* 0x000000080f0f7223 */ /* 0x080fe20000010868 */
[----:B------:R-:W-:Y:S01]  /*8280*/  FFMA.FTZ R124, R45, R8, R124 ;  /* 0x000000082d7c7223 */ /* 0x000fe2000001007c */
[-C--:B------:R-:W-:Y:S01]  /*8290*/  FFMA.FTZ R35, R35, R9.reuse, -R46 ;  /* 0x0000000923237223 */ /* 0x080fe2000001082e */
[----:B------:R-:W-:Y:S01]  /*82a0*/  FFMA.FTZ R44, R44, R9, R37 ;  /* 0x000000092c2c7223 */ /* 0x000fe20000010025 */
[----:B------:R-:W-:-:S02]  /*82b0*/  F2FP.SATFINITE.E4M3.F32.PACK_AB_MERGE_C R11, R120, R11, RZ ;  /* 0x0000000b780b723e */ /* 0x000fc400048070ff */
[----:B------:R-:W-:Y:S02]  /*82c0*/  F2FP.SATFINITE.E4M3.F32.PACK_AB_MERGE_C R15, R15, R118, RZ ;  /* 0x000000760f0f723e */ /* 0x000fe400048070ff */
[----:B------:R-:W-:Y:S02]  /*82d0*/  F2FP.SATFINITE.E4M3.F32.PACK_AB_MERGE_C R119, R124, R119, RZ ;  /* 0x000000777c77723e */ /* 0x000fe400048070ff */
[----:B------:R-:W-:Y:S02]  /*82e0*/  F2FP.SATFINITE.E4M3.F32.PACK_AB_MERGE_C R13, R13, R32, R10 ;  /* 0x000000200d0d723e */ /* 0x000fe4000480700a */
[----:B------:R-:W-:Y:S02]  /*82f0*/  F2FP.SATFINITE.E4M3.F32.PACK_AB_MERGE_C R15, R35, R122, R15 ;  /* 0x0000007a230f723e */ /* 0x000fe4000480700f */
[----:B------:R-:W-:Y:S02]  /*8300*/  F2FP.SATFINITE.E4M3.F32.PACK_AB_MERGE_C R37, R34, R33, R11 ;  /* 0x000000212225723e */ /* 0x000fe4000480700b */
[----:B------:R-:W-:-:S07]  /*8310*/  F2FP.SATFINITE.E4M3.F32.PACK_AB_MERGE_C R39, R44, R125, R119 ;  /* 0x0000007d2c27723e */ /* 0x000fce0004807077 */
.L_x_1378:
[----:B------:R-:W-:Y:S05]  /*8320*/  BSYNC B2 ;  /* 0x0000000000027941 */ /* 0x000fea0003800000 */
.L_x_1377:
[----:B0-----:R3:W-:Y:S04]  /*8330*/  STG.E.128 desc[UR42][R40.64], R12 ;  /* 0x0000000c28007986 */ /* 0x0017e8000c101d2a */
[----:B--2---:R3:W-:Y:S02]  /*8340*/  @!P2 STG.E.128 desc[UR42][R42.64], R36 ;  /* 0x000000242a00a986 */ /* 0x0047e4000c101d2a */
.L_x_1376:
[----:B------:R-:W-:Y:S05]  /*8350*/  BSYNC B1 ;  /* 0x0000000000017941 */ /* 0x000fea0003800000 */
.L_x_1375:
[----:B------:R-:W-:-:S13]  /*8360*/  ISETP.NE.AND P2, PT, R21, RZ, PT ;  /* 0x000000ff1500720c */ /* 0x000fda0003f45270 */
[----:B------:R-:W-:Y:S05]  /*8370*/  @!P2 BRA `(.L_x_1343) ;  /* 0x000000100050a947 */ /* 0x000fea0003800000 */
[----:B------:R-:W-:Y:S01]  /*8380*/  ISETP.NE.AND P4, PT, R103, RZ, PT ;  /* 0x000000ff6700720c */ /* 0x000fe20003f85270 */
[----:B------:R-:W-:Y:S01]  /*8390*/  BSSY B1, `(.L_x_1379) ;  /* 0x00000e8000017945 */ /* 0x000fe20003800000 */
[----:B------:R-:W-:Y:S02]  /*83a0*/  IADD3 R33, P2, P3, R62, R96, R69 ;  /* 0x000000603e217210 */ /* 0x000fe40007b5e045 */
[----:B------:R-:W-:Y:S02]  /*83b0*/  SEL R123, R76, R123, !P4 ;  /* 0x0000007b4c7b7207 */ /* 0x000fe40006000000 */
[----:B------:R-:W-:Y:S02]  /*83c0*/  IADD3.X R10, R99, R116, R66, P2, P3 ;  /* 0x00000074630a7210 */ /* 0x000fe400017e6442 */
[----:B------:R-:W-:Y:S02]  /*83d0*/  SHF.R.S32.HI R8, RZ, 0x1f, R123 ;  /* 0x0000001fff087819 */ /* 0x000fe4000001147b */
[----:B------:R-:W-:-:S02]  /*83e0*/  IADD3 R32, P2, R33, R94, RZ ;  /* 0x0000005e21207210 */ /* 0x000fc40007f5e0ff */
[----:B------:R-:W-:-:S03]  /*83f0*/  LEA.HI R8, R8, R123, RZ, 0x5 ;  /* 0x0000007b08087211 */ /* 0x000fc600078f28ff */
[----:B------:R-:W-:Y:S01]  /*8400*/  IMAD.X R33, R10, 0x1, R95, P2 ;  /* 0x000000010a217824 */ /* 0x000fe200010e065f */
[----:B------:R-:W-:Y:S02]  /*8410*/  SHF.R.S32.HI R8, RZ, 0x5, R8 ;  /* 0x00000005ff087819 */ /* 0x000fe40000011408 */
[----:B------:R-:W-:Y:S02]  /*8420*/  ISETP.GE.AND P2, PT, R92, R111, PT ;  /* 0x0000006f5c00720c */ /* 0x000fe40003f46270 */
[----:B------:R-:W-:-:S04]  /*8430*/  LEA.HI.SX32 R8, R87, R8, 0x1c ;  /* 0x0000000857087211 */ /* 0x000fc800078fe2ff */
[----:B------:R-:W-:Y:S01]  /*8440*/  SHF.R.S32.HI R9, RZ, 0x1f, R8 ;  /* 0x0000001fff097819 */ /* 0x000fe20000011408 */
[----:B------:R-:W-:-:S03]  /*8450*/  IMAD.SHL.U32 R35, R8, 0x10, RZ ;  /* 0x0000001008237824 */ /* 0x000fc600078e00ff */
        /* <DEDUP_REMOVED lines=9> */
[----:B---3--:R-:W-:-:S04]  /*84f0*/  IMAD.IADD R12, R16, 0x1, R11 ;  /* 0x00000001100c7824 */ /* 0x008fc800078e020b */
[----:B------:R-:W2:Y:S04]  /*8500*/  LDS.128 R8, [R9+0x16400] ;  /* 0x0164000009087984 */ /* 0x000ea80000000c00 */
[----:B------:R-:W3:Y:S01]  /*8510*/  LDS.128 R12, [R12+0x16400] ;  /* 0x016400000c0c7984 */ /* 0x000ee20000000c00 */
[----:B------:R-:W-:Y:S05]  /*8520*/  @P2 BRA `(.L_x_1380) ;  /* 0x0000000c00382947 */ /* 0x000fea0003800000 */
[--C-:B------:R-:W-:Y:S01]  /*8530*/  SHF.R.U32.HI R4, RZ, 0x8, R5.reuse ;  /* 0x00000008ff047819 */ /* 0x100fe20000011605 */
[----:B---3--:R-:W-:Y:S01]  /*8540*/  IMAD.MOV.U32 R30, RZ, RZ, R12 ;  /* 0x000000ffff1e7224 */ /* 0x008fe200078e000c */
[----:B------:R-:W-:Y:S01]  /*8550*/  SHF.R.U32.HI R39, RZ, 0x10, R5 ;  /* 0x00000010ff277819 */ /* 0x000fe20000011605 */
[----:B--2---:R-:W-:Y:S01]  /*8560*/  IMAD.MOV.U32 R28, RZ, RZ, R8 ;  /* 0x000000ffff1c7224 */ /* 0x004fe200078e0008 */
[----:B------:R-:W-:Y:S01]  /*8570*/  SHF.R.U32.HI R34, RZ, 0x8, R29 ;  /* 0x00000008ff227819 */ /* 0x000fe2000001161d */
[----:B------:R-:W-:Y:S01]  /*8580*/  IMAD.SHL.U32 R4, R4, 0x100, RZ ;  /* 0x0000010004047824 */ /* 0x000fe200078e00ff */
[----:B------:R-:W-:Y:S02]  /*8590*/  SHF.R.U32.HI R6, RZ, 0x8, R31 ;  /* 0x00000008ff067819 */ /* 0x000fe4000001161f */
[----:B------:R-:W-:Y:S01]  /*85a0*/  LOP3.LUT R5, R5, 0xff0000ff, RZ, 0xc0, !PT ;  /* 0xff0000ff05057812 */ /* 0x000fe200078ec0ff */
[----:B------:R-:W-:Y:S01]  /*85b0*/  IMAD.SHL.U32 R8, R34, 0x100, RZ ;  /* 0x0000010022087824 */ /* 0x000fe200078e00ff */
[----:B------:R-:W-:-:S02]  /*85c0*/  SHF.R.U32.HI R36, RZ, 0x8, R7 ;  /* 0x00000008ff247819 */ /* 0x000fc40000011607 */
[----:B------:R-:W-:Y:S01]  /*85d0*/  SHF.L.U32 R12, R6, 0x8, RZ ;  /* 0x00000008060c7819 */ /* 0x000fe200000006ff */
[----:B------:R-:W-:Y:S01]  /*85e0*/  IMAD.U32 R6, R39, 0x10000, RZ ;  /* 0x0001000027067824 */ /* 0x000fe200078e00ff */
[----:B------:R-:W-:Y:S02]  /*85f0*/  SHF.R.U32.HI R37, RZ, 0x10, R29 ;  /* 0x00000010ff257819 */ /* 0x000fe4000001161d */
[----:B------:R-:W-:Y:S02]  /*8600*/  SHF.R.U32.HI R38, RZ, 0x10, R31 ;  /* 0x00000010ff267819 */ /* 0x000fe4000001161f */
[----:B0-----:R-:W-:Y:S02]  /*8610*/  SHF.R.U32.HI R40, RZ, 0x10, R7 ;  /* 0x00000010ff287819 */ /* 0x001fe40000011607 */
[----:B------:R-:W-:Y:S01]  /*8620*/  LOP3.LUT R29, R29, 0xff0000ff, RZ, 0xc0, !PT ;  /* 0xff0000ff1d1d7812 */ /* 0x000fe200078ec0ff */
[----:B------:R-:W-:Y:S01]  /*8630*/  IMAD.U32 R38, R38, 0x10000, RZ ;  /* 0x0001000026267824 */ /* 0x000fe200078e00ff */
[----:B------:R-:W-:-:S02]  /*8640*/  LOP3.LUT R31, R31, 0xff0000ff, RZ, 0xc0, !PT ;  /* 0xff0000ff1f1f7812 */ /* 0x000fc400078ec0ff */
[----:B------:R-:W-:Y:S01]  /*8650*/  LOP3.LUT R5, R5, 0xff00, R4, 0xf8, !PT ;  /* 0x0000ff0005057812 */ /* 0x000fe200078ef804 */
[----:B------:R-:W-:Y:S01]  /*8660*/  IMAD.SHL.U32 R4, R36, 0x100, RZ ;  /* 0x0000010024047824 */ /* 0x000fe200078e00ff */
[----:B------:R-:W-:Y:S02]  /*8670*/  LOP3.LUT R7, R7, 0xff0000ff, RZ, 0xc0, !PT ;  /* 0xff0000ff07077812 */ /* 0x000fe400078ec0ff */
[----:B------:R-:W-:Y:S02]  /*8680*/  LOP3.LUT R39, R29, 0xff00, R8, 0xf8, !PT ;  /* 0x0000ff001d277812 */ /* 0x000fe400078ef808 */
[----:B------:R-:W-:Y:S02]  /*8690*/  LOP3.LUT R41, R31, 0xff00, R12, 0xf8, !PT ;  /* 0x0000ff001f297812 */ /* 0x000fe400078ef80c */
[----:B------:R-:W-:Y:S01]  /*86a0*/  LOP3.LUT R6, R5, 0xff0000, R6, 0xf8, !PT ;  /* 0x00ff000005067812 */ /* 0x000fe200078ef806 */
[----:B------:R-:W-:Y:S01]  /*86b0*/  IMAD.U32 R5, R40, 0x10000, RZ ;  /* 0x0001000028057824 */ /* 0x000fe200078e00ff */
[----:B------:R-:W-:-:S02]  /*86c0*/  F2FP.F16.E4M3.UNPACK_B R36, R115.H1 ;  /* 0x00000073ff24723e */ /* 0x000fc400030006ff */
[----:B------:R-:W-:Y:S02]  /*86d0*/  F2FP.F16.E4M3.UNPACK_B R31, R30.H1 ;  /* 0x0000001eff1f723e */ /* 0x000fe400030006ff */
[----:B------:R-:W-:Y:S02]  /*86e0*/  F2FP.F16.E4M3.UNPACK_B R29, R28.H1 ;  /* 0x0000001cff1d723e */ /* 0x000fe400030006ff */
[----:B------:R-:W-:Y:S01]  /*86f0*/  LOP3.LUT R4, R7, 0xff00, R4, 0xf8, !PT ;  /* 0x0000ff0007047812 */ /* 0x000fe200078ef804 */
[----:B------:R-:W-:Y:S01]  /*8700*/  HADD2.F32 R7, -RZ, R36.H0_H0 ;  /* 0x20000024ff077230 */ /* 0x000fe20000004100 */
[----:B------:R-:W-:Y:S01]  /*8710*/  F2FP.F16.E4M3.UNPACK_B R34, R113.H1 ;  /* 0x00000071ff22723e */ /* 0x000fe200030006ff */
[----:B------:R-:W-:Y:S01]  /*8720*/  HADD2.F32 R12, -RZ, R31.H0_H0 ;  /* 0x2000001fff0c7230 */ /* 0x000fe20000004100 */
[----:B------:R-:W-:Y:S01]  /*8730*/  LOP3.LUT R5, R4, 0xff0000, R5, 0xf8, !PT ;  /* 0x00ff000004057812 */ /* 0x000fe200078ef805 */
[----:B------:R-:W-:Y:S01]  /*8740*/  HADD2.F32 R8, -RZ, R29.H0_H0 ;  /* 0x2000001dff087230 */ /* 0x000fe20000004100 */
[----:B------:R-:W-:Y:S01]  /*8750*/  F2FP.F16.E4M3.UNPACK_B R115, R115 ;  /* 0x00000073ff73723e */ /* 0x000fe200020006ff */
[----:B------:R-:W-:-:S02]  /*8760*/  IMAD.U32 R4, R37, 0x10000, RZ ;  /* 0x0001000025047824 */ /* 0x000fc400078e00ff */
[-C--:B------:R-:W-:Y:S01]  /*8770*/  FMUL.FTZ R43, R12, R7.reuse ;  /* 0x000000070c2b7220 */ /* 0x080fe20000410000 */
[----:B------:R-:W-:Y:S02]  /*8780*/  HADD2.F32 R37, -RZ, R34.H0_H0 ;  /* 0x20000022ff257230 */ /* 0x000fe40000004100 */
[C---:B------:R-:W-:Y:S01]  /*8790*/  FMUL.FTZ R45, R8.reuse, R7 ;  /* 0x00000007082d7220 */ /* 0x040fe20000410000 */
[----:B------:R-:W-:Y:S01]  /*87a0*/  HADD2.F32 R36, -RZ, R36.H1_H1 ;  /* 0x30000024ff247230 */ /* 0x000fe20000004100 */
[----:B------:R-:W-:Y:S01]  /*87b0*/  LOP3.LUT R7, R39, 0xff0000, R4, 0xf8, !PT ;  /* 0x00ff000027077812 */ /* 0x000fe200078ef804 */
[----:B------:R-:W-:Y:S01]  /*87c0*/  HADD2.F32 R29, -RZ, R29.H1_H1 ;  /* 0x3000001dff1d7230 */ /* 0x000fe20000004100 */
[----:B------:R-:W-:Y:S01]  /*87d0*/  LOP3.LUT R4, R41, 0xff0000, R38, 0xf8, !PT ;  /* 0x00ff000029047812 */ /* 0x000fe200078ef826 */
[----:B------:R-:W-:Y:S01]  /*87e0*/  HADD2.F32 R38, -RZ, R34.H1_H1 ;  /* 0x30000022ff267230 */ /* 0x000fe20000004100 */
[----:B------:R-:W-:Y:S01]  /*87f0*/  F2FP.F16.E4M3.UNPACK_B R30, R30 ;  /* 0x0000001eff1e723e */ /* 0x000fe200020006ff */
[----:B------:R-:W-:Y:S01]  /*8800*/  HADD2.F32 R31, -RZ, R31.H1_H1 ;  /* 0x3000001fff1f7230 */ /* 0x000fe20000004100 */
[----:B------:R-:W-:Y:S01]  /*8810*/  F2FP.F16.E4M3.UNPACK_B R34, R28 ;  /* 0x0000001cff22723e */ /* 0x000fe200020006ff */
[-C--:B------:R-:W-:Y:S01]  /*8820*/  FFMA.FTZ R8, R8, R37.reuse, -R43 ;  /* 0x0000002508087223 */ /* 0x080fe2000001082b */
[----:B------:R-:W-:Y:S01]  /*8830*/  FFMA.FTZ R12, R12, R37, R45 ;  /* 0x000000250c0c7223 */ /* 0x000fe2000001002d */
[-C--:B------:R-:W-:Y:S01]  /*8840*/  FMUL.FTZ R42, R29, R36.reuse ;  /* 0x000000241d2a7220 */ /* 0x080fe20000410000 */
[----:B------:R-:W-:Y:S01]  /*8850*/  FMUL.FTZ R40, R31, R36 ;  /* 0x000000241f287220 */ /* 0x000fe20000410000 */
[----:B------:R-:W-:Y:S01]  /*8860*/  F2FP.F16.E4M3.UNPACK_B R113, R113 ;  /* 0x00000071ff71723e */ /* 0x000fe200020006ff */
[----:B------:R-:W-:-:S02]  /*8870*/  HADD2.F32 R37, -RZ, R115.H0_H0 ;  /* 0x20000073ff257230 */ /* 0x000fc40000004100 */
[-C--:B------:R-:W-:Y:S01]  /*8880*/  FFMA.FTZ R31, R31, R38.reuse, R42 ;  /* 0x000000261f1f7223 */ /* 0x080fe2000001002a */
[----:B------:R-:W-:Y:S02]  /*8890*/  HADD2.F32 R36, -RZ, R30.H0_H0 ;  /* 0x2000001eff247230 */ /* 0x000fe40000004100 */
[----:B------:R-:W-:Y:S01]  /*88a0*/  FFMA.FTZ R29, R29, R38, -R40 ;  /* 0x000000261d1d7223 */ /* 0x000fe20000010828 */
[----:B------:R-:W-:Y:S01]  /*88b0*/  HADD2.F32 R28, -RZ, R34.H0_H0 ;  /* 0x20000022ff1c7230 */ /* 0x000fe20000004100 */
[----:B------:R-:W-:Y:S01]  /*88c0*/  F2FP.F16.E4M3.UNPACK_B R38, R14.H1 ;  /* 0x0000000eff26723e */ /* 0x000fe200030006ff */
        /* <DEDUP_REMOVED lines=30> */
[----:B------:R-:W-:Y:S01]  /*8ab0*/  FMUL.FTZ R47, R38, R43 ;  /* 0x0000002b262f7220 */ /* 0x000fe20000410000 */
[----:B------:R-:W-:Y:S01]  /*8ac0*/  FFMA.FTZ R44, R39, R37, R44 ;  /* 0x00000025272c7223 */ /* 0x000fe2000001002c */
[C---:B------:R-:W-:Y:S01]  /*8ad0*/  FMUL.FTZ R43, R34.reuse, R43 ;  /* 0x0000002b222b7220 */ /* 0x040fe20000410000 */
[----:B------:R-:W-:Y:S02]  /*8ae0*/  HADD2.F32 R37, -RZ, R112.H0_H0 ;  /* 0x20000070ff257230 */ /* 0x000fe40000004100 */
[-C--:B------:R-:W-:Y:S01]  /*8af0*/  FFMA.FTZ R107, R34, R41.reuse, -R47 ;  /* 0x00000029226b7223 */ /* 0x080fe2000001082f */
[----:B------:R-:W-:Y:S01]  /*8b00*/  F2FP.F16.E4M3.UNPACK_B R34, R14 ;  /* 0x0000000eff22723e */ /* 0x000fe200020006ff */
[----:B------:R-:W-:Y:S01]  /*8b10*/  FFMA.FTZ R111, R38, R41, R43 ;  /* 0x00000029266f7223 */ /* 0x000fe2000001002b */
[----:B------:R-:W-:Y:S01]  /*8b20*/  HADD2.F32 R41, -RZ, R114.H0_H0 ;  /* 0x20000072ff297230 */ /* 0x000fe20000004100 */
[----:B------:R-:W-:Y:S01]  /*8b30*/  F2FP.SATFINITE.E4M3.F32.PACK_AB_MERGE_C R8, R29, R8, RZ ;  /* 0x000000081d08723e */ /* 0x000fe200048070ff */
[----:B------:R-:W-:Y:S01]  /*8b40*/  HADD2.F32 R14, -RZ, R10.H0_H0 ;  /* 0x2000000aff0e7230 */ /* 0x000fe20000004100 */
[----:B------:R-:W-:Y:S01]  /*8b50*/  F2FP.SATFINITE.E4M3.F32.PACK_AB_MERGE_C R12, R31, R12, RZ ;  /* 0x0000000c1f0c723e */ /* 0x000fe200048070ff */
[----:B------:R-:W-:Y:S01]  /*8b60*/  HADD2.F32 R36, -RZ, R34.H0_H0 ;  /* 0x20000022ff247230 */ /* 0x000fe20000004100 */
[----:B------:R-:W-:Y:S01]  /*8b70*/  F2FP.F16.E4M3.UNPACK_B R38, R7 ;  /* 0x00000007ff26723e */ /* 0x000fe200020006ff */
[----:B------:R-:W-:Y:S01]  /*8b80*/  HADD2.F32 R43, -RZ, R114.H1_H1 ;  /* 0x30000072ff2b7230 */ /* 0x000fe20000004100 */
[----:B------:R-:W-:Y:S01]  /*8b90*/  F2FP.F16.E4M3.UNPACK_B R29, R9 ;  /* 0x00000009ff1d723e */ /* 0x000fe200020006ff */
[----:B------:R-:W-:-:S02]  /*8ba0*/  HADD2.F32 R34, -RZ, R34.H1_H1 ;  /* 0x30000022ff227230 */ /* 0x000fc40000004100 */
[-C--:B------:R-:W-:Y:S01]  /*8bb0*/  FMUL.FTZ R47, R36, R41.reuse ;  /* 0x00000029242f7220 */ /* 0x080fe20000410000 */
[----:B------:R-:W-:Y:S02]  /*8bc0*/  HADD2.F32 R10, -RZ, R10.H1_H1 ;  /* 0x3000000aff0a7230 */ /* 0x000fe40000004100 */
[----:B------:R-:W-:Y:S01]  /*8bd0*/  FMUL.FTZ R41, R14, R41 ;  /* 0x000000290e297220 */ /* 0x000fe20000410000 */
[----:B------:R-:W-:Y:S02]  /*8be0*/  HADD2.F32 R39, -RZ, R112.H1_H1 ;  /* 0x30000070ff277230 */ /* 0x000fe40000004100 */
[----:B------:R-:W-:Y:S01]  /*8bf0*/  FMUL.FTZ R105, R34, R43 ;  /* 0x0000002b22697220 */ /* 0x000fe20000410000 */
[----:B------:R-:W-:Y:S01]  /*8c00*/  F2FP.F16.E4M3.UNPACK_B R31, R13 ;  /* 0x0000000dff1f723e */ /* 0x000fe200020006ff */
[----:B------:R-:W-:Y:S01]  /*8c10*/  FMUL.FTZ R43, R10, R43 ;  /* 0x0000002b0a2b7220 */ /* 0x000fe20000410000 */
[-C--:B------:R-:W-:Y:S01]  /*8c20*/  FFMA.FTZ R47, R14, R37.reuse, -R47 ;  /* 0x000000250e2f7223 */ /* 0x080fe2000001082f */
[----:B------:R-:W-:Y:S01]  /*8c30*/  FFMA.FTZ R14, R36, R37, R41 ;  /* 0x00000025240e7223 */ /* 0x000fe20000010029 */
[----:B------:R-:W-:Y:S01]  /*8c40*/  F2FP.SATFINITE.E4M3.F32.PACK_AB_MERGE_C R8, R45, R28, R8 ;  /* 0x0000001c2d08723e */ /* 0x000fe20004807008 */
[----:B------:R-:W-:Y:S01]  /*8c50*/  FFMA.FTZ R43, R34, R39, R43 ;  /* 0x00000027222b7223 */ /* 0x000fe2000001002b */
[----:B------:R-:W-:Y:S01]  /*8c60*/  F2FP.F16.E4M3.UNPACK_B R37, R6 ;  /* 0x00000006ff25723e */ /* 0x000fe200020006ff */
[----:B------:R-:W-:Y:S01]  /*8c70*/  HADD2.F32 R41, -RZ, R38.H0_H0 ;  /* 0x20000026ff297230 */ /* 0x000fe20000004100 */
[----:B------:R-:W-:Y:S01]  /*8c80*/  F2FP.SATFINITE.E4M3.F32.PACK_AB_MERGE_C R44, R111, R44, RZ ;  /* 0x0000002c6f2c723e */ /* 0x000fe200048070ff */
[----:B------:R-:W-:-:S02]  /*8c90*/  HADD2.F32 R28, -RZ, R29.H0_H0 ;  /* 0x2000001dff1c7230 */ /* 0x000fc40000004100 */
[----:B------:R-:W-:Y:S01]  /*8ca0*/  FFMA.FTZ R10, R10, R39, -R105 ;  /* 0x000000270a0a7223 */ /* 0x000fe20000010869 */
[----:B------:R-:W-:Y:S01]  /*8cb0*/  HADD2.F32 R34, -RZ, R31.H0_H0 ;  /* 0x2000001fff227230 */ /* 0x000fe20000004100 */
[----:B------:R-:W-:Y:S01]  /*8cc0*/  F2FP.SATFINITE.E4M3.F32.PACK_AB_MERGE_C R14, R43, R14, R44 ;  /* 0x0000000e2b0e723e */ /* 0x000fe2000480702c */
[----:B------:R-:W-:Y:S01]  /*8cd0*/  HADD2.F32 R39, -RZ, R37.H0_H0 ;  /* 0x20000025ff277230 */ /* 0x000fe20000004100 */
[----:B------:R-:W-:Y:S01]  /*8ce0*/  F2FP.SATFINITE.E4M3.F32.PACK_AB_MERGE_C R12, R113, R30, R12 ;  /* 0x0000001e710c723e */ /* 0x000fe2000480700c */
[----:B------:R-:W-:Y:S02]  /*8cf0*/  HADD2.F32 R36, -RZ, R31.H1_H1 ;  /* 0x3000001fff247230 */ /* 0x000fe40000004100 */
[-C--:B------:R-:W-:Y:S01]  /*8d00*/  FMUL.FTZ R31, R28, R41.reuse ;  /* 0x000000291c1f7220 */ /* 0x080fe20000410000 */
[----:B------:R-:W-:Y:S01]  /*8d10*/  FMUL.FTZ R43, R34, R41 ;  /* 0x00000029222b7220 */ /* 0x000fe20000410000 */
[----:B------:R-:W-:Y:S01]  /*8d20*/  HADD2.F32 R41, -RZ, R38.H1_H1 ;  /* 0x30000026ff297230 */ /* 0x000fe20000004100 */
[----:B------:R-:W-:Y:S01]  /*8d30*/  F2FP.F16.E4M3.UNPACK_B R13, R13.H1 ;  /* 0x0000000dff0d723e */ /* 0x000fe200030006ff */
[----:B------:R-:W-:-:S02]  /*8d40*/  HADD2.F32 R30, -RZ, R29.H1_H1 ;  /* 0x3000001dff1e7230 */ /* 0x000fc40000004100 */
[----:B------:R-:W-:Y:S01]  /*8d50*/  FFMA.FTZ R29, R34, R39, R31 ;  /* 0x00000027221d7223 */ /* 0x000fe2000001001f */
[----:B------:R-:W-:Y:S01]  /*8d60*/  F2FP.F16.E4M3.UNPACK_B R31, R9.H1 ;  /* 0x00000009ff1f723e */ /* 0x000fe200030006ff */
[----:B------:R-:W-:Y:S01]  /*8d70*/  FFMA.FTZ R28, R28, R39, -R43 ;  /* 0x000000271c1c7223 */ /* 0x000fe2000001082b */
[----:B------:R-:W-:Y:S01]  /*8d80*/  F2FP.F16.E4M3.UNPACK_B R38, R7.H1 ;  /* 0x00000007ff26723e */ /* 0x000fe200030006ff */
[----:B------:R-:W-:Y:S02]  /*8d90*/  HADD2.F32 R37, -RZ, R37.H1_H1 ;  /* 0x30000025ff257230 */ /* 0x000fe40000004100 */
[-C--:B------:R-:W-:Y:S01]  /*8da0*/  FMUL.FTZ R39, R36, R41.reuse ;  /* 0x0000002924277220 */ /* 0x080fe20000410000 */
[----:B------:R-:W-:Y:S01]  /*8db0*/  FMUL.FTZ R41, R30, R41 ;  /* 0x000000291e297220 */ /* 0x000fe20000410000 */
[----:B------:R-:W-:Y:S01]  /*8dc0*/  HADD2.F32 R34, -RZ, R13.H0_H0 ;  /* 0x2000000dff227230 */ /* 0x000fe20000004100 */
[----:B------:R-:W-:Y:S01]  /*8dd0*/  F2FP.F16.E4M3.UNPACK_B R6, R6.H1 ;  /* 0x00000006ff06723e */ /* 0x000fe200030006ff */
[----:B------:R-:W-:-:S02]  /*8de0*/  HADD2.F32 R7, -RZ, R31.H0_H0 ;  /* 0x2000001fff077230 */ /* 0x000fc40000004100 */
[-C--:B------:R-:W-:Y:S01]  /*8df0*/  FFMA.FTZ R9, R30, R37.reuse, -R39 ;  /* 0x000000251e097223 */ /* 0x080fe20000010827 */
[----:B------:R-:W-:Y:S02]  /*8e00*/  HADD2.F32 R13, -RZ, R13.H1_H1 ;  /* 0x3000000dff0d7230 */ /* 0x000fe40000004100 */
[----:B------:R-:W-:Y:S01]  /*8e10*/  FFMA.FTZ R30, R36, R37, R41 ;  /* 0x00000025241e7223 */ /* 0x000fe20000010029 */
[--C-:B------:R-:W-:Y:S01]  /*8e20*/  HADD2.F32 R40, -RZ, R38.reuse.H1_H1 ;  /* 0x30000026ff287230 */ /* 0x100fe20000004100 */
[----:B------:R-:W-:Y:S01]  /*8e30*/  F2FP.SATFINITE.E4M3.F32.PACK_AB_MERGE_C R42, R107, R42, RZ ;  /* 0x0000002a6b2a723e */ /* 0x000fe200048070ff */
[----:B------:R-:W-:Y:S01]  /*8e40*/  HADD2.F32 R31, -RZ, R31.H1_H1 ;  /* 0x3000001fff1f7230 */ /* 0x000fe20000004100 */
[----:B------:R-:W-:Y:S01]  /*8e50*/  F2FP.F16.E4M3.UNPACK_B R39, R4 ;  /* 0x00000004ff27723e */ /* 0x000fe200020006ff */
[----:B------:R-:W-:Y:S01]  /*8e60*/  HADD2.F32 R37, -RZ, R38.H0_H0 ;  /* 0x20000026ff257230 */ /* 0x000fe20000004100 */
[----:B------:R-:W-:Y:S01]  /*8e70*/  F2FP.SATFINITE.E4M3.F32.PACK_AB_MERGE_C R10, R10, R47, R42 ;  /* 0x0000002f0a0a723e */ /* 0x000fe2000480702a */
[----:B------:R-:W-:-:S02]  /*8e80*/  HADD2.F32 R36, -RZ, R6.H0_H0 ;  /* 0x20000006ff247230 */ /* 0x000fc40000004100 */
[----:B------:R-:W-:Y:S02]  /*8e90*/  HADD2.F32 R38, -RZ, R6.H1_H1 ;  /* 0x30000006ff267230 */ /* 0x000fe40000004100 */
[-C--:B------:R-:W-:Y:S01]  /*8ea0*/  FMUL.FTZ R6, R13, R40.reuse ;  /* 0x000000280d067220 */ /* 0x080fe20000410000 */
[----:B------:R-:W-:Y:S01]  /*8eb0*/  FMUL.FTZ R40, R31, R40 ;  /* 0x000000281f287220 */ /* 0x000fe20000410000 */
[CC--:B------:R-:W-:Y:S01]  /*8ec0*/  FMUL.FTZ R42, R34.reuse, R37.reuse ;  /* 0x00000025222a7220 */ /* 0x0c0fe20000410000 */
[----:B------:R-:W-:Y:S01]  /*8ed0*/  FMUL.FTZ R37, R7, R37 ;  /* 0x0000002507257220 */ /* 0x000fe20000410000 */
[-C--:B------:R-:W-:Y:S01]  /*8ee0*/  FFMA.FTZ R46, R31, R38.reuse, -R6 ;  /* 0x000000261f2e7223 */ /* 0x080fe20000010806 */
[----:B------:R-:W-:Y:S01]  /*8ef0*/  F2FP.F16.E4M3.UNPACK_B R6, R11 ;  /* 0x0000000bff06723e */ /* 0x000fe200020006ff */
[----:B------:R-:W-:Y:S01]  /*8f00*/  FFMA.FTZ R45, R13, R38, R40 ;  /* 0x000000260d2d7223 */ /* 0x000fe20000010028 */
[----:B------:R-:W-:Y:S01]  /*8f10*/  F2FP.F16.E4M3.UNPACK_B R31, R15 ;  /* 0x0000000fff1f723e */ /* 0x000fe200020006ff */
[-C--:B------:R-:W-:Y:S01]  /*8f20*/  FFMA.FTZ R43, R7, R36.reuse, -R42 ;  /* 0x00000024072b7223 */ /* 0x080fe2000001082a */
[----:B------:R-:W-:Y:S01]  /*8f30*/  F2FP.F16.E4M3.UNPACK_B R11, R11.H1 ;  /* 0x0000000bff0b723e */ /* 0x000fe200030006ff */
        /* <DEDUP_REMOVED lines=9> */
[----:B------:R-:W-:Y:S01]  /*8fd0*/  F2FP.SATFINITE.E4M3.F32.PACK_AB_MERGE_C R43, R46, R43, RZ ;  /* 0x0000002b2e2b723e */ /* 0x000fe200048070ff */
[----:B------:R-:W-:Y:S01]  /*8fe0*/  HADD2.F32 R41, -RZ, R39.H0_H0 ;  /* 0x20000027ff297230 */ /* 0x000fe20000004100 */
[----:B------:R-:W-:Y:S01]  /*8ff0*/  F2FP.SATFINITE.E4M3.F32.PACK_AB_MERGE_C R44, R45, R44, RZ ;  /* 0x0000002c2d2c723e */ /* 0x000fe200048070ff */
[----:B------:R-:W-:-:S02]  /*9000*/  HADD2.F32 R38, -RZ, R5.H0_H0 ;  /* 0x20000005ff267230 */ /* 0x000fc40000004100 */
[-C--:B------:R-:W-:Y:S01]  /*9010*/  FMUL.FTZ R106, R4, R42.reuse ;  /* 0x0000002a046a7220 */ /* 0x080fe20000410000 */
[----:B------:R-:W-:Y:S02]  /*9020*/  HADD2.F32 R7, -RZ, R6.H0_H0 ;  /* 0x20000006ff077230 */ /* 0x000fe40000004100 */
[C---:B------:R-:W-:Y:S01]  /*9030*/  FMUL.FTZ R47, R13.reuse, R42 ;  /* 0x0000002a0d2f7220 */ /* 0x040fe20000410000 */
[----:B------:R-:W-:Y:S02]  /*9040*/  HADD2.F32 R15, -RZ, R15.H1_H1 ;  /* 0x3000000fff0f7230 */ /* 0x000fe40000004100 */
[----:B------:R-:W-:Y:S01]  /*9050*/  FMUL.FTZ R104, R34, R41 ;  /* 0x0000002922687220 */ /* 0x000fe20000410000 */
[----:B------:R-:W-:Y:S02]  /*9060*/  HADD2.F32 R40, -RZ, R40.H1_H1 ;  /* 0x30000028ff287230 */ /* 0x000fe40000004100 */
[----:B------:R-:W-:Y:S01]  /*9070*/  FFMA.FTZ R106, R13, R38, -R106 ;  /* 0x000000260d6a7223 */ /* 0x000fe2000001086a */
[----:B------:R-:W-:-:S02]  /*9080*/  HADD2.F32 R11, -RZ, R11.H1_H1 ;  /* 0x3000000bff0b7230 */ /* 0x000fc40000004100 */
[----:B------:R-:W-:Y:S01]  /*9090*/  FFMA.FTZ R47, R4, R38, R47 ;  /* 0x00000026042f7223 */ /* 0x000fe2000001002f */
[----:B------:R-:W-:Y:S02]  /*90a0*/  HADD2.F32 R37, -RZ, R36.H0_H0 ;  /* 0x20000024ff257230 */ /* 0x000fe40000004100 */
[----:B------:R-:W-:Y:S01]  /*90b0*/  FMUL.FTZ R41, R7, R41 ;  /* 0x0000002907297220 */ /* 0x000fe20000410000 */
[----:B------:R-:W-:Y:S02]  /*90c0*/  HADD2.F32 R6, -RZ, R6.H1_H1 ;  /* 0x30000006ff067230 */ /* 0x000fe40000004100 */
[-C--:B------:R-:W-:Y:S01]  /*90d0*/  FMUL.FTZ R38, R15, R40.reuse ;  /* 0x000000280f267220 */ /* 0x080fe20000410000 */
[----:B------:R-:W-:Y:S02]  /*90e0*/  HADD2.F32 R31, -RZ, R31.H1_H1 ;  /* 0x3000001fff1f7230 */ /* 0x000fe40000004100 */
[----:B------:R-:W-:Y:S01]  /*90f0*/  FMUL.FTZ R40, R11, R40 ;  /* 0x000000280b287220 */ /* 0x000fe20000410000 */
[----:B------:R-:W-:-:S02]  /*9100*/  HADD2.F32 R39, -RZ, R39.H1_H1 ;  /* 0x30000027ff277230 */ /* 0x000fc40000004100 */
[-C--:B------:R-:W-:Y:S01]  /*9110*/  FFMA.FTZ R41, R34, R37.reuse, R41 ;  /* 0x0000002522297223 */ /* 0x080fe20000010029 */
[----:B------:R-:W-:Y:S02]  /*9120*/  HADD2.F32 R4, -RZ, R5.H1_H1 ;  /* 0x30000005ff047230 */ /* 0x000fe40000004100 */
[----:B------:R-:W-:Y:S01]  /*9130*/  FFMA.FTZ R104, R7, R37, -R104 ;  /* 0x0000002507687223 */ /* 0x000fe20000010868 */
[----:B------:R-:W-:Y:S02]  /*9140*/  HADD2.F32 R36, -RZ, R36.H1_H1 ;  /* 0x30000024ff247230 */ /* 0x000fe40000004100 */
[-C--:B------:R-:W-:Y:S01]  /*9150*/  FMUL.FTZ R5, R31, R39.reuse ;  /* 0x000000271f057220 */ /* 0x080fe20000410000 */
[C---:B------:R-:W-:Y:S01]  /*9160*/  FMUL.FTZ R34, R6.reuse, R39 ;  /* 0x0000002706227220 */ /* 0x040fe20000410000 */
[-C--:B------:R-:W-:Y:S01]  /*9170*/  FFMA.FTZ R11, R11, R4.reuse, -R38 ;  /* 0x000000040b0b7223 */ /* 0x080fe20000010826 */
[----:B------:R-:W-:Y:S01]  /*9180*/  FFMA.FTZ R40, R15, R4, R40 ;  /* 0x000000040f287223 */ /* 0x000fe20000010028 */
[-C--:B------:R-:W-:Y:S01]  /*9190*/  FFMA.FTZ R5, R6, R36.reuse, -R5 ;  /* 0x0000002406057223 */ /* 0x080fe20000010805 */
[----:B------:R-:W-:Y:S01]  /*91a0*/  FFMA.FTZ R34, R31, R36, R34 ;  /* 0x000000241f227223 */ /* 0x000fe20000010022 */
[----:B------:R-:W-:-:S02]  /*91b0*/  F2FP.SATFINITE.E4M3.F32.PACK_AB_MERGE_C R9, R9, R28, R43 ;  /* 0x0000001c0909723e */ /* 0x000fc4000480702b */
[----:B------:R-:W-:Y:S02]  /*91c0*/  F2FP.SATFINITE.E4M3.F32.PACK_AB_MERGE_C R11, R11, R106, RZ ;  /* 0x0000006a0b0b723e */ /* 0x000fe400048070ff */
[----:B------:R-:W-:Y:S02]  /*91d0*/  F2FP.SATFINITE.E4M3.F32.PACK_AB_MERGE_C R40, R40, R47, RZ ;  /* 0x0000002f2828723e */ /* 0x000fe400048070ff */
[----:B------:R-:W-:Y:S02]  /*91e0*/  F2FP.SATFINITE.E4M3.F32.PACK_AB_MERGE_C R11, R5, R104, R11 ;  /* 0x00000068050b723e */ /* 0x000fe4000480700b */
[----:B------:R-:W-:Y:S02]  /*91f0*/  F2FP.SATFINITE.E4M3.F32.PACK_AB_MERGE_C R13, R30, R29, R44 ;  /* 0x0000001d1e0d723e */ /* 0x000fe4000480702c */
[----:B------:R-:W-:-:S07]  /*9200*/  F2FP.SATFINITE.E4M3.F32.PACK_AB_MERGE_C R15, R34, R41, R40 ;  /* 0x00000029220f723e */ /* 0x000fce0004807028 */
.L_x_1380:
[----:B------:R-:W-:Y:S05]  /*9210*/  BSYNC B1 ;  /* 0x0000000000017941 */ /* 0x000fea0003800000 */
.L_x_1379:
[----:B--2---:R2:W-:Y:S01]  /*9220*/  STG.E.128 desc[UR42][R32.64], R8 ;  /* 0x0000000820007986 */ /* 0x0045e2000c101d2a */
[----:B------:R-:W-:-:S13]  /*9230*/  ISETP.GE.AND P2, PT, R35, R117, PT ;  /* 0x000000752300720c */ /* 0x000fda0003f46270 */
[----:B------:R-:W-:Y:S05]  /*9240*/  @P2 BRA `(.L_x_1343) ;  /* 0x00000000009c2947 */ /* 0x000fea0003800000 */
[--C-:B------:R-:W-:Y:S02]  /*9250*/  SHF.R.S32.HI R4, RZ, 0x1f, R35.reuse ;  /* 0x0000001fff047819 */ /* 0x100fe40000011423 */
[----:B------:R-:W-:-:S04]  /*9260*/  IADD3 R35, P2, P3, R62, R96, R35 ;  /* 0x000000603e237210 */ /* 0x000fc80007b5e023 */
[----:B------:R-:W-:Y:S02]  /*9270*/  IADD3.X R4, R99, R116, R4, P2, P3 ;  /* 0x0000007463047210 */ /* 0x000fe400017e6404 */
[----:B------:R-:W-:-:S05]  /*9280*/  IADD3 R94, P2, R35, R94, RZ ;  /* 0x0000005e235e7210 */ /* 0x000fca0007f5e0ff */
[----:B------:R-:W-:-:S05]  /*9290*/  IMAD.X R95, R4, 0x1, R95, P2 ;  /* 0x00000001045f7824 */ /* 0x000fca00010e065f */
[----:B---3--:R4:W-:Y:S01]  /*92a0*/  STG.E.128 desc[UR42][R94.64], R12 ;  /* 0x0000000c5e007986 */ /* 0x0089e2000c101d2a */
[----:B------:R-:W-:Y:S05]  /*92b0*/  BRA `(.L_x_1343) ;  /* 0x0000000000807947 */ /* 0x000fea0003800000 */
.L_x_1336:
[----:B------:R-:W-:-:S06]  /*92c0*/  UISETP.NE.AND UP0, UPT, UR40, 0x3, UPT ;  /* 0x000000032800788c */ /* 0x000fcc000bf05270 */
[----:B------:R-:W-:-:S13]  /*92d0*/  PLOP3.LUT P1, PT, PT, PT, UP0, 0x80, 0x0 ;  /* 0x000000000000781c */ /* 0x000fda0003f2f008 */
[----:B------:R-:W-:Y:S05]  /*92e0*/  @!P1 BRA `(.L_x_1381) ;  /* 0x0000000000049947 */ /* 0x000fea0003800000 */
[----:B------:R-:W-:Y:S01]  /*92f0*/  BPT.TRAP 0x1 ;  /* 0x000000040000795c */ /* 0x000fe20000300000 */
.L_x_1381:
[----:B------:R-:W-:Y:S01]  /*9300*/  IMAD R108, R17, 0x8, R16 ;  /* 0x00000008116c7824 */ /* 0x000fe200078e0210 */
[----:B------:R-:W-:Y:S01]  /*9310*/  SHF.L.U32 R110, R174, 0x1f, RZ ;  /* 0x0000001fae6e7819 */ /* 0x000fe200000006ff */
[----:B------:R-:W-:Y:S01]  /*9320*/  IMAD R109, R25, -0x80, R2 ;  /* 0xffffff80196d7824 */ /* 0x000fe200078e0202 */
[----:B------:R-:W-:Y:S02]  /*9330*/  BSSY B1, `(.L_x_1382) ;  /* 0x0000004000017945 */ /* 0x000fe40003800000 */
[----:B------:R-:W0:Y:S02]  /*9340*/  SYNCS.PHASECHK.TRANS64.TRYWAIT P2, [R108+URZ+0x22890], R110 ;  /* 0x0228906e6c0075a7 */ /* 0x000e24000804017f */
[----:B------:R-:W-:Y:S01]  /*9350*/  VIMNMX R109, R109, 0x80, PT ;  /* 0x000000806d6d7848 */ /* 0x000fe20003fe0100 */
[----:B0-----:R-:W-:Y:S06]  /*9360*/  @!P2 BRA `(.L_x_1383) ;  /* 0x0000022400f0a947 */ /* 0x001fec0003800000 */
.L_x_1705:
[----:B------:R-:W-:Y:S05]  /*9370*/  BSYNC B1 ;  /* 0x0000000000017941 */ /* 0x000fea0003800000 */
.L_x_1382:
[----:B------:R-:W-:-:S13]  /*9380*/  ISETP.GE.AND P2, PT, R19, R109, PT ;  /* 0x0000006d1300720c */ /* 0x000fda0003f46270 */
[----:B------:R-:W-:Y:S05]  /*9390*/  @P2 BRA `(.L_x_1343) ;  /* 0x0000000000482947 */ /* 0x000fea0003800000 */
[----:B------:R-:W-:-:S13]  /*93a0*/  ISETP.NE.AND P2, PT, R64, RZ, PT ;  /* 0x000000ff4000720c */ /* 0x000fda0003f45270 */
[----:B------:R-:W1:Y:S04]  /*93b0*/  @P2 LDS.128 R4, [R97+0x16400] ;  /* 0x0164000061042984 */ /* 0x000e680000000c00 */
[----:B-1----:R-:W-:Y:S01]  /*93c0*/  @P2 STG.E.128 desc[UR42][R8.64], R4 ;  /* 0x0000000408002986 */ /* 0x002fe2000c101d2a */
        /* <DEDUP_REMOVED lines=14> */
[----:B-1----:R1:W-:Y:S02]  /*94b0*/  @P2 STG.E.128 desc[UR42][R8.64+0xa0], R4 ;  /* 0x0000a00408002986 */ /* 0x0023e4000c101d2a */
.L_x_1343:
[----:B------:R-:W-:Y:S05]  /*94c0*/  BSYNC B0 ;  /* 0x0000000000007941 */ /* 0x000fea0003800000 */
.L_x_1335:
[----:B-1234-:R-:W1:Y:S01]  /*94d0*/  S2R R4, SR_TID.X ;  /* 0x0000000000047919 */ /* 0x01ee620000002100 */
[----:B------:R-:W-:Y:S01]  /*94e0*/  @!PT LDS RZ, [RZ] ;  /* 0x00000000fffff984 */ /* 0x000fe20000000800 */
[----:B------:R-:W-:Y:S01]  /*94f0*/  @!PT LDS RZ, [RZ] ;  /* 0x00000000fffff984 */ /* 0x000fe20000000800 */
[----:B------:R-:W-:Y:S01]  /*9500*/  @!PT LDS RZ, [RZ] ;  /* 0x00000000fffff984 */ /* 0x000fe20000000800 */
[----:B------:R-:W-:Y:S01]  /*9510*/  @!PT LDS RZ, [RZ] ;  /* 0x00000000fffff984 */ /* 0x000fe20000000800 */
[----:B------:R2:W-:Y:S06]  /*9520*/  MEMBAR.ALL.CTA ;  /* 0x0000000000007992 */ /* 0x0005ec0000008000 */
[----:B--2---:R-:W2:Y:S01]  /*9530*/  FENCE.VIEW.ASYNC.S ;  /* 0x00000000000073c6 */ /* 0x004ea20000000000 */
[----:B------:R-:W-:Y:S05]  /*9540*/  WARPSYNC.ALL ;  /* 0x0000000000007948 */ /* 0x000fea0003800000 */
[----:B------:R-:W-:Y:S01]  /*9550*/  BSSY B0, `(.L_x_1384) ;  /* 0x0000009000007945 */ /* 0x000fe20003800000 */
[----:B-1----:R-:W-:Y:S01]  /*9560*/  LOP3.LUT R4, R4, 0x7f, RZ, 0xc0, !PT ;  /* 0x0000007f04047812 */ /* 0x002fe200078ec0ff */
[----:B--2---:R1:W-:Y:S03]  /*9570*/  BAR.SYNC.DEFER_BLOCKING R77, 0x80 ;  /* 0x0002004d0000751d */ /* 0x0043e60000010000 */
[----:B------:R-:W-:-:S13]  /*9580*/  ISETP.NE.AND P3, PT, R4, RZ, PT ;  /* 0x000000ff0400720c */ /* 0x000fda0003f65270 */
[----:B------:R-:W-:-:S05]  /*9590*/  @!P3 VIADD R4, R108, 0x228a0 ;  /* 0x000228a06c04b836 */ /* 0x000fca0000000000 */
[----:B------:R-:W-:-:S04]  /*95a0*/  @!P3 PRMT R4, RZ, 0x654, R4 ;  /* 0x00000654ff04b816 */ /* 0x000fc80000000004 */
[----:B------:R1:W-:Y:S01]  /*95b0*/  @!P3 SYNCS.ARRIVE.TRANS64.RED.A1T0 RZ, [R4+URZ], RZ ;  /* 0x000000ff04ffb9a7 */ /* 0x0003e2000810043f */
[----:B------:R-:W-:Y:S05]  /*95c0*/  @!P1 BRA `(.L_x_1385) ;  /* 0x0000000000049947 */ /* 0x000fea0003800000 */
[----:B------:R-:W-:Y:S01]  /*95d0*/  BPT.TRAP 0x1 ;  /* 0x000000040000795c */ /* 0x000fe20000300000 */
.L_x_1385:
[----:B------:R-:W-:Y:S05]  /*95e0*/  BSYNC B0 ;  /* 0x0000000000007941 */ /* 0x000fea0003800000 */
.L_x_1384:
[----:B------:R-:W2:Y:S01]  /*95f0*/  SYNCS.PHASECHK.TRANS64.TRYWAIT P1, [R108+URZ+0x228b0], R110 ;  /* 0x0228b06e6c0075a7 */ /* 0x000ea2000802017f */
[----:B------:R-:W-:Y:S04]  /*9600*/  BSSY B0, `(.L_x_1386) ;  /* 0x0000002000007945 */ /* 0x000fe80003800000 */
[----:B--2---:R-:W-:Y:S05]  /*9610*/  @!P1 BRA `(.L_x_1387) ;  /* 0x0000022400589947 */ /* 0x004fea0003800000 */
.L_x_1706:
[----:B------:R-:W-:Y:S05]  /*9620*/  BSYNC B0 ;  /* 0x0000000000007941 */ /* 0x000fea0003800000 */
.L_x_1386:
[----:B------:R-:W-:Y:S01]  /*9630*/  ISETP.GE.AND P1, PT, R19, R109, PT ;  /* 0x0000006d1300720c */ /* 0x000fe20003f26270 */
[----:B------:R-:W-:-:S12]  /*9640*/  BSSY B0, `(.L_x_1388) ;  /* 0x0000030000007945 */ /* 0x000fd80003800000 */
[----:B------:R-:W-:Y:S05]  /*9650*/  @P1 BRA `(.L_x_1389) ;  /* 0x0000000000b81947 */ /* 0x000fea0003800000 */
[----:B------:R-:W-:Y:S01]  /*9660*/  ULDC UR4, c[0x0][0x320] ;  /* 0x0000c80000047ab9 */ /* 0x000fe20000000800 */
[----:B------:R-:W-:Y:S01]  /*9670*/  PLOP3.LUT P5, PT, PT, PT, PT, 0x8, 0x0 ;  /* 0x000000000000781c */ /* 0x000fe20003fae170 */
[----:B-1----:R-:W-:Y:S01]  /*9680*/  IMAD.WIDE R4, R25, 0x80, R54 ;  /* 0x0000008019047825 */ /* 0x002fe200078e0236 */
[----:B------:R-:W-:Y:S01]  /*9690*/  ISETP.GE.AND P2, PT, R100, UR4, PT ;  /* 0x0000000464007c0c */ /* 0x000fe2000bf46270 */
[----:B------:R-:W-:Y:S01]  /*96a0*/  ULDC.64 UR6, c[0x0][0x328] ;  /* 0x0000ca0000067ab9 */ /* 0x000fe20000000a00 */
[----:B------:R-:W-:Y:S01]  /*96b0*/  PLOP3.LUT P4, PT, PT, PT, PT, 0x8, 0x0 ;  /* 0x000000000000781c */ /* 0x000fe20003f8e170 */
[----:B------:R-:W-:Y:S01]  /*96c0*/  IMAD.MOV.U32 R6, RZ, RZ, R60 ;  /* 0x000000ffff067224 */ /* 0x000fe200078e003c */
[----:B------:R-:W-:Y:S01]  /*96d0*/  ULDC.64 UR8, c[0x0][0x318] ;  /* 0x0000c60000087ab9 */ /* 0x000fe20000000a00 */
[----:B------:R-:W-:Y:S02]  /*96e0*/  IMAD.MOV.U32 R7, RZ, RZ, R65 ;  /* 0x000000ffff077224 */ /* 0x000fe400078e0041 */
[----:B------:R-:W-:-:S02]  /*96f0*/  IMAD R5, R5, UR6, RZ ;  /* 0x0000000605057c24 */ /* 0x000fc4000f8e02ff */
[----:B------:R-:W-:Y:S02]  /*9700*/  IMAD R13, R17, 0x4000, R195 ;  /* 0x00004000110d7824 */ /* 0x000fe400078e02c3 */
[----:B------:R-:W-:Y:S02]  /*9710*/  IMAD.WIDE.U32 R6, R4, UR6, R6 ;  /* 0x0000000604067c25 */ /* 0x000fe4000f8e0006 */
[----:B------:R-:W-:Y:S02]  /*9720*/  @!P2 LOP3.LUT P1, RZ, R184, 0x2, RZ, 0xc0, !PT ;  /* 0x00000002b8ffa812 */ /* 0x000fe4000782c0ff */
[----:B------:R-:W-:Y:S02]  /*9730*/  IMAD R5, R4, UR7, R5 ;  /* 0x0000000704057c24 */ /* 0x000fe4000f8e0205 */
[----:B------:R-:W-:Y:S01]  /*9740*/  @!P2 PLOP3.LUT P5, PT, P1, PT, PT, 0x80, 0x0 ;  /* 0x000000000000a81c */ /* 0x000fe20000faf070 */
[----:B------:R-:W-:Y:S01]  /*9750*/  @!P2 VIADD R4, R13, 0x20 ;  /* 0x000000200d04a836 */ /* 0x000fe20000000000 */
[----:B------:R-:W-:-:S11]  /*9760*/  ISETP.GE.AND P1, PT, R92, UR4, PT ;  /* 0x000000045c007c0c */ /* 0x000fd6000bf26270 */
[C---:B------:R-:W-:Y:S02]  /*9770*/  @P5 VIADD R4, R13.reuse, 0xffffffe0 ;  /* 0xffffffe00d045836 */ /* 0x040fe40000000000 */
[----:B------:R-:W-:Y:S01]  /*9780*/  @!P1 LOP3.LUT P6, RZ, R184, 0x4, RZ, 0xc0, !PT ;  /* 0x00000004b8ff9812 */ /* 0x000fe200078cc0ff */
[----:B------:R-:W-:Y:S02]  /*9790*/  @!P1 VIADD R10, R13, 0x40 ;  /* 0x000000400d0a9836 */ /* 0x000fe40000000000 */
[----:B------:R-:W-:Y:S01]  /*97a0*/  @!P2 IMAD.IADD R11, R16, 0x1, R4 ;  /* 0x00000001100ba824 */ /* 0x000fe200078e0204 */
[----:B------:R-:W-:Y:S02]  /*97b0*/  @!P1 PLOP3.LUT P4, PT, P6, PT, PT, 0x80, 0x0 ;  /* 0x000000000000981c */ /* 0x000fe4000378f070 */
[----:B------:R-:W-:-:S04]  /*97c0*/  IADD3 R8, P6, R6, UR8, RZ ;  /* 0x0000000806087c10 */ /* 0x000fc8000ffde0ff */
[----:B------:R-:W-:Y:S02]  /*97d0*/  IADD3.X R9, R7, UR9, R5, P6, !PT ;  /* 0x0000000907097c10 */ /* 0x000fe4000b7fe405 */
[----:B------:R-:W1:Y:S05]  /*97e0*/  @!P2 LDS.128 R4, [R11+0x8400] ;  /* 0x008400000b04a984 */ /* 0x000e6a0000000c00 */
[----:B------:R-:W-:-:S04]  /*97f0*/  @P4 VIADD R10, R13, 0xffffffc0 ;  /* 0xffffffc00d0a4836 */ /* 0x000fc80000000000 */
[----:B------:R-:W-:Y:S01]  /*9800*/  @!P1 IMAD.IADD R12, R16, 0x1, R10 ;  /* 0x00000001100c9824 */ /* 0x000fe200078e020a */
[----:B-1----:R-:W-:Y:S04]  /*9810*/  @!P2 STG.E.128 desc[UR42][R8.64+0x20], R4 ;  /* 0x000020040800a986 */ /* 0x002fe8000c101d2a */
[----:B------:R-:W1:Y:S04]  /*9820*/  @!P1 LDS.128 R4, [R12+0x8400] ;  /* 0x008400000c049984 */ /* 0x000e680000000c00 */
[----:B-1----:R-:W-:Y:S01]  /*9830*/  @!P1 STG.E.128 desc[UR42][R8.64+0x40], R4 ;  /* 0x0000400408009986 */ /* 0x002fe2000c101d2a */
[----:B------:R-:W-:-:S13]  /*9840*/  ISETP.GE.AND P1, PT, R22, UR4, PT ;  /* 0x0000000416007c0c */ /* 0x000fda000bf26270 */
[----:B------:R-:W-:-:S05]  /*9850*/  @!P1 IMAD.IADD R10, R16, 0x1, R13 ;  /* 0x00000001100a9824 */ /* 0x000fca00078e020d */
[----:B------:R-:W1:Y:S04]  /*9860*/  @!P1 LDS.128 R4, [R10+0x8400] ;  /* 0x008400000a049984 */ /* 0x000e680000000c00 */
[----:B-1----:R3:W-:Y:S01]  /*9870*/  @!P1 STG.E.128 desc[UR42][R8.64], R4 ;  /* 0x0000000408009986 */ /* 0x0027e2000c101d2a */
[----:B------:R-:W-:-:S13]  /*9880*/  ISETP.GE.AND P1, PT, R91, UR4, PT ;  /* 0x000000045b007c0c */ /* 0x000fda000bf26270 */
[----:B------:R-:W-:Y:S05]  /*9890*/  @P1 BRA `(.L_x_1389) ;  /* 0x0000000000281947 */ /* 0x000fea0003800000 */
[----:B------:R-:W-:Y:S01]  /*98a0*/  R2P PR, R184, 0x6 ;  /* 0x00000006b8007804 */ /* 0x000fe20000000000 */
[----:B---3--:R-:W-:Y:S02]  /*98b0*/  IMAD.MOV.U32 R4, RZ, RZ, -0x40 ;  /* 0xffffffc0ff047424 */ /* 0x008fe400078e00ff */
[----:B------:R-:W-:Y:S02]  /*98c0*/  IMAD.MOV.U32 R6, RZ, RZ, 0x40 ;  /* 0x00000040ff067424 */ /* 0x000fe400078e00ff */
[----:B------:R-:W-:Y:S01]  /*98d0*/  IMAD.MOV.U32 R5, RZ, RZ, 0x60 ;  /* 0x00000060ff057424 */ /* 0x000fe200078e00ff */
[----:B------:R-:W-:-:S07]  /*98e0*/  SEL R4, R4, 0x40, P2 ;  /* 0x0000004004047807 */ /* 0x000fce0001000000 */
[----:B------:R-:W-:Y:S01]  /*98f0*/  @P2 IADD3 R5, -R6, 0x20, RZ ;  /* 0x0000002006052810 */ /* 0x000fe20007ffe1ff */
[----:B------:R-:W-:-:S05]  /*9900*/  @P1 VIADD R5, R4, 0xffffffe0 ;  /* 0xffffffe004051836 */ /* 0x000fca0000000000 */
[----:B------:R-:W-:-:S06]  /*9910*/  IADD3 R5, R16, R13, R5 ;  /* 0x0000000d10057210 */ /* 0x000fcc0007ffe005 */
[----:B------:R-:W1:Y:S04]  /*9920*/  LDS.128 R4, [R5+0x8400] ;  /* 0x0084000005047984 */ /* 0x000e680000000c00 */
[----:B-1----:R4:W-:Y:S02]  /*9930*/  STG.E.128 desc[UR42][R8.64+0x60], R4 ;  /* 0x0000600408007986 */ /* 0x0029e4000c101d2a */
.L_x_1389:
[----:B------:R-:W-:Y:S05]  /*9940*/  BSYNC B0 ;  /* 0x0000000000007941 */ /* 0x000fea0003800000 */
.L_x_1388:
[----:B------:R-:W-:Y:S01]  /*9950*/  @!PT LDS RZ, [RZ] ;  /* 0x00000000fffff984 */ /* 0x000fe20000000800 */
[----:B------:R-:W-:Y:S01]  /*9960*/  @!PT LDS RZ, [RZ] ;  /* 0x00000000fffff984 */ /* 0x000fe20000000800 */
[----:B------:R-:W-:Y:S01]  /*9970*/  @!PT LDS RZ, [RZ] ;  /* 0x00000000fffff984 */ /* 0x000fe20000000800 */
[----:B------:R-:W-:Y:S01]  /*9980*/  @!PT LDS RZ, [RZ] ;  /* 0x00000000fffff984 */ /* 0x000fe20000000800 */
[----:B------:R5:W-:Y:S06]  /*9990*/  MEMBAR.ALL.CTA ;  /* 0x0000000000007992 */ /* 0x000bec0000008000 */
[----:B-----5:R-:W5:Y:S01]  /*99a0*/  FENCE.VIEW.ASYNC.S ;  /* 0x00000000000073c6 */ /* 0x020f620000000000 */
[----:B------:R-:W-:Y:S02]  /*99b0*/  VIADD R17, R17, 0x1 ;  /* 0x0000000111117836 */ /* 0x000fe40000000000 */
[----:B0-2---:R-:W-:Y:S01]  /*99c0*/  @!P3 VIADD R108, R108, 0x228c0 ;  /* 0x000228c06c6cb836 */ /* 0x005fe20000000000 */
[----:B-----5:R0:W-:Y:S02]  /*99d0*/  BAR.SYNC.DEFER_BLOCKING R77, 0x80 ;  /* 0x0002004d0000751d */ /* 0x0201e40000010000 */
[----:B------:R-:W-:-:S02]  /*99e0*/  ISETP.NE.AND P1, PT, R17, 0x2, PT ;  /* 0x000000021100780c */ /* 0x000fc40003f25270 */
[----:B------:R-:W-:Y:S02]  /*99f0*/  @!P3 PRMT R108, RZ, 0x654, R108 ;  /* 0x00000654ff6cb816 */ /* 0x000fe4000000006c */
[----:B---34-:R-:W-:Y:S02]  /*9a00*/  SEL R5, RZ, 0x1, P1 ;  /* 0x00000001ff057807 */ /* 0x018fe40000800000 */
[----:B------:R-:W-:Y:S02]  /*9a10*/  SEL R17, R17, RZ, P1 ;  /* 0x000000ff11117207 */ /* 0x000fe40000800000 */
[----:B------:R-:W-:Y:S01]  /*9a20*/  LOP3.LUT R174, R174, R5, RZ, 0x3c, !PT ;  /* 0x00000005aeae7212 */ /* 0x000fe200078e3cff */
[----:B------:R0:W-:Y:S01]  /*9a30*/  @!P3 SYNCS.ARRIVE.TRANS64.RED.A1T0 RZ, [R108+URZ], RZ ;  /* 0x000000ff6cffb9a7 */ /* 0x0001e2000810043f */
[----:B------:R-:W-:Y:S05]  /*9a40*/  @P0 BRA `(.L_x_1390) ;  /* 0xffffff9400300947 */ /* 0x000fea000383ffff */
[----:B-1----:R-:W1:Y:S01]  /*9a50*/  S2R R4, SR_TID.X ;  /* 0x0000000000047919 */ /* 0x002e620000002100 */
[----:B------:R-:W-:Y:S02]  /*9a60*/  PLOP3.LUT P0, PT, PT, PT, PT, 0x8, 0x0 ;  /* 0x000000000000781c */ /* 0x000fe40003f0e170 */
[----:B-1----:R-:W-:-:S04]  /*9a70*/  SHF.R.U32.HI R4, RZ, 0x7, R4 ;  /* 0x00000007ff047819 */ /* 0x002fc80000011604 */
[----:B------:R-:W-:-:S13]  /*9a80*/  ISETP.NE.AND P2, PT, R4, 0x1, PT ;  /* 0x000000010400780c */ /* 0x000fda0003f45270 */
[----:B------:R-:W-:Y:S06]  /*9a90*/  @!P2 BAR.ARV 0x9, 0x100 ;  /* 0x024400000000ab1d */ /* 0x000fec0000002000 */
.L_x_1330:
[----:B------:R-:W1:Y:S01]  /*9aa0*/  LDC R0, c[0x0][0x448] ;  /* 0x00011200ff007b82 */ /* 0x000e620000000800 */
[----:B------:R-:W-:-:S07]  /*9ab0*/  VIADD R5, R175, 0x7f ;  /* 0x0000007faf057836 */ /* 0x000fce0000000000 */
[----:B------:R-:W2:Y:S01]  /*9ac0*/  LDC.64 R2, c[0x0][0x9e0] ;  /* 0x00027800ff027b82 */ /* 0x000ea20000000a00 */
[----:B-1----:R-:W-:Y:S02]  /*9ad0*/  ISETP.NE.AND P1, PT, R0, 0x1, PT ;  /* 0x000000010000780c */ /* 0x002fe40003f25270 */
[----:B--2---:R-:W-:-:S11]  /*9ae0*/  ISETP.GE.AND P2, PT, R3, 0x1, PT ;  /* 0x000000010300780c */ /* 0x004fd60003f46270 */
[----:B------:R-:W1:Y:S08]  /*9af0*/  @P1 LDC R0, c[0x0][0x44c] ;  /* 0x00011300ff001b82 */ /* 0x000e700000000800 */
[----:B------:R-:W2:Y:S01]  /*9b00*/  @P1 LDC R7, c[0x0][0x450] ;  /* 0x00011400ff071b82 */ /* 0x000ea20000000800 */
[----:B-1----:R-:W-:-:S05]  /*9b10*/  @P1 IMAD.HI.U32 R0, R5, R0, RZ ;  /* 0x0000000005001227 */ /* 0x002fca00078e00ff */
[----:B--2---:R-:W-:-:S05]  /*9b20*/  @P1 SHF.R.U32.HI R5, RZ, R7, R0 ;  /* 0x00000007ff051219 */ /* 0x004fca0000011600 */
[----:B------:R-:W-:Y:S01]  /*9b30*/  IMAD.IADD R5, R48, 0x1, R5 ;  /* 0x0000000130057824 */ /* 0x000fe200078e0205 */
[----:B------:R-:W-:Y:S06]  /*9b40*/  @P0 BRA `(.L_x_1391) ;  /* 0x00000000000c0947 */ /* 0x000fec0003800000 */
[----:B------:R-:W1:Y:S01]  /*9b50*/  FENCE.VIEW.ASYNC.G ;  /* 0x00000000000073c6 */ /* 0x000e620000000100 */
[----:B------:R-:W-:Y:S05]  /*9b60*/  WARPSYNC.ALL ;  /* 0x0000000000007948 */ /* 0x000fea0003800000 */
[----:B-1----:R-:W-:Y:S06]  /*9b70*/  BAR.ARV 0xc, 0x180 ;  /* 0x0306000000007b1d */ /* 0x002fec0000002000 */
.L_x_1391:
[----:B------:R-:W-:Y:S01]  /*9b80*/  IMAD.IADD R2, R5, 0x1, R2 ;  /* 0x0000000105027824 */ /* 0x000fe200078e0202 */
[----:B------:R-:W-:Y:S06]  /*9b90*/  @!P2 BRA `(.L_x_1392) ;  /* 0x000000000048a947 */ /* 0x000fec0003800000 */
[C---:B------:R-:W-:Y:S01]  /*9ba0*/  ISETP.GT.AND P0, PT, R5.reuse, RZ, PT ;  /* 0x000000ff0500720c */ /* 0x040fe20003f04270 */
[----:B------:R-:W-:Y:S01]  /*9bb0*/  BSSY B0, `(.L_x_1393) ;  /* 0x000000e000007945 */ /* 0x000fe20003800000 */
[----:B------:R-:W-:-:S11]  /*9bc0*/  VIADD R0, R5, 0xffffffff ;  /* 0xffffffff05007836 */ /* 0x000fd60000000000 */
        /* <DEDUP_REMOVED lines=8> */
.L_x_1394:
[----:B------:R-:W-:-:S13]  /*9c50*/  ISETP.NE.AND P0, PT, R3, 0x1, PT ;  /* 0x000000010300780c */ /* 0x000fda0003f05270 */
[----:B------:R-:W1:Y:S02]  /*9c60*/  @P0 LDC.64 R4, c[0x0][0x9e8] ;  /* 0x00027a00ff040b82 */ /* 0x000e640000000a00 */
[----:B-1----:R-:W-:-:S05]  /*9c70*/  @P0 IMAD.HI.U32 R4, R0, R4, RZ ;  /* 0x0000000400040227 */ /* 0x002fca00078e00ff */
[----:B------:R-:W-:-:S07]  /*9c80*/  @P0 SHF.R.U32.HI R0, RZ, R5, R4 ;  /* 0x00000005ff000219 */ /* 0x000fce0000011604 */
.L_x_1395:
[----:B------:R-:W-:Y:S05]  /*9c90*/  BSYNC B0 ;  /* 0x0000000000007941 */ /* 0x000fea0003800000 */
.L_x_1393:
[----:B------:R-:W-:-:S05]  /*9ca0*/  IMAD R5, R0, R3, R3 ;  /* 0x0000000300057224 */ /* 0x000fca00078e0203 */
[----:B------:R-:W-:-:S07]  /*9cb0*/  VIMNMX R2, R2, R5, PT ;  /* 0x0000000502027248 */ /* 0x000fce0003fe0100 */
.L_x_1392:
[----:B------:R-:W1:Y:S01]  /*9cc0*/  @P1 LDC R0, c[0x0][0x44c] ;  /* 0x00011300ff001b82 */ /* 0x000e620000000800 */
[----:B------:R-:W-:Y:S01]  /*9cd0*/  VIADD R2, R2, 0x7f ;  /* 0x0000007f02027836 */ /* 0x000fe20000000000 */
[----:B------:R-:W-:Y:S01]  /*9ce0*/  ULDC UR4, c[0x0][0x9dc] ;  /* 0x0002770000047ab9 */ /* 0x000fe20000000800 */
[----:B------:R-:W-:-:S03]  /*9cf0*/  IMAD.MOV.U32 R7, RZ, RZ, R175 ;  /* 0x000000ffff077224 */ /* 0x000fc600078e00af */
[----:B------:R-:W-:Y:S02]  /*9d00*/  SHF.R.S32.HI R5, RZ, 0x1f, R2 ;  /* 0x0000001fff057819 */ /* 0x000fe40000011402 */
[----:B------:R-:W2:Y:S02]  /*9d10*/  @P1 LDC R9, c[0x0][0x450] ;  /* 0x00011400ff091b82 */ /* 0x000ea40000000800 */
[----:B------:R-:W-:Y:S01]  /*9d20*/  LEA.HI R5, R5, R2, RZ, 0x7 ;  /* 0x0000000205057211 */ /* 0x000fe200078f38ff */
[----:B-1----:R-:W-:-:S05]  /*9d30*/  @P1 IMAD.HI.U32 R0, R175, R0, RZ ;  /* 0x00000000af001227 */ /* 0x002fca00078e00ff */
[----:B--2---:R-:W-:Y:S02]  /*9d40*/  @P1 SHF.R.U32.HI R7, RZ, R9, R0 ;  /* 0x00000009ff071219 */ /* 0x004fe40000011600 */
        /* <DEDUP_REMOVED lines=15> */
.L_x_1398:
[----:B------:R-:W-:-:S13]  /*9e40*/  ISETP.NE.AND P0, PT, R3, 0x1, PT ;  /* 0x000000010300780c */ /* 0x000fda0003f05270 */
[----:B------:R-:W1:Y:S02]  /*9e50*/  @P0 LDC.64 R4, c[0x0][0x9e8] ;  /* 0x00027a00ff040b82 */ /* 0x000e640000000a00 */
[----:B-1----:R-:W-:-:S05]  /*9e60*/  @P0 IMAD.HI.U32 R4, R2, R4, RZ ;  /* 0x0000000402040227 */ /* 0x002fca00078e00ff */
[----:B------:R-:W-:-:S07]  /*9e70*/  @P0 SHF.R.U32.HI R2, RZ, R5, R4 ;  /* 0x00000005ff020219 */ /* 0x000fce0000011604 */
.L_x_1399:
[----:B------:R-:W-:Y:S05]  /*9e80*/  BSYNC B0 ;  /* 0x0000000000007941 */ /* 0x000fea0003800000 */
.L_x_1397:
[----:B------:R-:W-:-:S05]  /*9e90*/  IMAD R3, R2, R3, RZ ;  /* 0x0000000302037224 */ /* 0x000fca00078e02ff */
[----:B------:R-:W-:-:S07]  /*9ea0*/  VIMNMX R0, R0, R3, !PT ;  /* 0x0000000300007248 */ /* 0x000fce0007fe0100 */
.L_x_1396:
[----:B------:R-:W-:Y:S01]  /*9eb0*/  SHF.R.S32.HI R3, RZ, 0x1f, R0 ;  /* 0x0000001fff037819 */ /* 0x000fe20000011400 */
[----:B------:R-:W-:Y:S01]  /*9ec0*/  BSSY B0, `(.L_x_1400) ;  /* 0x0000026000007945 */ /* 0x000fe20003800000 */
[----:B------:R-:W-:Y:S02]  /*9ed0*/  IMAD.MOV.U32 R89, RZ, RZ, RZ ;  /* 0x000000ffff597224 */ /* 0x000fe400078e00ff */
[----:B------:R-:W-:-:S04]  /*9ee0*/  LEA.HI R3, R3, R0, RZ, 0x7 ;  /* 0x0000000003037211 */ /* 0x000fc800078f38ff */
[----:B------:R-:W-:-:S04]  /*9ef0*/  SHF.R.S32.HI R3, RZ, 0x7, R3 ;  /* 0x00000007ff037819 */ /* 0x000fc80000011403 */
[----:B------:R-:W-:-:S04]  /*9f00*/  VIMNMX R180, RZ, R3, !PT ;  /* 0x00000003ffb47248 */ /* 0x000fc80007fe0100 */
[----:B------:R-:W-:-:S13]  /*9f10*/  ISETP.GT.AND P0, PT, R27, R180, PT ;  /* 0x000000b41b00720c */ /* 0x000fda0003f04270 */
[----:B------:R-:W-:Y:S05]  /*9f20*/  @!P0 BRA `(.L_x_1401) ;  /* 0x00000000007c8947 */ /* 0x000fea0003800000 */
[----:B------:R-:W-:Y:S01]  /*9f30*/  ISETP.NE.AND P0, PT, R198, RZ, PT ;  /* 0x000000ffc600720c */ /* 0x000fe20003f05270 */
[----:B------:R-:W-:-:S03]  /*9f40*/  ULDC UR4, c[0x0][0x9f0] ;  /* 0x00027c0000047ab9 */ /* 0x000fc60000000800 */
[----:B------:R-:W-:-:S04]  /*9f50*/  SEL R6, R198, UR4, P0 ;  /* 0x00000004c6067c07 */ /* 0x000fc80008000000 */
[-C--:B------:R-:W-:Y:S02]  /*9f60*/  IABS R5, R6.reuse ;  /* 0x0000000600057213 */ /* 0x080fe40000000000 */
[----:B------:R-:W-:Y:S02]  /*9f70*/  IADD3 R0, R6, -0x1, R27 ;  /* 0xffffffff06007810 */ /* 0x000fe40007ffe01b */
[----:B------:R-:W1:Y:S01]  /*9f80*/  I2F.RP R4, R5 ;  /* 0x0000000500047306 */ /* 0x000e620000209400 */
[----:B------:R-:W-:Y:S02]  /*9f90*/  IABS R9, R6 ;  /* 0x0000000600097213 */ /* 0x000fe40000000000 */
[----:B------:R-:W-:-:S05]  /*9fa0*/  IMAD.IADD R0, R0, 0x1, -R180 ;  /* 0x0000000100007824 */ /* 0x000fca00078e0ab4 */
[----:B-1----:R-:W1:Y:S02]  /*9fb0*/  MUFU.RCP R4, R4 ;  /* 0x0000000400047308 */ /* 0x002e640000001000 */
[----:B-1----:R-:W-:Y:S02]  /*9fc0*/  VIADD R2, R4, 0xffffffe ;  /* 0x0ffffffe04027836 */ /* 0x002fe40000000000 */
[----:B------:R-:W-:-:S04]  /*9fd0*/  IMAD.MOV R4, RZ, RZ, -R9 ;  /* 0x000000ffff047224 */ /* 0x000fc800078e0a09 */
[----:B------:R1:W2:Y:S02]  /*9fe0*/  F2I.FTZ.U32.TRUNC.NTZ R3, R2 ;  /* 0x0000000200037305 */ /* 0x0002a4000021f000 */
[----:B-1----:R-:W-:Y:S02]  /*9ff0*/  IMAD.MOV.U32 R2, RZ, RZ, RZ ;  /* 0x000000ffff027224 */ /* 0x002fe400078e00ff */
[----:B--2---:R-:W-:-:S04]  /*a000*/  IMAD.MOV R8, RZ, RZ, -R3 ;  /* 0x000000ffff087224 */ /* 0x004fc800078e0a03 */
[----:B------:R-:W-:Y:S01]  /*a010*/  IMAD R7, R8, R5, RZ ;  /* 0x0000000508077224 */ /* 0x000fe200078e02ff */
[----:B------:R-:W-:Y:S02]  /*a020*/  IABS R8, R0 ;  /* 0x0000000000087213 */ /* 0x000fe40000000000 */
[----:B------:R-:W-:Y:S01]  /*a030*/  LOP3.LUT R0, R0, R6, RZ, 0x3c, !PT ;  /* 0x0000000600007212 */ /* 0x000fe200078e3cff */
[----:B------:R-:W-:-:S03]  /*a040*/  IMAD.HI.U32 R3, R3, R7, R2 ;  /* 0x0000000703037227 */ /* 0x000fc600078e0002 */
[----:B------:R-:W-:Y:S01]  /*a050*/  ISETP.GE.AND P2, PT, R0, RZ, PT ;  /* 0x000000ff0000720c */ /* 0x000fe20003f46270 */
        /* <DEDUP_REMOVED lines=12> */
.L_x_1401:
[----:B------:R-:W-:Y:S05]  /*a120*/  BSYNC B0 ;  /* 0x0000000000007941 */ /* 0x000fea0003800000 */
.L_x_1400:
[-C--:B------:R-:W-:Y:S01]  /*a130*/  IMAD R180, R200, R89.reuse, R180 ;  /* 0x00000059c8b47224 */ /* 0x080fe200078e02b4 */
[----:B------:R-:W-:Y:S01]  /*a140*/  PLOP3.LUT P0, PT, PT, PT, PT, 0x80, 0x0 ;  /* 0x000000000000781c */ /* 0x000fe20003f0f070 */
[----:B------:R-:W-:Y:S01]  /*a150*/  IMAD.MOV.U32 R5, RZ, RZ, RZ ;  /* 0x000000ffff057224 */ /* 0x000fe200078e00ff */
[----:B------:R-:W-:Y:S02]  /*a160*/  CS2R R74, SRZ ;  /* 0x00000000004a7805 */ /* 0x000fe4000001ff00 */
[----:B------:R-:W-:Y:S02]  /*a170*/  CS2R R44, SRZ ;  /* 0x00000000002c7805 */ /* 0x000fe4000001ff00 */
[----:B------:R-:W-:Y:S02]  /*a180*/  VIADDMNMX R89, R180, R89, R27, PT ;  /* 0x00000059b4597246 */ /* 0x000fe4000380011b */
[----:B------:R-:W-:Y:S02]  /*a190*/  CS2R R56, SRZ ;  /* 0x0000000000387805 */ /* 0x000fe4000001ff00 */
[----:B------:R-:W-:-:S02]  /*a1a0*/  CS2R R42, SRZ ;  /* 0x00000000002a7805 */ /* 0x000fc4000001ff00 */
[----:B------:R-:W-:Y:S02]  /*a1b0*/  CS2R R36, SRZ ;  /* 0x0000000000247805 */ /* 0x000fe4000001ff00 */
[----:B------:R-:W-:Y:S01]  /*a1c0*/  ISETP.GT.AND P1, PT, R89, R180, PT ;  /* 0x000000b45900720c */ /* 0x000fe20003f24270 */
        /* <DEDUP_REMOVED lines=34> */
[----:B------:R-:W-:Y:S02]  /*a3f0*/  IMAD.MOV.U32 R82, RZ, RZ, RZ ;  /* 0x000000ffff527224 */ /* 0x000fe400078e00ff */
[----:B------:R-:W-:Y:S02]  /*a400*/  IMAD.MOV.U32 R137, RZ, RZ, RZ ;  /* 0x000000ffff897224 */ /* 0x000fe400078e00ff */
[----:B------:R-:W-:Y:S02]  /*a410*/  IMAD.MOV.U32 R6, RZ, RZ, RZ ;  /* 0x000000ffff067224 */ /* 0x000fe400078e00ff */
[----:B------:R-:W-:Y:S02]  /*a420*/  IMAD.MOV.U32 R78, RZ, RZ, RZ ;  /* 0x000000ffff4e7224 */ /* 0x000fe400078e00ff */
[----:B------:R-:W-:Y:S01]  /*a430*/  IMAD.MOV.U32 R147, RZ, RZ, RZ ;  /* 0x000000ffff937224 */ /* 0x000fe200078e00ff */
[----:B------:R-:W-:Y:S06]  /*a440*/  @!P1 BRA `(.L_x_1402) ;  /* 0x0000015400649947 */ /* 0x000fec0003800000 */
[----:B------:R-:W-:-:S03]  /*a450*/  UMOV UR4, 0xffffffff ;  /* 0xffffffff00047882 */ /* 0x000fc60000000000 */
[----:B------:R-:W-:Y:S05]  /*a460*/  BRA.DIV UR4, `(.L_x_1403) ;  /* 0x0000021604d87947 */ /* 0x000fea000b800000 */
[----:B------:R-:W1:Y:S02]  /*a470*/  S2R R0, SR_TID.X ;  /* 0x0000000000007919 */ /* 0x000e640000002100 */
[----:B-1----:R-:W-:-:S05]  /*a480*/  VIADD R2, R0, 0xffffff80 ;  /* 0xffffff8000027836 */ /* 0x002fca0000000000 */
[----:B------:R-:W-:-:S04]  /*a490*/  SHF.R.S32.HI R0, RZ, 0x1f, R2 ;  /* 0x0000001fff007819 */ /* 0x000fc80000011402 */
[----:B------:R-:W-:-:S04]  /*a4a0*/  LEA.HI R0, R0, R2, RZ, 0x7 ;  /* 0x0000000200007211 */ /* 0x000fc800078f38ff */
[----:B------:R-:W-:-:S05]  /*a4b0*/  SHF.R.S32.HI R0, RZ, 0x7, R0 ;  /* 0x00000007ff007819 */ /* 0x000fca0000011400 */
[----:B------:R1:W2:Y:S02]  /*a4c0*/  SHFL.IDX PT, R179, R0, RZ, 0x1f ;  /* 0x00001fff00b37589 */ /* 0x0002a400000e0000 */
.L_x_1709:
[----:B-12---:R-:W-:Y:S01]  /*a4d0*/  LEA.HI R0, R179, R179, RZ, 0x1 ;  /* 0x000000b3b3007211 */ /* 0x006fe200078f08ff */
        /* <DEDUP_REMOVED lines=12> */
[----:B------:R1:W2:Y:S01]  /*a5a0*/  LDC.64 R2, c[0x4][R0] ;  /* 0x0100000000027b82 */ /* 0x0002a20000000a00 */
        /* <DEDUP_REMOVED lines=8> */
[----:B-1----:R-:W-:-:S07]  /*a630*/  IMAD.MOV.U32 R13, RZ, RZ, RZ ;  /* 0x000000ffff0d7224 */ /* 0x002fce00078e00ff */
[----:B------:R-:W-:-:S07]  /*a640*/  LEPC R20, `(.L_x_1404) ;  /* 0x000000001014794e */ /* 0x000fce0000000000 */
[----:B0-2--5:R-:W-:Y:S05]  /*a650*/  CALL.ABS.NOINC R2 ;  /* 0x0000000002007343 */ /* 0x025fea0003c00000 */
.L_x_1404:
[----:B------:R-:W-:Y:S01]  /*a660*/  ULDC.64 UR6, c[0x0][0x998] ;  /* 0x0002660000067ab9 */ /* 0x000fe20000000a00 */
[----:B------:R-:W-:Y:S01]  /*a670*/  ULDC.64 UR4, c[0x0][0x990] ;  /* 0x0002640000047ab9 */ /* 0x000fe20000000a00 */
[----:B------:R-:W-:Y:S02]  /*a680*/  ISETP.NE.U32.AND P1, PT, RZ, UR6, PT ;  /* 0x00000006ff007c0c */ /* 0x000fe4000bf25070 */
[----:B------:R-:W-:Y:S02]  /*a690*/  ISETP.NE.U32.AND P0, PT, RZ, UR4, PT ;  /* 0x00000004ff007c0c */ /* 0x000fe4000bf05070 */
[----:B------:R-:W-:Y:S02]  /*a6a0*/  ISETP.NE.AND.EX P1, PT, RZ, UR7, PT, P1 ;  /* 0x00000007ff007c0c */ /* 0x000fe4000bf25310 */
[----:B------:R-:W-:-:S11]  /*a6b0*/  ISETP.NE.AND.EX P0, PT, RZ, UR5, PT, P0 ;  /* 0x00000005ff007c0c */ /* 0x000fd6000bf05300 */
[----:B------:R-:W1:Y:S01]  /*a6c0*/  @P1 LDC.64 R8, c[0x0][0x9b8] ;  /* 0x00026e00ff081b82 */ /* 0x000e620000000a00 */
[--C-:B------:R-:W-:Y:S02]  /*a6d0*/  @P1 SHF.R.S32.HI R5, RZ, 0x1f, R183.reuse ;  /* 0x0000001fff051819 */ /* 0x100fe400000114b7 */
[----:B------:R-:W-:-:S05]  /*a6e0*/  @P0 SHF.R.S32.HI R3, RZ, 0x1f, R183 ;  /* 0x0000001fff030819 */ /* 0x000fca00000114b7 */
[----:B------:R-:W2:Y:S08]  /*a6f0*/  @P0 LDC.64 R6, c[0x0][0x9a8] ;  /* 0x00026a00ff060b82 */ /* 0x000eb00000000a00 */
[----:B------:R-:W3:Y:S08]  /*a700*/  @P0 LDC.64 R10, c[0x0][0x9b0] ;  /* 0x00026c00ff0a0b82 */ /* 0x000ef00000000a00 */
[----:B------:R-:W4:Y:S01]  /*a710*/  @P1 LDC.64 R12, c[0x0][0x9c0] ;  /* 0x00027000ff0c1b82 */ /* 0x000f220000000a00 */
[----:B-1----:R-:W-:-:S02]  /*a720*/  @P1 IMAD R2, R5, R8, RZ ;  /* 0x0000000805021224 */ /* 0x002fc400078e02ff */
[----:B------:R-:W-:-:S04]  /*a730*/  @P1 IMAD.WIDE.U32 R4, R183, R8, RZ ;  /* 0x00000008b7041225 */ /* 0x000fc800078e00ff */
[----:B------:R-:W-:Y:S02]  /*a740*/  @P1 IMAD R9, R183, R9, R2 ;  /* 0x00000009b7091224 */ /* 0x000fe400078e0202 */
[-C--:B--2---:R-:W-:Y:S02]  /*a750*/  @P0 IMAD R0, R3, R6.reuse, RZ ;  /* 0x0000000603000224 */ /* 0x084fe400078e02ff */
[----:B------:R-:W-:-:S04]  /*a760*/  @P0 IMAD.WIDE.U32 R2, R183, R6, RZ ;  /* 0x00000006b7020225 */ /* 0x000fc800078e00ff */
[----:B------:R-:W-:Y:S02]  /*a770*/  @P0 IMAD R7, R183, R7, R0 ;  /* 0x00000007b7070224 */ /* 0x000fe400078e0200 */
[----:B------:R-:W-:Y:S02]  /*a780*/  @P1 IMAD.IADD R5, R5, 0x1, R9 ;  /* 0x0000000105051824 */ /* 0x000fe400078e0209 */
[----:B------:R-:W-:Y:S02]  /*a790*/  @P0 IMAD.IADD R3, R3, 0x1, R7 ;  /* 0x0000000103030824 */ /* 0x000fe400078e0207 */
[----:B------:R-:W-:Y:S02]  /*a7a0*/  IMAD.MOV.U32 R0, RZ, RZ, 0x3f800000 ;  /* 0x3f800000ff007424 */ /* 0x000fe400078e00ff */
[----:B---3--:R-:W-:-:S04]  /*a7b0*/  @P0 IMAD.WIDE.U32 R2, R192, R10, R2 ;  /* 0x0000000ac0020225 */ /* 0x008fc800078e0002 */
[----:B----4-:R-:W-:Y:S01]  /*a7c0*/  @P1 IMAD.WIDE.U32 R6, R192, R12, R4 ;  /* 0x0000000cc0061225 */ /* 0x010fe200078e0004 */
        /* <DEDUP_REMOVED lines=20> */
[----:B------:R1:W2:Y:S03]  /*a910*/  SYNCS.PHASECHK.TRANS64.TRYWAIT P0, [R16+URZ+0x22800], R3 ;  /* 0x02280003100075a7 */ /* 0x0002a6000800017f */
[----:B--2---:R-:W-:Y:S05]  /*a920*/  @!P0 NANOSLEEP.SYNCS 0x989680 ;  /* 0x009896800000895d */ /* 0x004fea0003900000 */
[----:B------:R-:W2:Y:S01]  /*a930*/  @!P0 SYNCS.PHASECHK.TRANS64 P0, [R16+URZ+0x22800], R3 ;  /* 0x02280003100085a7 */ /* 0x000ea2000800007f */
[----:B------:R-:W-:Y:S04]  /*a940*/  BSSY B0, `(.L_x_1406) ;  /* 0x0000006000007945 */ /* 0x000fe80003800000 */
[----:B--2---:R-:W-:Y:S05]  /*a950*/  @P0 BRA `(.L_x_1407) ;  /* 0x0000000000100947 */ /* 0x004fea0003800000 */
.L_x_1408:
[----:B--2---:R2:W3:Y:S02]  /*a960*/  SYNCS.PHASECHK.TRANS64.TRYWAIT P0, [R16+URZ+0x22800], R3 ;  /* 0x02280003100075a7 */ /* 0x0044e4000800017f */
[----:B---3--:R-:W-:Y:S05]  /*a970*/  @!P0 NANOSLEEP.SYNCS 0x989680 ;  /* 0x009896800000895d */ /* 0x008fea0003900000 */
[----:B------:R-:W3:Y:S02]  /*a980*/  @!P0 SYNCS.PHASECHK.TRANS64 P0, [R16+URZ+0x22800], R3 ;  /* 0x02280003100085a7 */ /* 0x000ee4000800007f */
[----:B---3--:R-:W-:Y:S05]  /*a990*/  @!P0 BRA `(.L_x_1408) ;  /* 0xfffffffc00f08947 */ /* 0x008fea000383ffff */
.L_x_1407:
[----:B------:R-:W-:Y:S05]  /*a9a0*/  BSYNC B0 ;  /* 0x0000000000007941 */ /* 0x000fea0003800000 */
.L_x_1406:
[----:B------:R-:W-:Y:S05]  /*a9b0*/  BRA `(.L_x_1409) ;  /* 0x0000006c00b47947 */ /* 0x000fea0003800000 */
.L_x_1405:
[----:B------:R-:W-:Y:S01]  /*a9c0*/  ULOP3.LUT UP0, URZ, UR39, 0x1bf, URZ, 0xc0, !UPT ;  /* 0x000001bf273f7892 */ /* 0x000fe2000f80c03f */
[----:B-----5:R-:W-:Y:S01]  /*a9d0*/  SHF.R.S32.HI R0, RZ, 0x1f, R24 ;  /* 0x0000001fff007819 */ /* 0x020fe20000011418 */
[----:B------:R-:W-:Y:S01]  /*a9e0*/  ULDC.64 UR4, c[0x0][0x3f8] ;  /* 0x0000fe0000047ab9 */ /* 0x000fe20000000a00 */
[----:B------:R-:W-:Y:S01]  /*a9f0*/  ULDC.64 UR6, c[0x0][0x408] ;  /* 0x0001020000067ab9 */ /* 0x000fe20000000a00 */
[----:B------:R-:W-:Y:S02]  /*aa00*/  IMAD.WIDE.U32 R26, R24, UR4, RZ ;  /* 0x00000004181a7c25 */ /* 0x000fe4000f8e00ff */
[----:B------:R-:W-:Y:S02]  /*aa10*/  PLOP3.LUT P0, PT, PT, PT, UP0, 0x80, 0x0 ;  /* 0x000000000000781c */ /* 0x000fe40003f0f008 */
[C---:B------:R-:W-:Y:S02]  /*aa20*/  IMAD R3, R0.reuse, UR4, RZ ;  /* 0x0000000400037c24 */ /* 0x040fe4000f8e02ff */
[----:B------:R-:W-:-:S02]  /*aa30*/  IMAD R5, R0, UR6, RZ ;  /* 0x0000000600057c24 */ /* 0x000fc4000f8e02ff */
[C---:B------:R-:W-:Y:S02]  /*aa40*/  IMAD R3, R24.reuse, UR5, R3 ;  /* 0x0000000518037c24 */ /* 0x040fe4000f8e0203 */
[C---:B------:R-:W-:Y:S02]  /*aa50*/  IMAD R5, R24.reuse, UR7, R5 ;  /* 0x0000000718057c24 */ /* 0x040fe4000f8e0205 */
[----:B------:R-:W-:-:S04]  /*aa60*/  IMAD.WIDE.U32 R24, R24, UR6, RZ ;  /* 0x0000000618187c25 */ /* 0x000fc8000f8e00ff */
[----:B------:R-:W-:Y:S01]  /*aa70*/  IMAD.IADD R29, R3, 0x1, R27 ;  /* 0x00000001031d7824 */ /* 0x000fe200078e021b */
[----:B------:R-:W-:Y:S01]  /*aa80*/  IADD3 R31, R5, R25, RZ ;  /* 0x00000019051f7210 */ /* 0x000fe20007ffe0ff */
        /* <DEDUP_REMOVED lines=16> */
[----:B0-2---:R-:W-:Y:S05]  /*ab90*/  CALL.ABS.NOINC R14 ;  /* 0x000000000e007343 */ /* 0x005fea0003c00000 */
.L_x_1410:
[----:B------:R-:W-:Y:S01]  /*aba0*/  ULDC.U8 UR4, c[0x0][0x410] ;  /* 0x0001040000047ab9 */ /* 0x000fe20000000000 */
[----:B------:R-:W-:Y:S01]  /*abb0*/  BSSY B0, `(.L_x_1411) ;  /* 0x00006c5000007945 */ /* 0x000fe20003800000 */
[----:B------:R-:W-:Y:S01]  /*abc0*/  ISETP.NE.AND P0, PT, RZ, UR4, PT ;  /* 0x00000004ff007c0c */ /* 0x000fe2000bf05270 */
[----:B------:R-:W-:-:S12]  /*abd0*/  IMAD.IADD R10, R19, 0x1, R175 ;  /* 0x00000001130a7824 */ /* 0x000fd800078e02af */
[----:B------:R-:W-:Y:S05]  /*abe0*/  @!P0 BRA `(.L_x_1412) ;  /* 0x0000003400848947 */ /* 0x000fea0003800000 */
[----:B------:R-:W1:Y:S01]  /*abf0*/  LDC R45, c[0x0][0x448] ;  /* 0x00011200ff2d7b82 */ /* 0x000e620000000800 */
[----:B------:R-:W-:Y:S01]  /*ac00*/  ULDC.64 UR4, c[0x0][0x3f8] ;  /* 0x0000fe0000047ab9 */ /* 0x000fe20000000a00 */
[----:B------:R-:W-:Y:S01]  /*ac10*/  IMAD.MOV.U32 R4, RZ, RZ, R26 ;  /* 0x000000ffff047224 */ /* 0x000fe200078e001a */
[----:B------:R-:W-:Y:S01]  /*ac20*/  ULDC.64 UR6, c[0x0][0x408] ;  /* 0x0001020000067ab9 */ /* 0x000fe20000000a00 */
[----:B------:R-:W-:Y:S01]  /*ac30*/  IMAD.MOV.U32 R6, RZ, RZ, R24 ;  /* 0x000000ffff067224 */ /* 0x000fe200078e0018 */
[----:B------:R-:W-:Y:S01]  /*ac40*/  ULDC.64 UR8, c[0x0][0x400] ;  /* 0x0001000000087ab9 */ /* 0x000fe20000000a00 */
[----:B------:R-:W-:Y:S01]  /*ac50*/  IMAD.MOV.U32 R7, RZ, RZ, R31 ;  /* 0x000000ffff077224 */ /* 0x000fe200078e001f */
[----:B-1----:R-:W-:-:S13]  /*ac60*/  ISETP.NE.AND P0, PT, R45, 0x1, PT ;  /* 0x000000012d00780c */ /* 0x002fda0003f05270 */
[----:B------:R-:W1:Y:S08]  /*ac70*/  @P0 LDC R3, c[0x0][0x44c] ;  /* 0x00011300ff030b82 */ /* 0x000e700000000800 */
[----:B------:R-:W2:Y:S01]  /*ac80*/  @P0 LDC R5, c[0x0][0x450] ;  /* 0x00011400ff050b82 */ /* 0x000ea20000000800 */
[----:B-1----:R-:W-:-:S04]  /*ac90*/  @P0 IMAD.HI.U32 R0, R10, R3, RZ ;  /* 0x000000030a000227 */ /* 0x002fc800078e00ff */
[----:B------:R-:W-:Y:S01]  /*aca0*/  IMAD.MOV.U32 R3, RZ, RZ, R10 ;  /* 0x000000ffff037224 */ /* 0x000fe200078e000a */
[----:B--2---:R-:W-:Y:S01]  /*acb0*/  @P0 SHF.R.U32.HI R3, RZ, R5, R0 ;  /* 0x00000005ff030219 */ /* 0x004fe20000011600 */
[----:B------:R-:W-:-:S03]  /*acc0*/  IMAD.MOV.U32 R5, RZ, RZ, R29 ;  /* 0x000000ffff057224 */ /* 0x000fc600078e001d */
[----:B------:R-:W-:Y:S01]  /*acd0*/  SHF.R.S32.HI R0, RZ, 0x1f, R3 ;  /* 0x0000001fff007819 */ /* 0x000fe20000011403 */
[----:B------:R-:W-:-:S04]  /*ace0*/  IMAD.WIDE.U32 R4, R3, UR4, R4 ;  /* 0x0000000403047c25 */ /* 0x000fc8000f8e0004 */
[----:B------:R-:W-:Y:S02]  /*acf0*/  IMAD R8, R0, UR4, RZ ;  /* 0x0000000400087c24 */ /* 0x000fe4000f8e02ff */
[----:B------:R-:W-:-:S04]  /*ad00*/  IMAD.WIDE.U32 R6, R3, UR6, R6 ;  /* 0x0000000603067c25 */ /* 0x000fc8000f8e0006 */
[C---:B------:R-:W-:Y:S01]  /*ad10*/  IMAD R13, R3.reuse, UR5, R8 ;  /* 0x00000005030d7c24 */ /* 0x040fe2000f8e0208 */
[----:B------:R-:W-:Y:S01]  /*ad20*/  ULDC.64 UR4, c[0x0][0x3e8] ;  /* 0x0000fa0000047ab9 */ /* 0x000fe20000000a00 */
[----:B------:R-:W-:Y:S01]  /*ad30*/  IMAD R8, R0, UR6, RZ ;  /* 0x0000000600087c24 */ /* 0x000fe2000f8e02ff */
[----:B------:R-:W-:Y:S01]  /*ad40*/  IADD3 R0, P0, R4, UR4, RZ ;  /* 0x0000000404007c10 */ /* 0x000fe2000ff1e0ff */
[----:B------:R-:W-:Y:S01]  /*ad50*/  UMOV UR4, 0xffffffff ;  /* 0xffffffff00047882 */ /* 0x000fe20000000000 */
[----:B------:R-:W-:Y:S01]  /*ad60*/  IADD3 R4, P1, R6, UR8, RZ ;  /* 0x0000000806047c10 */ /* 0x000fe2000ff3e0ff */
[----:B------:R-:W-:Y:S01]  /*ad70*/  IMAD R3, R3, UR7, R8 ;  /* 0x0000000703037c24 */ /* 0x000fe2000f8e0208 */
[----:B------:R-:W-:-:S04]  /*ad80*/  IADD3.X R13, R5, UR5, R13, P0, !PT ;  /* 0x00000005050d7c10 */ /* 0x000fc800087fe40d */
[----:B------:R-:W-:Y:S01]  /*ad90*/  IADD3.X R5, R7, UR9, R3, P1, !PT ;  /* 0x0000000907057c10 */ /* 0x000fe20008ffe403 */
[----:B------:R-:W-:Y:S06]  /*ada0*/  BRA.DIV UR4, `(.L_x_1413) ;  /* 0x0000020e04c87947 */ /* 0x000fec000b800000 */
[----:B------:R1:W2:Y:S04]  /*adb0*/  SHFL.IDX PT, R3, R13, RZ, 0x1e1f ;  /* 0x001e1fff0d037589 */ /* 0x0002a800000e0000 */
[----:B------:R-:W3:Y:S04]  /*adc0*/  SHFL.IDX PT, R0, R0, RZ, 0x1e1f ;  /* 0x001e1fff00007589 */ /* 0x000ee800000e0000 */
[----:B------:R-:W4:Y:S04]  /*add0*/  SHFL.IDX PT, R5, R5, RZ, 0x1e1f ;  /* 0x001e1fff05057589 */ /* 0x000f2800000e0000 */
[----:B-1----:R-:W0:Y:S02]  /*ade0*/  SHFL.IDX PT, R4, R4, RZ, 0x1e1f ;  /* 0x001e1fff04047589 */ /* 0x002e2400000e0000 */
.L_x_1715:
[----:B------:R-:W-:Y:S01]  /*adf0*/  IMAD R45, R168, R45, RZ ;  /* 0x0000002da82d7224 */ /* 0x000fe200078e02ff */
[----:B------:R-:W-:Y:S01]  /*ae00*/  BSSY B1, `(.L_x_1414) ;  /* 0x000004a000017945 */ /* 0x000fe20003800000 */
[----:B------:R-:W-:Y:S02]  /*ae10*/  CS2R R26, SRZ ;  /* 0x00000000001a7805 */ /* 0x000fe4000001ff00 */
[----:B------:R-:W-:Y:S02]  /*ae20*/  CS2R R32, SRZ ;  /* 0x0000000000207805 */ /* 0x000fe4000001ff00 */
[----:B------:R-:W-:Y:S02]  /*ae30*/  CS2R R34, SRZ ;  /* 0x0000000000227805 */ /* 0x000fe4000001ff00 */
[----:B------:R-:W-:Y:S02]  /*ae40*/  ISETP.GE.AND P0, PT, R10, R45, PT ;  /* 0x0000002d0a00720c */ /* 0x000fe40003f06270 */
        /* <DEDUP_REMOVED lines=11> */
[----:B------:R-:W-:-:S03]  /*af00*/  ULDC UR4, c[0x0][0x3f4] ;  /* 0x0000fd0000047ab9 */ /* 0x000fc60000000800 */
[----:B------:R-:W4:Y:S04]  /*af10*/  LDL R42, [R1+0xc] ;  /* 0x00000c00012a7983 */ /* 0x000f280000100800 */
[----:B------:R-:W4:Y:S01]  /*af20*/  LDL R48, [R1+0x4] ;  /* 0x0000040001307983 */ /* 0x000f220000100800 */
[----:B------:R-:W-:Y:S02]  /*af30*/  ISETP.GE.AND P5, PT, R172, UR4, PT ;  /* 0x00000004ac007c0c */ /* 0x000fe4000bfa6270 */
[----:B------:R-:W-:Y:S02]  /*af40*/  CS2R R36, SRZ ;  /* 0x0000000000247805 */ /* 0x000fe4000001ff00 */
[----:B------:R-:W-:Y:S02]  /*af50*/  ISETP.GE.AND P2, PT, R186, UR4, PT ;  /* 0x00000004ba007c0c */ /* 0x000fe4000bf46270 */
[----:B------:R-:W-:-:S02]  /*af60*/  CS2R R34, SRZ ;  /* 0x0000000000227805 */ /* 0x000fc4000001ff00 */
[----:B------:R-:W-:Y:S02]  /*af70*/  ISETP.GE.AND P3, PT, R185, UR4, PT ;  /* 0x00000004b9007c0c */ /* 0x000fe4000bf66270 */
[----:B------:R-:W-:-:S03]  /*af80*/  CS2R R30, SRZ ;  /* 0x00000000001e7805 */ /* 0x000fc6000001ff00 */
[----:B------:R-:W-:Y:S02]  /*af90*/  @!P5 SHF.R.S32.HI R12, RZ, 0x1f, R172 ;  /* 0x0000001fff0cd819 */ /* 0x000fe400000114ac */
[C---:B---3--:R-:W-:Y:S02]  /*afa0*/  @!P5 IADD3 R6, P0, R172.reuse, R0, RZ ;  /* 0x00000000ac06d210 */ /* 0x048fe40007f1e0ff */
[----:B0-----:R-:W-:Y:S02]  /*afb0*/  @!P5 IADD3 R8, P1, R172, R4, RZ ;  /* 0x00000004ac08d210 */ /* 0x001fe40007f3e0ff */
[----:B------:R-:W-:Y:S01]  /*afc0*/  @!P2 IADD3 R10, P4, R186, R0, RZ ;  /* 0x00000000ba0aa210 */ /* 0x000fe20007f9e0ff */
[--C-:B--2---:R-:W-:Y:S02]  /*afd0*/  @!P5 IMAD.X R7, R3, 0x1, R12.reuse, P0 ;  /* 0x000000010307d824 */ /* 0x104fe400000e060c */
[----:B----4-:R-:W-:Y:S01]  /*afe0*/  @!P5 IMAD.X R9, R5, 0x1, R12, P1 ;  /* 0x000000010509d824 */ /* 0x010fe200008e060c */
[----:B------:R-:W-:-:S02]  /*aff0*/  ISETP.GE.AND P1, PT, R188, UR4, PT ;  /* 0x00000004bc007c0c */ /* 0x000fc4000bf26270 */
[----:B------:R-:W5:Y:S01]  /*b000*/  @!P5 LD.E.64 R36, desc[UR42][R6.64] ;  /* 0x0000002a0624d980 */ /* 0x000f62000c101b00 */
[----:B------:R-:W-:-:S03]  /*b010*/  @!P2 IADD3 R12, P0, R186, R4, RZ ;  /* 0x00000004ba0ca210 */ /* 0x000fc60007f1e0ff */
[----:B------:R0:W5:Y:S01]  /*b020*/  @!P5 LD.E.64 R34, desc[UR42][R8.64] ;  /* 0x0000002a0822d980 */ /* 0x000162000c101b00 */
[----:B------:R-:W-:Y:S02]  /*b030*/  @!P3 IADD3 R40, P5, R185, R4, RZ ;  /* 0x00000004b928b210 */ /* 0x000fe40007fbe0ff */
[----:B------:R-:W-:Y:S02]  /*b040*/  CS2R R32, SRZ ;  /* 0x0000000000207805 */ /* 0x000fe4000001ff00 */
[----:B------:R-:W-:Y:S02]  /*b050*/  CS2R R28, SRZ ;  /* 0x00000000001c7805 */ /* 0x000fe4000001ff00 */
[----:B------:R-:W-:Y:S02]  /*b060*/  CS2R R26, SRZ ;  /* 0x00000000001a7805 */ /* 0x000fe4000001ff00 */
[----:B------:R-:W-:Y:S02]  /*b070*/  CS2R R24, SRZ ;  /* 0x0000000000187805 */ /* 0x000fe4000001ff00 */
[----:B------:R-:W-:-:S02]  /*b080*/  CS2R R20, SRZ ;  /* 0x0000000000147805 */ /* 0x000fc4000001ff00 */
[----:B------:R-:W-:Y:S02]  /*b090*/  CS2R R14, SRZ ;  /* 0x00000000000e7805 */ /* 0x000fe4000001ff00 */
[----:B0-----:R-:W-:Y:S01]  /*b0a0*/  CS2R R8, SRZ ;  /* 0x0000000000087805 */ /* 0x001fe2000001ff00 */
[--C-:B------:R-:W-:Y:S01]  /*b0b0*/  @!P2 IMAD.X R11, R3, 0x1, R43.reuse, P4 ;  /* 0x00000001030ba824 */ /* 0x100fe200020e062b */
[----:B------:R-:W-:Y:S01]  /*b0c0*/  @!P3 IADD3 R38, P4, R185, R0, RZ ;  /* 0x00000000b926b210 */ /* 0x000fe20007f9e0ff */
[C---:B------:R-:W-:Y:S02]  /*b0d0*/  @!P2 IMAD.X R13, R5.reuse, 0x1, R43, P0 ;  /* 0x00000001050da824 */ /* 0x040fe400000e062b */
[--C-:B------:R-:W-:Y:S01]  /*b0e0*/  @!P3 IMAD.X R41, R5, 0x1, R42.reuse, P5 ;  /* 0x000000010529b824 */ /* 0x100fe200028e062a */
[----:B------:R-:W5:Y:S01]  /*b0f0*/  @!P2 LD.E.64 R30, desc[UR42][R10.64] ;  /* 0x0000002a0a1ea980 */ /* 0x000f62000c101b00 */
[----:B------:R-:W-:Y:S01]  /*b100*/  @!P3 IMAD.X R39, R3, 0x1, R42, P4 ;  /* 0x000000010327b824 */ /* 0x000fe200020e062a */
[----:B------:R-:W-:-:S02]  /*b110*/  ISETP.GE.AND P0, PT, R187, UR4, PT ;  /* 0x00000004bb007c0c */ /* 0x000fc4000bf06270 */
[----:B------:R-:W5:Y:S01]  /*b120*/  @!P2 LD.E.64 R32, desc[UR42][R12.64] ;  /* 0x0000002a0c20a980 */ /* 0x000f62000c101b00 */
[----:B------:R-:W-:Y:S02]  /*b130*/  ISETP.GE.AND P2, PT, R189, UR4, PT ;  /* 0x00000004bd007c0c */ /* 0x000fe4000bf46270 */
[C---:B------:R-:W-:Y:S01]  /*b140*/  @!P1 IADD3 R42, P4, R188.reuse, R4, RZ ;  /* 0x00000004bc2a9210 */ /* 0x040fe20007f9e0ff */
[----:B------:R0:W5:Y:S04]  /*b150*/  @!P3 LD.E.64 R28, desc[UR42][R38.64] ;  /* 0x0000002a261cb980 */ /* 0x000168000c101b00 */
[----:B------:R1:W5:Y:S01]  /*b160*/  @!P3 LD.E.64 R26, desc[UR42][R40.64] ;  /* 0x0000002a281ab980 */ /* 0x000362000c101b00 */
[----:B------:R-:W-:Y:S01]  /*b170*/  @!P1 IADD3 R6, P3, R188, R0, RZ ;  /* 0x00000000bc069210 */ /* 0x000fe20007f7e0ff */
[----:B------:R-:W-:-:S04]  /*b180*/  @!P1 IMAD.X R43, R5, 0x1, R48, P4 ;  /* 0x00000001052b9824 */ /* 0x000fc800020e0630 */
[----:B------:R-:W-:Y:S01]  /*b190*/  @!P1 IMAD.X R7, R3, 0x1, R48, P3 ;  /* 0x0000000103079824 */ /* 0x000fe200018e0630 */
[----:B------:R2:W5:Y:S01]  /*b1a0*/  @!P1 LD.E.64 R20, desc[UR42][R42.64] ;  /* 0x0000002a2a149980 */ /* 0x000562000c101b00 */
[----:B------:R-:W-:-:S03]  /*b1b0*/  @!P0 IADD3 R46, P5, R187, R0, RZ ;  /* 0x00000000bb2e8210 */ /* 0x000fc60007fbe0ff */
[----:B------:R2:W5:Y:S01]  /*b1c0*/  @!P1 LD.E.64 R24, desc[UR42][R6.64] ;  /* 0x0000002a06189980 */ /* 0x000562000c101b00 */
[----:B0-----:R-:W-:Y:S02]  /*b1d0*/  @!P0 IADD3 R38, P1, R187, R4, RZ ;  /* 0x00000004bb268210 */ /* 0x001fe40007f3e0ff */
[C---:B-1----:R-:W-:Y:S02]  /*b1e0*/  @!P2 IADD3 R40, P3, R189.reuse, R0, RZ ;  /* 0x00000000bd28a210 */ /* 0x042fe40007f7e0ff */
[----:B------:R-:W-:Y:S02]  /*b1f0*/  @!P2 IADD3 R4, P4, R189, R4, RZ ;  /* 0x00000004bd04a210 */ /* 0x000fe40007f9e0ff */
[----:B------:R-:W-:Y:S01]  /*b200*/  CS2R R12, SRZ ;  /* 0x00000000000c7805 */ /* 0x000fe2000001ff00 */
[--C-:B------:R-:W-:Y:S01]  /*b210*/  @!P0 IMAD.X R39, R5, 0x1, R236.reuse, P1 ;  /* 0x0000000105278824 */ /* 0x100fe200008e06ec */
[----:B------:R-:W-:Y:S01]  /*b220*/  CS2R R10, SRZ ;  /* 0x00000000000a7805 */ /* 0x000fe2000001ff00 */
[----:B------:R-:W-:-:S02]  /*b230*/  @!P0 IMAD.X R47, R3, 0x1, R236, P5 ;  /* 0x00000001032f8824 */ /* 0x000fc400028e06ec */
[--C-:B------:R-:W-:Y:S01]  /*b240*/  @!P2 IMAD.X R41, R3, 0x1, R234.reuse, P3 ;  /* 0x000000010329a824 */ /* 0x100fe200018e06ea */
[----:B------:R2:W5:Y:S01]  /*b250*/  @!P0 LD.E.64 R12, desc[UR42][R38.64] ;  /* 0x0000002a260c8980 */ /* 0x000562000c101b00 */
[----:B------:R-:W-:-:S03]  /*b260*/  @!P2 IMAD.X R5, R5, 0x1, R234, P4 ;  /* 0x000000010505a824 */ /* 0x000fc600020e06ea */
[----:B------:R2:W5:Y:S04]  /*b270*/  @!P0 LD.E.64 R14, desc[UR42][R46.64] ;  /* 0x0000002a2e0e8980 */ /* 0x000568000c101b00 */
[----:B------:R2:W5:Y:S04]  /*b280*/  @!P2 LD.E.64 R10, desc[UR42][R40.64] ;  /* 0x0000002a280aa980 */ /* 0x000568000c101b00 */
[----:B------:R2:W5:Y:S02]  /*b290*/  @!P2 LD.E.64 R8, desc[UR42][R4.64] ;  /* 0x0000002a0408a980 */ /* 0x000564000c101b00 */
.L_x_1415:
[----:B------:R-:W-:Y:S05]  /*b2a0*/  BSYNC B1 ;  /* 0x0000000000017941 */ /* 0x000fea0003800000 */
.L_x_1414:
[----:B------:R-:W-:Y:S01]  /*b2b0*/  ULEA.HI UR4, UR37, UR37, URZ, 0x1 ;  /* 0x0000002525047291 */ /* 0x000fe2000f8f083f */
[----:B---3--:R-:W-:Y:S01]  /*b2c0*/  VIADDMNMX R0, R45, -R175, 0x80, PT ;  /* 0x000000802d007446 */ /* 0x008fe200038009af */
[----:B------:R-:W-:Y:S02]  /*b2d0*/  BSSY B1, `(.L_x_1416) ;  /* 0x0000008000017945 */ /* 0x000fe40003800000 */
[----:B------:R-:W-:Y:S01]  /*b2e0*/  ULOP3.LUT UR4, UR4, 0xfffffffe, URZ, 0xc0, !UPT ;  /* 0xfffffffe04047892 */ /* 0x000fe2000f8ec03f */
[----:B------:R-:W-:-:S03]  /*b2f0*/  ISETP.GE.AND P1, PT, R19, R0, PT ;  /* 0x000000001300720c */ /* 0x000fc60003f26270 */
[----:B------:R-:W-:-:S06]  /*b300*/  UIADD3 UR4, UR37, -UR4, URZ ;  /* 0x8000000425047290 */ /* 0x000fcc000fffe03f */
[----:B--2---:R-:W-:-:S05]  /*b310*/  IMAD.U32 R3, RZ, RZ, UR4 ;  /* 0x00000004ff037e24 */ /* 0x004fca000f8e00ff */
[----:B------:R-:W-:-:S04]  /*b320*/  SHF.L.U32 R3, R3, 0x1f, RZ ;  /* 0x0000001f03037819 */ /* 0x000fc800000006ff */
[----:B------:R-:W1:Y:S02]  /*b330*/  SYNCS.PHASECHK.TRANS64.TRYWAIT P0, [R16+URZ+0x22800], R3 ;  /* 0x02280003100075a7 */ /* 0x000e64000800017f */
[----:B-1----:R-:W-:Y:S05]  /*b340*/  @!P0 BRA `(.L_x_1417) ;  /* 0x0000020800d08947 */ /* 0x002fea0003800000 */
.L_x_1716:
[----:B------:R-:W-:Y:S05]  /*b350*/  BSYNC B1 ;  /* 0x0000000000017941 */ /* 0x000fea0003800000 */
.L_x_1416:
[----:B------:R-:W-:Y:S05]  /*b360*/  @P1 BRA `(.L_x_1418) ;  /* 0x0000006400241947 */ /* 0x000fea0003800000 */
[----:B------:R-:W2:Y:S01]  /*b370*/  LDC R0, c[0x0][0x3f4] ;  /* 0x0000fd00ff007b82 */ /* 0x000ea20000000800 */
[----:B------:R-:W-:Y:S01]  /*b380*/  BSSY B1, `(.L_x_1419) ;  /* 0x000007f000017945 */ /* 0x000fe20003800000 */
[-C--:B--2---:R-:W-:Y:S02]  /*b390*/  ISETP.GE.AND P0, PT, R172, R0.reuse, PT ;  /* 0x00000000ac00720c */ /* 0x084fe40003f06270 */
[-C--:B------:R-:W-:Y:S02]  /*b3a0*/  ISETP.GE.AND P1, PT, R186, R0.reuse, PT ;  /* 0x00000000ba00720c */ /* 0x080fe40003f26270 */
[-C--:B------:R-:W-:Y:S02]  /*b3b0*/  ISETP.GE.AND P2, PT, R185, R0.reuse, PT ;  /* 0x00000000b900720c */ /* 0x080fe40003f46270 */
[-C--:B------:R-:W-:Y:S02]  /*b3c0*/  ISETP.GE.AND P3, PT, R188, R0.reuse, PT ;  /* 0x00000000bc00720c */ /* 0x080fe40003f66270 */
[----:B------:R-:W-:-:S02]  /*b3d0*/  ISETP.GE.AND P4, PT, R187, R0, PT ;  /* 0x00000000bb00720c */ /* 0x000fc40003f86270 */
[----:B------:R-:W-:Y:S01]  /*b3e0*/  ISETP.GE.AND P5, PT, R189, R0, PT ;  /* 0x00000000bd00720c */ /* 0x000fe20003fa6270 */
[----:B------:R-:W-:Y:S02]  /*b3f0*/  IMAD.IADD R0, R16, 0x1, R193 ;  /* 0x0000000110007824 */ /* 0x000fe400078e02c1 */
[----:B------:R-:W-:Y:S10]  /*b400*/  @P0 BRA `(.L_x_1420) ;  /* 0x0000000400d80947 */ /* 0x000ff40003800000 */
[----:B0---4-:R-:W0:Y:S01]  /*b410*/  LDS.128 R4, [R0+0x10400] ;  /* 0x0104000000047984 */ /* 0x011e220000000c00 */
[----:B-----5:R-:W-:Y:S02]  /*b420*/  SHF.R.U32.HI R38, RZ, 0x8, R36 ;  /* 0x00000008ff267819 */ /* 0x020fe40000011624 */
[----:B-1----:R-:W-:Y:S02]  /*b430*/  LOP3.LUT R3, R36, 0xff, RZ, 0xc0, !PT ;  /* 0x000000ff24037812 */ /* 0x002fe400078ec0ff */
        /* <DEDUP_REMOVED lines=94> */
[----:B------:R-:W-:Y:S02]  /*ba20*/  HADD2.F32 R3, -RZ, R7.H1_H1 ;  /* 0x30000007ff037230 */ /* 0x000fe40000004100 */
[C---:B------:R-:W-:Y:S01]  /*ba30*/  FMUL.FTZ R42, R4.reuse, R5 ;  /* 0x00000005042a7220 */ /* 0x040fe20000410000 */
[----:B------:R-:W-:Y:S02]  /*ba40*/  HADD2.F32 R6, -RZ, R39.H0_H0 ;  /* 0x20000027ff067230 */ /* 0x000fe40000004100 */
[----:B------:R-:W-:Y:S01]  /*ba50*/  FMUL.FTZ R39, R4, R35 ;  /* 0x0000002304277220 */ /* 0x000fe20000410000 */
        /* <DEDUP_REMOVED lines=17> */
.L_x_1420:
[----:B------:R-:W-:Y:S05]  /*bb70*/  BSYNC B1 ;  /* 0x0000000000017941 */ /* 0x000fea0003800000 */
.L_x_1419:
[----:B------:R-:W-:Y:S04]  /*bb80*/  BSSY B1, `(.L_x_1421) ;  /* 0x000007c000017945 */ /* 0x000fe80003800000 */
[----:B------:R-:W-:Y:S05]  /*bb90*/  @P1 BRA `(.L_x_1422) ;  /* 0x0000000400e81947 */ /* 0x000fea0003800000 */
[----:B0-2-4-:R-:W0:Y:S01]  /*bba0*/  LDS.128 R4, [R216] ;  /* 0x00000000d8047984 */ /* 0x015e220000000c00 */
[----:B-----5:R-:W-:Y:S02]  /*bbb0*/  SHF.R.U32.HI R35, RZ, 0x8, R31 ;  /* 0x00000008ff237819 */ /* 0x020fe4000001161f */
[----:B------:R-:W-:Y:S02]  /*bbc0*/  SHF.R.U32.HI R40, RZ, 0x8, R33 ;  /* 0x00000008ff287819 */ /* 0x000fe40000011621 */
[----:B------:R-:W-:Y:S02]  /*bbd0*/  SHF.R.U32.HI R37, RZ, 0x8, R32 ;  /* 0x00000008ff257819 */ /* 0x000fe40000011620 */
[----:B------:R-:W-:Y:S02]  /*bbe0*/  LOP3.LUT R36, R31, 0xff, RZ, 0xc0, !PT ;  /* 0x000000ff1f247812 */ /* 0x000fe400078ec0ff */
[----:B------:R-:W-:Y:S02]  /*bbf0*/  LOP3.LUT R41, R33, 0xff, RZ, 0xc0, !PT ;  /* 0x000000ff21297812 */ /* 0x000fe400078ec0ff */
[----:B------:R-:W-:-:S02]  /*bc00*/  LOP3.LUT R35, R35, 0xff, RZ, 0xc0, !PT ;  /* 0x000000ff23237812 */ /* 0x000fc400078ec0ff */
[----:B------:R-:W-:Y:S02]  /*bc10*/  LOP3.LUT R40, R40, 0xff, RZ, 0xc0, !PT ;  /* 0x000000ff28287812 */ /* 0x000fe400078ec0ff */
[----:B-1----:R-:W-:Y:S02]  /*bc20*/  SHF.R.U32.HI R3, RZ, 0x8, R30 ;  /* 0x00000008ff037819 */ /* 0x002fe4000001161e */
        /* <DEDUP_REMOVED lines=8> */
[----:B------:R-:W-:Y:S02]  /*bcb0*/  LOP3.LUT R40, R40, 0xff, RZ, 0xc0, !PT ;  /* 0x000000ff28287812 */ /* 0x000fe400078ec0ff */
[----:B------:R-:W-:-:S02]  /*bcc0*/  LOP3.LUT R39, R32, 0xff, RZ, 0xc0, !PT ;  /* 0x000000ff20277812 */ /* 0x000fc400078ec0ff */
[----:B------:R-:W-:Y:S02]  /*bcd0*/  PRMT R34, R3, 0x7604, R34 ;  /* 0x0000760403227816 */ /* 0x000fe40000000022 */
[----:B------:R-:W-:Y:S02]  /*bce0*/  SHF.R.U32.HI R3, RZ, 0x10, R30 ;  /* 0x00000010ff037819 */ /* 0x000fe4000001161e */
[----:B------:R-:W-:Y:S02]  /*bcf0*/  SHF.R.U32.HI R35, RZ, 0x10, R32 ;  /* 0x00000010ff237819 */ /* 0x000fe40000011620 */
[----:B------:R-:W-:Y:S02]  /*bd00*/  PRMT R37, R36, 0x7054, R37 ;  /* 0x0000705424257816 */ /* 0x000fe40000000025 */
        /* <DEDUP_REMOVED lines=11> */
[--C-:B------:R-:W-:Y:S01]  /*bdc0*/  HADD2.F32 R31, -RZ, R3.reuse.H0_H0 ;  /* 0x20000003ff1f7230 */ /* 0x100fe20000004100 */
        /* <DEDUP_REMOVED lines=87> */
.L_x_1422:
[----:B------:R-:W-:Y:S05]  /*c340*/  BSYNC B1 ;  /* 0x0000000000017941 */ /* 0x000fea0003800000 */
.L_x_1421:
[----:B------:R-:W-:Y:S04]  /*c350*/  BSSY B1, `(.L_x_1423) ;  /* 0x0000078000017945 */ /* 0x000fe80003800000 */
[----:B------:R-:W-:Y:S05]  /*c360*/  @P2 BRA `(.L_x_1424) ;  /* 0x0000000400d82947 */ /* 0x000fea0003800000 */
[----:B0-234-:R-:W0:Y:S01]  /*c370*/  LDS.128 R4, [R0+0x12400] ;  /* 0x0124000000047984 */ /* 0x01de220000000c00 */
        /* <DEDUP_REMOVED lines=117> */
.L_x_1424:
[----:B------:R-:W-:Y:S05]  /*cad0*/  BSYNC B1 ;  /* 0x0000000000017941 */ /* 0x000fea0003800000 */
.L_x_1423:
[----:B------:R-:W-:Y:S04]  /*cae0*/  BSSY B1, `(.L_x_1425) ;  /* 0x000007c000017945 */ /* 0x000fe80003800000 */
[----:B------:R-:W-:Y:S05]  /*caf0*/  @P3 BRA `(.L_x_1426) ;  /* 0x0000000400e83947 */ /* 0x000fea0003800000 */
[----:B0-234-:R-:W0:Y:S01]  /*cb00*/  LDS.128 R4, [R216+0x2000] ;  /* 0x00200000d8047984 */ /* 0x01de220000000c00 */
        /* <DEDUP_REMOVED lines=121> */
.L_x_1426:
[----:B------:R-:W-:Y:S05]  /*d2a0*/  BSYNC B1 ;  /* 0x0000000000017941 */ /* 0x000fea0003800000 */
.L_x_1425:
        /* <DEDUP_REMOVED lines=120> */
.L_x_1428:
[----:B------:R-:W-:Y:S05]  /*da30*/  BSYNC B1 ;  /* 0x0000000000017941 */ /* 0x000fea0003800000 */
.L_x_1427:
        /* <DEDUP_REMOVED lines=14> */
[----:B-1----:R-:W-:Y:S02]  /*db20*/  LOP3.LUT R3, R10, 0xff, RZ, 0xc0, !PT ;  /* 0x000000ff0a037812 */ /* 0x002fe400078ec0ff */
        /* <DEDUP_REMOVED lines=28> */
[C---:B------:R-:W-:Y:S01]  /*dcf0*/  FMUL.FTZ R27, R9.reuse, R25 ;  /* 0x00000019091b7220 */ /* 0x040fe20000410000 */
        /* <DEDUP_REMOVED lines=80> */
.L_x_1412:
[----:B------:R-:W1:Y:S01]  /*e200*/  LDC R25, c[0x0][0x448] ;  /* 0x00011200ff197b82 */ /* 0x000e620000000800 */
[----:B------:R-:W-:Y:S01]  /*e210*/  IMAD.MOV.U32 R9, RZ, RZ, R10 ;  /* 0x000000ffff097224 */ /* 0x000fe200078e000a */
[----:B------:R-:W-:Y:S01]  /*e220*/  ULDC.64 UR4, c[0x0][0x3f8] ;  /* 0x0000fe0000047ab9 */ /* 0x000fe20000000a00 */
[----:B------:R-:W-:Y:S01]  /*e230*/  IMAD.MOV.U32 R6, RZ, RZ, R24 ;  /* 0x000000ffff067224 */ /* 0x000fe200078e0018 */
[----:B------:R-:W-:Y:S01]  /*e240*/  ULDC.64 UR6, c[0x0][0x408] ;  /* 0x0001020000067ab9 */ /* 0x000fe20000000a00 */
[----:B------:R-:W-:Y:S01]  /*e250*/  IMAD.MOV.U32 R7, RZ, RZ, R31 ;  /* 0x000000ffff077224 */ /* 0x000fe200078e001f */
[----:B------:R-:W-:Y:S01]  /*e260*/  ULDC.64 UR8, c[0x0][0x400] ;  /* 0x0001000000087ab9 */ /* 0x000fe20000000a00 */
[----:B------:R-:W-:Y:S02]  /*e270*/  IMAD.MOV.U32 R4, RZ, RZ, R26 ;  /* 0x000000ffff047224 */ /* 0x000fe400078e001a */
[----:B------:R-:W-:Y:S01]  /*e280*/  IMAD.MOV.U32 R5, RZ, RZ, R29 ;  /* 0x000000ffff057224 */ /* 0x000fe200078e001d */
[----:B-1----:R-:W-:-:S13]  /*e290*/  ISETP.NE.AND P0, PT, R25, 0x1, PT ;  /* 0x000000011900780c */ /* 0x002fda0003f05270 */
[----:B------:R-:W1:Y:S08]  /*e2a0*/  @P0 LDC R3, c[0x0][0x44c] ;  /* 0x00011300ff030b82 */ /* 0x000e700000000800 */
[----:B------:R-:W2:Y:S01]  /*e2b0*/  @P0 LDC R0, c[0x0][0x450] ;  /* 0x00011400ff000b82 */ /* 0x000ea20000000800 */
[----:B-1----:R-:W-:-:S05]  /*e2c0*/  @P0 IMAD.HI.U32 R3, R10, R3, RZ ;  /* 0x000000030a030227 */ /* 0x002fca00078e00ff */
[----:B--2---:R-:W-:-:S04]  /*e2d0*/  @P0 SHF.R.U32.HI R9, RZ, R0, R3 ;  /* 0x00000000ff090219 */ /* 0x004fc80000011603 */
[----:B------:R-:W-:Y:S01]  /*e2e0*/  SHF.R.S32.HI R0, RZ, 0x1f, R9 ;  /* 0x0000001fff007819 */ /* 0x000fe20000011409 */
[----:B------:R-:W-:-:S04]  /*e2f0*/  IMAD.WIDE.U32 R6, R9, UR6, R6 ;  /* 0x0000000609067c25 */ /* 0x000fc8000f8e0006 */
[----:B------:R-:W-:Y:S01]  /*e300*/  IMAD R8, R0, UR4, RZ ;  /* 0x0000000400087c24 */ /* 0x000fe2000f8e02ff */
[----:B------:R-:W-:Y:S01]  /*e310*/  IADD3 R21, P1, R6, UR8, RZ ;  /* 0x0000000806157c10 */ /* 0x000fe2000ff3e0ff */
[----:B------:R-:W-:-:S04]  /*e320*/  IMAD.WIDE.U32 R4, R9, UR4, R4 ;  /* 0x0000000409047c25 */ /* 0x000fc8000f8e0004 */
[----:B------:R-:W-:Y:S02]  /*e330*/  IMAD R0, R0, UR6, RZ ;  /* 0x0000000600007c24 */ /* 0x000fe4000f8e02ff */
[C---:B------:R-:W-:Y:S01]  /*e340*/  IMAD R13, R9.reuse, UR5, R8 ;  /* 0x00000005090d7c24 */ /* 0x040fe2000f8e0208 */
[----:B------:R-:W-:Y:S01]  /*e350*/  ULDC.64 UR4, c[0x0][0x3e8] ;  /* 0x0000fa0000047ab9 */ /* 0x000fe20000000a00 */
[----:B------:R-:W-:Y:S01]  /*e360*/  IMAD R6, R9, UR7, R0 ;  /* 0x0000000709067c24 */ /* 0x000fe2000f8e0200 */
[----:B------:R-:W-:Y:S01]  /*e370*/  IADD3 R3, P0, R4, UR4, RZ ;  /* 0x0000000404037c10 */ /* 0x000fe2000ff1e0ff */
[----:B------:R-:W-:-:S03]  /*e380*/  UMOV UR4, 0xffffffff ;  /* 0xffffffff00047882 */ /* 0x000fc60000000000 */
[----:B------:R-:W-:Y:S02]  /*e390*/  IADD3.X R13, R5, UR5, R13, P0, !PT ;  /* 0x00000005050d7c10 */ /* 0x000fe400087fe40d */
[----:B------:R-:W-:Y:S01]  /*e3a0*/  IADD3.X R20, R7, UR9, R6, P1, !PT ;  /* 0x0000000907147c10 */ /* 0x000fe20008ffe406 */
[----:B------:R-:W-:Y:S06]  /*e3b0*/  BRA.DIV UR4, `(.L_x_1429) ;  /* 0x000001da04c87947 */ /* 0x000fec000b800000 */
[----:B------:R1:W2:Y:S04]  /*e3c0*/  SHFL.IDX PT, R0, R13, RZ, 0x1e1f ;  /* 0x001e1fff0d007589 */ /* 0x0002a800000e0000 */
[----:B------:R-:W3:Y:S04]  /*e3d0*/  SHFL.IDX PT, R3, R3, RZ, 0x1e1f ;  /* 0x001e1fff03037589 */ /* 0x000ee800000e0000 */
[----:B------:R-:W4:Y:S04]  /*e3e0*/  SHFL.IDX PT, R20, R20, RZ, 0x1e1f ;  /* 0x001e1fff14147589 */ /* 0x000f2800000e0000 */
[----:B-1----:R-:W0:Y:S02]  /*e3f0*/  SHFL.IDX PT, R21, R21, RZ, 0x1e1f ;  /* 0x001e1fff15157589 */ /* 0x002e2400000e0000 */
.L_x_1722:
        /* <DEDUP_REMOVED lines=16> */
[C---:B------:R-:W-:Y:S01]  /*e500*/  VIADD R4, R22.reuse, 0x20 ;  /* 0x0000002016047836 */ /* 0x040fe20000000000 */
[----:B------:R-:W-:Y:S01]  /*e510*/  ULDC UR4, c[0x0][0x3f4] ;  /* 0x0000fd0000047ab9 */ /* 0x000fe20000000800 */
[C---:B------:R-:W-:Y:S01]  /*e520*/  VIADD R5, R22.reuse, 0x40 ;  /* 0x0000004016057836 */ /* 0x040fe20000000000 */
[----:B------:R-:W-:Y:S02]  /*e530*/  ISETP.GE.AND P2, PT, R22, UR4, PT ;  /* 0x0000000416007c0c */ /* 0x000fe4000bf46270 */
[----:B------:R-:W-:Y:S02]  /*e540*/  CS2R R24, SRZ ;  /* 0x0000000000187805 */ /* 0x000fe4000001ff00 */
[----:B------:R-:W-:Y:S02]  /*e550*/  ISETP.GE.AND P1, PT, R4, UR4, PT ;  /* 0x0000000404007c0c */ /* 0x000fe4000bf26270 */
[----:B------:R-:W-:Y:S02]  /*e560*/  CS2R R26, SRZ ;  /* 0x00000000001a7805 */ /* 0x000fe4000001ff00 */
[----:B------:R-:W-:-:S02]  /*e570*/  ISETP.GE.AND P0, PT, R5, UR4, PT ;  /* 0x0000000405007c0c */ /* 0x000fc4000bf06270 */
[----:B------:R-:W-:Y:S02]  /*e580*/  CS2R R6, SRZ ;  /* 0x0000000000067805 */ /* 0x000fe4000001ff00 */
[----:B------:R-:W-:Y:S02]  /*e590*/  CS2R R28, SRZ ;  /* 0x00000000001c7805 */ /* 0x000fe4000001ff00 */
[----:B------:R-:W-:Y:S02]  /*e5a0*/  CS2R R30, SRZ ;  /* 0x00000000001e7805 */ /* 0x000fe4000001ff00 */
[----:B------:R-:W-:Y:S02]  /*e5b0*/  @!P2 SHF.R.S32.HI R5, RZ, 0x1f, R22 ;  /* 0x0000001fff05a819 */ /* 0x000fe40000011416 */
[----:B---3--:R-:W-:Y:S01]  /*e5c0*/  @!P2 IADD3 R40, P3, R22, R3, RZ ;  /* 0x000000031628a210 */ /* 0x008fe20007f7e0ff */
[----:B------:R-:W-:Y:S01]  /*e5d0*/  @!P1 IMAD.SHL.U32 R36, R218, 0x10, RZ ;  /* 0x00000010da249824 */ /* 0x000fe200078e00ff */
[----:B0-----:R-:W-:Y:S01]  /*e5e0*/  @!P2 IADD3 R42, P4, R22, R21, RZ ;  /* 0x00000015162aa210 */ /* 0x001fe20007f9e0ff */
[----:B------:R-:W-:-:S02]  /*e5f0*/  @!P0 IMAD.SHL.U32 R48, R220, 0x10, RZ ;  /* 0x00000010dc308824 */ /* 0x000fc400078e00ff */
[--C-:B--2---:R-:W-:Y:S01]  /*e600*/  @!P2 IMAD.X R41, R0, 0x1, R5.reuse, P3 ;  /* 0x000000010029a824 */ /* 0x104fe200018e0605 */
[-C--:B------:R-:W-:Y:S01]  /*e610*/  @!P1 IADD3 R46, P5, R3, R36.reuse, RZ ;  /* 0x00000024032e9210 */ /* 0x080fe20007fbe0ff */
[----:B----4-:R-:W-:Y:S01]  /*e620*/  @!P2 IMAD.X R43, R20, 0x1, R5, P4 ;  /* 0x00000001142ba824 */ /* 0x010fe200020e0605 */
[----:B------:R-:W-:Y:S02]  /*e630*/  @!P1 SHF.R.S32.HI R5, RZ, 0x1f, R36 ;  /* 0x0000001fff059819 */ /* 0x000fe40000011424 */
[----:B------:R-:W-:Y:S02]  /*e640*/  @!P1 IADD3 R36, P4, R21, R36, RZ ;  /* 0x0000002415249210 */ /* 0x000fe40007f9e0ff */
[----:B------:R-:W-:Y:S02]  /*e650*/  CS2R R8, SRZ ;  /* 0x0000000000087805 */ /* 0x000fe4000001ff00 */
[-C--:B------:R-:W-:Y:S01]  /*e660*/  @!P0 IADD3 R38, P3, R3, R48.reuse, RZ ;  /* 0x0000003003268210 */ /* 0x080fe20007f7e0ff */
[--C-:B------:R-:W-:Y:S01]  /*e670*/  @!P1 IMAD.X R47, R0, 0x1, R5.reuse, P5 ;  /* 0x00000001002f9824 */ /* 0x100fe200028e0605 */
[----:B------:R-:W-:Y:S01]  /*e680*/  @!P0 SHF.R.S32.HI R3, RZ, 0x1f, R48 ;  /* 0x0000001fff038819 */ /* 0x000fe20000011430 */
[----:B------:R-:W-:Y:S01]  /*e690*/  @!P1 IMAD.X R37, R20, 0x1, R5, P4 ;  /* 0x0000000114259824 */ /* 0x000fe200020e0605 */
[----:B------:R-:W-:-:S02]  /*e6a0*/  @!P0 IADD3 R48, P5, R21, R48, RZ ;  /* 0x0000003015308210 */ /* 0x000fc40007fbe0ff */
[----:B------:R-:W-:Y:S02]  /*e6b0*/  CS2R R4, SRZ ;  /* 0x0000000000047805 */ /* 0x000fe4000001ff00 */
[----:B------:R-:W-:Y:S02]  /*e6c0*/  CS2R R10, SRZ ;  /* 0x00000000000a7805 */ /* 0x000fe4000001ff00 */
[----:B------:R-:W-:Y:S02]  /*e6d0*/  CS2R R32, SRZ ;  /* 0x0000000000207805 */ /* 0x000fe4000001ff00 */
[----:B------:R-:W-:Y:S02]  /*e6e0*/  CS2R R34, SRZ ;  /* 0x0000000000227805 */ /* 0x000fe4000001ff00 */
[----:B------:R-:W-:Y:S02]  /*e6f0*/  CS2R R12, SRZ ;  /* 0x00000000000c7805 */ /* 0x000fe4000001ff00 */
[----:B------:R-:W-:Y:S01]  /*e700*/  CS2R R14, SRZ ;  /* 0x00000000000e7805 */ /* 0x000fe2000001ff00 */
[--C-:B------:R-:W-:Y:S01]  /*e710*/  @!P0 IMAD.X R39, R0, 0x1, R3.reuse, P3 ;  /* 0x0000000100278824 */ /* 0x100fe200018e0603 */
[----:B------:R1:W5:Y:S01]  /*e720*/  @!P2 LD.E.128 R24, desc[UR42][R40.64] ;  /* 0x0000002a2818a980 */ /* 0x000362000c101d00 */
[----:B------:R-:W-:-:S03]  /*e730*/  @!P0 IMAD.X R49, R20, 0x1, R3, P5 ;  /* 0x0000000114318824 */ /* 0x000fc600028e0603 */
[----:B------:R1:W5:Y:S04]  /*e740*/  @!P2 LD.E.128 R4, desc[UR42][R42.64] ;  /* 0x0000002a2a04a980 */ /* 0x000368000c101d00 */
[----:B------:R1:W5:Y:S04]  /*e750*/  @!P1 LD.E.128 R28, desc[UR42][R46.64] ;  /* 0x0000002a2e1c9980 */ /* 0x000368000c101d00 */
[----:B------:R1:W5:Y:S04]  /*e760*/  @!P1 LD.E.128 R8, desc[UR42][R36.64] ;  /* 0x0000002a24089980 */ /* 0x000368000c101d00 */
[----:B------:R1:W5:Y:S04]  /*e770*/  @!P0 LD.E.128 R32, desc[UR42][R38.64] ;  /* 0x0000002a26208980 */ /* 0x000368000c101d00 */
[----:B------:R1:W5:Y:S02]  /*e780*/  @!P0 LD.E.128 R12, desc[UR42][R48.64] ;  /* 0x0000002a300c8980 */ /* 0x000364000c101d00 */
.L_x_1431:
[----:B------:R-:W-:Y:S05]  /*e790*/  BSYNC B1 ;  /* 0x0000000000017941 */ /* 0x000fea0003800000 */
.L_x_1430:
[----:B------:R-:W-:Y:S01]  /*e7a0*/  ULEA.HI UR4, UR37, UR37, URZ, 0x1 ;  /* 0x0000002525047291 */ /* 0x000fe2000f8f083f */
[----:B--2---:R-:W-:Y:S01]  /*e7b0*/  VIADDMNMX R0, R45, -R175, 0x80, PT ;  /* 0x000000802d007446 */ /* 0x004fe200038009af */
[----:B------:R-:W-:Y:S02]  /*e7c0*/  BSSY B1, `(.L_x_1432) ;  /* 0x0000008000017945 */ /* 0x000fe40003800000 */
[----:B------:R-:W-:Y:S01]  /*e7d0*/  ULOP3.LUT UR4, UR4, 0xfffffffe, URZ, 0xc0, !UPT ;  /* 0xfffffffe04047892 */ /* 0x000fe2000f8ec03f */
[----:B------:R-:W-:-:S03]  /*e7e0*/  ISETP.GE.AND P1, PT, R19, R0, PT ;  /* 0x000000001300720c */ /* 0x000fc60003f26270 */
[----:B------:R-:W-:-:S06]  /*e7f0*/  UIADD3 UR4, UR37, -UR4, URZ ;  /* 0x8000000425047290 */ /* 0x000fcc000fffe03f */
[----:B---3--:R-:W-:-:S05]  /*e800*/  IMAD.U32 R3, RZ, RZ, UR4 ;  /* 0x00000004ff037e24 */ /* 0x008fca000f8e00ff */
[----:B------:R-:W-:-:S04]  /*e810*/  SHF.L.U32 R3, R3, 0x1f, RZ ;  /* 0x0000001f03037819 */ /* 0x000fc800000006ff */
[----:B------:R-:W2:Y:S02]  /*e820*/  SYNCS.PHASECHK.TRANS64.TRYWAIT P0, [R16+URZ+0x22800], R3 ;  /* 0x02280003100075a7 */ /* 0x000ea4000800017f */
[----:B--2---:R-:W-:Y:S05]  /*e830*/  @!P0 BRA `(.L_x_1433) ;  /* 0x000001d800188947 */ /* 0x004fea0003800000 */
.L_x_1723:
[----:B------:R-:W-:Y:S05]  /*e840*/  BSYNC B1 ;  /* 0x0000000000017941 */ /* 0x000fea0003800000 */
.L_x_1432:
[----:B------:R-:W-:Y:S05]  /*e850*/  @P1 BRA `(.L_x_1418) ;  /* 0x0000002c00e81947 */ /* 0x000fea0003800000 */
[----:B--2---:R-:W2:Y:S01]  /*e860*/  LDC R3, c[0x0][0x3f4] ;  /* 0x0000fd00ff037b82 */ /* 0x004ea20000000800 */
[C---:B------:R-:W-:Y:S01]  /*e870*/  VIADD R0, R22.reuse, 0x20 ;  /* 0x0000002016007836 */ /* 0x040fe20000000000 */
[----:B------:R-:W-:Y:S01]  /*e880*/  BSSY B1, `(.L_x_1434) ;  /* 0x00000fd000017945 */ /* 0x000fe20003800000 */
[C---:B----4-:R-:W-:Y:S01]  /*e890*/  VIADD R20, R22.reuse, 0x40 ;  /* 0x0000004016147836 */ /* 0x050fe20000000000 */
[-C--:B--2---:R-:W-:Y:S02]  /*e8a0*/  ISETP.GE.AND P0, PT, R22, R3.reuse, PT ;  /* 0x000000031600720c */ /* 0x084fe40003f06270 */
[-C--:B------:R-:W-:Y:S02]  /*e8b0*/  ISETP.GE.AND P1, PT, R0, R3.reuse, PT ;  /* 0x000000030000720c */ /* 0x080fe40003f26270 */
[----:B------:R-:W-:-:S09]  /*e8c0*/  ISETP.GE.AND P2, PT, R20, R3, PT ;  /* 0x000000031400720c */ /* 0x000fd20003f46270 */
[----:B------:R-:W-:Y:S05]  /*e8d0*/  @P0 BRA `(.L_x_1435) ;  /* 0x0000000c00dc0947 */ /* 0x000fea0003800000 */
[----:B------:R-:W2:Y:S01]  /*e8e0*/  LDL R67, [R1+0x20] ;  /* 0x0000200001437983 */ /* 0x000ea20000100800 */
[----:B-----5:R-:W-:Y:S02]  /*e8f0*/  SHF.R.U32.HI R0, RZ, 0x8, R24 ;  /* 0x00000008ff007819 */ /* 0x020fe40000011618 */
[----:B------:R-:W-:Y:S02]  /*e900*/  LOP3.LUT R20, R24, 0xff, RZ, 0xc0, !PT ;  /* 0x000000ff18147812 */ /* 0x000fe400078ec0ff */
[----:B0-----:R-:W-:Y:S02]  /*e910*/  LOP3.LUT R21, R0, 0xff, RZ, 0xc0, !PT ;  /* 0x000000ff00157812 */ /* 0x001fe400078ec0ff */
[----:B------:R-:W-:Y:S02]  /*e920*/  LEA.HI R0, R3, R219, RZ, 0x1c ;  /* 0x000000db03007211 */ /* 0x000fe400078fe0ff */
[----:B------:R-:W-:Y:S02]  /*e930*/  PRMT R45, R21, 0x7604, R20 ;  /* 0x00007604152d7816 */ /* 0x000fe40000000014 */
[----:B------:R-:W-:-:S02]  /*e940*/  SHF.R.S32.HI R21, RZ, 0x1f, R0 ;  /* 0x0000001fff157819 */ /* 0x000fc40000011400 */
[----:B-1----:R-:W-:Y:S02]  /*e950*/  SHF.R.U32.HI R37, RZ, 0x8, R25 ;  /* 0x00000008ff257819 */ /* 0x002fe40000011619 */
        /* <DEDUP_REMOVED lines=17> */
[----:B------:R-:W-:Y:S02]  /*ea70*/  SHF.R.U32.HI R40, RZ, 0x8, R5 ;  /* 0x00000008ff287819 */ /* 0x000fe40000011605 */
[----:B------:R-:W-:Y:S02]  /*ea80*/  LOP3.LUT R36, R27, 0xff, RZ, 0xc0, !PT ;  /* 0x000000ff1b247812 */ /* 0x000fe400078ec0ff */
[----:B------:R-:W-:-:S02]  /*ea90*/  LOP3.LUT R38, R4, 0xff, RZ, 0xc0, !PT ;  /* 0x000000ff04267812 */ /* 0x000fc400078ec0ff */
[----:B------:R-:W-:Y:S02]  /*eaa0*/  LOP3.LUT R37, R37, 0xff, RZ, 0xc0, !PT ;  /* 0x000000ff25257812 */ /* 0x000fe400078ec0ff */
[----:B------:R-:W-:Y:S02]  /*eab0*/  LOP3.LUT R39, R39, 0xff, RZ, 0xc0, !PT ;  /* 0x000000ff27277812 */ /* 0x000fe400078ec0ff */
[----:B------:R-:W-:Y:S02]  /*eac0*/  LOP3.LUT R21, R40, 0xff, RZ, 0xc0, !PT ;  /* 0x000000ff28157812 */ /* 0x000fe400078ec0ff */
[----:B------:R-:W0:Y:S01]  /*ead0*/  LDS.128 R40, [R0+0x10400] ;  /* 0x0104000000287984 */ /* 0x000e220000000c00 */
[----:B------:R-:W-:Y:S02]  /*eae0*/  PRMT R20, R37, 0x7604, R36 ;  /* 0x0000760425147816 */ /* 0x000fe40000000024 */
[----:B------:R-:W-:Y:S02]  /*eaf0*/  PRMT R51, R39, 0x7604, R38 ;  /* 0x0000760427337816 */ /* 0x000fe40000000026 */
[----:B------:R-:W-:-:S02]  /*eb00*/  SHF.R.U32.HI R53, RZ, 0x8, R7 ;  /* 0x00000008ff357819 */ /* 0x000fc40000011607 */
[----:B------:R-:W-:Y:S02]  /*eb10*/  LOP3.LUT R48, R5, 0xff, RZ, 0xc0, !PT ;  /* 0x000000ff05307812 */ /* 0x000fe400078ec0ff */
[----:B------:R-:W-:Y:S02]  /*eb20*/  SHF.R.U32.HI R50, RZ, 0x8, R6 ;  /* 0x00000008ff327819 */ /* 0x000fe40000011606 */
[----:B------:R-:W-:Y:S02]  /*eb30*/  LOP3.LUT R52, R7, 0xff, RZ, 0xc0, !PT ;  /* 0x000000ff07347812 */ /* 0x000fe400078ec0ff */
[----:B------:R-:W-:Y:S02]  /*eb40*/  LOP3.LUT R53, R53, 0xff, RZ, 0xc0, !PT ;  /* 0x000000ff35357812 */ /* 0x000fe400078ec0ff */
[----:B------:R-:W-:Y:S02]  /*eb50*/  PRMT R48, R21, 0x7604, R48 ;  /* 0x0000760415307816 */ /* 0x000fe40000000030 */
[----:B------:R-:W-:-:S02]  /*eb60*/  LOP3.LUT R49, R6, 0xff, RZ, 0xc0, !PT ;  /* 0x000000ff06317812 */ /* 0x000fc400078ec0ff */
[----:B------:R-:W-:Y:S02]  /*eb70*/  LOP3.LUT R50, R50, 0xff, RZ, 0xc0, !PT ;  /* 0x000000ff32327812 */ /* 0x000fe400078ec0ff */
[----:B------:R-:W-:Y:S02]  /*eb80*/  SHF.R.U32.HI R21, RZ, 0x10, R25 ;  /* 0x00000010ff157819 */ /* 0x000fe40000011619 */
[----:B------:R-:W-:Y:S02]  /*eb90*/  PRMT R52, R53, 0x7604, R52 ;  /* 0x0000760435347816 */ /* 0x000fe40000000034 */
[----:B------:R-:W-:Y:S01]  /*eba0*/  SHF.R.U32.HI R53, RZ, 0x10, R5 ;  /* 0x00000010ff357819 */ /* 0x000fe20000011605 */
[----:B------:R-:W-:Y:S01]  /*ebb0*/  IMAD.U32 R21, R21, 0x10000, RZ ;  /* 0x0001000015157824 */ /* 0x000fe200078e00ff */
[----:B------:R-:W-:Y:S02]  /*ebc0*/  PRMT R55, R50, 0x7604, R49 ;  /* 0x0000760432377816 */ /* 0x000fe40000000031 */
[----:B------:R-:W-:Y:S01]  /*ebd0*/  SHF.R.U32.HI R49, RZ, 0x10, R27 ;  /* 0x00000010ff317819 */ /* 0x000fe2000001161b */
[----:B------:R-:W-:Y:S01]  /*ebe0*/  IMAD.U32 R53, R53, 0x10000, RZ ;  /* 0x0001000035357824 */ /* 0x000fe200078e00ff */
[----:B------:R-:W-:-:S02]  /*ebf0*/  LOP3.LUT R21, R46, 0xff0000, R21, 0xf8, !PT ;  /* 0x00ff00002e157812 */ /* 0x000fc400078ef815 */
[----:B------:R-:W-:Y:S01]  /*ec00*/  LOP3.LUT R47, R47, 0xff0000, R26, 0xf8, !PT ;  /* 0x00ff00002f2f7812 */ /* 0x000fe200078ef81a */
[----:B------:R-:W-:Y:S01]  /*ec10*/  IMAD.U32 R49, R49, 0x10000, RZ ;  /* 0x0001000031317824 */ /* 0x000fe200078e00ff */
[----:B------:R-:W-:Y:S02]  /*ec20*/  LOP3.LUT R53, R48, 0xff0000, R53, 0xf8, !PT ;  /* 0x00ff000030357812 */ /* 0x000fe400078ef835 */
[----:B------:R-:W-:Y:S02]  /*ec30*/  LOP3.LUT R50, R21, 0xff000000, R25, 0xf8, !PT ;  /* 0xff00000015327812 */ /* 0x000fe400078ef819 */
[----:B------:R-:W-:Y:S02]  /*ec40*/  LOP3.LUT R49, R20, 0xff0000, R49, 0xf8, !PT ;  /* 0x00ff000014317812 */ /* 0x000fe400078ef831 */
[----:B------:R-:W-:Y:S02]  /*ec50*/  LOP3.LUT R21, R55, 0xff0000, R6, 0xf8, !PT ;  /* 0x00ff000037157812 */ /* 0x000fe400078ef806 */
[----:B------:R-:W-:-:S02]  /*ec60*/  LOP3.LUT R55, R53, 0xff000000, R5, 0xf8, !PT ;  /* 0xff00000035377812 */ /* 0x000fc400078ef805 */
[----:B------:R-:W-:Y:S02]  /*ec70*/  SHF.R.U32.HI R57, RZ, 0x10, R7 ;  /* 0x00000010ff397819 */ /* 0x000fe40000011607 */
[----:B------:R-:W-:Y:S02]  /*ec80*/  LOP3.LUT R54, R49, 0xff000000, R27, 0xf8, !PT ;  /* 0xff00000031367812 */ /* 0x000fe400078ef81b */
[----:B------:R-:W-:Y:S01]  /*ec90*/  LOP3.LUT R45, R45, 0xff0000, R24, 0xf8, !PT ;  /* 0x00ff00002d2d7812 */ /* 0x000fe200078ef818 */
[----:B------:R-:W-:Y:S01]  /*eca0*/  IMAD.U32 R57, R57, 0x10000, RZ ;  /* 0x0001000039397824 */ /* 0x000fe200078e00ff */
[----:B------:R-:W-:Y:S02]  /*ecb0*/  LOP3.LUT R20, R47, 0xff000000, R26, 0xf8, !PT ;  /* 0xff0000002f147812 */ /* 0x000fe400078ef81a */
[----:B------:R-:W-:Y:S02]  /*ecc0*/  F2FP.F16.E4M3.UNPACK_B R56, R55 ;  /* 0x00000037ff38723e */ /* 0x000fe400020006ff */
[----:B0-----:R-:W-:-:S02]  /*ecd0*/  F2FP.F16.E4M3.UNPACK_B R27, R41 ;  /* 0x00000029ff1b723e */ /* 0x001fc400020006ff */
[----:B------:R-:W-:Y:S02]  /*ece0*/  F2FP.F16.E4M3.UNPACK_B R26, R50 ;  /* 0x00000032ff1a723e */ /* 0x000fe400020006ff */
[----:B------:R-:W-:Y:S02]  /*ecf0*/  LOP3.LUT R51, R51, 0xff0000, R4, 0xf8, !PT ;  /* 0x00ff000033337812 */ /* 0x000fe400078ef804 */
[----:B------:R-:W-:Y:S01]  /*ed00*/  LOP3.LUT R5, R21, 0xff000000, R6, 0xf8, !PT ;  /* 0xff00000015057812 */ /* 0x000fe200078ef806 */
[--C-:B------:R-:W-:Y:S01]  /*ed10*/  HADD2.F32 R6, -RZ, R27.reuse.H0_H0 ;  /* 0x2000001bff067230 */ /* 0x100fe20000004100 */
[----:B------:R-:W-:Y:S01]  /*ed20*/  LOP3.LUT R24, R45, 0xff000000, R24, 0xf8, !PT ;  /* 0xff0000002d187812 */ /* 0x000fe200078ef818 */
[----:B------:R-:W-:Y:S01]  /*ed30*/  HADD2.F32 R27, -RZ, R27.H1_H1 ;  /* 0x3000001bff1b7230 */ /* 0x000fe20000004100 */
[----:B------:R-:W-:Y:S02]  /*ed40*/  LOP3.LUT R46, R51, 0xff000000, R4, 0xf8, !PT ;  /* 0xff000000332e7812 */ /* 0x000fe400078ef804 */
[----:B------:R-:W-:-:S02]  /*ed50*/  LOP3.LUT R57, R52, 0xff0000, R57, 0xf8, !PT ;  /* 0x00ff000034397812 */ /* 0x000fc400078ef839 */
[-C--:B------:R-:W-:Y:S02]  /*ed60*/  F2FP.F16.E4M3.UNPACK_B R51, R43.reuse ;  /* 0x0000002bff33723e */ /* 0x080fe400020006ff */
[----:B------:R-:W-:Y:S02]  /*ed70*/  F2FP.F16.E4M3.UNPACK_B R53, R43.H1 ;  /* 0x0000002bff35723e */ /* 0x000fe400030006ff */
[-C--:B------:R-:W-:Y:S02]  /*ed80*/  F2FP.F16.E4M3.UNPACK_B R43, R40.reuse ;  /* 0x00000028ff2b723e */ /* 0x080fe400020006ff */
[----:B------:R-:W-:Y:S02]  /*ed90*/  F2FP.F16.E4M3.UNPACK_B R52, R40.H1 ;  /* 0x00000028ff34723e */ /* 0x000fe400030006ff */
[----:B------:R-:W-:Y:S02]  /*eda0*/  F2FP.F16.E4M3.UNPACK_B R41, R41.H1 ;  /* 0x00000029ff29723e */ /* 0x000fe400030006ff */
[----:B------:R-:W-:-:S02]  /*edb0*/  F2FP.F16.E4M3.UNPACK_B R55, R55.H1 ;  /* 0x00000037ff37723e */ /* 0x000fc400030006ff */
[----:B------:R-:W-:Y:S02]  /*edc0*/  F2FP.F16.E4M3.UNPACK_B R50, R50.H1 ;  /* 0x00000032ff32723e */ /* 0x000fe400030006ff */
[----:B------:R-:W-:Y:S01]  /*edd0*/  LOP3.LUT R59, R57, 0xff000000, R7, 0xf8, !PT ;  /* 0xff000000393b7812 */ /* 0x000fe200078ef807 */
[----:B------:R-:W-:Y:S01]  /*ede0*/  HADD2.F32 R57, -RZ, R55.H0_H0 ;  /* 0x20000037ff397230 */ /* 0x000fe20000004100 */
[-C--:B------:R-:W-:Y:S02]  /*edf0*/  F2FP.F16.E4M3.UNPACK_B R7, R42.reuse ;  /* 0x0000002aff07723e */ /* 0x080fe400020006ff */
[-C--:B------:R-:W-:Y:S02]  /*ee00*/  F2FP.F16.E4M3.UNPACK_B R60, R59.reuse ;  /* 0x0000003bff3c723e */ /* 0x080fe400020006ff */
[----:B------:R-:W-:Y:S02]  /*ee10*/  F2FP.F16.E4M3.UNPACK_B R59, R59.H1 ;  /* 0x0000003bff3b723e */ /* 0x000fe400030006ff */
[----:B------:R-:W-:Y:S01]  /*ee20*/  F2FP.F16.E4M3.UNPACK_B R42, R42.H1 ;  /* 0x0000002aff2a723e */ /* 0x000fe200030006ff */
[----:B--2---:R-:W0:Y:S02]  /*ee30*/  LDS.128 R36, [R67+0x10400] ;  /* 0x0104000043247984 */ /* 0x004e240000000c00 */
[----:B0-----:R-:W-:-:S02]  /*ee40*/  F2FP.F16.E4M3.UNPACK_B R21, R37 ;  /* 0x00000025ff15723e */ /* 0x001fc400020006ff */
[-C--:B------:R-:W-:Y:S02]  /*ee50*/  F2FP.F16.E4M3.UNPACK_B R48, R39.reuse ;  /* 0x00000027ff30723e */ /* 0x080fe400020006ff */
[----:B------:R-:W-:Y:S01]  /*ee60*/  F2FP.F16.E4M3.UNPACK_B R49, R39.H1 ;  /* 0x00000027ff31723e */ /* 0x000fe200030006ff */
[----:B------:R-:W-:Y:S01]  /*ee70*/  HADD2.F32 R39, -RZ, R56.H0_H0 ;  /* 0x20000038ff277230 */ /* 0x000fe20000004100 */
[-C--:B------:R-:W-:Y:S01]  /*ee80*/  F2FP.F16.E4M3.UNPACK_B R45, R36.reuse ;  /* 0x00000024ff2d723e */ /* 0x080fe200020006ff */
[----:B------:R-:W-:Y:S01]  /*ee90*/  HADD2.F32 R25, -RZ, R21.H0_H0 ;  /* 0x20000015ff197230 */ /* 0x000fe20000004100 */
[----:B------:R-:W-:Y:S01]  /*eea0*/  F2FP.F16.E4M3.UNPACK_B R47, R36.H1 ;  /* 0x00000024ff2f723e */ /* 0x000fe200030006ff */
[----:B------:R-:W-:Y:S02]  /*eeb0*/  HADD2.F32 R36, -RZ, R26.H0_H0 ;  /* 0x2000001aff247230 */ /* 0x000fe40000004100 */
[C---:B------:R-:W-:Y:S01]  /*eec0*/  FMUL.FTZ R40, R6.reuse, R39 ;  /* 0x0000002706287220 */ /* 0x040fe20000410000 */
[----:B------:R-:W-:Y:S01]  /*eed0*/  HADD2.F32 R56, -RZ, R56.H1_H1 ;  /* 0x30000038ff387230 */ /* 0x000fe20000004100 */
[----:B------:R-:W-:Y:S01]  /*eee0*/  F2FP.F16.E4M3.UNPACK_B R37, R37.H1 ;  /* 0x00000025ff25723e */ /* 0x000fe200030006ff */
[-C--:B------:R-:W-:Y:S01]  /*eef0*/  FMUL.FTZ R58, R6, R36.reuse ;  /* 0x00000024063a7220 */ /* 0x080fe20000410000 */
[----:B------:R-:W-:Y:S01]  /*ef00*/  FFMA.FTZ R6, R25, R36, -R40 ;  /* 0x0000002419067223 */ /* 0x000fe20000010828 */
[----:B------:R-:W-:-:S02]  /*ef10*/  HADD2.F32 R40, -RZ, R50.H0_H0 ;  /* 0x20000032ff287230 */ /* 0x000fc40000004100 */
[----:B------:R-:W-:Y:S01]  /*ef20*/  FMUL.FTZ R61, R27, R56 ;  /* 0x000000381b3d7220 */ /* 0x000fe20000410000 */
[----:B------:R-:W-:Y:S01]  /*ef30*/  FFMA.FTZ R25, R25, R39, R58 ;  /* 0x0000002719197223 */ /* 0x000fe2000001003a */
[----:B------:R-:W-:Y:S01]  /*ef40*/  HADD2.F32 R39, -RZ, R26.H1_H1 ;  /* 0x3000001aff277230 */ /* 0x000fe20000004100 */
[-C--:B------:R-:W-:Y:S01]  /*ef50*/  F2FP.F16.E4M3.UNPACK_B R4, R38.reuse ;  /* 0x00000026ff04723e */ /* 0x080fe200020006ff */
[----:B------:R-:W-:Y:S01]  /*ef60*/  HADD2.F32 R26, -RZ, R21.H1_H1 ;  /* 0x30000015ff1a7230 */ /* 0x000fe20000004100 */
[----:B------:R-:W-:Y:S01]  /*ef70*/  F2FP.F16.E4M3.UNPACK_B R38, R38.H1 ;  /* 0x00000026ff26723e */ /* 0x000fe200030006ff */
[----:B------:R-:W-:Y:S02]  /*ef80*/  HADD2.F32 R21, -RZ, R41.H0_H0 ;  /* 0x20000029ff157230 */ /* 0x000fe40000004100 */
[----:B------:R-:W-:Y:S01]  /*ef90*/  FMUL.FTZ R27, R27, R39 ;  /* 0x000000271b1b7220 */ /* 0x000fe20000410000 */
[----:B------:R-:W-:Y:S02]  /*efa0*/  HADD2.F32 R36, -RZ, R37.H0_H0 ;  /* 0x20000025ff247230 */ /* 0x000fe40000004100 */
[----:B------:R-:W-:-:S02]  /*efb0*/  HADD2.F32 R50, -RZ, R50.H1_H1 ;  /* 0x30000032ff327230 */ /* 0x000fc40000004100 */
[C---:B------:R-:W-:Y:S01]  /*efc0*/  FMUL.FTZ R63, R21.reuse, R57 ;  /* 0x00000039153f7220 */ /* 0x040fe20000410000 */
[----:B------:R-:W-:Y:S01]  /*efd0*/  FMUL.FTZ R58, R21, R40 ;  /* 0x00000028153a7220 */ /* 0x000fe20000410000 */
[C---:B------:R-:W-:Y:S01]  /*efe0*/  FFMA.FTZ R21, R26.reuse, R39, -R61 ;  /* 0x000000271a157223 */ /* 0x040fe2000001083d */
[----:B------:R-:W-:Y:S01]  /*eff0*/  FFMA.FTZ R26, R26, R56, R27 ;  /* 0x000000381a1a7223 */ /* 0x000fe2000001001b */
[C---:B------:R-:W-:Y:S01]  /*f000*/  FFMA.FTZ R27, R36.reuse, R40, -R63 ;  /* 0x00000028241b7223 */ /* 0x040fe2000001083f */
[----:B------:R-:W-:Y:S01]  /*f010*/  FFMA.FTZ R36, R36, R57, R58 ;  /* 0x0000003924247223 */ /* 0x000fe2000001003a */
[----:B------:R-:W-:Y:S01]  /*f020*/  HADD2.F32 R58, -RZ, R55.H1_H1 ;  /* 0x30000037ff3a7230 */ /* 0x000fe20000004100 */
[----:B------:R-:W-:Y:S01]  /*f030*/  F2FP.F16.E4M3.UNPACK_B R55, R54 ;  /* 0x00000036ff37723e */ /* 0x000fe200020006ff */
[----:B------:R-:W-:Y:S02]  /*f040*/  HADD2.F32 R39, -RZ, R41.H1_H1 ;  /* 0x30000029ff277230 */ /* 0x000fe40000004100 */
[----:B------:R-:W-:-:S02]  /*f050*/  HADD2.F32 R57, -RZ, R60.H0_H0 ;  /* 0x2000003cff397230 */ /* 0x000fc40000004100 */
[----:B------:R-:W-:Y:S02]  /*f060*/  HADD2.F32 R40, -RZ, R51.H0_H0 ;  /* 0x20000033ff287230 */ /* 0x000fe40000004100 */
[C---:B------:R-:W-:Y:S01]  /*f070*/  FMUL.FTZ R62, R39.reuse, R58 ;  /* 0x0000003a273e7220 */ /* 0x040fe20000410000 */
[----:B------:R-:W-:Y:S02]  /*f080*/  HADD2.F32 R56, -RZ, R55.H0_H0 ;  /* 0x20000037ff387230 */ /* 0x000fe40000004100 */
[----:B------:R-:W-:Y:S01]  /*f090*/  FMUL.FTZ R39, R39, R50 ;  /* 0x0000003227277220 */ /* 0x000fe20000410000 */
[----:B------:R-:W-:Y:S02]  /*f0a0*/  HADD2.F32 R37, -RZ, R37.H1_H1 ;  /* 0x30000025ff257230 */ /* 0x000fe40000004100 */
[C---:B------:R-:W-:Y:S01]  /*f0b0*/  FMUL.FTZ R64, R40.reuse, R57 ;  /* 0x0000003928407220 */ /* 0x040fe20000410000 */
[----:B------:R-:W-:Y:S02]  /*f0c0*/  HADD2.F32 R41, -RZ, R48.H0_H0 ;  /* 0x20000030ff297230 */ /* 0x000fe40000004100 */
[----:B------:R-:W-:Y:S01]  /*f0d0*/  FMUL.FTZ R66, R40, R56 ;  /* 0x0000003828427220 */ /* 0x000fe20000410000 */
[----:B------:R-:W-:-:S02]  /*f0e0*/  HADD2.F32 R61, -RZ, R60.H1_H1 ;  /* 0x3000003cff3d7230 */ /* 0x000fc40000004100 */
[C---:B------:R-:W-:Y:S01]  /*f0f0*/  FFMA.FTZ R40, R37.reuse, R50, -R62 ;  /* 0x0000003225287223 */ /* 0x040fe2000001083e */
[----:B------:R-:W-:Y:S01]  /*f100*/  FFMA.FTZ R37, R37, R58, R39 ;  /* 0x0000003a25257223 */ /* 0x000fe20000010027 */
[C---:B------:R-:W-:Y:S01]  /*f110*/  FFMA.FTZ R39, R41.reuse, R56, -R64 ;  /* 0x0000003829277223 */ /* 0x040fe20000010840 */
[----:B------:R-:W-:Y:S01]  /*f120*/  FFMA.FTZ R41, R41, R57, R66 ;  /* 0x0000003929297223 */ /* 0x000fe20000010042 */
[----:B------:R-:W-:Y:S01]  /*f130*/  HADD2.F32 R57, -RZ, R55.H1_H1 ;  /* 0x30000037ff397230 */ /* 0x000fe20000004100 */
[----:B------:R-:W-:Y:S01]  /*f140*/  F2FP.F16.E4M3.UNPACK_B R55, R54.H1 ;  /* 0x00000036ff37723e */ /* 0x000fe200030006ff */
[----:B------:R-:W-:Y:S01]  /*f150*/  HADD2.F32 R50, -RZ, R48.H1_H1 ;  /* 0x30000030ff327230 */ /* 0x000fe20000004100 */
[----:B------:R-:W-:Y:S01]  /*f160*/  F2FP.SATFINITE.E4M3.F32.PACK_AB_MERGE_C R36, R37, R36, RZ ;  /* 0x000000242524723e */ /* 0x000fe200048070ff */
[----:B------:R-:W-:Y:S02]  /*f170*/  HADD2.F32 R48, -RZ, R51.H1_H1 ;  /* 0x30000033ff307230 */ /* 0x000fe40000004100 */
[----:B------:R-:W-:Y:S01]  /*f180*/  HADD2.F32 R54, -RZ, R53.H0_H0 ;  /* 0x20000035ff367230 */ /* 0x000fe20000004100 */
[----:B------:R-:W-:Y:S01]  /*f190*/  F2FP.SATFINITE.E4M3.F32.PACK_AB_MERGE_C R25, R26, R25, R36 ;  /* 0x000000191a19723e */ /* 0x000fe20004807024 */
[----:B------:R-:W-:-:S02]  /*f1a0*/  HADD2.F32 R56, -RZ, R55.H0_H0 ;  /* 0x20000037ff387230 */ /* 0x000fc40000004100 */
[C---:B------:R-:W-:Y:S01]  /*f1b0*/  FMUL.FTZ R63, R48.reuse, R61 ;  /* 0x0000003d303f7220 */ /* 0x040fe20000410000 */
[----:B------:R-:W-:Y:S02]  /*f1c0*/  HADD2.F32 R58, -RZ, R59.H0_H0 ;  /* 0x2000003bff3a7230 */ /* 0x000fe40000004100 */
[-C--:B------:R-:W-:Y:S01]  /*f1d0*/  FMUL.FTZ R60, R48, R57.reuse ;  /* 0x00000039303c7220 */ /* 0x080fe20000410000 */
[----:B------:R-:W-:Y:S02]  /*f1e0*/  HADD2.F32 R51, -RZ, R49.H0_H0 ;  /* 0x20000031ff337230 */ /* 0x000fe40000004100 */
[----:B------:R-:W-:Y:S01]  /*f1f0*/  FMUL.FTZ R65, R54, R56 ;  /* 0x0000003836417220 */ /* 0x000fe20000410000 */
[----:B------:R-:W-:Y:S01]  /*f200*/  FFMA.FTZ R48, R50, R57, -R63 ;  /* 0x0000003932307223 */ /* 0x000fe2000001083f */
[-C--:B------:R-:W-:Y:S01]  /*f210*/  FMUL.FTZ R62, R54, R58.reuse ;  /* 0x0000003a363e7220 */ /* 0x080fe20000410000 */
[----:B------:R-:W-:Y:S02]  /*f220*/  HADD2.F32 R57, -RZ, R55.H1_H1 ;  /* 0x30000037ff397230 */ /* 0x000fe40000004100 */
[----:B------:R-:W-:Y:S01]  /*f230*/  FFMA.FTZ R65, R51, R58, R65 ;  /* 0x0000003a33417223 */ /* 0x000fe20000010041 */
[----:B------:R-:W-:Y:S01]  /*f240*/  F2FP.F16.E4M3.UNPACK_B R58, R46.H1 ;  /* 0x0000002eff3a723e */ /* 0x000fe200030006ff */
[----:B------:R-:W-:Y:S01]  /*f250*/  FFMA.FTZ R50, R50, R61, R60 ;  /* 0x0000003d32327223 */ /* 0x000fe2000001003c */
[----:B------:R-:W-:Y:S01]  /*f260*/  F2FP.F16.E4M3.UNPACK_B R55, R24.H1 ;  /* 0x00000018ff37723e */ /* 0x000fe200030006ff */
[----:B------:R-:W-:-:S02]  /*f270*/  HADD2.F32 R59, -RZ, R59.H1_H1 ;  /* 0x3000003bff3b7230 */ /* 0x000fc40000004100 */
[----:B------:R-:W-:Y:S01]  /*f280*/  FFMA.FTZ R61, R51, R56, -R62 ;  /* 0x00000038333d7223 */ /* 0x000fe2000001083e */
[----:B------:R-:W-:Y:S02]  /*f290*/  HADD2.F32 R54, -RZ, R53.H1_H1 ;  /* 0x30000035ff367230 */ /* 0x000fe40000004100 */
[----:B------:R-:W-:Y:S02]  /*f2a0*/  HADD2.F32 R60, -RZ, R58.H0_H0 ;  /* 0x2000003aff3c7230 */ /* 0x000fe40000004100 */
[----:B------:R-:W-:Y:S02]  /*f2b0*/  HADD2.F32 R53, -RZ, R52.H0_H0 ;  /* 0x20000034ff357230 */ /* 0x000fe40000004100 */
[C---:B------:R-:W-:Y:S01]  /*f2c0*/  FMUL.FTZ R62, R54.reuse, R59 ;  /* 0x0000003b363e7220 */ /* 0x040fe20000410000 */
[----:B------:R-:W-:Y:S02]  /*f2d0*/  HADD2.F32 R56, -RZ, R55.H0_H0 ;  /* 0x20000037ff387230 */ /* 0x000fe40000004100 */
[----:B------:R-:W-:Y:S01]  /*f2e0*/  FMUL.FTZ R66, R54, R57 ;  /* 0x0000003936427220 */ /* 0x000fe20000410000 */
[----:B------:R-:W-:-:S02]  /*f2f0*/  HADD2.F32 R51, -RZ, R49.H1_H1 ;  /* 0x30000031ff337230 */ /* 0x000fc40000004100 */
[C---:B------:R-:W-:Y:S01]  /*f300*/  FMUL.FTZ R54, R53.reuse, R60 ;  /* 0x0000003c35367220 */ /* 0x040fe20000410000 */
[----:B------:R-:W-:Y:S02]  /*f310*/  HADD2.F32 R49, -RZ, R47.H0_H0 ;  /* 0x2000002fff317230 */ /* 0x000fe40000004100 */
[-C--:B------:R-:W-:Y:S01]  /*f320*/  FMUL.FTZ R53, R53, R56.reuse ;  /* 0x0000003835357220 */ /* 0x080fe20000410000 */
[----:B------:R-:W-:Y:S02]  /*f330*/  HADD2.F32 R58, -RZ, R58.H1_H1 ;  /* 0x3000003aff3a7230 */ /* 0x000fe40000004100 */
[----:B------:R-:W-:Y:S01]  /*f340*/  FFMA.FTZ R64, R51, R57, -R62 ;  /* 0x0000003933407223 */ /* 0x000fe2000001083e */
[----:B------:R-:W-:Y:S02]  /*f350*/  HADD2.F32 R52, -RZ, R52.H1_H1 ;  /* 0x30000034ff347230 */ /* 0x000fe40000004100 */
[----:B------:R-:W-:Y:S01]  /*f360*/  FFMA.FTZ R56, R49, R56, -R54 ;  /* 0x0000003831387223 */ /* 0x000fe20000010836 */
[----:B------:R-:W-:-:S02]  /*f370*/  HADD2.F32 R55, -RZ, R55.H1_H1 ;  /* 0x30000037ff377230 */ /* 0x000fc40000004100 */
[----:B------:R-:W-:Y:S01]  /*f380*/  FFMA.FTZ R60, R49, R60, R53 ;  /* 0x0000003c313c7223 */ /* 0x000fe20000010035 */
[----:B------:R-:W-:Y:S01]  /*f390*/  FFMA.FTZ R66, R51, R59, R66 ;  /* 0x0000003b33427223 */ /* 0x000fe20000010042 */
[----:B------:R-:W-:Y:S01]  /*f3a0*/  HADD2.F32 R47, -RZ, R47.H1_H1 ;  /* 0x3000002fff2f7230 */ /* 0x000fe20000004100 */
[----:B------:R-:W-:Y:S01]  /*f3b0*/  F2FP.F16.E4M3.UNPACK_B R49, R24 ;  /* 0x00000018ff31723e */ /* 0x000fe200020006ff */
[C---:B------:R-:W-:Y:S01]  /*f3c0*/  FMUL.FTZ R24, R52.reuse, R58 ;  /* 0x0000003a34187220 */ /* 0x040fe20000410000 */
[----:B------:R-:W-:Y:S01]  /*f3d0*/  F2FP.F16.E4M3.UNPACK_B R51, R46 ;  /* 0x0000002eff33723e */ /* 0x000fe200020006ff */
[-C--:B------:R-:W-:Y:S01]  /*f3e0*/  FMUL.FTZ R59, R52, R55.reuse ;  /* 0x00000037343b7220 */ /* 0x080fe20000410000 */
[--C-:B------:R-:W-:Y:S02]  /*f3f0*/  HADD2.F32 R46, -RZ, R43.reuse.H0_H0 ;  /* 0x2000002bff2e7230 */ /* 0x100fe40000004100 */
[----:B------:R-:W-:Y:S01]  /*f400*/  FFMA.FTZ R57, R47, R55, -R24 ;  /* 0x000000372f397223 */ /* 0x000fe20000010818 */
[----:B------:R-:W-:-:S02]  /*f410*/  HADD2.F32 R43, -RZ, R43.H1_H1 ;  /* 0x3000002bff2b7230 */ /* 0x000fc40000004100 */
[----:B------:R-:W-:Y:S01]  /*f420*/  FFMA.FTZ R59, R47, R58, R59 ;  /* 0x0000003a2f3b7223 */ /* 0x000fe2000001003b */
[----:B------:R-:W-:Y:S02]  /*f430*/  HADD2.F32 R53, -RZ, R51.H0_H0 ;  /* 0x20000033ff357230 */ /* 0x000fe40000004100 */
[----:B------:R-:W-:Y:S02]  /*f440*/  HADD2.F32 R47, -RZ, R49.H0_H0 ;  /* 0x20000031ff2f7230 */ /* 0x000fe40000004100 */
[----:B------:R-:W-:Y:S02]  /*f450*/  HADD2.F32 R52, -RZ, R51.H1_H1 ;  /* 0x30000033ff347230 */ /* 0x000fe40000004100 */
[C---:B------:R-:W-:Y:S01]  /*f460*/  FMUL.FTZ R55, R46.reuse, R53 ;  /* 0x000000352e377220 */ /* 0x040fe20000410000 */
[----:B------:R-:W-:Y:S02]  /*f470*/  HADD2.F32 R24, -RZ, R45.H0_H0 ;  /* 0x2000002dff187230 */ /* 0x000fe40000004100 */
[----:B------:R-:W-:Y:S01]  /*f480*/  FMUL.FTZ R51, R46, R47 ;  /* 0x0000002f2e337220 */ /* 0x000fe20000410000 */
[----:B------:R-:W-:Y:S01]  /*f490*/  HADD2.F32 R46, -RZ, R49.H1_H1 ;  /* 0x30000031ff2e7230 */ /* 0x000fe20000004100 */
[----:B------:R-:W-:Y:S01]  /*f4a0*/  F2FP.F16.E4M3.UNPACK_B R49, R5.H1 ;  /* 0x00000005ff31723e */ /* 0x000fe200030006ff */
[----:B------:R-:W-:-:S02]  /*f4b0*/  HADD2.F32 R45, -RZ, R45.H1_H1 ;  /* 0x3000002dff2d7230 */ /* 0x000fc40000004100 */
[C---:B------:R-:W-:Y:S01]  /*f4c0*/  FMUL.FTZ R54, R43.reuse, R52 ;  /* 0x000000342b367220 */ /* 0x040fe20000410000 */
[C---:B------:R-:W-:Y:S01]  /*f4d0*/  FFMA.FTZ R55, R24.reuse, R47, -R55 ;  /* 0x0000002f18377223 */ /* 0x040fe20000010837 */
[----:B------:R-:W-:Y:S01]  /*f4e0*/  FFMA.FTZ R51, R24, R53, R51 ;  /* 0x0000003518337223 */ /* 0x000fe20000010033 */
[----:B------:R-:W-:Y:S01]  /*f4f0*/  F2FP.F16.E4M3.UNPACK_B R24, R20.H1 ;  /* 0x00000014ff18723e */ /* 0x000fe200030006ff */
[-C--:B------:R-:W-:Y:S01]  /*f500*/  FMUL.FTZ R47, R43, R46.reuse ;  /* 0x0000002e2b2f7220 */ /* 0x080fe20000410000 */
[C---:B------:R-:W-:Y:S01]  /*f510*/  FFMA.FTZ R54, R45.reuse, R46, -R54 ;  /* 0x0000002e2d367223 */ /* 0x040fe20000010836 */
[----:B------:R-:W-:Y:S01]  /*f520*/  HADD2.F32 R46, -RZ, R49.H0_H0 ;  /* 0x20000031ff2e7230 */ /* 0x000fe20000004100 */
[----:B------:R-:W-:Y:S01]  /*f530*/  F2FP.F16.E4M3.UNPACK_B R20, R20 ;  /* 0x00000014ff14723e */ /* 0x000fe200020006ff */
[----:B------:R-:W-:Y:S02]  /*f540*/  HADD2.F32 R43, -RZ, R42.H0_H0 ;  /* 0x2000002aff2b7230 */ /* 0x000fe40000004100 */
[----:B------:R-:W-:Y:S01]  /*f550*/  FFMA.FTZ R52, R45, R52, R47 ;  /* 0x000000342d347223 */ /* 0x000fe2000001002f */
[--C-:B------:R-:W-:Y:S01]  /*f560*/  HADD2.F32 R45, -RZ, R24.reuse.H0_H0 ;  /* 0x20000018ff2d7230 */ /* 0x100fe20000004100 */
[----:B------:R-:W-:Y:S01]  /*f570*/  F2FP.F16.E4M3.UNPACK_B R5, R5 ;  /* 0x00000005ff05723e */ /* 0x000fe200020006ff */
[----:B------:R-:W-:-:S02]  /*f580*/  HADD2.F32 R47, -RZ, R24.H1_H1 ;  /* 0x30000018ff2f7230 */ /* 0x000fc40000004100 */
[CC--:B------:R-:W-:Y:S01]  /*f590*/  FMUL.FTZ R53, R43.reuse, R46.reuse ;  /* 0x0000002e2b357220 */ /* 0x0c0fe20000410000 */
[----:B------:R-:W-:Y:S02]  /*f5a0*/  HADD2.F32 R24, -RZ, R38.H0_H0 ;  /* 0x20000026ff187230 */ /* 0x000fe40000004100 */
[-C--:B------:R-:W-:Y:S01]  /*f5b0*/  FMUL.FTZ R43, R43, R45.reuse ;  /* 0x0000002d2b2b7220 */ /* 0x080fe20000410000 */
[----:B------:R-:W-:Y:S02]  /*f5c0*/  HADD2.F32 R49, -RZ, R49.H1_H1 ;  /* 0x30000031ff317230 */ /* 0x000fe40000004100 */
[----:B------:R-:W-:Y:S02]  /*f5d0*/  HADD2.F32 R42, -RZ, R42.H1_H1 ;  /* 0x3000002aff2a7230 */ /* 0x000fe40000004100 */
[C---:B------:R-:W-:Y:S01]  /*f5e0*/  FFMA.FTZ R53, R24.reuse, R45, -R53 ;  /* 0x0000002d18357223 */ /* 0x040fe20000010835 */
[----:B------:R-:W-:Y:S02]  /*f5f0*/  HADD2.F32 R38, -RZ, R38.H1_H1 ;  /* 0x30000026ff267230 */ /* 0x000fe40000004100 */
[----:B------:R-:W-:Y:S01]  /*f600*/  FFMA.FTZ R58, R24, R46, R43 ;  /* 0x0000002e183a7223 */ /* 0x000fe2000001002b */
[----:B------:R-:W-:-:S02]  /*f610*/  HADD2.F32 R24, -RZ, R20.H0_H0 ;  /* 0x20000014ff187230 */ /* 0x000fc40000004100 */
[C---:B------:R-:W-:Y:S01]  /*f620*/  FMUL.FTZ R45, R42.reuse, R49 ;  /* 0x000000312a2d7220 */ /* 0x040fe20000410000 */
[-C--:B------:R-:W-:Y:S01]  /*f630*/  FMUL.FTZ R42, R42, R47.reuse ;  /* 0x0000002f2a2a7220 */ /* 0x080fe20000410000 */
[--C-:B------:R-:W-:Y:S02]  /*f640*/  HADD2.F32 R43, -RZ, R5.reuse.H1_H1 ;  /* 0x30000005ff2b7230 */ /* 0x100fe40000004100 */
[C---:B------:R-:W-:Y:S01]  /*f650*/  FFMA.FTZ R62, R38.reuse, R47, -R45 ;  /* 0x0000002f263e7223 */ /* 0x040fe2000001082d */
[----:B------:R-:W-:Y:S01]  /*f660*/  FFMA.FTZ R49, R38, R49, R42 ;  /* 0x0000003126317223 */ /* 0x000fe2000001002a */
[----:B------:R-:W-:Y:S02]  /*f670*/  HADD2.F32 R38, -RZ, R20.H1_H1 ;  /* 0x30000014ff267230 */ /* 0x000fe40000004100 */
[----:B------:R-:W-:Y:S01]  /*f680*/  HADD2.F32 R42, -RZ, R5.H0_H0 ;  /* 0x20000005ff2a7230 */ /* 0x000fe20000004100 */
[----:B------:R-:W-:Y:S01]  /*f690*/  F2FP.SATFINITE.E4M3.F32.PACK_AB_MERGE_C R53, R62, R53, RZ ;  /* 0x000000353e35723e */ /* 0x000fe200048070ff */
[--C-:B------:R-:W-:Y:S01]  /*f6a0*/  HADD2.F32 R20, -RZ, R7.reuse.H0_H0 ;  /* 0x20000007ff147230 */ /* 0x100fe20000004100 */
[----:B------:R-:W-:Y:S01]  /*f6b0*/  F2FP.SATFINITE.E4M3.F32.PACK_AB_MERGE_C R49, R49, R58, RZ ;  /* 0x0000003a3131723e */ /* 0x000fe200048070ff */
[----:B------:R-:W-:-:S02]  /*f6c0*/  HADD2.F32 R7, -RZ, R7.H1_H1 ;  /* 0x30000007ff077230 */ /* 0x000fc40000004100 */
[--C-:B------:R-:W-:Y:S02]  /*f6d0*/  HADD2.F32 R5, -RZ, R4.reuse.H0_H0 ;  /* 0x20000004ff057230 */ /* 0x100fe40000004100 */
[C---:B------:R-:W-:Y:S01]  /*f6e0*/  FMUL.FTZ R46, R20.reuse, R42 ;  /* 0x0000002a142e7220 */ /* 0x040fe20000410000 */
[----:B------:R-:W-:Y:S02]  /*f6f0*/  HADD2.F32 R4, -RZ, R4.H1_H1 ;  /* 0x30000004ff047230 */ /* 0x000fe40000004100 */
[----:B------:R-:W-:Y:S01]  /*f700*/  FMUL.FTZ R45, R20, R24 ;  /* 0x00000018142d7220 */ /* 0x000fe20000410000 */
[CC--:B------:R-:W-:Y:S01]  /*f710*/  FMUL.FTZ R47, R7.reuse, R43.reuse ;  /* 0x0000002b072f7220 */ /* 0x0c0fe20000410000 */
[----:B------:R-:W-:Y:S01]  /*f720*/  FMUL.FTZ R20, R7, R38 ;  /* 0x0000002607147220 */ /* 0x000fe20000410000 */
        /* <DEDUP_REMOVED lines=14> */
[----:B------:R-:W-:Y:S01]  /*f810*/  F2FP.SATFINITE.E4M3.F32.PACK_AB_MERGE_C R24, R52, R51, R24 ;  /* 0x000000333418723e */ /* 0x000fe20004807018 */
[----:B------:R2:W-:Y:S01]  /*f820*/  STS.128 [R67+0x10400], R4 ;  /* 0x0104000443007388 */ /* 0x0005e20000000c00 */
[----:B------:R-:W-:-:S05]  /*f830*/  F2FP.SATFINITE.E4M3.F32.PACK_AB_MERGE_C R26, R20, R45, R49 ;  /* 0x0000002d141a723e */ /* 0x000fca0004807031 */
[----:B------:R2:W-:Y:S02]  /*f840*/  STS.128 [R0+0x10400], R24 ;  /* 0x0104001800007388 */ /* 0x0005e40000000c00 */
.L_x_1435:
[----:B------:R-:W-:Y:S05]  /*f850*/  BSYNC B1 ;  /* 0x0000000000017941 */ /* 0x000fea0003800000 */
.L_x_1434:
[----:B------:R-:W-:Y:S04]  /*f860*/  BSSY B1, `(.L_x_1436) ;  /* 0x0000101000017945 */ /* 0x000fe80003800000 */
[----:B------:R-:W-:Y:S05]  /*f870*/  @P1 BRA `(.L_x_1437) ;  /* 0x0000000c00fc1947 */ /* 0x000fea0003800000 */
[----:B------:R-:W3:Y:S01]  /*f880*/  LDL R59, [R1+0x1c] ;  /* 0x00001c00013b7983 */ /* 0x000ee20000100800 */
[----:B--2--5:R-:W-:Y:S02]  /*f890*/  SHF.R.U32.HI R0, RZ, 0x8, R28 ;  /* 0x00000008ff007819 */ /* 0x024fe4000001161c */
[----:B------:R-:W-:Y:S02]  /*f8a0*/  LOP3.LUT R5, R28, 0xff, RZ, 0xc0, !PT ;  /* 0x000000ff1c057812 */ /* 0x000fe400078ec0ff */
[----:B------:R-:W-:Y:S02]  /*f8b0*/  LOP3.LUT R4, R0, 0xff, RZ, 0xc0, !PT ;  /* 0x000000ff00047812 */ /* 0x000fe400078ec0ff */
[----:B------:R-:W-:Y:S02]  /*f8c0*/  LEA.HI R0, R3, R218, RZ, 0x1c ;  /* 0x000000da03007211 */ /* 0x000fe400078fe0ff */
[----:B-1----:R-:W-:Y:S02]  /*f8d0*/  PRMT R37, R4, 0x7604, R5 ;  /* 0x0000760404257816 */ /* 0x002fe40000000005 */
[----:B------:R-:W-:-:S02]  /*f8e0*/  SHF.R.S32.HI R5, RZ, 0x1f, R0 ;  /* 0x0000001fff057819 */ /* 0x000fc40000011400 */
[----:B------:R-:W-:Y:S02]  /*f8f0*/  SHF.R.U32.HI R20, RZ, 0x8, R31 ;  /* 0x00000008ff147819 */ /* 0x000fe4000001161f */
[----:B------:R-:W-:Y:S01]  /*f900*/  LEA.HI R4, R5, R0, RZ, 0x2 ;  /* 0x0000000005047211 */ /* 0x000fe200078f10ff */
[----:B------:R-:W-:Y:S01]  /*f910*/  IMAD.SHL.U32 R5, R0, 0x10, RZ ;  /* 0x0000001000057824 */ /* 0x000fe200078e00ff */
[----:B0-----:R-:W-:Y:S02]  /*f920*/  LOP3.LUT R21, R31, 0xff, RZ, 0xc0, !PT ;  /* 0x000000ff1f157812 */ /* 0x001fe400078ec0ff */
[----:B------:R-:W-:Y:S01]  /*f930*/  LOP3.LUT R20, R20, 0xff, RZ, 0xc0, !PT ;  /* 0x000000ff14147812 */ /* 0x000fe200078ec0ff */
[----:B------:R-:W-:Y:S01]  /*f940*/  IMAD.SHL.U32 R4, R4, 0x800, RZ ;  /* 0x0000080004047824 */ /* 0x000fe200078e00ff */
[----:B------:R-:W-:Y:S02]  /*f950*/  LOP3.LUT R0, R176, 0x30, R5, 0xf8, !PT ;  /* 0x00000030b0007812 */ /* 0x000fe400078ef805 */
[----:B------:R-:W-:-:S02]  /*f960*/  SHF.R.U32.HI R24, RZ, 0x8, R8 ;  /* 0x00000008ff187819 */ /* 0x000fc40000011608 */
[----:B------:R-:W-:Y:S02]  /*f970*/  LOP3.LUT R0, R0, R177, RZ, 0x3c, !PT ;  /* 0x000000b100007212 */ /* 0x000fe400078e3cff */
[----:B------:R-:W-:Y:S02]  /*f980*/  LOP3.LUT R5, R4, 0xffffe000, RZ, 0xc0, !PT ;  /* 0xffffe00004057812 */ /* 0x000fe400078ec0ff */
[----:B------:R-:W-:Y:S02]  /*f990*/  PRMT R41, R20, 0x7604, R21 ;  /* 0x0000760414297816 */ /* 0x000fe40000000015 */
[----:B------:R-:W-:Y:S02]  /*f9a0*/  SHF.R.U32.HI R6, RZ, 0x8, R29 ;  /* 0x00000008ff067819 */ /* 0x000fe4000001161d */
[----:B------:R-:W-:Y:S02]  /*f9b0*/  LOP3.LUT R25, R8, 0xff, RZ, 0xc0, !PT ;  /* 0x000000ff08197812 */ /* 0x000fe400078ec0ff */
[----:B------:R-:W-:-:S02]  /*f9c0*/  LOP3.LUT R24, R24, 0xff, RZ, 0xc0, !PT ;  /* 0x000000ff18187812 */ /* 0x000fc400078ec0ff */
[----:B------:R-:W-:Y:S02]  /*f9d0*/  IADD3 R21, R0, R178, R5 ;  /* 0x000000b200157210 */ /* 0x000fe40007ffe005 */
[----:B------:R-:W-:Y:S02]  /*f9e0*/  SHF.R.U32.HI R0, RZ, 0x8, R9 ;  /* 0x00000008ff007819 */ /* 0x000fe40000011609 */
[----:B------:R-:W-:Y:S02]  /*f9f0*/  LOP3.LUT R7, R29, 0xff, RZ, 0xc0, !PT ;  /* 0x000000ff1d077812 */ /* 0x000fe400078ec0ff */
[----:B------:R-:W-:Y:S02]  /*fa00*/  LOP3.LUT R6, R6, 0xff, RZ, 0xc0, !PT ;  /* 0x000000ff06067812 */ /* 0x000fe400078ec0ff */
[----:B------:R-:W-:Y:S02]  /*fa10*/  PRMT R43, R24, 0x7604, R25 ;  /* 0x00007604182b7816 */ /* 0x000fe40000000019 */
[----:B------:R-:W-:-:S02]  /*fa20*/  LOP3.LUT R25, R9, 0xff, RZ, 0xc0, !PT ;  /* 0x000000ff09197812 */ /* 0x000fc400078ec0ff */
[----:B------:R-:W-:Y:S02]  /*fa30*/  SHF.R.U32.HI R24, RZ, 0x8, R11 ;  /* 0x00000008ff187819 */ /* 0x000fe4000001160b */
[----:B------:R-:W-:Y:S02]  /*fa40*/  LOP3.LUT R0, R0, 0xff, RZ, 0xc0, !PT ;  /* 0x000000ff00007812 */ /* 0x000fe400078ec0ff */
[----:B------:R-:W-:Y:S02]  /*fa50*/  SHF.R.U32.HI R20, RZ, 0x8, R10 ;  /* 0x00000008ff147819 */ /* 0x000fe4000001160a */
[----:B------:R-:W-:Y:S02]  /*fa60*/  PRMT R36, R6, 0x7604, R7 ;  /* 0x0000760406247816 */ /* 0x000fe40000000007 */
[----:B------:R-:W-:Y:S02]  /*fa70*/  SHF.R.U32.HI R6, RZ, 0x8, R30 ;  /* 0x00000008ff067819 */ /* 0x000fe4000001161e */
[----:B------:R-:W-:-:S02]  /*fa80*/  LOP3.LUT R27, R10, 0xff, RZ, 0xc0, !PT ;  /* 0x000000ff0a1b7812 */ /* 0x000fc400078ec0ff */
[----:B------:R-:W-:Y:S02]  /*fa90*/  LOP3.LUT R24, R24, 0xff, RZ, 0xc0, !PT ;  /* 0x000000ff18187812 */ /* 0x000fe400078ec0ff */
[----:B------:R-:W-:Y:S01]  /*faa0*/  PRMT R45, R0, 0x7604, R25 ;  /* 0x00007604002d7816 */ /* 0x000fe20000000019 */
[----:B------:R-:W-:Y:S01]  /*fab0*/  IMAD.IADD R0, R16, 0x1, R21 ;  /* 0x0000000110007824 */ /* 0x000fe200078e0215 */
[----:B------:R-:W-:Y:S02]  /*fac0*/  LOP3.LUT R20, R20, 0xff, RZ, 0xc0, !PT ;  /* 0x000000ff14147812 */ /* 0x000fe400078ec0ff */
[----:B------:R-:W-:Y:S02]  /*fad0*/  LOP3.LUT R47, R11, 0xff, RZ, 0xc0, !PT ;  /* 0x000000ff0b2f7812 */ /* 0x000fe400078ec0ff */
[----:B------:R-:W-:Y:S02]  /*fae0*/  LOP3.LUT R7, R30, 0xff, RZ, 0xc0, !PT ;  /* 0x000000ff1e077812 */ /* 0x000fe400078ec0ff */
[----:B------:R-:W-:-:S02]  /*faf0*/  LOP3.LUT R6, R6, 0xff, RZ, 0xc0, !PT ;  /* 0x000000ff06067812 */ /* 0x000fc400078ec0ff */
[----:B------:R-:W-:Y:S02]  /*fb00*/  PRMT R49, R20, 0x7604, R27 ;  /* 0x0000760414317816 */ /* 0x000fe4000000001b */
[----:B------:R-:W-:Y:S02]  /*fb10*/  PRMT R53, R24, 0x7604, R47 ;  /* 0x0000760418357816 */ /* 0x000fe4000000002f */
[----:B------:R-:W0:Y:S01]  /*fb20*/  LDS.128 R24, [R0+0x10400] ;  /* 0x0104000000187984 */ /* 0x000e220000000c00 */
[----:B------:R-:W-:Y:S02]  /*fb30*/  PRMT R39, R6, 0x7604, R7 ;  /* 0x0000760406277816 */ /* 0x000fe40000000007 */
[----:B------:R-:W-:Y:S02]  /*fb40*/  SHF.R.U32.HI R21, RZ, 0x10, R29 ;  /* 0x00000010ff157819 */ /* 0x000fe4000001161d */
[----:B------:R-:W-:Y:S02]  /*fb50*/  SHF.R.U32.HI R20, RZ, 0x10, R28 ;  /* 0x00000010ff147819 */ /* 0x000fe4000001161c */
[----:B------:R-:W-:-:S02]  /*fb60*/  SHF.R.U32.HI R40, RZ, 0x10, R31 ;  /* 0x00000010ff287819 */ /* 0x000fc4000001161f */
[----:B------:R-:W-:Y:S02]  /*fb70*/  LOP3.LUT R21, R21, 0xff, RZ, 0xc0, !PT ;  /* 0x000000ff15157812 */ /* 0x000fe400078ec0ff */
[----:B------:R-:W-:Y:S02]  /*fb80*/  SHF.R.U32.HI R38, RZ, 0x10, R30 ;  /* 0x00000010ff267819 */ /* 0x000fe4000001161e */
[----:B------:R-:W-:Y:S02]  /*fb90*/  LOP3.LUT R20, R20, 0xff, RZ, 0xc0, !PT ;  /* 0x000000ff14147812 */ /* 0x000fe400078ec0ff */
[----:B------:R-:W-:Y:S02]  /*fba0*/  LOP3.LUT R40, R40, 0xff, RZ, 0xc0, !PT ;  /* 0x000000ff28287812 */ /* 0x000fe400078ec0ff */
[----:B------:R-:W-:Y:S02]  /*fbb0*/  PRMT R21, R21, 0x7054, R36 ;  /* 0x0000705415157816 */ /* 0x000fe40000000024 */
[----:B------:R-:W-:-:S02]  /*fbc0*/  SHF.R.U32.HI R36, RZ, 0x10, R9 ;  /* 0x00000010ff247819 */ /* 0x000fc40000011609 */
[----:B------:R-:W-:Y:S02]  /*fbd0*/  LOP3.LUT R38, R38, 0xff, RZ, 0xc0, !PT ;  /* 0x000000ff26267812 */ /* 0x000fe400078ec0ff */
[----:B------:R-:W-:Y:S02]  /*fbe0*/  PRMT R37, R20, 0x7054, R37 ;  /* 0x0000705414257816 */ /* 0x000fe40000000025 */
[----:B------:R-:W-:Y:S02]  /*fbf0*/  PRMT R41, R40, 0x7054, R41 ;  /* 0x0000705428297816 */ /* 0x000fe40000000029 */
[----:B------:R-:W-:Y:S02]  /*fc00*/  SHF.R.U32.HI R20, RZ, 0x10, R8 ;  /* 0x00000010ff147819 */ /* 0x000fe40000011608 */
[----:B------:R-:W-:Y:S02]  /*fc10*/  SHF.R.U32.HI R40, RZ, 0x10, R11 ;  /* 0x00000010ff287819 */ /* 0x000fe4000001160b */
[----:B------:R-:W-:-:S02]  /*fc20*/  LOP3.LUT R36, R36, 0xff, RZ, 0xc0, !PT ;  /* 0x000000ff24247812 */ /* 0x000fc400078ec0ff */
[----:B------:R-:W-:Y:S02]  /*fc30*/  PRMT R39, R38, 0x7054, R39 ;  /* 0x0000705426277816 */ /* 0x000fe40000000027 */
[----:B------:R-:W-:Y:S02]  /*fc40*/  SHF.R.U32.HI R38, RZ, 0x10, R10 ;  /* 0x00000010ff267819 */ /* 0x000fe4000001160a */
[----:B------:R-:W-:Y:S02]  /*fc50*/  LOP3.LUT R20, R20, 0xff, RZ, 0xc0, !PT ;  /* 0x000000ff14147812 */ /* 0x000fe400078ec0ff */
[----:B------:R-:W-:Y:S02]  /*fc60*/  LOP3.LUT R40, R40, 0xff, RZ, 0xc0, !PT ;  /* 0x000000ff28287812 */ /* 0x000fe400078ec0ff */
[----:B------:R-:W-:Y:S02]  /*fc70*/  PRMT R47, R36, 0x7054, R45 ;  /* 0x00007054242f7816 */ /* 0x000fe4000000002d */
[----:B------:R-:W-:-:S02]  /*fc80*/  LOP3.LUT R38, R38, 0xff, RZ, 0xc0, !PT ;  /* 0x000000ff26267812 */ /* 0x000fc400078ec0ff */
[----:B------:R-:W-:Y:S02]  /*fc90*/  PRMT R43, R20, 0x7054, R43 ;  /* 0x00007054142b7816 */ /* 0x000fe4000000002b */
[----:B------:R-:W-:Y:S02]  /*fca0*/  PRMT R53, R40, 0x7054, R53 ;  /* 0x0000705428357816 */ /* 0x000fe40000000035 */
[----:B------:R-:W-:Y:S02]  /*fcb0*/  LOP3.LUT R47, R47, 0xff000000, R9, 0xf8, !PT ;  /* 0xff0000002f2f7812 */ /* 0x000fe400078ef809 */
[----:B------:R-:W-:Y:S02]  /*fcc0*/  LOP3.LUT R21, R21, 0xff000000, R29, 0xf8, !PT ;  /* 0xff00000015157812 */ /* 0x000fe400078ef81d */
[----:B------:R-:W-:Y:S02]  /*fcd0*/  PRMT R51, R38, 0x7054, R49 ;  /* 0x0000705426337816 */ /* 0x000fe40000000031 */
[----:B------:R-:W-:-:S02]  /*fce0*/  LOP3.LUT R49, R43, 0xff000000, R8, 0xf8, !PT ;  /* 0xff0000002b317812 */ /* 0x000fc400078ef808 */
[----:B------:R-:W-:Y:S02]  /*fcf0*/  LOP3.LUT R53, R53, 0xff000000, R11, 0xf8, !PT ;  /* 0xff00000035357812 */ /* 0x000fe400078ef80b */
[----:B------:R-:W-:Y:S02]  /*fd00*/  LOP3.LUT R20, R39, 0xff000000, R30, 0xf8, !PT ;  /* 0xff00000027147812 */ /* 0x000fe400078ef81e */
[----:B------:R-:W-:Y:S02]  /*fd10*/  F2FP.F16.E4M3.UNPACK_B R43, R47 ;  /* 0x0000002fff2b723e */ /* 0x000fe400020006ff */
[----:B0-----:R-:W-:Y:S02]  /*fd20*/  F2FP.F16.E4M3.UNPACK_B R11, R25 ;  /* 0x00000019ff0b723e */ /* 0x001fe400020006ff */
[----:B------:R-:W-:Y:S01]  /*fd30*/  F2FP.F16.E4M3.UNPACK_B R30, R21 ;  /* 0x00000015ff1e723e */ /* 0x000fe200020006ff */
[----:B------:R-:W-:Y:S01]  /*fd40*/  HADD2.F32 R48, -RZ, R43.H0_H0 ;  /* 0x2000002bff307230 */ /* 0x000fe20000004100 */
[----:B------:R-:W-:-:S02]  /*fd50*/  LOP3.LUT R36, R37, 0xff000000, R28, 0xf8, !PT ;  /* 0xff00000025247812 */ /* 0x000fc400078ef81c */
[----:B------:R-:W-:Y:S01]  /*fd60*/  LOP3.LUT R8, R51, 0xff000000, R10, 0xf8, !PT ;  /* 0xff00000033087812 */ /* 0x000fe200078ef80a */
[--C-:B------:R-:W-:Y:S01]  /*fd70*/  HADD2.F32 R46, -RZ, R30.reuse.H0_H0 ;  /* 0x2000001eff2e7230 */ /* 0x100fe20000004100 */
[----:B------:R-:W-:Y:S01]  /*fd80*/  LOP3.LUT R45, R41, 0xff000000, R31, 0xf8, !PT ;  /* 0xff000000292d7812 */ /* 0x000fe200078ef81f */
[----:B------:R-:W-:Y:S01]  /*fd90*/  HADD2.F32 R30, -RZ, R30.H1_H1 ;  /* 0x3000001eff1e7230 */ /* 0x000fe20000004100 */
[-C--:B------:R-:W-:Y:S02]  /*fda0*/  F2FP.F16.E4M3.UNPACK_B R40, R24.reuse ;  /* 0x00000018ff28723e */ /* 0x080fe400020006ff */
[----:B------:R-:W-:Y:S02]  /*fdb0*/  F2FP.F16.E4M3.UNPACK_B R41, R24.H1 ;  /* 0x00000018ff29723e */ /* 0x000fe400030006ff */
[-C--:B------:R-:W-:Y:S02]  /*fdc0*/  F2FP.F16.E4M3.UNPACK_B R39, R27.reuse ;  /* 0x0000001bff27723e */ /* 0x080fe400020006ff */
[----:B------:R-:W-:-:S02]  /*fdd0*/  F2FP.F16.E4M3.UNPACK_B R42, R27.H1 ;  /* 0x0000001bff2a723e */ /* 0x000fc400030006ff */
[----:B------:R-:W-:Y:S02]  /*fde0*/  F2FP.F16.E4M3.UNPACK_B R25, R25.H1 ;  /* 0x00000019ff19723e */ /* 0x000fe400030006ff */
[----:B------:R-:W-:Y:S01]  /*fdf0*/  F2FP.F16.E4M3.UNPACK_B R47, R47.H1 ;  /* 0x0000002fff2f723e */ /* 0x000fe200030006ff */
[----:B---3--:R-:W0:Y:S02]  /*fe00*/  LDS.128 R4, [R59+0x10400] ;  /* 0x010400003b047984 */ /* 0x008e240000000c00 */
[-C--:B0-----:R-:W-:Y:S02]  /*fe10*/  F2FP.F16.E4M3.UNPACK_B R10, R5.reuse ;  /* 0x00000005ff0a723e */ /* 0x081fe400020006ff */
[----:B------:R-:W-:Y:S01]  /*fe20*/  F2FP.F16.E4M3.UNPACK_B R28, R5.H1 ;  /* 0x00000005ff1c723e */ /* 0x000fe200030006ff */
[--C-:B------:R-:W-:Y:S01]  /*fe30*/  HADD2.F32 R5, -RZ, R11.reuse.H0_H0 ;  /* 0x2000000bff057230 */ /* 0x100fe20000004100 */
[-C--:B------:R-:W-:Y:S01]  /*fe40*/  F2FP.F16.E4M3.UNPACK_B R37, R7.reuse ;  /* 0x00000007ff25723e */ /* 0x080fe200020006ff */
[----:B------:R-:W-:Y:S01]  /*fe50*/  HADD2.F32 R9, -RZ, R10.H0_H0 ;  /* 0x2000000aff097230 */ /* 0x000fe20000004100 */
[----:B------:R-:W-:Y:S01]  /*fe60*/  F2FP.F16.E4M3.UNPACK_B R38, R7.H1 ;  /* 0x00000007ff26723e */ /* 0x000fe200030006ff */
[----:B------:R-:W-:-:S02]  /*fe70*/  HADD2.F32 R11, -RZ, R11.H1_H1 ;  /* 0x3000000bff0b7230 */ /* 0x000fc40000004100 */
[C---:B------:R-:W-:Y:S01]  /*fe80*/  FMUL.FTZ R24, R5.reuse, R48 ;  /* 0x0000003005187220 */ /* 0x040fe20000410000 */
[----:B------:R-:W-:Y:S01]  /*fe90*/  FMUL.FTZ R27, R5, R46 ;  /* 0x0000002e051b7220 */ /* 0x000fe20000410000 */
[----:B------:R-:W-:Y:S02]  /*fea0*/  F2FP.F16.E4M3.UNPACK_B R31, R4.H1 ;  /* 0x00000004ff1f723e */ /* 0x000fe400030006ff */
[C---:B------:R-:W-:Y:S01]  /*feb0*/  FFMA.FTZ R5, R9.reuse, R46, -R24 ;  /* 0x0000002e09057223 */ /* 0x040fe20000010818 */
[----:B------:R-:W-:Y:S01]  /*fec0*/  FFMA.FTZ R9, R9, R48, R27 ;  /* 0x0000003009097223 */ /* 0x000fe2000001001b */
[----:B------:R-:W-:Y:S01]  /*fed0*/  F2FP.F16.E4M3.UNPACK_B R27, R21.H1 ;  /* 0x00000015ff1b723e */ /* 0x000fe200030006ff */
[----:B------:R-:W-:Y:S01]  /*fee0*/  HADD2.F32 R46, -RZ, R43.H1_H1 ;  /* 0x3000002bff2e7230 */ /* 0x000fe20000004100 */
[----:B------:R-:W-:Y:S01]  /*fef0*/  F2FP.F16.E4M3.UNPACK_B R29, R4 ;  /* 0x00000004ff1d723e */ /* 0x000fe200020006ff */
[----:B------:R-:W-:Y:S01]  /*ff00*/  HADD2.F32 R24, -RZ, R10.H1_H1 ;  /* 0x3000000aff187230 */ /* 0x000fe20000004100 */
[----:B------:R-:W-:Y:S01]  /*ff10*/  F2FP.F16.E4M3.UNPACK_B R4, R6 ;  /* 0x00000006ff04723e */ /* 0x000fe200020006ff */
[----:B------:R-:W-:-:S02]  /*ff20*/  HADD2.F32 R48, -RZ, R47.H0_H0 ;  /* 0x2000002fff307230 */ /* 0x000fc40000004100 */
[C---:B------:R-:W-:Y:S01]  /*ff30*/  FMUL.FTZ R51, R11.reuse, R46 ;  /* 0x0000002e0b337220 */ /* 0x040fe20000410000 */
[----:B------:R-:W-:Y:S02]  /*ff40*/  HADD2.F32 R10, -RZ, R25.H0_H0 ;  /* 0x20000019ff0a7230 */ /* 0x000fe40000004100 */
[----:B------:R-:W-:Y:S01]  /*ff50*/  FMUL.FTZ R11, R11, R30 ;  /* 0x0000001e0b0b7220 */ /* 0x000fe20000410000 */
[----:B------:R-:W-:Y:S01]  /*ff60*/  HADD2.F32 R43, -RZ, R27.H0_H0 ;  /* 0x2000001bff2b7230 */ /* 0x000fe20000004100 */
[----:B------:R-:W-:Y:S01]  /*ff70*/  F2FP.F16.E4M3.UNPACK_B R7, R6.H1 ;  /* 0x00000006ff07723e */ /* 0x000fe200030006ff */
[--C-:B------:R-:W-:Y:S02]  /*ff80*/  HADD2.F32 R21, -RZ, R28.reuse.H0_H0 ;  /* 0x2000001cff157230 */ /* 0x100fe40000004100 */
[C---:B------:R-:W-:Y:S01]  /*ff90*/  FMUL.FTZ R50, R10.reuse, R48 ;  /* 0x000000300a327220 */ /* 0x040fe20000410000 */
[----:B------:R-:W-:Y:S02]  /*ffa0*/  HADD2.F32 R25, -RZ, R25.H1_H1 ;  /* 0x30000019ff197230 */ /* 0x000fe40000004100 */
[-C--:B------:R-:W-:Y:S01]  /*ffb0*/  FMUL.FTZ R55, R10, R43.reuse ;  /* 0x0000002b0a377220 */ /* 0x080fe20000410000 */
[C---:B------:R-:W-:Y:S01]  /*ffc0*/  FFMA.FTZ R10, R24.reuse, R30, -R51 ;  /* 0x0000001e180a7223 */ /* 0x040fe20000010833 */
[----:B------:R-:W-:Y:S01]  /*ffd0*/  FFMA.FTZ R24, R24, R46, R11 ;  /* 0x0000002e18187223 */ /* 0x000fe2000001000b */
[C---:B------:R-:W-:Y:S01]  /*ffe0*/  FFMA.FTZ R11, R21.reuse, R43, -R50 ;  /* 0x0000002b150b7223 */ /* 0x040fe20000010832 */
[----:B------:R-:W-:Y:S01]  /*fff0*/  F2FP.F16.E4M3.UNPACK_B R50, R53 ;  /* 0x00000035ff32723e */ /* 0x000fe200020006ff */
[----:B------:R-:W-:Y:S01]  /*10000*/  FFMA.FTZ R21, R21, R48, R55 ;  /* 0x0000003015157223 */ /* 0x000fe20000010037 */
[----:B------:R-:W-:Y:S01]  /*10010*/  F2FP.F16.E4M3.UNPACK_B R46, R45 ;  /* 0x0000002dff2e723e */ /* 0x000fe200020006ff */
[----:B------:R-:W-:Y:S01]  /*10020*/  HADD2.F32 R48, -RZ, R47.H1_H1 ;  /* 0x3000002fff307230 */ /* 0x000fe20000004100 */
[----:B------:R-:W-:Y:S01]  /*10030*/  F2FP.F16.E4M3.UNPACK_B R53, R53.H1 ;  /* 0x00000035ff35723e */ /* 0x000fe200030006ff */
[----:B------:R-:W-:Y:S01]  /*10040*/  HADD2.F32 R43, -RZ, R27.H1_H1 ;  /* 0x3000001bff2b7230 */ /* 0x000fe20000004100 */
[----:B------:R-:W-:Y:S01]  /*10050*/  F2FP.F16.E4M3.UNPACK_B R6, R26 ;  /* 0x0000001aff06723e */ /* 0x000fe200020006ff */
[----:B------:R-:W-:-:S02]  /*10060*/  HADD2.F32 R30, -RZ, R28.H1_H1 ;  /* 0x3000001cff1e7230 */ /* 0x000fc40000004100 */
[C---:B------:R-:W-:Y:S01]  /*10070*/  FMUL.FTZ R55, R25.reuse, R48 ;  /* 0x0000003019377220 */ /* 0x040fe20000410000 */
[----:B------:R-:W-:Y:S02]  /*10080*/  HADD2.F32 R51, -RZ, R50.H0_H0 ;  /* 0x20000032ff337230 */ /* 0x000fe40000004100 */
[----:B------:R-:W-:Y:S01]  /*10090*/  FMUL.FTZ R25, R25, R43 ;  /* 0x0000002b19197220 */ /* 0x000fe20000410000 */
[----:B------:R-:W-:Y:S01]  /*100a0*/  HADD2.F32 R28, -RZ, R39.H0_H0 ;  /* 0x20000027ff1c7230 */ /* 0x000fe20000004100 */
[----:B------:R-:W-:Y:S01]  /*100b0*/  F2FP.F16.E4M3.UNPACK_B R26, R26.H1 ;  /* 0x0000001aff1a723e */ /* 0x000fe200030006ff */
[----:B------:R-:W-:Y:S02]  /*100c0*/  HADD2.F32 R47, -RZ, R46.H0_H0 ;  /* 0x2000002eff2f7230 */ /* 0x000fe40000004100 */
[--C-:B------:R-:W-:Y:S02]  /*100d0*/  HADD2.F32 R27, -RZ, R37.reuse.H0_H0 ;  /* 0x20000025ff1b7230 */ /* 0x100fe40000004100 */
[----:B------:R-:W-:Y:S01]  /*100e0*/  FMUL.FTZ R52, R28, R51 ;  /* 0x000000331c347220 */ /* 0x000fe20000410000 */
[----:B------:R-:W-:-:S02]  /*100f0*/  HADD2.F32 R37, -RZ, R37.H1_H1 ;  /* 0x30000025ff257230 */ /* 0x000fc40000004100 */
[----:B------:R-:W-:Y:S01]  /*10100*/  FMUL.FTZ R54, R28, R47 ;  /* 0x0000002f1c367220 */ /* 0x000fe20000410000 */
[C---:B------:R-:W-:Y:S01]  /*10110*/  FFMA.FTZ R28, R30.reuse, R43, -R55 ;  /* 0x0000002b1e1c7223 */ /* 0x040fe20000010837 */
[----:B------:R-:W-:Y:S01]  /*10120*/  FFMA.FTZ R30, R30, R48, R25 ;  /* 0x000000301e1e7223 */ /* 0x000fe20000010019 */
[----:B------:R-:W-:Y:S01]  /*10130*/  HADD2.F32 R48, -RZ, R46.H1_H1 ;  /* 0x3000002eff307230 */ /* 0x000fe20000004100 */
[----:B------:R-:W-:Y:S01]  /*10140*/  F2FP.F16.E4M3.UNPACK_B R46, R45.H1 ;  /* 0x0000002dff2e723e */ /* 0x000fe200030006ff */
[C---:B------:R-:W-:Y:S01]  /*10150*/  FFMA.FTZ R25, R27.reuse, R47, -R52 ;  /* 0x0000002f1b197223 */ /* 0x040fe20000010834 */
[----:B------:R-:W-:Y:S01]  /*10160*/  FFMA.FTZ R27, R27, R51, R54 ;  /* 0x000000331b1b7223 */ /* 0x000fe20000010036 */
[----:B------:R-:W-:Y:S01]  /*10170*/  HADD2.F32 R52, -RZ, R50.H1_H1 ;  /* 0x30000032ff347230 */ /* 0x000fe20000004100 */
[-C--:B------:R-:W-:Y:S01]  /*10180*/  F2FP.F16.E4M3.UNPACK_B R47, R49.reuse.H1 ;  /* 0x00000031ff2f723e */ /* 0x080fe200030006ff */
[----:B------:R-:W-:Y:S01]  /*10190*/  HADD2.F32 R43, -RZ, R39.H1_H1 ;  /* 0x30000027ff2b7230 */ /* 0x000fe20000004100 */
[----:B------:R-:W-:Y:S01]  /*101a0*/  F2FP.F16.E4M3.UNPACK_B R49, R49 ;  /* 0x00000031ff31723e */ /* 0x000fe200020006ff */
[----:B------:R-:W-:Y:S01]  /*101b0*/  HADD2.F32 R54, -RZ, R53.H0_H0 ;  /* 0x20000035ff367230 */ /* 0x000fe20000004100 */
[----:B------:R-:W-:Y:S01]  /*101c0*/  F2FP.SATFINITE.E4M3.F32.PACK_AB_MERGE_C R11, R28, R11, RZ ;  /* 0x0000000b1c0b723e */ /* 0x000fe200048070ff */
[----:B------:R-:W-:-:S02]  /*101d0*/  HADD2.F32 R45, -RZ, R42.H0_H0 ;  /* 0x2000002aff2d7230 */ /* 0x000fc40000004100 */
[C---:B------:R-:W-:Y:S01]  /*101e0*/  FMUL.FTZ R56, R43.reuse, R52 ;  /* 0x000000342b387220 */ /* 0x040fe20000410000 */
[----:B------:R-:W-:Y:S02]  /*101f0*/  HADD2.F32 R50, -RZ, R46.H0_H0 ;  /* 0x2000002eff327230 */ /* 0x000fe40000004100 */
[----:B------:R-:W-:Y:S01]  /*10200*/  FMUL.FTZ R43, R43, R48 ;  /* 0x000000302b2b7220 */ /* 0x000fe20000410000 */
[----:B------:R-:W-:Y:S02]  /*10210*/  HADD2.F32 R39, -RZ, R38.H0_H0 ;  /* 0x20000026ff277230 */ /* 0x000fe40000004100 */
[----:B------:R-:W-:Y:S01]  /*10220*/  FMUL.FTZ R60, R45, R54 ;  /* 0x000000362d3c7220 */ /* 0x000fe20000410000 */
[----:B------:R-:W-:Y:S01]  /*10230*/  FFMA.FTZ R56, R37, R48, -R56 ;  /* 0x0000003025387223 */ /* 0x000fe20000010838 */
[----:B------:R-:W-:Y:S01]  /*10240*/  FMUL.FTZ R45, R45, R50 ;  /* 0x000000322d2d7220 */ /* 0x000fe20000410000 */
[----:B------:R-:W-:Y:S01]  /*10250*/  FFMA.FTZ R58, R37, R52, R43 ;  /* 0x00000034253a7223 */ /* 0x000fe2000001002b */
[----:B------:R-:W-:Y:S01]  /*10260*/  FFMA.FTZ R60, R39, R50, -R60 ;  /* 0x00000032273c7223 */ /* 0x000fe2000001083c */
[----:B------:R-:W-:-:S02]  /*10270*/  HADD2.F32 R53, -RZ, R53.H1_H1 ;  /* 0x30000035ff357230 */ /* 0x000fc40000004100 */
[----:B------:R-:W-:Y:S01]  /*10280*/  FFMA.FTZ R55, R39, R54, R45 ;  /* 0x0000003627377223 */ /* 0x000fe2000001002d */
[----:B------:R-:W-:Y:S01]  /*10290*/  HADD2.F32 R45, -RZ, R46.H1_H1 ;  /* 0x3000002eff2d7230 */ /* 0x000fe20000004100 */
[----:B------:R-:W-:Y:S01]  /*102a0*/  F2FP.F16.E4M3.UNPACK_B R43, R36.H1 ;  /* 0x00000024ff2b723e */ /* 0x000fe200030006ff */
[----:B------:R-:W-:Y:S01]  /*102b0*/  HADD2.F32 R42, -RZ, R42.H1_H1 ;  /* 0x3000002aff2a7230 */ /* 0x000fe20000004100 */
[----:B------:R-:W-:Y:S01]  /*102c0*/  F2FP.SATFINITE.E4M3.F32.PACK_AB_MERGE_C R21, R30, R21, RZ ;  /* 0x000000151e15723e */ /* 0x000fe200048070ff */
[----:B------:R-:W-:Y:S01]  /*102d0*/  HADD2.F32 R48, -RZ, R47.H0_H0 ;  /* 0x2000002fff307230 */ /* 0x000fe20000004100 */
[----:B------:R-:W-:Y:S01]  /*102e0*/  F2FP.SATFINITE.E4M3.F32.PACK_AB_MERGE_C R5, R10, R5, R11 ;  /* 0x000000050a05723e */ /* 0x000fe2000480700b */
[----:B------:R-:W-:Y:S02]  /*102f0*/  HADD2.F32 R39, -RZ, R41.H0_H0 ;  /* 0x20000029ff277230 */ /* 0x000fe40000004100 */
[----:B------:R-:W-:Y:S01]  /*10300*/  FMUL.FTZ R51, R42, R53 ;  /* 0x000000352a337220 */ /* 0x000fe20000410000 */
[----:B------:R-:W-:-:S02]  /*10310*/  HADD2.F32 R38, -RZ, R38.H1_H1 ;  /* 0x30000026ff267230 */ /* 0x000fc40000004100 */
[-C--:B------:R-:W-:Y:S01]  /*10320*/  FMUL.FTZ R50, R42, R45.reuse ;  /* 0x0000002d2a327220 */ /* 0x080fe20000410000 */
[----:B------:R-:W-:Y:S02]  /*10330*/  HADD2.F32 R46, -RZ, R43.H0_H0 ;  /* 0x2000002bff2e7230 */ /* 0x000fe40000004100 */
[C---:B------:R-:W-:Y:S01]  /*10340*/  FMUL.FTZ R42, R39.reuse, R48 ;  /* 0x00000030272a7220 */ /* 0x040fe20000410000 */
[----:B------:R-:W-:Y:S02]  /*10350*/  HADD2.F32 R37, -RZ, R31.H0_H0 ;  /* 0x2000001fff257230 */ /* 0x000fe40000004100 */
[C---:B------:R-:W-:Y:S01]  /*10360*/  FFMA.FTZ R57, R38.reuse, R45, -R51 ;  /* 0x0000002d26397223 */ /* 0x040fe20000010833 */
[----:B------:R-:W-:Y:S02]  /*10370*/  HADD2.F32 R41, -RZ, R41.H1_H1 ;  /* 0x30000029ff297230 */ /* 0x000fe40000004100 */
[-C--:B------:R-:W-:Y:S01]  /*10380*/  FMUL.FTZ R39, R39, R46.reuse ;  /* 0x0000002e27277220 */ /* 0x080fe20000410000 */
[----:B------:R-:W-:Y:S01]  /*10390*/  FFMA.FTZ R62, R38, R53, R50 ;  /* 0x00000035263e7223 */ /* 0x000fe20000010032 */
[----:B------:R-:W-:Y:S01]  /*103a0*/  FFMA.FTZ R45, R37, R46, -R42 ;  /* 0x0000002e252d7223 */ /* 0x000fe2000001082a */
[----:B------:R-:W-:-:S02]  /*103b0*/  HADD2.F32 R42, -RZ, R47.H1_H1 ;  /* 0x3000002fff2a7230 */ /* 0x000fc40000004100 */
[----:B------:R-:W-:Y:S01]  /*103c0*/  FFMA.FTZ R48, R37, R48, R39 ;  /* 0x0000003025307223 */ /* 0x000fe20000010027 */
[----:B------:R-:W-:Y:S01]  /*103d0*/  HADD2.F32 R38, -RZ, R43.H1_H1 ;  /* 0x3000002bff267230 */ /* 0x000fe20000004100 */
[----:B------:R-:W-:Y:S01]  /*103e0*/  F2FP.F16.E4M3.UNPACK_B R37, R36 ;  /* 0x00000024ff25723e */ /* 0x000fe200020006ff */
[----:B------:R-:W-:Y:S02]  /*103f0*/  HADD2.F32 R31, -RZ, R31.H1_H1 ;  /* 0x3000001fff1f7230 */ /* 0x000fe40000004100 */
[C---:B------:R-:W-:Y:S01]  /*10400*/  FMUL.FTZ R46, R41.reuse, R42 ;  /* 0x0000002a292e7220 */ /* 0x040fe20000410000 */
[----:B------:R-:W-:Y:S02]  /*10410*/  HADD2.F32 R39, -RZ, R49.H0_H0 ;  /* 0x20000031ff277230 */ /* 0x000fe40000004100 */
[-C--:B------:R-:W-:Y:S01]  /*10420*/  FMUL.FTZ R41, R41, R38.reuse ;  /* 0x0000002629297220 */ /* 0x080fe20000410000 */
[----:B------:R-:W-:Y:S02]  /*10430*/  HADD2.F32 R36, -RZ, R40.H0_H0 ;  /* 0x20000028ff247230 */ /* 0x000fe40000004100 */
[----:B------:R-:W-:Y:S01]  /*10440*/  FFMA.FTZ R50, R31, R38, -R46 ;  /* 0x000000261f327223 */ /* 0x000fe2000001082e */
[----:B------:R-:W-:-:S02]  /*10450*/  HADD2.F32 R38, -RZ, R37.H0_H0 ;  /* 0x20000025ff267230 */ /* 0x000fc40000004100 */
[----:B------:R-:W-:Y:S01]  /*10460*/  FFMA.FTZ R43, R31, R42, R41 ;  /* 0x0000002a1f2b7223 */ /* 0x000fe20000010029 */
[----:B------:R-:W-:Y:S02]  /*10470*/  HADD2.F32 R31, -RZ, R29.H0_H0 ;  /* 0x2000001dff1f7230 */ /* 0x000fe40000004100 */
[C---:B------:R-:W-:Y:S01]  /*10480*/  FMUL.FTZ R42, R36.reuse, R39 ;  /* 0x00000027242a7220 */ /* 0x040fe20000410000 */
[----:B------:R-:W-:Y:S02]  /*10490*/  HADD2.F32 R49, -RZ, R49.H1_H1 ;  /* 0x30000031ff317230 */ /* 0x000fe40000004100 */
[----:B------:R-:W-:Y:S01]  /*104a0*/  FMUL.FTZ R36, R36, R38 ;  /* 0x0000002624247220 */ /* 0x000fe20000410000 */
[----:B------:R-:W-:Y:S01]  /*104b0*/  HADD2.F32 R40, -RZ, R40.H1_H1 ;  /* 0x30000028ff287230 */ /* 0x000fe20000004100 */
[----:B------:R-:W-:Y:S01]  /*104c0*/  F2FP.F16.E4M3.UNPACK_B R41, R8.H1 ;  /* 0x00000008ff29723e */ /* 0x000fe200030006ff */
[----:B------:R-:W-:Y:S02]  /*104d0*/  HADD2.F32 R37, -RZ, R37.H1_H1 ;  /* 0x30000025ff257230 */ /* 0x000fe40000004100 */
[----:B------:R-:W-:Y:S01]  /*104e0*/  FFMA.FTZ R42, R31, R38, -R42 ;  /* 0x000000261f2a7223 */ /* 0x000fe2000001082a */
[----:B------:R-:W-:-:S02]  /*104f0*/  HADD2.F32 R29, -RZ, R29.H1_H1 ;  /* 0x3000001dff1d7230 */ /* 0x000fc40000004100 */
[----:B------:R-:W-:Y:S01]  /*10500*/  FFMA.FTZ R39, R31, R39, R36 ;  /* 0x000000271f277223 */ /* 0x000fe20000010024 */
[C---:B------:R-:W-:Y:S01]  /*10510*/  FMUL.FTZ R38, R40.reuse, R49 ;  /* 0x0000003128267220 */ /* 0x040fe20000410000 */
[-C--:B------:R-:W-:Y:S01]  /*10520*/  F2FP.F16.E4M3.UNPACK_B R36, R20.reuse.H1 ;  /* 0x00000014ff24723e */ /* 0x080fe200030006ff */
[-C--:B------:R-:W-:Y:S01]  /*10530*/  FMUL.FTZ R46, R40, R37.reuse ;  /* 0x00000025282e7220 */ /* 0x080fe20000410000 */
[----:B------:R-:W-:Y:S02]  /*10540*/  HADD2.F32 R40, -RZ, R41.H0_H0 ;  /* 0x20000029ff287230 */ /* 0x000fe40000004100 */
[C---:B------:R-:W-:Y:S01]  /*10550*/  FFMA.FTZ R37, R29.reuse, R37, -R38 ;  /* 0x000000251d257223 */ /* 0x040fe20000010826 */
[----:B------:R-:W-:Y:S02]  /*10560*/  HADD2.F32 R31, -RZ, R26.H0_H0 ;  /* 0x2000001aff1f7230 */ /* 0x000fe40000004100 */
[----:B------:R-:W-:Y:S01]  /*10570*/  FFMA.FTZ R46, R29, R49, R46 ;  /* 0x000000311d2e7223 */ /* 0x000fe2000001002e */
[----:B------:R-:W-:Y:S01]  /*10580*/  HADD2.F32 R38, -RZ, R36.H0_H0 ;  /* 0x20000024ff267230 */ /* 0x000fe20000004100 */
[----:B------:R-:W-:Y:S01]  /*10590*/  F2FP.F16.E4M3.UNPACK_B R20, R20 ;  /* 0x00000014ff14723e */ /* 0x000fe200020006ff */
[----:B------:R-:W-:-:S02]  /*105a0*/  HADD2.F32 R29, -RZ, R7.H0_H0 ;  /* 0x20000007ff1d7230 */ /* 0x000fc40000004100 */
[C---:B------:R-:W-:Y:S01]  /*105b0*/  FMUL.FTZ R52, R31.reuse, R40 ;  /* 0x000000281f347220 */ /* 0x040fe20000410000 */
[----:B------:R-:W-:Y:S02]  /*105c0*/  HADD2.F32 R41, -RZ, R41.H1_H1 ;  /* 0x30000029ff297230 */ /* 0x000fe40000004100 */
[-C--:B------:R-:W-:Y:S01]  /*105d0*/  FMUL.FTZ R54, R31, R38.reuse ;  /* 0x000000261f367220 */ /* 0x080fe20000410000 */
[----:B------:R-:W-:Y:S02]  /*105e0*/  HADD2.F32 R26, -RZ, R26.H1_H1 ;  /* 0x3000001aff1a7230 */ /* 0x000fe40000004100 */
[C---:B------:R-:W-:Y:S01]  /*105f0*/  FFMA.FTZ R52, R29.reuse, R38, -R52 ;  /* 0x000000261d347223 */ /* 0x040fe20000010834 */
[----:B------:R-:W-:Y:S01]  /*10600*/  HADD2.F32 R36, -RZ, R36.H1_H1 ;  /* 0x30000024ff247230 */ /* 0x000fe20000004100 */
[----:B------:R-:W-:Y:S01]  /*10610*/  F2FP.F16.E4M3.UNPACK_B R8, R8 ;  /* 0x00000008ff08723e */ /* 0x000fe200020006ff */
[----:B------:R-:W-:Y:S02]  /*10620*/  HADD2.F32 R7, -RZ, R7.H1_H1 ;  /* 0x30000007ff077230 */ /* 0x000fe40000004100 */
[C---:B------:R-:W-:Y:S01]  /*10630*/  FMUL.FTZ R38, R26.reuse, R41 ;  /* 0x000000291a267220 */ /* 0x040fe20000410000 */
[----:B------:R-:W-:Y:S01]  /*10640*/  FFMA.FTZ R54, R29, R40, R54 ;  /* 0x000000281d367223 */ /* 0x000fe20000010036 */
[----:B------:R-:W-:Y:S01]  /*10650*/  FMUL.FTZ R26, R26, R36 ;  /* 0x000000241a1a7220 */ /* 0x000fe20000410000 */
[----:B------:R-:W-:-:S02]  /*10660*/  HADD2.F32 R29, -RZ, R20.H1_H1 ;  /* 0x30000014ff1d7230 */ /* 0x000fc40000004100 */
[C---:B------:R-:W-:Y:S01]  /*10670*/  FFMA.FTZ R49, R7.reuse, R36, -R38 ;  /* 0x0000002407317223 */ /* 0x040fe20000010826 */
[----:B------:R-:W-:Y:S02]  /*10680*/  HADD2.F32 R31, -RZ, R8.H1_H1 ;  /* 0x30000008ff1f7230 */ /* 0x000fe40000004100 */
[----:B------:R-:W-:Y:S01]  /*10690*/  FFMA.FTZ R51, R7, R41, R26 ;  /* 0x0000002907337223 */ /* 0x000fe2000001001a */
[----:B------:R-:W-:Y:S01]  /*106a0*/  HADD2.F32 R26, -RZ, R20.H0_H0 ;  /* 0x20000014ff1a7230 */ /* 0x000fe20000004100 */
[----:B------:R-:W-:Y:S01]  /*106b0*/  F2FP.SATFINITE.E4M3.F32.PACK_AB_MERGE_C R55, R62, R55, RZ ;  /* 0x000000373e37723e */ /* 0x000fe200048070ff */
[----:B------:R-:W-:Y:S01]  /*106c0*/  HADD2.F32 R20, -RZ, R8.H0_H0 ;  /* 0x20000008ff147230 */ /* 0x000fe20000004100 */
[----:B------:R-:W-:Y:S01]  /*106d0*/  F2FP.SATFINITE.E4M3.F32.PACK_AB_MERGE_C R49, R49, R52, RZ ;  /* 0x000000343131723e */ /* 0x000fe200048070ff */
[--C-:B------:R-:W-:Y:S01]  /*106e0*/  HADD2.F32 R7, -RZ, R6.reuse.H0_H0 ;  /* 0x20000006ff077230 */ /* 0x100fe20000004100 */
[----:B------:R-:W-:Y:S01]  /*106f0*/  F2FP.SATFINITE.E4M3.F32.PACK_AB_MERGE_C R51, R51, R54, RZ ;  /* 0x000000363333723e */ /* 0x000fe200048070ff */
[----:B------:R-:W-:Y:S01]  /*10700*/  HADD2.F32 R8, -RZ, R6.H1_H1 ;  /* 0x30000006ff087230 */ /* 0x000fe20000004100 */
[----:B------:R-:W-:Y:S01]  /*10710*/  F2FP.SATFINITE.E4M3.F32.PACK_AB_MERGE_C R9, R24, R9, R21 ;  /* 0x000000091809723e */ /* 0x000fe20004807015 */
[----:B------:R-:W-:-:S02]  /*10720*/  HADD2.F32 R6, -RZ, R4.H0_H0 ;  /* 0x20000004ff067230 */ /* 0x000fc40000004100 */
[C---:B------:R-:W-:Y:S01]  /*10730*/  FMUL.FTZ R41, R7.reuse, R20 ;  /* 0x0000001407297220 */ /* 0x040fe20000410000 */
[----:B------:R-:W-:Y:S02]  /*10740*/  HADD2.F32 R4, -RZ, R4.H1_H1 ;  /* 0x30000004ff047230 */ /* 0x000fe40000004100 */
[-C--:B------:R-:W-:Y:S01]  /*10750*/  FMUL.FTZ R7, R7, R26.reuse ;  /* 0x0000001a07077220 */ /* 0x080fe20000410000 */
        /* <DEDUP_REMOVED lines=14> */
[----:B------:R3:W-:Y:S01]  /*10840*/  STS.128 [R59+0x10400], R4 ;  /* 0x010400043b007388 */ /* 0x0007e20000000c00 */
[----:B------:R-:W-:-:S05]  /*10850*/  F2FP.SATFINITE.E4M3.F32.PACK_AB_MERGE_C R10, R31, R20, R51 ;  /* 0x000000141f0a723e */ /* 0x000fca0004807033 */
[----:B------:R3:W-:Y:S02]  /*10860*/  STS.128 [R0+0x10400], R8 ;  /* 0x0104000800007388 */ /* 0x0007e40000000c00 */
.L_x_1437:
[----:B------:R-:W-:Y:S05]  /*10870*/  BSYNC B1 ;  /* 0x0000000000017941 */ /* 0x000fea0003800000 */
.L_x_1436:
[----:B------:R-:W-:Y:S05]  /*10880*/  @P2 BRA `(.L_x_1418) ;  /* 0x0000000c00dc2947 */ /* 0x000fea0003800000 */
[----:B-1----:R-:W4:Y:S01]  /*10890*/  LDL R47, [R1+0x18] ;  /* 0x00001800012f7983 */ /* 0x002f220000100800 */
[----:B--23-5:R-:W-:Y:S02]  /*108a0*/  SHF.R.U32.HI R4, RZ, 0x8, R32 ;  /* 0x00000008ff047819 */ /* 0x02cfe40000011620 */
[----:B------:R-:W-:Y:S02]  /*108b0*/  LOP3.LUT R0, R32, 0xff, RZ, 0xc0, !PT ;  /* 0x000000ff20007812 */ /* 0x000fe400078ec0ff */
[----:B------:R-:W-:Y:S02]  /*108c0*/  SHF.R.U32.HI R8, RZ, 0x8, R34 ;  /* 0x00000008ff087819 */ /* 0x000fe40000011622 */
[----:B------:R-:W-:Y:S02]  /*108d0*/  LOP3.LUT R5, R4, 0xff, RZ, 0xc0, !PT ;  /* 0x000000ff04057812 */ /* 0x000fe400078ec0ff */
[----:B------:R-:W-:Y:S02]  /*108e0*/  LEA.HI R3, R3, R220, RZ, 0x1c ;  /* 0x000000dc03037211 */ /* 0x000fe400078fe0ff */
[----:B------:R-:W-:-:S02]  /*108f0*/  LOP3.LUT R4, R34, 0xff, RZ, 0xc0, !PT ;  /* 0x000000ff22047812 */ /* 0x000fc400078ec0ff */
[----:B------:R-:W-:Y:S02]  /*10900*/  LOP3.LUT R9, R8, 0xff, RZ, 0xc0, !PT ;  /* 0x000000ff08097812 */ /* 0x000fe400078ec0ff */
[----:B0-----:R-:W-:Y:S02]  /*10910*/  PRMT R21, R5, 0x7604, R0 ;  /* 0x0000760405157816 */ /* 0x001fe40000000000 */
[----:B------:R-:W-:Y:S02]  /*10920*/  SHF.R.S32.HI R0, RZ, 0x1f, R3 ;  /* 0x0000001fff007819 */ /* 0x000fe40000011403 */
[----:B------:R-:W-:Y:S02]  /*10930*/  PRMT R25, R9, 0x7604, R4 ;  /* 0x0000760409197816 */ /* 0x000fe40000000004 */
[----:B------:R-:W-:Y:S01]  /*10940*/  LEA.HI R4, R0, R3, RZ, 0x2 ;  /* 0x0000000300047211 */ /* 0x000fe200078f10ff */
[----:B------:R-:W-:Y:S01]  /*10950*/  IMAD.SHL.U32 R3, R3, 0x10, RZ ;  /* 0x0000001003037824 */ /* 0x000fe200078e00ff */
[----:B------:R-:W-:-:S02]  /*10960*/  SHF.R.U32.HI R7, RZ, 0x8, R33 ;  /* 0x00000008ff077819 */ /* 0x000fc40000011621 */
[----:B------:R-:W-:Y:S01]  /*10970*/  LOP3.LUT R6, R33, 0xff, RZ, 0xc0, !PT ;  /* 0x000000ff21067812 */ /* 0x000fe200078ec0ff */
[----:B------:R-:W-:Y:S01]  /*10980*/  IMAD.SHL.U32 R4, R4, 0x800, RZ ;  /* 0x0000080004047824 */ /* 0x000fe200078e00ff */
[----:B------:R-:W-:Y:S02]  /*10990*/  LOP3.LUT R0, R176, 0x30, R3, 0xf8, !PT ;  /* 0x00000030b0007812 */ /* 0x000fe400078ef803 */
[----:B------:R-:W-:Y:S02]  /*109a0*/  LOP3.LUT R7, R7, 0xff, RZ, 0xc0, !PT ;  /* 0x000000ff07077812 */ /* 0x000fe400078ec0ff */
[----:B------:R-:W-:Y:S02]  /*109b0*/  SHF.R.U32.HI R8, RZ, 0x8, R12 ;  /* 0x00000008ff087819 */ /* 0x000fe4000001160c */
[----:B------:R-:W-:Y:S02]  /*109c0*/  LOP3.LUT R0, R0, R177, RZ, 0x3c, !PT ;  /* 0x000000b100007212 */ /* 0x000fe400078e3cff */
[----:B------:R-:W-:-:S02]  /*109d0*/  LOP3.LUT R3, R4, 0xffffe000, RZ, 0xc0, !PT ;  /* 0xffffe00004037812 */ /* 0x000fc400078ec0ff */
[----:B------:R-:W-:Y:S02]  /*109e0*/  PRMT R20, R7, 0x7604, R6 ;  /* 0x0000760407147816 */ /* 0x000fe40000000006 */
[----:B------:R-:W-:Y:S02]  /*109f0*/  LOP3.LUT R7, R12, 0xff, RZ, 0xc0, !PT ;  /* 0x000000ff0c077812 */ /* 0x000fe400078ec0ff */
[----:B------:R-:W-:Y:S02]  /*10a00*/  LOP3.LUT R8, R8, 0xff, RZ, 0xc0, !PT ;  /* 0x000000ff08087812 */ /* 0x000fe400078ec0ff */
[----:B------:R-:W-:Y:S02]  /*10a10*/  IADD3 R3, R0, R178, R3 ;  /* 0x000000b200037210 */ /* 0x000fe40007ffe003 */
[----:B------:R-:W-:Y:S02]  /*10a20*/  PRMT R29, R8, 0x7604, R7 ;  /* 0x00007604081d7816 */ /* 0x000fe40000000007 */
[----:B------:R-:W-:Y:S01]  /*10a30*/  SHF.R.U32.HI R6, RZ, 0x8, R35 ;  /* 0x00000008ff067819 */ /* 0x000fe20000011623 */
[----:B------:R-:W-:Y:S01]  /*10a40*/  IMAD.IADD R0, R16, 0x1, R3 ;  /* 0x0000000110007824 */ /* 0x000fe200078e0203 */
[----:B------:R-:W-:-:S02]  /*10a50*/  SHF.R.U32.HI R8, RZ, 0x8, R13 ;  /* 0x00000008ff087819 */ /* 0x000fc4000001160d */
[----:B------:R-:W-:Y:S02]  /*10a60*/  LOP3.LUT R5, R35, 0xff, RZ, 0xc0, !PT ;  /* 0x000000ff23057812 */ /* 0x000fe400078ec0ff */
[----:B------:R-:W-:Y:S02]  /*10a70*/  LOP3.LUT R6, R6, 0xff, RZ, 0xc0, !PT ;  /* 0x000000ff06067812 */ /* 0x000fe400078ec0ff */
[----:B------:R-:W-:Y:S02]  /*10a80*/  LOP3.LUT R3, R8, 0xff, RZ, 0xc0, !PT ;  /* 0x000000ff08037812 */ /* 0x000fe400078ec0ff */
[----:B------:R-:W0:Y:S01]  /*10a90*/  LDS.128 R8, [R0+0x10400] ;  /* 0x0104000000087984 */ /* 0x000e220000000c00 */
[----:B------:R-:W-:Y:S02]  /*10aa0*/  PRMT R24, R6, 0x7604, R5 ;  /* 0x0000760406187816 */ /* 0x000fe40000000005 */
[----:B------:R-:W-:Y:S02]  /*10ab0*/  SHF.R.U32.HI R31, RZ, 0x8, R15 ;  /* 0x00000008ff1f7819 */ /* 0x000fe4000001160f */
[----:B------:R-:W-:-:S02]  /*10ac0*/  LOP3.LUT R30, R15, 0xff, RZ, 0xc0, !PT ;  /* 0x000000ff0f1e7812 */ /* 0x000fc400078ec0ff */
[----:B------:R-:W-:Y:S02]  /*10ad0*/  LOP3.LUT R31, R31, 0xff, RZ, 0xc0, !PT ;  /* 0x000000ff1f1f7812 */ /* 0x000fe400078ec0ff */
[----:B------:R-:W-:Y:S02]  /*10ae0*/  LOP3.LUT R26, R13, 0xff, RZ, 0xc0, !PT ;  /* 0x000000ff0d1a7812 */ /* 0x000fe400078ec0ff */
[----:B------:R-:W-:Y:S02]  /*10af0*/  PRMT R30, R31, 0x7604, R30 ;  /* 0x000076041f1e7816 */ /* 0x000fe4000000001e */
[----:B------:R-:W-:Y:S02]  /*10b00*/  SHF.R.U32.HI R31, RZ, 0x10, R13 ;  /* 0x00000010ff1f7819 */ /* 0x000fe4000001160d */
[----:B------:R-:W-:Y:S02]  /*10b10*/  SHF.R.U32.HI R28, RZ, 0x8, R14 ;  /* 0x00000008ff1c7819 */ /* 0x000fe4000001160e */
[----:B------:R-:W-:Y:S01]  /*10b20*/  PRMT R26, R3, 0x7604, R26 ;  /* 0x00007604031a7816 */ /* 0x000fe2000000001a */
[----:B------:R-:W-:Y:S01]  /*10b30*/  IMAD.U32 R31, R31, 0x10000, RZ ;  /* 0x000100001f1f7824 */ /* 0x000fe200078e00ff */
[----:B------:R-:W-:-:S02]  /*10b40*/  SHF.R.U32.HI R3, RZ, 0x10, R33 ;  /* 0x00000010ff037819 */ /* 0x000fc40000011621 */
[----:B------:R-:W-:Y:S02]  /*10b50*/  LOP3.LUT R27, R14, 0xff, RZ, 0xc0, !PT ;  /* 0x000000ff0e1b7812 */ /* 0x000fe400078ec0ff */
[----:B------:R-:W-:Y:S01]  /*10b60*/  LOP3.LUT R28, R28, 0xff, RZ, 0xc0, !PT ;  /* 0x000000ff1c1c7812 */ /* 0x000fe200078ec0ff */
[----:B------:R-:W-:Y:S01]  /*10b70*/  IMAD.U32 R3, R3, 0x10000, RZ ;  /* 0x0001000003037824 */ /* 0x000fe200078e00ff */
[----:B------:R-:W-:Y:S02]  /*10b80*/  LOP3.LUT R21, R21, 0xff0000, R32, 0xf8, !PT ;  /* 0x00ff000015157812 */ /* 0x000fe400078ef820 */
[----:B------:R-:W-:Y:S02]  /*10b90*/  PRMT R37, R28, 0x7604, R27 ;  /* 0x000076041c257816 */ /* 0x000fe4000000001b */
[----:B------:R-:W-:Y:S02]  /*10ba0*/  LOP3.LUT R31, R26, 0xff0000, R31, 0xf8, !PT ;  /* 0x00ff00001a1f7812 */ /* 0x000fe400078ef81f */
[----:B------:R-:W-:-:S02]  /*10bb0*/  SHF.R.U32.HI R27, RZ, 0x10, R35 ;  /* 0x00000010ff1b7819 */ /* 0x000fc40000011623 */
[----:B------:R-:W-:Y:S02]  /*10bc0*/  LOP3.LUT R36, R21, 0xff000000, R32, 0xf8, !PT ;  /* 0xff00000015247812 */ /* 0x000fe400078ef820 */
[----:B------:R-:W-:Y:S01]  /*10bd0*/  LOP3.LUT R3, R20, 0xff0000, R3, 0xf8, !PT ;  /* 0x00ff000014037812 */ /* 0x000fe200078ef803 */
[----:B------:R-:W-:Y:S01]  /*10be0*/  IMAD.U32 R27, R27, 0x10000, RZ ;  /* 0x000100001b1b7824 */ /* 0x000fe200078e00ff */
[----:B------:R-:W-:Y:S02]  /*10bf0*/  LOP3.LUT R21, R37, 0xff0000, R14, 0xf8, !PT ;  /* 0x00ff000025157812 */ /* 0x000fe400078ef80e */
[----:B------:R-:W-:Y:S02]  /*10c00*/  SHF.R.U32.HI R39, RZ, 0x10, R15 ;  /* 0x00000010ff277819 */ /* 0x000fe4000001160f */
[----:B------:R-:W-:Y:S02]  /*10c10*/  LOP3.LUT R37, R31, 0xff000000, R13, 0xf8, !PT ;  /* 0xff0000001f257812 */ /* 0x000fe400078ef80d */
[----:B------:R-:W-:Y:S01]  /*10c20*/  LOP3.LUT R25, R25, 0xff0000, R34, 0xf8, !PT ;  /* 0x00ff000019197812 */ /* 0x000fe200078ef822 */
[----:B------:R-:W-:Y:S01]  /*10c30*/  IMAD.U32 R39, R39, 0x10000, RZ ;  /* 0x0001000027277824 */ /* 0x000fe200078e00ff */
[----:B------:R-:W-:-:S02]  /*10c40*/  LOP3.LUT R33, R3, 0xff000000, R33, 0xf8, !PT ;  /* 0xff00000003217812 */ /* 0x000fc400078ef821 */
[----:B------:R-:W-:Y:S02]  /*10c50*/  F2FP.F16.E4M3.UNPACK_B R40, R37 ;  /* 0x00000025ff28723e */ /* 0x000fe400020006ff */
[----:B0-----:R-:W-:Y:S02]  /*10c60*/  F2FP.F16.E4M3.UNPACK_B R28, R9 ;  /* 0x00000009ff1c723e */ /* 0x001fe400020006ff */
[----:B------:R-:W-:Y:S01]  /*10c70*/  LOP3.LUT R3, R25, 0xff000000, R34, 0xf8, !PT ;  /* 0xff00000019037812 */ /* 0x000fe200078ef822 */
[--C-:B------:R-:W-:Y:S01]  /*10c80*/  HADD2.F32 R42, -RZ, R40.reuse.H0_H0 ;  /* 0x20000028ff2a7230 */ /* 0x100fe20000004100 */
[----:B------:R-:W-:Y:S01]  /*10c90*/  LOP3.LUT R29, R29, 0xff0000, R12, 0xf8, !PT ;  /* 0x00ff00001d1d7812 */ /* 0x000fe200078ef80c */
[----:B------:R-:W-:Y:S01]  /*10ca0*/  HADD2.F32 R40, -RZ, R40.H1_H1 ;  /* 0x30000028ff287230 */ /* 0x000fe20000004100 */
[----:B------:R-:W-:Y:S02]  /*10cb0*/  F2FP.F16.E4M3.UNPACK_B R34, R33 ;  /* 0x00000021ff22723e */ /* 0x000fe400020006ff */
[----:B------:R-:W-:-:S02]  /*10cc0*/  LOP3.LUT R27, R24, 0xff0000, R27, 0xf8, !PT ;  /* 0x00ff0000181b7812 */ /* 0x000fc400078ef81b */
[----:B------:R-:W-:Y:S01]  /*10cd0*/  LOP3.LUT R41, R30, 0xff0000, R39, 0xf8, !PT ;  /* 0x00ff00001e297812 */ /* 0x000fe200078ef827 */
[--C-:B------:R-:W-:Y:S01]  /*10ce0*/  HADD2.F32 R38, -RZ, R34.reuse.H0_H0 ;  /* 0x20000022ff267230 */ /* 0x100fe20000004100 */
[----:B------:R-:W-:Y:S01]  /*10cf0*/  LOP3.LUT R39, R29, 0xff000000, R12, 0xf8, !PT ;  /* 0xff0000001d277812 */ /* 0x000fe200078ef80c */
[----:B------:R-:W-:Y:S01]  /*10d00*/  HADD2.F32 R34, -RZ, R34.H1_H1 ;  /* 0x30000022ff227230 */ /* 0x000fe20000004100 */
[----:B------:R-:W-:Y:S02]  /*10d10*/  LOP3.LUT R35, R27, 0xff000000, R35, 0xf8, !PT ;  /* 0xff0000001b237812 */ /* 0x000fe400078ef823 */
[----:B------:R-:W-:Y:S02]  /*10d20*/  LOP3.LUT R12, R21, 0xff000000, R14, 0xf8, !PT ;  /* 0xff000000150c7812 */ /* 0x000fe400078ef80e */
[-C--:B------:R-:W-:Y:S02]  /*10d30*/  F2FP.F16.E4M3.UNPACK_B R26, R8.reuse ;  /* 0x00000008ff1a723e */ /* 0x080fe400020006ff */
[----:B------:R-:W-:-:S02]  /*10d40*/  F2FP.F16.E4M3.UNPACK_B R27, R8.H1 ;  /* 0x00000008ff1b723e */ /* 0x000fc400030006ff */
[----:B------:R-:W-:Y:S02]  /*10d50*/  F2FP.F16.E4M3.UNPACK_B R29, R9.H1 ;  /* 0x00000009ff1d723e */ /* 0x000fe400030006ff */
[----:B------:R-:W-:Y:S02]  /*10d60*/  F2FP.F16.E4M3.UNPACK_B R37, R37.H1 ;  /* 0x00000025ff25723e */ /* 0x000fe400030006ff */
[----:B------:R-:W-:Y:S02]  /*10d70*/  F2FP.F16.E4M3.UNPACK_B R33, R33.H1 ;  /* 0x00000021ff21723e */ /* 0x000fe400030006ff */
[----:B------:R-:W-:Y:S02]  /*10d80*/  LOP3.LUT R41, R41, 0xff000000, R15, 0xf8, !PT ;  /* 0xff00000029297812 */ /* 0x000fe400078ef80f */
[-C--:B------:R-:W-:Y:S02]  /*10d90*/  F2FP.F16.E4M3.UNPACK_B R31, R11.reuse ;  /* 0x0000000bff1f723e */ /* 0x080fe400020006ff */
[----:B------:R-:W-:Y:S01]  /*10da0*/  F2FP.F16.E4M3.UNPACK_B R32, R11.H1 ;  /* 0x0000000bff20723e */ /* 0x000fe200030006ff */
[--C-:B------:R-:W-:Y:S01]  /*10db0*/  HADD2.F32 R11, -RZ, R33.reuse.H0_H0 ;  /* 0x20000021ff0b7230 */ /* 0x100fe20000004100 */
[----:B------:R-:W-:Y:S01]  /*10dc0*/  F2FP.F16.E4M3.UNPACK_B R30, R10.H1 ;  /* 0x0000000aff1e723e */ /* 0x000fe200030006ff */
[----:B------:R-:W-:Y:S01]  /*10dd0*/  HADD2.F32 R33, -RZ, R33.H1_H1 ;  /* 0x30000021ff217230 */ /* 0x000fe20000004100 */
[----:B----4-:R-:W0:Y:S02]  /*10de0*/  LDS.128 R4, [R47+0x10400] ;  /* 0x010400002f047984 */ /* 0x010e240000000c00 */
[----:B0-----:R-:W-:-:S02]  /*10df0*/  F2FP.F16.E4M3.UNPACK_B R13, R5 ;  /* 0x00000005ff0d723e */ /* 0x001fc400020006ff */
[----:B------:R-:W-:Y:S01]  /*10e00*/  F2FP.F16.E4M3.UNPACK_B R20, R5.H1 ;  /* 0x00000005ff14723e */ /* 0x000fe200030006ff */
[--C-:B------:R-:W-:Y:S01]  /*10e10*/  HADD2.F32 R5, -RZ, R28.reuse.H0_H0 ;  /* 0x2000001cff057230 */ /* 0x100fe20000004100 */
[-C--:B------:R-:W-:Y:S01]  /*10e20*/  F2FP.F16.E4M3.UNPACK_B R24, R7.reuse ;  /* 0x00000007ff18723e */ /* 0x080fe200020006ff */
[--C-:B------:R-:W-:Y:S01]  /*10e30*/  HADD2.F32 R21, -RZ, R13.reuse.H0_H0 ;  /* 0x2000000dff157230 */ /* 0x100fe20000004100 */
[----:B------:R-:W-:Y:S01]  /*10e40*/  F2FP.F16.E4M3.UNPACK_B R25, R7.H1 ;  /* 0x00000007ff19723e */ /* 0x000fe200030006ff */
[----:B------:R-:W-:Y:S02]  /*10e50*/  HADD2.F32 R28, -RZ, R28.H1_H1 ;  /* 0x3000001cff1c7230 */ /* 0x000fe40000004100 */
[C---:B------:R-:W-:Y:S01]  /*10e60*/  FMUL.FTZ R8, R5.reuse, R42 ;  /* 0x0000002a05087220 */ /* 0x040fe20000410000 */
[----:B------:R-:W-:Y:S01]  /*10e70*/  FMUL.FTZ R9, R5, R38 ;  /* 0x0000002605097220 */ /* 0x000fe20000410000 */
[-C--:B------:R-:W-:Y:S01]  /*10e80*/  F2FP.F16.E4M3.UNPACK_B R14, R4.reuse ;  /* 0x00000004ff0e723e */ /* 0x080fe200020006ff */
[----:B------:R-:W-:Y:S01]  /*10e90*/  HADD2.F32 R13, -RZ, R13.H1_H1 ;  /* 0x3000000dff0d7230 */ /* 0x000fe20000004100 */
[----:B------:R-:W-:Y:S01]  /*10ea0*/  F2FP.F16.E4M3.UNPACK_B R15, R4.H1 ;  /* 0x00000004ff0f723e */ /* 0x000fe200030006ff */
[C---:B------:R-:W-:Y:S01]  /*10eb0*/  FFMA.FTZ R5, R21.reuse, R38, -R8 ;  /* 0x0000002615057223 */ /* 0x040fe20000010808 */
[-C--:B------:R-:W-:Y:S01]  /*10ec0*/  F2FP.F16.E4M3.UNPACK_B R4, R6.reuse ;  /* 0x00000006ff04723e */ /* 0x080fe200020006ff */
[----:B------:R-:W-:Y:S01]  /*10ed0*/  HADD2.F32 R38, -RZ, R37.H0_H0 ;  /* 0x20000025ff267230 */ /* 0x000fe20000004100 */
[----:B------:R-:W-:Y:S01]  /*10ee0*/  F2FP.F16.E4M3.UNPACK_B R7, R6.H1 ;  /* 0x00000006ff07723e */ /* 0x000fe200030006ff */
[----:B------:R-:W-:Y:S01]  /*10ef0*/  HADD2.F32 R8, -RZ, R29.H0_H0 ;  /* 0x2000001dff087230 */ /* 0x000fe20000004100 */
[----:B------:R-:W-:Y:S01]  /*10f00*/  F2FP.F16.E4M3.UNPACK_B R6, R10 ;  /* 0x0000000aff06723e */ /* 0x000fe200020006ff */
[C---:B------:R-:W-:Y:S01]  /*10f10*/  FMUL.FTZ R10, R28.reuse, R40 ;  /* 0x000000281c0a7220 */ /* 0x040fe20000410000 */
[----:B------:R-:W-:Y:S01]  /*10f20*/  FMUL.FTZ R43, R28, R34 ;  /* 0x000000221c2b7220 */ /* 0x000fe20000410000 */
[----:B------:R-:W-:Y:S01]  /*10f30*/  FFMA.FTZ R9, R21, R42, R9 ;  /* 0x0000002a15097223 */ /* 0x000fe20000010009 */
[C---:B------:R-:W-:Y:S01]  /*10f40*/  FMUL.FTZ R28, R8.reuse, R38 ;  /* 0x00000026081c7220 */ /* 0x040fe20000410000 */
[----:B------:R-:W-:Y:S01]  /*10f50*/  FMUL.FTZ R45, R8, R11 ;  /* 0x0000000b082d7220 */ /* 0x000fe20000410000 */
[----:B------:R-:W-:-:S02]  /*10f60*/  HADD2.F32 R21, -RZ, R20.H0_H0 ;  /* 0x20000014ff157230 */ /* 0x000fc40000004100 */
[C---:B------:R-:W-:Y:S01]  /*10f70*/  FFMA.FTZ R8, R13.reuse, R34, -R10 ;  /* 0x000000220d087223 */ /* 0x040fe2000001080a */
[----:B------:R-:W-:Y:S01]  /*10f80*/  FFMA.FTZ R10, R13, R40, R43 ;  /* 0x000000280d0a7223 */ /* 0x000fe2000001002b */
[----:B------:R-:W-:Y:S01]  /*10f90*/  F2FP.F16.E4M3.UNPACK_B R40, R41 ;  /* 0x00000029ff28723e */ /* 0x000fe200020006ff */
[----:B------:R-:W-:Y:S01]  /*10fa0*/  HADD2.F32 R29, -RZ, R29.H1_H1 ;  /* 0x3000001dff1d7230 */ /* 0x000fe20000004100 */
[----:B------:R-:W-:Y:S01]  /*10fb0*/  F2FP.F16.E4M3.UNPACK_B R34, R35 ;  /* 0x00000023ff22723e */ /* 0x000fe200020006ff */
[C---:B------:R-:W-:Y:S01]  /*10fc0*/  FFMA.FTZ R13, R21.reuse, R38, R45 ;  /* 0x00000026150d7223 */ /* 0x040fe2000001002d */
[----:B------:R-:W-:Y:S01]  /*10fd0*/  FFMA.FTZ R11, R21, R11, -R28 ;  /* 0x0000000b150b7223 */ /* 0x000fe2000001081c */
[----:B------:R-:W-:Y:S01]  /*10fe0*/  HADD2.F32 R38, -RZ, R37.H1_H1 ;  /* 0x30000025ff267230 */ /* 0x000fe20000004100 */
[----:B------:R-:W-:Y:S01]  /*10ff0*/  F2FP.F16.E4M3.UNPACK_B R35, R35.H1 ;  /* 0x00000023ff23723e */ /* 0x000fe200030006ff */
[----:B------:R-:W-:Y:S01]  /*11000*/  HADD2.F32 R42, -RZ, R40.H0_H0 ;  /* 0x20000028ff2a7230 */ /* 0x000fe20000004100 */
[----:B------:R-:W-:Y:S01]  /*11010*/  F2FP.F16.E4M3.UNPACK_B R41, R41.H1 ;  /* 0x00000029ff29723e */ /* 0x000fe200030006ff */
        /* <DEDUP_REMOVED lines=8> */
[----:B------:R-:W-:-:S02]  /*110a0*/  HADD2.F32 R28, -RZ, R35.H0_H0 ;  /* 0x20000023ff1c7230 */ /* 0x000fc40000004100 */
[C---:B------:R-:W-:Y:S01]  /*110b0*/  FFMA.FTZ R50, R21.reuse, R37, -R50 ;  /* 0x0000002515327223 */ /* 0x040fe20000010832 */
[----:B------:R-:W-:Y:S02]  /*110c0*/  HADD2.F32 R40, -RZ, R40.H1_H1 ;  /* 0x30000028ff287230 */ /* 0x000fe40000004100 */
[----:B------:R-:W-:Y:S01]  /*110d0*/  FFMA.FTZ R45, R21, R42, R45 ;  /* 0x0000002a152d7223 */ /* 0x000fe2000001002d */
[----:B------:R-:W-:Y:S02]  /*110e0*/  HADD2.F32 R21, -RZ, R32.H0_H0 ;  /* 0x20000020ff157230 */ /* 0x000fe40000004100 */
[C---:B------:R-:W-:Y:S01]  /*110f0*/  FFMA.FTZ R46, R20.reuse, R33, -R43 ;  /* 0x00000021142e7223 */ /* 0x040fe2000001082b */
[----:B------:R-:W-:Y:S01]  /*11100*/  FFMA.FTZ R48, R20, R38, R29 ;  /* 0x0000002614307223 */ /* 0x000fe2000001001d */
[----:B------:R-:W-:Y:S02]  /*11110*/  HADD2.F32 R31, -RZ, R31.H1_H1 ;  /* 0x3000001fff1f7230 */ /* 0x000fe40000004100 */
[----:B------:R-:W-:-:S02]  /*11120*/  HADD2.F32 R34, -RZ, R34.H1_H1 ;  /* 0x30000022ff227230 */ /* 0x000fc40000004100 */
[----:B------:R-:W-:Y:S01]  /*11130*/  FMUL.FTZ R38, R21, R28 ;  /* 0x0000001c15267220 */ /* 0x000fe20000410000 */
[----:B------:R-:W-:Y:S02]  /*11140*/  HADD2.F32 R29, -RZ, R41.H0_H0 ;  /* 0x20000029ff1d7230 */ /* 0x000fe40000004100 */
[C---:B------:R-:W-:Y:S01]  /*11150*/  FMUL.FTZ R33, R31.reuse, R40 ;  /* 0x000000281f217220 */ /* 0x040fe20000410000 */
[----:B------:R-:W-:Y:S02]  /*11160*/  HADD2.F32 R20, -RZ, R25.H0_H0 ;  /* 0x20000019ff147230 */ /* 0x000fe40000004100 */
[----:B------:R-:W-:Y:S01]  /*11170*/  FMUL.FTZ R31, R31, R34 ;  /* 0x000000221f1f7220 */ /* 0x000fe20000410000 */
[----:B------:R-:W-:Y:S02]  /*11180*/  HADD2.F32 R24, -RZ, R24.H1_H1 ;  /* 0x30000018ff187230 */ /* 0x000fe40000004100 */
[----:B------:R-:W-:Y:S01]  /*11190*/  FMUL.FTZ R43, R21, R29 ;  /* 0x0000001d152b7220 */ /* 0x000fe20000410000 */
[----:B------:R-:W-:-:S02]  /*111a0*/  HADD2.F32 R21, -RZ, R27.H0_H0 ;  /* 0x2000001bff157230 */ /* 0x000fc40000004100 */
[----:B------:R-:W-:Y:S01]  /*111b0*/  FFMA.FTZ R42, R20, R29, R38 ;  /* 0x0000001d142a7223 */ /* 0x000fe20000010026 */
[-C--:B------:R-:W-:Y:S01]  /*111c0*/  F2FP.F16.E4M3.UNPACK_B R29, R39.reuse.H1 ;  /* 0x00000027ff1d723e */ /* 0x080fe200030006ff */
[C---:B------:R-:W-:Y:S01]  /*111d0*/  FFMA.FTZ R37, R24.reuse, R34, -R33 ;  /* 0x0000002218257223 */ /* 0x040fe20000010821 */
[----:B------:R-:W-:Y:S01]  /*111e0*/  FFMA.FTZ R40, R24, R40, R31 ;  /* 0x0000002818287223 */ /* 0x000fe2000001001f */
[----:B------:R-:W-:Y:S01]  /*111f0*/  F2FP.F16.E4M3.UNPACK_B R24, R36.H1 ;  /* 0x00000024ff18723e */ /* 0x000fe200030006ff */
[----:B------:R-:W-:Y:S01]  /*11200*/  FFMA.FTZ R43, R20, R28, -R43 ;  /* 0x0000001c142b7223 */ /* 0x000fe2000001082b */
[----:B------:R-:W-:Y:S01]  /*11210*/  HADD2.F32 R31, -RZ, R29.H0_H0 ;  /* 0x2000001dff1f7230 */ /* 0x000fe20000004100 */
[----:B------:R-:W-:Y:S01]  /*11220*/  F2FP.F16.E4M3.UNPACK_B R39, R39 ;  /* 0x00000027ff27723e */ /* 0x000fe200020006ff */
[----:B------:R-:W-:Y:S01]  /*11230*/  HADD2.F32 R35, -RZ, R35.H1_H1 ;  /* 0x30000023ff237230 */ /* 0x000fe20000004100 */
[----:B------:R-:W-:Y:S01]  /*11240*/  F2FP.F16.E4M3.UNPACK_B R36, R36 ;  /* 0x00000024ff24723e */ /* 0x000fe200020006ff */
[----:B------:R-:W-:-:S02]  /*11250*/  HADD2.F32 R41, -RZ, R41.H1_H1 ;  /* 0x30000029ff297230 */ /* 0x000fc40000004100 */
[C---:B------:R-:W-:Y:S01]  /*11260*/  FMUL.FTZ R33, R21.reuse, R31 ;  /* 0x0000001f15217220 */ /* 0x040fe20000410000 */
[----:B------:R-:W-:Y:S01]  /*11270*/  HADD2.F32 R32, -RZ, R32.H1_H1 ;  /* 0x30000020ff207230 */ /* 0x000fe20000004100 */
[----:B------:R-:W-:Y:S01]  /*11280*/  F2FP.SATFINITE.E4M3.F32.PACK_AB_MERGE_C R11, R46, R11, RZ ;  /* 0x0000000b2e0b723e */ /* 0x000fe200048070ff */
[----:B------:R-:W-:Y:S01]  /*11290*/  HADD2.F32 R28, -RZ, R24.H0_H0 ;  /* 0x20000018ff1c7230 */ /* 0x000fe20000004100 */
[----:B------:R-:W-:Y:S01]  /*112a0*/  F2FP.SATFINITE.E4M3.F32.PACK_AB_MERGE_C R13, R48, R13, RZ ;  /* 0x0000000d300d723e */ /* 0x000fe200048070ff */
[----:B------:R-:W-:Y:S02]  /*112b0*/  HADD2.F32 R20, -RZ, R15.H0_H0 ;  /* 0x2000000fff147230 */ /* 0x000fe40000004100 */
[C---:B------:R-:W-:Y:S01]  /*112c0*/  FMUL.FTZ R34, R32.reuse, R41 ;  /* 0x0000002920227220 */ /* 0x040fe20000410000 */
[----:B------:R-:W-:Y:S01]  /*112d0*/  FMUL.FTZ R38, R32, R35 ;  /* 0x0000002320267220 */ /* 0x000fe20000410000 */
[----:B------:R-:W-:Y:S01]  /*112e0*/  FMUL.FTZ R32, R21, R28 ;  /* 0x0000001c15207220 */ /* 0x000fe20000410000 */
[----:B------:R-:W-:-:S02]  /*112f0*/  HADD2.F32 R27, -RZ, R27.H1_H1 ;  /* 0x3000001bff1b7230 */ /* 0x000fc40000004100 */
[C---:B------:R-:W-:Y:S01]  /*11300*/  FFMA.FTZ R33, R20.reuse, R28, -R33 ;  /* 0x0000001c14217223 */ /* 0x040fe20000010821 */
[----:B------:R-:W-:Y:S02]  /*11310*/  HADD2.F32 R28, -RZ, R29.H1_H1 ;  /* 0x3000001dff1c7230 */ /* 0x000fe40000004100 */
[----:B------:R-:W-:Y:S01]  /*11320*/  FFMA.FTZ R31, R20, R31, R32 ;  /* 0x0000001f141f7223 */ /* 0x000fe20000010020 */
[----:B------:R-:W-:Y:S01]  /*11330*/  HADD2.F32 R25, -RZ, R25.H1_H1 ;  /* 0x30000019ff197230 */ /* 0x000fe20000004100 */
[----:B------:R-:W-:Y:S01]  /*11340*/  F2FP.SATFINITE.E4M3.F32.PACK_AB_MERGE_C R5, R8, R5, R11 ;  /* 0x000000050805723e */ /* 0x000fe2000480700b */
[----:B------:R-:W-:Y:S02]  /*11350*/  HADD2.F32 R24, -RZ, R24.H1_H1 ;  /* 0x30000018ff187230 */ /* 0x000fe40000004100 */
[----:B------:R-:W-:Y:S01]  /*11360*/  FMUL.FTZ R32, R27, R28 ;  /* 0x0000001c1b207220 */ /* 0x000fe20000410000 */
[----:B------:R-:W-:Y:S02]  /*11370*/  HADD2.F32 R15, -RZ, R15.H1_H1 ;  /* 0x3000000fff0f7230 */ /* 0x000fe40000004100 */
[C---:B------:R-:W-:Y:S01]  /*11380*/  FFMA.FTZ R52, R25.reuse, R35, -R34 ;  /* 0x0000002319347223 */ /* 0x040fe20000010822 */
[----:B------:R-:W-:Y:S01]  /*11390*/  FFMA.FTZ R41, R25, R41, R38 ;  /* 0x0000002919297223 */ /* 0x000fe20000010026 */
[----:B------:R-:W-:Y:S01]  /*113a0*/  FMUL.FTZ R27, R27, R24 ;  /* 0x000000181b1b7220 */ /* 0x000fe20000410000 */
[----:B------:R-:W-:-:S02]  /*113b0*/  HADD2.F32 R25, -RZ, R39.H0_H0 ;  /* 0x20000027ff197230 */ /* 0x000fc40000004100 */
[C---:B------:R-:W-:Y:S01]  /*113c0*/  FFMA.FTZ R34, R15.reuse, R24, -R32 ;  /* 0x000000180f227223 */ /* 0x040fe20000010820 */
[----:B------:R-:W-:Y:S02]  /*113d0*/  HADD2.F32 R20, -RZ, R26.H0_H0 ;  /* 0x2000001aff147230 */ /* 0x000fe40000004100 */
[----:B------:R-:W-:Y:S01]  /*113e0*/  FFMA.FTZ R38, R15, R28, R27 ;  /* 0x0000001c0f267223 */ /* 0x000fe2000001001b */
[----:B------:R-:W-:Y:S01]  /*113f0*/  HADD2.F32 R21, -RZ, R36.H0_H0 ;  /* 0x20000024ff157230 */ /* 0x000fe20000004100 */
[----:B------:R-:W-:Y:S01]  /*11400*/  F2FP.SATFINITE.E4M3.F32.PACK_AB_MERGE_C R41, R41, R42, RZ ;  /* 0x0000002a2929723e */ /* 0x000fe200048070ff */
[----:B------:R-:W-:Y:S02]  /*11410*/  HADD2.F32 R15, -RZ, R14.H0_H0 ;  /* 0x2000000eff0f7230 */ /* 0x000fe40000004100 */
[C---:B------:R-:W-:Y:S01]  /*11420*/  FMUL.FTZ R24, R20.reuse, R25 ;  /* 0x0000001914187220 */ /* 0x040fe20000410000 */
[----:B------:R-:W-:Y:S02]  /*11430*/  HADD2.F32 R39, -RZ, R39.H1_H1 ;  /* 0x30000027ff277230 */ /* 0x000fe40000004100 */
[----:B------:R-:W-:Y:S01]  /*11440*/  FMUL.FTZ R20, R20, R21 ;  /* 0x0000001514147220 */ /* 0x000fe20000410000 */
[----:B------:R-:W-:-:S02]  /*11450*/  HADD2.F32 R26, -RZ, R26.H1_H1 ;  /* 0x3000001aff1a7230 */ /* 0x000fc40000004100 */
[C---:B------:R-:W-:Y:S01]  /*11460*/  FFMA.FTZ R27, R15.reuse, R21, -R24 ;  /* 0x000000150f1b7223 */ /* 0x040fe20000010818 */
[----:B------:R-:W-:Y:S01]  /*11470*/  HADD2.F32 R21, -RZ, R36.H1_H1 ;  /* 0x30000024ff157230 */ /* 0x000fe20000004100 */
[----:B------:R-:W-:Y:S01]  /*11480*/  F2FP.F16.E4M3.UNPACK_B R24, R12.H1 ;  /* 0x0000000cff18723e */ /* 0x000fe200030006ff */
[----:B------:R-:W-:Y:S02]  /*11490*/  HADD2.F32 R14, -RZ, R14.H1_H1 ;  /* 0x3000000eff0e7230 */ /* 0x000fe40000004100 */
[----:B------:R-:W-:Y:S01]  /*114a0*/  FFMA.FTZ R28, R15, R25, R20 ;  /* 0x000000190f1c7223 */ /* 0x000fe20000010014 */
[C---:B------:R-:W-:Y:S01]  /*114b0*/  FMUL.FTZ R29, R26.reuse, R39 ;  /* 0x000000271a1d7220 */ /* 0x040fe20000410000 */
[----:B------:R-:W-:Y:S01]  /*114c0*/  F2FP.F16.E4M3.UNPACK_B R20, R3.H1 ;  /* 0x00000003ff14723e */ /* 0x000fe200030006ff */
[-C--:B------:R-:W-:Y:S01]  /*114d0*/  FMUL.FTZ R32, R26, R21.reuse ;  /* 0x000000151a207220 */ /* 0x080fe20000410000 */
[----:B------:R-:W-:Y:S02]  /*114e0*/  HADD2.F32 R25, -RZ, R24.H0_H0 ;  /* 0x20000018ff197230 */ /* 0x000fe40000004100 */
[----:B------:R-:W-:Y:S01]  /*114f0*/  FFMA.FTZ R26, R14, R21, -R29 ;  /* 0x000000150e1a7223 */ /* 0x000fe2000001081d */
[----:B------:R-:W-:-:S02]  /*11500*/  HADD2.F32 R15, -RZ, R30.H0_H0 ;  /* 0x2000001eff0f7230 */ /* 0x000fc40000004100 */
[----:B------:R-:W-:Y:S01]  /*11510*/  FFMA.FTZ R39, R14, R39, R32 ;  /* 0x000000270e277223 */ /* 0x000fe20000010020 */
[--C-:B------:R-:W-:Y:S01]  /*11520*/  HADD2.F32 R21, -RZ, R20.reuse.H0_H0 ;  /* 0x20000014ff157230 */ /* 0x100fe20000004100 */
[----:B------:R-:W-:Y:S01]  /*11530*/  F2FP.F16.E4M3.UNPACK_B R3, R3 ;  /* 0x00000003ff03723e */ /* 0x000fe200020006ff */
[--C-:B------:R-:W-:Y:S02]  /*11540*/  HADD2.F32 R14, -RZ, R7.reuse.H0_H0 ;  /* 0x20000007ff0e7230 */ /* 0x100fe40000004100 */
[C---:B------:R-:W-:Y:S01]  /*11550*/  FMUL.FTZ R29, R15.reuse, R25 ;  /* 0x000000190f1d7220 */ /* 0x040fe20000410000 */
[----:B------:R-:W-:Y:S02]  /*11560*/  HADD2.F32 R20, -RZ, R20.H1_H1 ;  /* 0x30000014ff147230 */ /* 0x000fe40000004100 */
[-C--:B------:R-:W-:Y:S01]  /*11570*/  FMUL.FTZ R15, R15, R21.reuse ;  /* 0x000000150f0f7220 */ /* 0x080fe20000410000 */
[----:B------:R-:W-:Y:S02]  /*11580*/  HADD2.F32 R24, -RZ, R24.H1_H1 ;  /* 0x30000018ff187230 */ /* 0x000fe40000004100 */
[----:B------:R-:W-:Y:S01]  /*11590*/  FFMA.FTZ R29, R14, R21, -R29 ;  /* 0x000000150e1d7223 */ /* 0x000fe2000001081d */
[----:B------:R-:W-:Y:S01]  /*115a0*/  HADD2.F32 R30, -RZ, R30.H1_H1 ;  /* 0x3000001eff1e7230 */ /* 0x000fe20000004100 */
[----:B------:R-:W-:Y:S01]  /*115b0*/  F2FP.SATFINITE.E4M3.F32.PACK_AB_MERGE_C R31, R38, R31, RZ ;  /* 0x0000001f261f723e */ /* 0x000fe200048070ff */
[----:B------:R-:W-:Y:S01]  /*115c0*/  HADD2.F32 R7, -RZ, R7.H1_H1 ;  /* 0x30000007ff077230 */ /* 0x000fe20000004100 */
[----:B------:R-:W-:-:S02]  /*115d0*/  F2FP.SATFINITE.E4M3.F32.PACK_AB_MERGE_C R9, R10, R9, R13 ;  /* 0x000000090a09723e */ /* 0x000fc4000480700d */
        /* <DEDUP_REMOVED lines=28> */
[----:B------:R-:W-:Y:S02]  /*117a0*/  F2FP.SATFINITE.E4M3.F32.PACK_AB_MERGE_C R7, R37, R50, R7 ;  /* 0x000000322507723e */ /* 0x000fe40004807007 */
[----:B------:R-:W-:Y:S02]  /*117b0*/  F2FP.SATFINITE.E4M3.F32.PACK_AB_MERGE_C R4, R26, R27, R4 ;  /* 0x0000001b1a04723e */ /* 0x000fe40004807004 */
[----:B------:R-:W-:Y:S02]  /*117c0*/  F2FP.SATFINITE.E4M3.F32.PACK_AB_MERGE_C R6, R25, R6, R29 ;  /* 0x000000061906723e */ /* 0x000fe4000480701d */
[----:B------:R-:W-:-:S03]  /*117d0*/  F2FP.SATFINITE.E4M3.F32.PACK_AB_MERGE_C R10, R24, R3, R30 ;  /* 0x00000003180a723e */ /* 0x000fc6000480701e */
[----:B------:R0:W-:Y:S04]  /*117e0*/  STS.128 [R47+0x10400], R4 ;  /* 0x010400042f007388 */ /* 0x0001e80000000c00 */
[----:B------:R0:W-:Y:S02]  /*117f0*/  STS.128 [R0+0x10400], R8 ;  /* 0x0104000800007388 */ /* 0x0001e40000000c00 */
.L_x_1418:
[----:B------:R-:W-:Y:S05]  /*11800*/  BSYNC B0 ;  /* 0x0000000000007941 */ /* 0x000fea0003800000 */
.L_x_1411:
        /* <DEDUP_REMOVED lines=8> */
.L_x_1409:
[----:B0-23--:R-:W-:-:S05]  /*11890*/  IMAD.U32 R0, RZ, RZ, UR40 ;  /* 0x00000028ff007e24 */ /* 0x00dfca000f8e00ff */
[----:B------:R-:W-:-:S13]  /*118a0*/  ISETP.NE.AND P0, PT, R0, 0x3, PT ;  /* 0x000000030000780c */ /* 0x000fda0003f05270 */
[----:B------:R-:W-:Y:S05]  /*118b0*/  @!P0 BRA `(.L_x_1438) ;  /* 0x0000000000048947 */ /* 0x000fea0003800000 */
[----:B------:R-:W-:Y:S01]  /*118c0*/  BPT.TRAP 0x1 ;  /* 0x000000040000795c */ /* 0x000fe20000300000 */
.L_x_1438:
[----:B------:R-:W-:Y:S01]  /*118d0*/  IMAD R90, R169, 0x8, R16 ;  /* 0x00000008a95a7824 */ /* 0x000fe200078e0210 */
[----:B-1----:R-:W-:-:S04]  /*118e0*/  SHF.L.U32 R3, R18, 0x1f, RZ ;  /* 0x0000001f12037819 */ /* 0x002fc800000006ff */
[----:B------:R0:W1:Y:S01]  /*118f0*/  SYNCS.PHASECHK.TRANS64.TRYWAIT P2, [R90+URZ+0x22830], R3 ;  /* 0x022830035a0075a7 */ /* 0x000062000804017f */
[----:B------:R-:W-:Y:S05]  /*11900*/  @!P0 BRA `(.L_x_1439) ;  /* 0x0000000000048947 */ /* 0x000fea0003800000 */
[----:B------:R-:W-:Y:S01]  /*11910*/  BPT.TRAP 0x1 ;  /* 0x000000040000795c */ /* 0x000fe20000300000 */
.L_x_1439:
[----:B------:R-:W2:Y:S02]  /*11920*/  S2R R0, SR_TID.X ;  /* 0x0000000000007919 */ /* 0x000ea40000002100 */
[----:B--2---:R-:W-:-:S04]  /*11930*/  LOP3.LUT R0, R0, 0x7f, RZ, 0xc0, !PT ;  /* 0x0000007f00007812 */ /* 0x004fc800078ec0ff */
[----:B------:R-:W-:Y:S01]  /*11940*/  ISETP.NE.AND P1, PT, R0, RZ, PT ;  /* 0x000000ff0000720c */ /* 0x000fe20003f25270 */
[----:B-1----:R-:W-:-:S12]  /*11950*/  @P2 BRA `(.L_x_1440) ;  /* 0x0000000000082947 */ /* 0x002fd80003800000 */
[----:B------:R-:W1:Y:S02]  /*11960*/  SYNCS.PHASECHK.TRANS64.TRYWAIT P2, [R90+URZ+0x22830], R3 ;  /* 0x022830035a0075a7 */ /* 0x000e64000804017f */
[----:B-1----:R-:W-:Y:S05]  /*11970*/  @!P2 BRA `(.L_x_1441) ;  /* 0x000001a400dca947 */ /* 0x002fea0003800000 */
.L_x_1440:
[----:B------:R-:W-:Y:S05]  /*11980*/  WARPSYNC.ALL ;  /* 0x0000000000007948 */ /* 0x000fea0003800000 */
[----:B------:R-:W-:Y:S01]  /*11990*/  VIADD R0, R16, 0x16400 ;  /* 0x0001640010007836 */ /* 0x000fe20000000000 */
[----:B------:R-:W-:Y:S01]  /*119a0*/  R2UR UR24, R44 ;  /* 0x000000002c1872ca */ /* 0x000fe200000e0000 */
[----:B-----5:R-:W-:Y:S01]  /*119b0*/  IMAD.MOV.U32 R7, RZ, RZ, -0x7fffffe0 ;  /* 0x80000020ff077424 */ /* 0x020fe200078e00ff */
[----:B------:R-:W-:Y:S01]  /*119c0*/  WARPGROUP.ARRIVE ;  /* 0x00000000000079c5 */ /* 0x000fe20000000000 */
[----:B------:R-:W-:Y:S01]  /*119d0*/  UMOV UR25, 0x80000020 ;  /* 0x8000002000197882 */ /* 0x000fe20000000000 */
[----:B------:R-:W-:Y:S01]  /*119e0*/  SHF.R.U32.HI R0, RZ, 0x4, R0 ;  /* 0x00000004ff007819 */ /* 0x000fe20000011600 */
[----:B------:R-:W-:Y:S01]  /*119f0*/  IMAD.MOV.U32 R9, RZ, RZ, -0x7fffffe0 ;  /* 0x80000020ff097424 */ /* 0x000fe200078e00ff */
[----:B------:R-:W-:Y:S01]  /*11a00*/  R2UR UR27, R7 ;  /* 0x00000000071b72ca */ /* 0x000fe200000e0000 */
[----:B------:R-:W-:Y:S01]  /*11a10*/  UMOV UR5, 0x80000020 ;  /* 0x8000002000057882 */ /* 0x000fe20000000000 */
[----:B------:R-:W-:Y:S01]  /*11a20*/  LOP3.LUT R0, R0, 0x3fff, RZ, 0xc0, !PT ;  /* 0x00003fff00007812 */ /* 0x000fe200078ec0ff */
[----:B------:R-:W-:Y:S01]  /*11a30*/  UMOV UR9, 0x80000020 ;  /* 0x8000002000097882 */ /* 0x000fe20000000000 */
[----:B------:R-:W-:Y:S01]  /*11a40*/  R2UR UR7, R9 ;  /* 0x00000000090772ca */ /* 0x000fe200000e0000 */
[----:B------:R-:W-:Y:S01]  /*11a50*/  IMAD.MOV.U32 R9, RZ, RZ, -0x7fffffe0 ;  /* 0x80000020ff097424 */ /* 0x000fe200078e00ff */
[----:B------:R-:W-:Y:S01]  /*11a60*/  LOP3.LUT R4, R0, 0x10000, RZ, 0xfc, !PT ;  /* 0x0001000000047812 */ /* 0x000fe200078efcff */
[----:B------:R-:W-:Y:S01]  /*11a70*/  ULOP3.LUT UR24, UR24, 0x10000, URZ, 0xfc, !UPT ;  /* 0x0001000018187892 */ /* 0x000fe2000f8efc3f */
[----:B------:R-:W-:Y:S01]  /*11a80*/  IMAD.MOV.U32 R7, RZ, RZ, -0x7fffffe0 ;  /* 0x80000020ff077424 */ /* 0x000fe200078e00ff */
[----:B------:R-:W-:Y:S01]  /*11a90*/  UMOV UR13, 0x80000020 ;  /* 0x80000020000d7882 */ /* 0x000fe20000000000 */
[----:B------:R-:W-:Y:S01]  /*11aa0*/  R2UR UR11, R9 ;  /* 0x00000000090b72ca */ /* 0x000fe200000e0000 */
[----:B------:R-:W-:Y:S01]  /*11ab0*/  IMAD R6, R169, 0x600, R4 ;  /* 0x00000600a9067824 */ /* 0x000fe200078e0204 */
[----:B------:R-:W-:Y:S01]  /*11ac0*/  UIADD3 UR4, UR24, 0x2, URZ ;  /* 0x0000000218047890 */ /* 0x000fe2000fffe03f */
[----:B------:R-:W-:Y:S01]  /*11ad0*/  IMAD.MOV.U32 R9, RZ, RZ, -0x7fffffe0 ;  /* 0x80000020ff097424 */ /* 0x000fe200078e00ff */
[----:B------:R-:W-:Y:S01]  /*11ae0*/  UIADD3 UR8, UR24, 0x200, URZ ;  /* 0x0000020018087890 */ /* 0x000fe2000fffe03f */
[C---:B------:R-:W-:Y:S01]  /*11af0*/  VIADD R8, R6.reuse, 0x2 ;  /* 0x0000000206087836 */ /* 0x040fe20000000000 */
[----:B------:R-:W-:Y:S01]  /*11b00*/  R2UR UR26, R6 ;  /* 0x00000000061a72ca */ /* 0x000fe200000e0000 */
[----:B------:R-:W-:Y:S01]  /*11b10*/  UIADD3 UR12, UR24, 0x202, URZ ;  /* 0x00000202180c7890 */ /* 0x000fe2000fffe03f */
[----:B------:R-:W-:Y:S01]  /*11b20*/  R2UR UR15, R9 ;  /* 0x00000000090f72ca */ /* 0x000fe200000e0000 */
[----:B------:R-:W-:Y:S01]  /*11b30*/  IMAD.MOV.U32 R9, RZ, RZ, -0x7fffffe0 ;  /* 0x80000020ff097424 */ /* 0x000fe200078e00ff */
[----:B------:R-:W-:Y:S01]  /*11b40*/  R2UR UR6, R8 ;  /* 0x00000000080672ca */ /* 0x000fe200000e0000 */
[----:B------:R-:W-:Y:S01]  /*11b50*/  VIADD R8, R6, 0x200 ;  /* 0x0000020006087836 */ /* 0x000fe20000000000 */
[----:B------:R-:W-:Y:S01]  /*11b60*/  UIADD3 UR16, UR24, 0x400, URZ ;  /* 0x0000040018107890 */ /* 0x000fe2000fffe03f */
[----:B------:R-:W-:Y:S01]  /*11b70*/  R2UR UR23, R7 ;  /* 0x00000000071772ca */ /* 0x000fe200000e0000 */
[----:B------:R-:W-:Y:S01]  /*11b80*/  UMOV UR17, 0x80000020 ;  /* 0x8000002000117882 */ /* 0x000fe20000000000 */
[----:B------:R-:W-:Y:S01]  /*11b90*/  R2UR UR19, R9 ;  /* 0x00000000091372ca */ /* 0x000fe200000e0000 */
[----:B------:R-:W-:Y:S01]  /*11ba0*/  UIADD3 UR20, UR24, 0x402, URZ ;  /* 0x0000040218147890 */ /* 0x000fe2000fffe03f */
[----:B------:R-:W-:Y:S01]  /*11bb0*/  R2UR UR10, R8 ;  /* 0x00000000080a72ca */ /* 0x000fe200000e0000 */
[----:B------:R-:W-:Y:S01]  /*11bc0*/  VIADD R8, R6, 0x202 ;  /* 0x0000020206087836 */ /* 0x000fe20000000000 */
[----:B------:R-:W-:Y:S01]  /*11bd0*/  QGMMA.64x128x32.F32.E4M3.E4M3 R24, gdesc[UR24], RZ, !UPT, gsb0 ;  /* 0x01e00000181879f3 */ /* 0x000fe2000c0008ff */
[----:B------:R-:W-:Y:S01]  /*11be0*/  UMOV UR21, 0x80000020 ;  /* 0x8000002000157882 */ /* 0x000fe20000000000 */
[----:B------:R-:W-:Y:S01]  /*11bf0*/  ULDC UR35, c[0x0][0x9dc] ;  /* 0x0002770000237ab9 */ /* 0x000fe20000000800 */
[----:B01----:R-:W-:Y:S01]  /*11c00*/  @!P1 VIADD R90, R90, 0x22840 ;  /* 0x000228405a5a9836 */ /* 0x003fe20000000000 */
[----:B------:R-:W-:Y:S01]  /*11c10*/  R2UR UR14, R8 ;  /* 0x00000000080e72ca */ /* 0x000fe200000e0000 */
[C---:B------:R-:W-:Y:S01]  /*11c20*/  VIADD R8, R6.reuse, 0x400 ;  /* 0x0000040006087836 */ /* 0x040fe20000000000 */
[----:B------:R-:W-:Y:S01]  /*11c30*/  ULOP3.LUT UR35, URZ, UR35, URZ, 0x33, !UPT ;  /* 0x000000233f237292 */ /* 0x000fe2000f8e333f */
[----:B------:R-:W-:Y:S01]  /*11c40*/  VIADD R6, R6, 0x402 ;  /* 0x0000040206067836 */ /* 0x000fe20000000000 */
[----:B------:R-:W-:-:S02]  /*11c50*/  @!P1 PRMT R90, RZ, 0x654, R90 ;  /* 0x00000654ff5a9816 */ /* 0x000fc4000000005a */
[----:B------:R-:W-:Y:S01]  /*11c60*/  R2UR UR18, R8 ;  /* 0x00000000081272ca */ /* 0x000fe200000e0000 */
[----:B------:R-:W-:Y:S01]  /*11c70*/  IMAD.MOV.U32 R8, RZ, RZ, -0x80 ;  /* 0xffffff80ff087424 */ /* 0x000fe200078e00ff */
[----:B------:R-:W-:Y:S02]  /*11c80*/  R2UR UR22, R6 ;  /* 0x00000000061672ca */ /* 0x000fe400000e0000 */
[----:B------:R-:W0:Y:S02]  /*11c90*/  LDC R6, c[0x0][0x448] ;  /* 0x00011200ff067b82 */ /* 0x000e240000000800 */
[----:B0-----:R-:W-:-:S13]  /*11ca0*/  ISETP.NE.AND P2, PT, R6, 0x1, PT ;  /* 0x000000010600780c */ /* 0x001fda0003f45270 */
[----:B------:R-:W0:Y:S08]  /*11cb0*/  @P2 LDC R7, c[0x0][0x44c] ;  /* 0x00011300ff072b82 */ /* 0x000e300000000800 */
[----:B------:R-:W1:Y:S01]  /*11cc0*/  @P2 LDC R9, c[0x0][0x450] ;  /* 0x00011400ff092b82 */ /* 0x000e620000000800 */
        /* <DEDUP_REMOVED lines=18> */
[----:B------:R-:W-:Y:S01]  /*11df0*/  FMUL.FTZ R71, R2, R76 ;  /* 0x0000004c02477220 */ /* 0x000fe20000410000 */
[----:B------:R-:W-:Y:S01]  /*11e00*/  IADD3 R76, R190, R175, RZ ;  /* 0x000000afbe4c7210 */ /* 0x000fe20007ffe0ff */
[C---:B----4-:R-:W-:Y:S01]  /*11e10*/  FMUL.FTZ R5, R2.reuse, R24 ;  /* 0x0000001802057220 */ /* 0x050fe20000410000 */
[C---:B------:R-:W-:Y:S01]  /*11e20*/  FMUL.FTZ R24, R2.reuse, R46 ;  /* 0x0000002e02187220 */ /* 0x040fe20000410000 */
[C---:B------:R-:W-:Y:S01]  /*11e30*/  FMUL.FTZ R12, R2.reuse, R34 ;  /* 0x00000022020c7220 */ /* 0x040fe20000410000 */
[----:B------:R-:W-:Y:S01]  /*11e40*/  FMUL.FTZ R34, R2, R67 ;  /* 0x0000004302227220 */ /* 0x000fe20000410000 */
[----:B0-----:R-:W-:-:S04]  /*11e50*/  @P2 IMAD.HI.U32 R6, R76, R7, RZ ;  /* 0x000000074c062227 */ /* 0x001fc800078e00ff */
[C---:B------:R-:W-:Y:S01]  /*11e60*/  FMUL.FTZ R99, R2.reuse, R41 ;  /* 0x0000002902637220 */ /* 0x040fe20000410000 */
[C---:B------:R-:W-:Y:S01]  /*11e70*/  FMUL.FTZ R67, R2.reuse, R68 ;  /* 0x0000004402437220 */ /* 0x040fe20000410000 */
[C---:B------:R-:W-:Y:S01]  /*11e80*/  FMUL.FTZ R97, R2.reuse, R37 ;  /* 0x0000002502617220 */ /* 0x040fe20000410000 */
[C---:B------:R-:W-:Y:S01]  /*11e90*/  FMUL.FTZ R68, R2.reuse, R69 ;  /* 0x0000004502447220 */ /* 0x040fe20000410000 */
[----:B-1----:R-:W-:Y:S01]  /*11ea0*/  @P2 SHF.R.U32.HI R76, RZ, R9, R6 ;  /* 0x00000009ff4c2219 */ /* 0x002fe20000011606 */
[C---:B------:R-:W-:Y:S01]  /*11eb0*/  FMUL.FTZ R41, R2.reuse, R79 ;  /* 0x0000004f02297220 */ /* 0x040fe20000410000 */
[----:B------:R-:W0:Y:S01]  /*11ec0*/  LDC.64 R6, c[0x0][0x9e0] ;  /* 0x00027800ff067b82 */ /* 0x000e220000000a00 */
[C---:B------:R-:W-:Y:S01]  /*11ed0*/  FMUL.FTZ R14, R2.reuse, R38 ;  /* 0x00000026020e7220 */ /* 0x040fe20000410000 */
[C---:B------:R-:W-:Y:S01]  /*11ee0*/  FMUL.FTZ R15, R2.reuse, R39 ;  /* 0x00000027020f7220 */ /* 0x040fe20000410000 */
[----:B------:R-:W1:Y:S01]  /*11ef0*/  SHFL.IDX PT, R46, R76, RZ, 0x1c1f ;  /* 0x001c1fff4c2e7589 */ /* 0x000e6200000e0000 */
[C---:B------:R-:W-:Y:S01]  /*11f00*/  FMUL.FTZ R37, R2.reuse, R70 ;  /* 0x0000004602257220 */ /* 0x040fe20000410000 */
[----:B------:R-:W-:Y:S01]  /*11f10*/  FMUL.FTZ R69, R2, R72 ;  /* 0x0000004802457220 */ /* 0x000fe20000410000 */
[----:B------:R-:W-:-:S02]  /*11f20*/  IMAD R79, R89, R8, 0x80 ;  /* 0x00000080594f7424 */ /* 0x000fc400078e0208 */
        /* <DEDUP_REMOVED lines=48> */
[----:B------:R-:W-:Y:S01]  /*12230*/  IADD3 R8, -R170, 0x1, R79 ;  /* 0x00000001aa087810 */ /* 0x000fe20007ffe14f */
[----:B------:R-:W2:Y:S01]  /*12240*/  MUFU.TANH R5, R5 ;  /* 0x0000000500057308 */ /* 0x000ea20000002400 */
[----:B0-----:R-:W-:Y:S01]  /*12250*/  ISETP.GE.AND P3, PT, R7, 0x1, PT ;  /* 0x000000010700780c */ /* 0x001fe20003f66270 */
[----:B------:R0:W-:Y:S01]  /*12260*/  @!P1 SYNCS.ARRIVE.TRANS64.RED.A1T0 RZ, [R90+URZ], RZ ;  /* 0x000000ff5aff99a7 */ /* 0x0001e2000810043f */
[----:B------:R-:W-:-:S02]  /*12270*/  IADD3 R85, -R168, R8, R171 ;  /* 0x00000008a8557210 */ /* 0x000fc40007ffe1ab */
[----:B------:R-:W-:Y:S02]  /*12280*/  IADD3 R78, -R170, R171, R79 ;  /* 0x000000abaa4e7210 */ /* 0x000fe40007ffe14f */
[----:B------:R-:W-:Y:S01]  /*12290*/  LEA R80, R89, 0xffffff80, 0x7 ;  /* 0xffffff8059507811 */ /* 0x000fe200078e38ff */
[----:B------:R-:W3:Y:S01]  /*122a0*/  MUFU.TANH R91, R91 ;  /* 0x0000005b005b7308 */ /* 0x000ee20000002400 */
[C---:B------:R-:W-:Y:S02]  /*122b0*/  VIADD R81, R85.reuse, UR35 ;  /* 0x0000002355517c36 */ /* 0x040fe40008000000 */
[----:B------:R-:W-:Y:S02]  /*122c0*/  IMAD.IADD R85, R85, 0x1, R6 ;  /* 0x0000000155557824 */ /* 0x000fe400078e0206 */
[----:B-1----:R-:W-:-:S03]  /*122d0*/  IMAD.IADD R84, R81, 0x1, R46 ;  /* 0x0000000151547824 */ /* 0x002fc600078e022e */
[----:B------:R-:W1:Y:S01]  /*122e0*/  MUFU.TANH R0, R0 ;  /* 0x0000000000007308 */ /* 0x000e620000002400 */
[----:B------:R-:W-:-:S07]  /*122f0*/  VIADDMNMX R82, R46, R85, R78, PT ;  /* 0x000000552e527246 */ /* 0x000fce000380014e */
        /* <DEDUP_REMOVED lines=61> */
[----:B-1234-:R-:W-:Y:S05]  /*126d0*/  @!P3 BRA `(.L_x_1442) ;  /* 0x000000000050b947 */ /* 0x01efea0003800000 */
[----:B------:R-:W-:Y:S01]  /*126e0*/  IADD3 R47, -R168, R171, R46 ;  /* 0x000000aba82f7210 */ /* 0x000fe20007ffe12e */
[----:B------:R-:W-:Y:S03]  /*126f0*/  BSSY B0, `(.L_x_1443) ;  /* 0x000000e000007945 */ /* 0x000fe60003800000 */
        /* <DEDUP_REMOVED lines=9> */
.L_x_1444:
[----:B------:R-:W-:-:S13]  /*12790*/  ISETP.NE.AND P4, PT, R7, 0x1, PT ;  /* 0x000000010700780c */ /* 0x000fda0003f85270 */
[----:B------:R-:W1:Y:S02]  /*127a0*/  @P4 LDC.64 R8, c[0x0][0x9e8] ;  /* 0x00027a00ff084b82 */ /* 0x000e640000000a00 */
[----:B-1----:R-:W-:-:S05]  /*127b0*/  @P4 IMAD.HI.U32 R8, R47, R8, RZ ;  /* 0x000000082f084227 */ /* 0x002fca00078e00ff */
[----:B------:R-:W-:-:S07]  /*127c0*/  @P4 SHF.R.U32.HI R47, RZ, R9, R8 ;  /* 0x00000009ff2f4219 */ /* 0x000fce0000011608 */
.L_x_1445:
[----:B------:R-:W-:Y:S05]  /*127d0*/  BSYNC B0 ;  /* 0x0000000000007941 */ /* 0x000fea0003800000 */
.L_x_1443:
[----:B------:R-:W-:-:S04]  /*127e0*/  IMAD R47, R47, R7, -R80 ;  /* 0x000000072f2f7224 */ /* 0x000fc800078e0a50 */
[----:B------:R-:W-:-:S05]  /*127f0*/  IMAD.IADD R47, R47, 0x1, -R170 ;  /* 0x000000012f2f7824 */ /* 0x000fca00078e0aaa */
[----:B------:R-:W-:Y:S02]  /*12800*/  VIMNMX R84, R84, R47, !PT ;  /* 0x0000002f54547248 */ /* 0x000fe40007fe0100 */
[----:B------:R-:W-:-:S07]  /*12810*/  VIADDMNMX R82, R47, R7, R82, PT ;  /* 0x000000072f527246 */ /* 0x000fce0003800152 */
.L_x_1442:
[C---:B------:R-:W-:Y:S01]  /*12820*/  ISETP.GE.AND P4, PT, R79.reuse, 0x2, PT ;  /* 0x000000024f00780c */ /* 0x040fe20003f86270 */
[----:B------:R-:W1:Y:S01]  /*12830*/  SHFL.IDX PT, R76, R76, 0x1, 0x1c1f ;  /* 0x003c1f004c4c7f89 */ /* 0x000e6200000e0000 */
[----:B------:R-:W-:Y:S02]  /*12840*/  ISETP.GE.AND P6, PT, R79, 0x9, PT ;  /* 0x000000094f00780c */ /* 0x000fe40003fc6270 */
[----:B------:R-:W-:Y:S02]  /*12850*/  ISETP.GT.AND P5, PT, R84, 0x1, !P4 ;  /* 0x000000015400780c */ /* 0x000fe400067a4270 */
[----:B------:R-:W-:Y:S02]  /*12860*/  P2R R121, PR, RZ, 0x40 ;  /* 0x00000040ff797803 */ /* 0x000fe40000000000 */
[----:B------:R-:W-:-:S04]  /*12870*/  ISETP.LT.OR P5, PT, R82, 0x2, P5 ;  /* 0x000000025200780c */ /* 0x000fc80002fa1670 */
[----:B------:R-:W-:Y:S02]  /*12880*/  FSEL R46, R91, -INF , !P5 ;  /* 0xff8000005b2e7808 */ /* 0x000fe40006800000 */
[----:B------:R-:W-:Y:S02]  /*12890*/  ISETP.GT.AND P5, PT, R84, 0x8, !P6 ;  /* 0x000000085400780c */ /* 0x000fe400077a4270 */
[----:B------:R-:W-:Y:S02]  /*128a0*/  ISETP.GE.AND P6, PT, R79, 0xa, PT ;  /* 0x0000000a4f00780c */ /* 0x000fe40003fc6270 */
[----:B------:R-:W-:Y:S02]  /*128b0*/  ISETP.LT.OR P5, PT, R82, 0x9, P5 ;  /* 0x000000095200780c */ /* 0x000fe40002fa1670 */
[----:B------:R-:W-:Y:S02]  /*128c0*/  P2R R120, PR, RZ, 0x40 ;  /* 0x00000040ff787803 */ /* 0x000fe40000000000 */
[----:B0-----:R-:W-:-:S02]  /*128d0*/  FSEL R47, R92, -INF , !P5 ;  /* 0xff8000005c2f7808 */ /* 0x001fc40006800000 */
        /* <DEDUP_REMOVED lines=48> */
[----:B-1----:R-:W-:Y:S02]  /*12be0*/  VIADDMNMX R78, R76, R85, R78, PT ;  /* 0x000000554c4e7246 */ /* 0x002fe4000380014e */
        /* <DEDUP_REMOVED lines=96> */
[----:B------:R-:W-:-:S04]  /*131f0*/  ISETP.GT.AND P6, PT, R84, 0x79, !P6 ;  /* 0x000000795400780c */ /* 0x000fc800077c4270 */
[----:B------:R-:W-:-:S04]  /*13200*/  ISETP.LT.OR P6, PT, R82, 0x7a, P6 ;  /* 0x0000007a5200780c */ /* 0x000fc800037c1670 */
[----:B------:R-:W-:Y:S01]  /*13210*/  FSEL R5, R77, -INF , !P6 ;  /* 0xff8000004d057808 */ /* 0x000fe20007000000 */
[----:B------:R-:W-:Y:S01]  /*13220*/  IMAD.IADD R77, R81, 0x1, R76 ;  /* 0x00000001514d7824 */ /* 0x000fe200078e024c */
[----:B------:R-:W-:Y:S07]  /*13230*/  @!P3 BRA `(.L_x_1446) ;  /* 0x000000000050b947 */ /* 0x000fee0003800000 */
[----:B------:R-:W-:Y:S01]  /*13240*/  IADD3 R79, -R168, R171, R76 ;  /* 0x000000aba84f7210 */ /* 0x000fe20007ffe14c */
[----:B------:R-:W-:Y:S03]  /*13250*/  BSSY B0, `(.L_x_1447) ;  /* 0x000000e000007945 */ /* 0x000fe60003800000 */
        /* <DEDUP_REMOVED lines=9> */
.L_x_1448:
[----:B------:R-:W-:-:S13]  /*132f0*/  ISETP.NE.AND P6, PT, R7, 0x1, PT ;  /* 0x000000010700780c */ /* 0x000fda0003fc5270 */
[----:B------:R-:W0:Y:S02]  /*13300*/  @P6 LDC.64 R8, c[0x0][0x9e8] ;  /* 0x00027a00ff086b82 */ /* 0x000e240000000a00 */
[----:B0-----:R-:W-:-:S05]  /*13310*/  @P6 IMAD.HI.U32 R8, R79, R8, RZ ;  /* 0x000000084f086227 */ /* 0x001fca00078e00ff */
[----:B------:R-:W-:-:S07]  /*13320*/  @P6 SHF.R.U32.HI R79, RZ, R9, R8 ;  /* 0x00000009ff4f6219 */ /* 0x000fce0000011608 */
.L_x_1449:
[----:B------:R-:W-:Y:S05]  /*13330*/  BSYNC B0 ;  /* 0x0000000000007941 */ /* 0x000fea0003800000 */
.L_x_1447:
[----:B------:R-:W-:-:S04]  /*13340*/  IMAD R79, R79, R7, -R80 ;  /* 0x000000074f4f7224 */ /* 0x000fc800078e0a50 */
[----:B------:R-:W-:-:S05]  /*13350*/  IMAD.IADD R8, R79, 0x1, -R170 ;  /* 0x000000014f087824 */ /* 0x000fca00078e0aaa */
[----:B------:R-:W-:Y:S02]  /*13360*/  VIMNMX R77, R77, R8, !PT ;  /* 0x000000084d4d7248 */ /* 0x000fe40007fe0100 */
[----:B------:R-:W-:-:S07]  /*13370*/  VIADDMNMX R78, R8, R7, R78, PT ;  /* 0x00000007084e7246 */ /* 0x000fce000380014e */
.L_x_1446:
[C---:B------:R-:W-:Y:S01]  /*13380*/  ISETP.GT.AND P4, PT, R77.reuse, 0x1, !P4 ;  /* 0x000000014d00780c */ /* 0x040fe20006784270 */
[----:B------:R-:W-:Y:S01]  /*13390*/  ULDC UR41, c[0x0][0x988] ;  /* 0x0002620000297ab9 */ /* 0x000fe20000000800 */
[----:B------:R-:W-:Y:S01]  /*133a0*/  ISETP.NE.AND P6, PT, R122, RZ, PT ;  /* 0x000000ff7a00720c */ /* 0x000fe20003fc5270 */
[----:B------:R-:W-:Y:S01]  /*133b0*/  IMAD.U32 R81, RZ, RZ, UR41 ;  /* 0x00000029ff517e24 */ /* 0x000fe2000f8e00ff */
[----:B------:R-:W-:Y:S02]  /*133c0*/  ISETP.LT.OR P4, PT, R78, 0x2, P4 ;  /* 0x000000024e00780c */ /* 0x000fe40002781670 */
[----:B------:R-:W-:Y:S02]  /*133d0*/  ISETP.GT.AND P5, PT, R77, 0x78, !P5 ;  /* 0x000000784d00780c */ /* 0x000fe40006fa4270 */
[----:B------:R-:W-:Y:S02]  /*133e0*/  FSEL R3, R3, -INF , !P4 ;  /* 0xff80000003037808 */ /* 0x000fe40006000000 */
[----:B------:R-:W-:-:S02]  /*133f0*/  ISETP.NE.AND P4, PT, R121, RZ, PT ;  /* 0x000000ff7900720c */ /* 0x000fc40003f85270 */
[----:B------:R-:W-:Y:S02]  /*13400*/  ISETP.LT.OR P5, PT, R78, 0x79, P5 ;  /* 0x000000794e00780c */ /* 0x000fe40002fa1670 */
[----:B------:R-:W-:Y:S02]  /*13410*/  ISETP.GT.AND P4, PT, R77, 0x8, !P4 ;  /* 0x000000084d00780c */ /* 0x000fe40006784270 */
[----:B------:R-:W-:Y:S02]  /*13420*/  FSEL R44, R44, -INF , !P5 ;  /* 0xff8000002c2c7808 */ /* 0x000fe40006800000 */
[----:B------:R-:W-:-:S04]  /*13430*/  ISETP.LT.OR P4, PT, R78, 0x9, P4 ;  /* 0x000000094e00780c */ /* 0x000fc80002781670 */
[----:B------:R-:W-:Y:S02]  /*13440*/  FSEL R8, R10, -INF , !P4 ;  /* 0xff8000000a087808 */ /* 0x000fe40006000000 */
[----:B------:R-:W-:Y:S02]  /*13450*/  ISETP.NE.AND P4, PT, R120, RZ, PT ;  /* 0x000000ff7800720c */ /* 0x000fe40003f85270 */
[----:B------:R-:W-:Y:S02]  /*13460*/  FMNMX.FTZ R10, R83, R46, !PT ;  /* 0x0000002e530a7209 */ /* 0x000fe40007810000 */
[----:B------:R-:W-:-:S04]  /*13470*/  ISETP.GT.AND P4, PT, R77, 0x9, !P4 ;  /* 0x000000094d00780c */ /* 0x000fc80006784270 */
[----:B------:R-:W-:-:S04]  /*13480*/  ISETP.LT.OR P4, PT, R78, 0xa, P4 ;  /* 0x0000000a4e00780c */ /* 0x000fc80002781670 */
        /* <DEDUP_REMOVED lines=22> */
[----:B------:R-:W-:Y:S02]  /*135f0*/  ISETP.GT.AND P4, PT, R77, 0x19, !P6 ;  /* 0x000000194d00780c */ /* 0x000fe40007784270 */
[----:B------:R-:W-:-:S02]  /*13600*/  ISETP.NE.AND P6, PT, R105, RZ, PT ;  /* 0x000000ff6900720c */ /* 0x000fc40003fc5270 */
        /* <DEDUP_REMOVED lines=49> */
[----:B------:R-:W-:-:S03]  /*13920*/  ISETP.LT.OR P4, PT, R78, 0x39, P4 ;  /* 0x000000394e00780c */ /* 0x000fc60002781670 */
[----:B------:R-:W0:Y:S01]  /*13930*/  SHFL.BFLY PT, R10, R11, 0x2, 0x1f ;  /* 0x0c401f000b0a7f89 */ /* 0x000e2200000e0000 */
[----:B------:R-:W-:Y:S02]  /*13940*/  FSEL R28, R28, -INF , !P4 ;  /* 0xff8000001c1c7808 */ /* 0x000fe40006000000 */
[----:B------:R-:W-:-:S04]  /*13950*/  ISETP.NE.AND P4, PT, R100, RZ, PT ;  /* 0x000000ff6400720c */ /* 0x000fc80003f85270 */
[----:B------:R-:W-:-:S04]  /*13960*/  ISETP.GT.AND P4, PT, R77, 0x39, !P4 ;  /* 0x000000394d00780c */ /* 0x000fc80006784270 */
[----:B------:R-:W-:-:S04]  /*13970*/  ISETP.LT.OR P4, PT, R78, 0x3a, P4 ;  /* 0x0000003a4e00780c */ /* 0x000fc80002781670 */
[----:B------:R-:W-:Y:S02]  /*13980*/  FSEL R29, R29, -INF , !P4 ;  /* 0xff8000001d1d7808 */ /* 0x000fe40006000000 */
[----:B------:R-:W-:-:S04]  /*13990*/  ISETP.NE.AND P4, PT, R99, RZ, PT ;  /* 0x000000ff6300720c */ /* 0x000fc80003f85270 */
[----:B------:R-:W-:Y:S02]  /*139a0*/  ISETP.GT.AND P4, PT, R77, 0x40, !P4 ;  /* 0x000000404d00780c */ /* 0x000fe40006784270 */
[----:B0-----:R-:W-:Y:S02]  /*139b0*/  FMNMX.FTZ R79, R11, R10, !PT ;  /* 0x0000000a0b4f7209 */ /* 0x001fe40007810000 */
[----:B------:R-:W-:-:S03]  /*139c0*/  ISETP.LT.OR P4, PT, R78, 0x41, P4 ;  /* 0x000000414e00780c */ /* 0x000fc60002781670 */
[----:B------:R-:W0:Y:S01]  /*139d0*/  SHFL.BFLY PT, R10, R79, 0x1, 0x1f ;  /* 0x0c201f004f0a7f89 */ /* 0x000e2200000e0000 */
[----:B------:R-:W-:Y:S02]  /*139e0*/  FSEL R30, R30, -INF , !P4 ;  /* 0xff8000001e1e7808 */ /* 0x000fe40006000000 */
[----:B------:R-:W-:-:S04]  /*139f0*/  ISETP.NE.AND P4, PT, R98, RZ, PT ;  /* 0x000000ff6200720c */ /* 0x000fc80003f85270 */
[----:B------:R-:W-:-:S04]  /*13a00*/  ISETP.GT.AND P4, PT, R77, 0x41, !P4 ;  /* 0x000000414d00780c */ /* 0x000fc80006784270 */
[----:B------:R-:W-:-:S04]  /*13a10*/  ISETP.LT.OR P4, PT, R78, 0x42, P4 ;  /* 0x000000424e00780c */ /* 0x000fc80002781670 */
[----:B------:R-:W-:Y:S02]  /*13a20*/  FSEL R31, R31, -INF , !P4 ;  /* 0xff8000001f1f7808 */ /* 0x000fe40006000000 */
[----:B------:R-:W-:Y:S02]  /*13a30*/  ISETP.GT.AND P4, PT, R77, 0x48, !P6 ;  /* 0x000000484d00780c */ /* 0x000fe40007784270 */
[----:B------:R-:W-:Y:S02]  /*13a40*/  ISETP.NE.AND P6, PT, R106, RZ, PT ;  /* 0x000000ff6a00720c */ /* 0x000fe40003fc5270 */
[----:B------:R-:W-:Y:S02]  /*13a50*/  ISETP.LT.OR P4, PT, R78, 0x49, P4 ;  /* 0x000000494e00780c */ /* 0x000fe40002781670 */
[----:B0-----:R-:W-:Y:S02]  /*13a60*/  FMNMX.FTZ R10, R79, R10, !PT ;  /* 0x0000000a4f0a7209 */ /* 0x001fe40007810000 */
[----:B------:R-:W-:-:S02]  /*13a70*/  FSEL R32, R32, -INF , !P4 ;  /* 0xff80000020207808 */ /* 0x000fc40006000000 */
[----:B------:R-:W-:Y:S01]  /*13a80*/  ISETP.NE.AND P4, PT, R97, RZ, PT ;  /* 0x000000ff6100720c */ /* 0x000fe20003f85270 */
[----:B------:R-:W-:-:S03]  /*13a90*/  FFMA.FTZ R76, R10, R81, -8 ;  /* 0xc10000000a4c7423 */ /* 0x000fc60000010051 */
        /* <DEDUP_REMOVED lines=47> */
[----:B------:R-:W-:-:S01]  /*13d90*/  FFMA.FTZ R79, R46, UR41, -R76 ;  /* 0x000000292e4f7c23 */ /* 0x000fc2000801084c */
[----:B------:R-:W-:Y:S01]  /*13da0*/  ISETP.LT.OR P4, PT, R78, 0x1, P4 ;  /* 0x000000014e00780c */ /* 0x000fe20002781670 */
[----:B------:R-:W-:-:S01]  /*13db0*/  FFMA.FTZ R46, R47, UR41, -R76 ;  /* 0x000000292f2e7c23 */ /* 0x000fc2000801084c */
[--C-:B------:R-:W-:Y:S01]  /*13dc0*/  FFMA.FTZ R47, R48, UR41, -R76.reuse ;  /* 0x00000029302f7c23 */ /* 0x100fe2000801084c */
[----:B------:R-:W-:-:S01]  /*13dd0*/  FFMA.FTZ R48, R49, UR41, -R76 ;  /* 0x0000002931307c23 */ /* 0x000fc2000801084c */
[----:B------:R-:W-:Y:S01]  /*13de0*/  FSEL R80, R0, -INF , !P4 ;  /* 0xff80000000507808 */ /* 0x000fe20006000000 */
[----:B------:R-:W-:-:S01]  /*13df0*/  FFMA.FTZ R49, R50, UR41, -R76 ;  /* 0x0000002932317c23 */ /* 0x000fc2000801084c */
[--C-:B------:R-:W-:Y:S01]  /*13e00*/  FFMA.FTZ R81, R59, UR41, -R76.reuse ;  /* 0x000000293b517c23 */ /* 0x100fe2000801084c */
[----:B------:R-:W-:-:S01]  /*13e10*/  FFMA.FTZ R59, R60, UR41, -R76 ;  /* 0x000000293c3b7c23 */ /* 0x000fc2000801084c */
[----:B------:R-:W-:Y:S01]  /*13e20*/  FMNMX.FTZ R11, R80, R3, !PT ;  /* 0x00000003500b7209 */ /* 0x000fe20007810000 */
[----:B------:R-:W-:-:S01]  /*13e30*/  FFMA.FTZ R0, R83, UR41, -R76 ;  /* 0x0000002953007c23 */ /* 0x000fc2000801084c */
[----:B------:R-:W-:Y:S01]  /*13e40*/  ISETP.GT.AND P4, PT, R77, 0x79, !P6 ;  /* 0x000000794d00780c */ /* 0x000fe20007784270 */
[----:B------:R-:W-:-:S01]  /*13e50*/  FFMA.FTZ R74, R74, UR41, -R76 ;  /* 0x000000294a4a7c23 */ /* 0x000fc2000801084c */
[----:B------:R-:W-:Y:S01]  /*13e60*/  FMNMX.FTZ R82, R8, R11, !PT ;  /* 0x0000000b08527209 */ /* 0x000fe20007810000 */
[----:B------:R-:W-:-:S01]  /*13e70*/  FFMA.FTZ R5, R5, UR41, -R76 ;  /* 0x0000002905057c23 */ /* 0x000fc2000801084c */
[----:B------:R-:W-:Y:S01]  /*13e80*/  ISETP.LT.OR P4, PT, R78, 0x7a, P4 ;  /* 0x0000007a4e00780c */ /* 0x000fe20002781670 */
[----:B------:R-:W-:Y:S01]  /*13e90*/  MUFU.EX2 R0, R0 ;  /* 0x0000000000007308 */ /* 0x000fe20000000800 */
[----:B------:R-:W-:-:S02]  /*13ea0*/  FMNMX.FTZ R11, R9, R82, !PT ;  /* 0x00000052090b7209 */ /* 0x000fc40007810000 */
[----:B------:R-:W-:Y:S02]  /*13eb0*/  FSEL R45, R45, -INF , !P4 ;  /* 0xff8000002d2d7808 */ /* 0x000fe40006000000 */
[----:B------:R-:W-:-:S03]  /*13ec0*/  FMNMX.FTZ R50, R12, R11, !PT ;  /* 0x0000000b0c327209 */ /* 0x000fc60007810000 */
[----:B------:R-:W-:Y:S01]  /*13ed0*/  MUFU.EX2 R79, R79 ;  /* 0x0000004f004f7308 */ /* 0x000fe20000000800 */
[----:B------:R-:W-:Y:S01]  /*13ee0*/  FMNMX.FTZ R11, R13, R50, !PT ;  /* 0x000000320d0b7209 */ /* 0x000fe20007810000 */
[--C-:B------:R-:W-:Y:S01]  /*13ef0*/  FFMA.FTZ R50, R51, UR41, -R76.reuse ;  /* 0x0000002933327c23 */ /* 0x100fe2000801084c */
[----:B------:R-:W-:-:S02]  /*13f00*/  FFMA.FTZ R51, R52, UR41, -R76 ;  /* 0x0000002934337c23 */ /* 0x000fc4000801084c */
[----:B------:R-:W-:-:S03]  /*13f10*/  FMNMX.FTZ R82, R14, R11, !PT ;  /* 0x0000000b0e527209 */ /* 0x000fc60007810000 */
[----:B------:R-:W-:Y:S01]  /*13f20*/  MUFU.EX2 R46, R46 ;  /* 0x0000002e002e7308 */ /* 0x000fe20000000800 */
[----:B------:R-:W-:-:S04]  /*13f30*/  FMNMX.FTZ R11, R15, R82, !PT ;  /* 0x000000520f0b7209 */ /* 0x000fc80007810000 */
[----:B------:R-:W-:-:S03]  /*13f40*/  FMNMX.FTZ R52, R20, R11, !PT ;  /* 0x0000000b14347209 */ /* 0x000fc60007810000 */
[----:B------:R-:W0:Y:S01]  /*13f50*/  MUFU.EX2 R47, R47 ;  /* 0x0000002f002f7308 */ /* 0x000e220000000800 */
[----:B------:R-:W-:Y:S01]  /*13f60*/  FMNMX.FTZ R11, R21, R52, !PT ;  /* 0x00000034150b7209 */ /* 0x000fe20007810000 */
[--C-:B------:R-:W-:Y:S01]  /*13f70*/  FFMA.FTZ R52, R53, UR41, -R76.reuse ;  /* 0x0000002935347c23 */ /* 0x100fe2000801084c */
[----:B------:R-:W-:-:S02]  /*13f80*/  FFMA.FTZ R53, R54, UR41, -R76 ;  /* 0x0000002936357c23 */ /* 0x000fc4000801084c */
[----:B------:R-:W-:-:S03]  /*13f90*/  FMNMX.FTZ R82, R24, R11, !PT ;  /* 0x0000000b18527209 */ /* 0x000fc60007810000 */
[----:B------:R-:W-:Y:S01]  /*13fa0*/  MUFU.EX2 R48, R48 ;  /* 0x0000003000307308 */ /* 0x000fe20000000800 */
[----:B------:R-:W-:-:S04]  /*13fb0*/  FMNMX.FTZ R11, R25, R82, !PT ;  /* 0x00000052190b7209 */ /* 0x000fc80007810000 */
[----:B------:R-:W-:-:S03]  /*13fc0*/  FMNMX.FTZ R54, R26, R11, !PT ;  /* 0x0000000b1a367209 */ /* 0x000fc60007810000 */
[----:B------:R-:W-:Y:S01]  /*13fd0*/  MUFU.EX2 R49, R49 ;  /* 0x0000003100317308 */ /* 0x000fe20000000800 */
[----:B------:R-:W-:Y:S01]  /*13fe0*/  FMNMX.FTZ R11, R27, R54, !PT ;  /* 0x000000361b0b7209 */ /* 0x000fe20007810000 */
[--C-:B------:R-:W-:Y:S01]  /*13ff0*/  FFMA.FTZ R54, R55, UR41, -R76.reuse ;  /* 0x0000002937367c23 */ /* 0x100fe2000801084c */
[----:B------:R-:W-:-:S01]  /*14000*/  FFMA.FTZ R55, R56, UR41, -R76 ;  /* 0x0000002938377c23 */ /* 0x000fc2000801084c */
[----:B0-----:R-:W-:Y:S02]  /*14010*/  F2FP.SATFINITE.E4M3.F32.PACK_AB_MERGE_C R164, R47, R46, RZ ;  /* 0x0000002e2fa4723e */ /* 0x001fe400048070ff */
[----:B------:R-:W-:Y:S02]  /*14020*/  FMNMX.FTZ R82, R28, R11, !PT ;  /* 0x0000000b1c527209 */ /* 0x000fe40007810000 */
[----:B------:R-:W-:Y:S01]  /*14030*/  MUFU.EX2 R50, R50 ;  /* 0x0000003200327308 */ /* 0x000fe20000000800 */
[----:B------:R-:W-:Y:S02]  /*14040*/  F2FP.SATFINITE.E4M3.F32.PACK_AB_MERGE_C R164, R79, R0, R164 ;  /* 0x000000004fa4723e */ /* 0x000fe400048070a4 */
[----:B------:R-:W-:-:S04]  /*14050*/  FMNMX.FTZ R11, R29, R82, !PT ;  /* 0x000000521d0b7209 */ /* 0x000fc80007810000 */
[----:B------:R-:W-:Y:S01]  /*14060*/  FMNMX.FTZ R56, R30, R11, !PT ;  /* 0x0000000b1e387209 */ /* 0x000fe20007810000 */
[----:B------:R-:W0:Y:S03]  /*14070*/  MUFU.EX2 R51, R51 ;  /* 0x0000003300337308 */ /* 0x000e260000000800 */
[----:B------:R-:W-:Y:S01]  /*14080*/  FMNMX.FTZ R11, R31, R56, !PT ;  /* 0x000000381f0b7209 */ /* 0x000fe20007810000 */
[--C-:B------:R-:W-:Y:S01]  /*14090*/  FFMA.FTZ R56, R57, UR41, -R76.reuse ;  /* 0x0000002939387c23 */ /* 0x100fe2000801084c */
[----:B------:R-:W-:-:S02]  /*140a0*/  FFMA.FTZ R57, R58, UR41, -R76 ;  /* 0x000000293a397c23 */ /* 0x000fc4000801084c */
[----:B------:R-:W-:Y:S01]  /*140b0*/  FMNMX.FTZ R82, R32, R11, !PT ;  /* 0x0000000b20527209 */ /* 0x000fe20007810000 */
[----:B------:R-:W-:Y:S03]  /*140c0*/  MUFU.EX2 R52, R52 ;  /* 0x0000003400347308 */ /* 0x000fe60000000800 */
[----:B------:R-:W-:-:S04]  /*140d0*/  FMNMX.FTZ R82, R33, R82, !PT ;  /* 0x0000005221527209 */ /* 0x000fc80007810000 */
[----:B------:R-:W-:Y:S01]  /*140e0*/  FMNMX.FTZ R11, R35, R82, !PT ;  /* 0x00000052230b7209 */ /* 0x000fe20007810000 */
[----:B------:R-:W-:Y:S01]  /*140f0*/  MUFU.EX2 R53, R53 ;  /* 0x0000003500357308 */ /* 0x000fe20000000800 */
[----:B0-----:R-:W-:Y:S02]  /*14100*/  F2FP.SATFINITE.E4M3.F32.PACK_AB_MERGE_C R166, R51, R50, RZ ;  /* 0x0000003233a6723e */ /* 0x001fe400048070ff */
[----:B------:R-:W-:Y:S02]  /*14110*/  FMNMX.FTZ R58, R34, R11, !PT ;  /* 0x0000000b223a7209 */ /* 0x000fe40007810000 */
[----:B------:R-:W-:Y:S02]  /*14120*/  F2FP.SATFINITE.E4M3.F32.PACK_AB_MERGE_C R166, R49, R48, R166 ;  /* 0x0000003031a6723e */ /* 0x000fe400048070a6 */
[----:B------:R-:W-:Y:S01]  /*14130*/  FMNMX.FTZ R11, R37, R58, !PT ;  /* 0x0000003a250b7209 */ /* 0x000fe20007810000 */
[----:B------:R-:W-:Y:S03]  /*14140*/  MUFU.EX2 R54, R54 ;  /* 0x0000003600367308 */ /* 0x000fe60000000800 */
[----:B------:R-:W-:-:S04]  /*14150*/  FMNMX.FTZ R11, R36, R11, !PT ;  /* 0x0000000b240b7209 */ /* 0x000fc80007810000 */
[----:B------:R-:W-:Y:S01]  /*14160*/  FMNMX.FTZ R60, R38, R11, !PT ;  /* 0x0000000b263c7209 */ /* 0x000fe20007810000 */
[----:B------:R0:W-:Y:S03]  /*14170*/  MUFU.EX2 R58, R81 ;  /* 0x00000051003a7308 */ /* 0x0001e60000000800 */
[----:B------:R-:W-:Y:S01]  /*14180*/  FMNMX.FTZ R11, R39, R60, !PT ;  /* 0x0000003c270b7209 */ /* 0x000fe20007810000 */
[--C-:B------:R-:W-:Y:S01]  /*14190*/  FFMA.FTZ R60, R61, UR41, -R76.reuse ;  /* 0x000000293d3c7c23 */ /* 0x100fe2000801084c */
[----:B------:R-:W-:-:S02]  /*141a0*/  FFMA.FTZ R61, R62, UR41, -R76 ;  /* 0x000000293e3d7c23 */ /* 0x000fc4000801084c */
[----:B------:R-:W-:Y:S01]  /*141b0*/  FMNMX.FTZ R82, R40, R11, !PT ;  /* 0x0000000b28527209 */ /* 0x000fe20007810000 */
[----:B------:R-:W1:Y:S01]  /*141c0*/  MUFU.EX2 R55, R55 ;  /* 0x0000003700377308 */ /* 0x000e620000000800 */
[----:B0-----:R-:W-:-:S02]  /*141d0*/  FADD.FTZ R81, R0, R79 ;  /* 0x0000004f00517221 */ /* 0x001fc40000010000 */
[----:B------:R-:W-:-:S04]  /*141e0*/  FMNMX.FTZ R11, R41, R82, !PT ;  /* 0x00000052290b7209 */ /* 0x000fc80007810000 */
[----:B------:R-:W-:Y:S01]  /*141f0*/  FMNMX.FTZ R62, R42, R11, !PT ;  /* 0x0000000b2a3e7209 */ /* 0x000fe20007810000 */
[----:B------:R-:W-:Y:S03]  /*14200*/  MUFU.EX2 R56, R56 ;  /* 0x0000003800387308 */ /* 0x000fe60000000800 */
        /* <DEDUP_REMOVED lines=12> */
[----:B------:R-:W-:-:S01]  /*142d0*/  FFMA.FTZ R71, R72, UR41, -R76 ;  /* 0x0000002948477c23 */ /* 0x000fc2000801084c */
[----:B------:R-:W0:Y:S01]  /*142e0*/  SHFL.BFLY PT, R11, R78, 0x2, 0x1f ;  /* 0x0c401f004e0b7f89 */ /* 0x000e2200000e0000 */
[----:B------:R-:W-:-:S01]  /*142f0*/  FFMA.FTZ R72, R73, UR41, -R76 ;  /* 0x0000002949487c23 */ /* 0x000fc2000801084c */
[----:B------:R-:W-:Y:S01]  /*14300*/  FFMA.FTZ R73, R75, UR41, -R76 ;  /* 0x000000294b497c23 */ /* 0x000fe2000801084c */
[----:B------:R-:W-:Y:S01]  /*14310*/  MUFU.EX2 R57, R57 ;  /* 0x0000003900397308 */ /* 0x000fe20000000800 */
[----:B-1----:R-:W-:-:S04]  /*14320*/  F2FP.SATFINITE.E4M3.F32.PACK_AB_MERGE_C R160, R55, R54, RZ ;  /* 0x0000003637a0723e */ /* 0x002fc800048070ff */
[----:B------:R-:W-:-:S03]  /*14330*/  F2FP.SATFINITE.E4M3.F32.PACK_AB_MERGE_C R160, R53, R52, R160 ;  /* 0x0000003435a0723e */ /* 0x000fc600048070a0 */
[----:B------:R-:W1:Y:S08]  /*14340*/  MUFU.EX2 R59, R59 ;  /* 0x0000003b003b7308 */ /* 0x000e700000000800 */
[----:B------:R-:W-:Y:S01]  /*14350*/  MUFU.EX2 R62, R62 ;  /* 0x0000003e003e7308 */ /* 0x000fe20000000800 */
[----:B0-----:R-:W-:-:S07]  /*14360*/  FMNMX.FTZ R77, R78, R11, !PT ;  /* 0x0000000b4e4d7209 */ /* 0x001fce0007810000 */
[----:B------:R-:W-:Y:S01]  /*14370*/  MUFU.EX2 R63, R63 ;  /* 0x0000003f003f7308 */ /* 0x000fe20000000800 */
[----:B-1----:R-:W-:Y:S01]  /*14380*/  F2FP.SATFINITE.E4M3.F32.PACK_AB_MERGE_C R162, R59, R58, RZ ;  /* 0x0000003a3ba2723e */ /* 0x002fe200048070ff */
[----:B------:R-:W0:Y:S03]  /*14390*/  SHFL.BFLY PT, R78, R77, 0x1, 0x1f ;  /* 0x0c201f004d4e7f89 */ /* 0x000e2600000e0000 */
[----:B------:R-:W-:-:S03]  /*143a0*/  F2FP.SATFINITE.E4M3.F32.PACK_AB_MERGE_C R162, R57, R56, R162 ;  /* 0x0000003839a2723e */ /* 0x000fc600048070a2 */
        /* <DEDUP_REMOVED lines=29> */
[----:B------:R-:W-:Y:S01]  /*14580*/  FADD.FTZ R30, R46, R81 ;  /* 0x000000512e1e7221 */ /* 0x000fe20000010000 */
[----:B------:R-:W-:-:S01]  /*14590*/  FFMA.FTZ R32, R33, UR41, -R75 ;  /* 0x0000002921207c23 */ /* 0x000fc2000801084b */
[--C-:B------:R-:W-:Y:S01]  /*145a0*/  FFMA.FTZ R15, R15, UR41, -R75.reuse ;  /* 0x000000290f0f7c23 */ /* 0x100fe2000801084b */
[----:B------:R-:W-:-:S01]  /*145b0*/  FFMA.FTZ R29, R29, UR41, -R75 ;  /* 0x000000291d1d7c23 */ /* 0x000fc2000801084b */
[----:B------:R-:W1:Y:S01]  /*145c0*/  MUFU.EX2 R8, R8 ;  /* 0x0000000800087308 */ /* 0x000e620000000800 */
[----:B------:R-:W-:-:S01]  /*145d0*/  FADD.FTZ R81, R47, R30 ;  /* 0x0000001e2f517221 */ /* 0x000fc20000010000 */
[--C-:B------:R-:W-:Y:S01]  /*145e0*/  FFMA.FTZ R37, R37, UR41, -R75.reuse ;  /* 0x0000002925257c23 */ /* 0x100fe2000801084b */
[----:B------:R-:W-:-:S01]  /*145f0*/  FFMA.FTZ R36, R36, UR41, -R75 ;  /* 0x0000002924247c23 */ /* 0x000fc2000801084b */
[----:B------:R-:W-:Y:S01]  /*14600*/  FFMA.FTZ R38, R38, UR41, -R75 ;  /* 0x0000002926267c23 */ /* 0x000fe2000801084b */
[----:B------:R-:W-:-:S01]  /*14610*/  FADD.FTZ R30, R48, R81 ;  /* 0x00000051301e7221 */ /* 0x000fc20000010000 */
[--C-:B------:R-:W-:Y:S01]  /*14620*/  FFMA.FTZ R39, R39, UR41, -R75.reuse ;  /* 0x0000002927277c23 */ /* 0x100fe2000801084b */
[----:B------:R-:W-:-:S01]  /*14630*/  FFMA.FTZ R40, R40, UR41, -R75 ;  /* 0x0000002928287c23 */ /* 0x000fc2000801084b */
[----:B------:R-:W2:Y:S01]  /*14640*/  MUFU.EX2 R77, R77 ;  /* 0x0000004d004d7308 */ /* 0x000ea20000000800 */
[----:B0-----:R-:W-:-:S01]  /*14650*/  FADD.FTZ R33, R76, R3 ;  /* 0x000000034c217221 */ /* 0x001fc20000010000 */
[----:B------:R-:W-:Y:S01]  /*14660*/  FADD.FTZ R81, R49, R30 ;  /* 0x0000001e31517221 */ /* 0x000fe20000010000 */
[----:B------:R-:W-:-:S01]  /*14670*/  FFMA.FTZ R30, R35, UR41, -R75 ;  /* 0x00000029231e7c23 */ /* 0x000fc2000801084b */
[--C-:B------:R-:W-:Y:S01]  /*14680*/  FFMA.FTZ R41, R41, UR41, -R75.reuse ;  /* 0x0000002929297c23 */ /* 0x100fe2000801084b */
[----:B------:R-:W-:-:S01]  /*14690*/  FFMA.FTZ R42, R42, UR41, -R75 ;  /* 0x000000292a2a7c23 */ /* 0x000fc2000801084b */
[----:B------:R-:W-:Y:S01]  /*146a0*/  FADD.FTZ R82, R50, R81 ;  /* 0x0000005132527221 */ /* 0x000fe20000010000 */
[----:B------:R-:W-:-:S01]  /*146b0*/  FFMA.FTZ R43, R43, UR41, -R75 ;  /* 0x000000292b2b7c23 */ /* 0x000fc2000801084b */
[----:B------:R-:W0:Y:S01]  /*146c0*/  MUFU.EX2 R9, R9 ;  /* 0x0000000900097308 */ /* 0x000e220000000800 */
[----:B-1----:R-:W-:-:S01]  /*146d0*/  FADD.FTZ R80, R8, R33 ;  /* 0x0000002108507221 */ /* 0x002fc20000010000 */
[----:B------:R-:W-:Y:S01]  /*146e0*/  FADD.FTZ R47, R51, R82 ;  /* 0x00000052332f7221 */ /* 0x000fe20000010000 */
[----:B------:R-:W-:-:S01]  /*146f0*/  FFMA.FTZ R33, R34, UR41, -R75 ;  /* 0x0000002922217c23 */ /* 0x000fc2000801084b */
[--C-:B------:R-:W-:Y:S01]  /*14700*/  FFMA.FTZ R44, R44, UR41, -R75.reuse ;  /* 0x000000292c2c7c23 */ /* 0x100fe2000801084b */
[----:B------:R-:W-:-:S01]  /*14710*/  FFMA.FTZ R45, R45, UR41, -R75 ;  /* 0x000000292d2d7c23 */ /* 0x000fc2000801084b */
[----:B------:R-:W-:-:S02]  /*14720*/  FADD.FTZ R34, R52, R47 ;  /* 0x0000002f34227221 */ /* 0x000fc40000010000 */
[----:B------:R-:W1:Y:S01]  /*14730*/  MUFU.EX2 R12, R12 ;  /* 0x0000000c000c7308 */ /* 0x000e620000000800 */
[----:B--2---:R-:W-:-:S01]  /*14740*/  FADD.FTZ R80, R77, R80 ;  /* 0x000000504d507221 */ /* 0x004fc20000010000 */
[----:B------:R-:W-:Y:S01]  /*14750*/  FADD.FTZ R47, R53, R34 ;  /* 0x00000022352f7221 */ /* 0x000fe20000010000 */
[----:B------:R-:W-:-:S03]  /*14760*/  F2FP.SATFINITE.E4M3.F32.PACK_AB_MERGE_C R8, R77, R8, RZ ;  /* 0x000000084d08723e */ /* 0x000fc600048070ff */
[----:B------:R-:W-:Y:S01]  /*14770*/  FADD.FTZ R34, R54, R47 ;  /* 0x0000002f36227221 */ /* 0x000fe20000010000 */
[----:B------:R-:W-:Y:S01]  /*14780*/  F2FP.SATFINITE.E4M3.F32.PACK_AB_MERGE_C R165, R3, R76, R8 ;  /* 0x0000004c03a5723e */ /* 0x000fe20004807008 */
[----:B------:R-:W2:Y:S01]  /*14790*/  MUFU.EX2 R14, R14 ;  /* 0x0000000e000e7308 */ /* 0x000ea20000000800 */
[----:B0-----:R-:W-:-:S01]  /*147a0*/  FADD.FTZ R35, R9, R80 ;  /* 0x0000005009237221 */ /* 0x001fc20000010000 */
[----:B------:R-:W-:Y:S01]  /*147b0*/  FADD.FTZ R55, R55, R34 ;  /* 0x0000002237377221 */ /* 0x000fe20000010000 */
[----:B------:R-:W0:Y:S03]  /*147c0*/  @P2 LDC R8, c[0x0][0x44c] ;  /* 0x00011300ff082b82 */ /* 0x000e260000000800 */
[----:B------:R-:W-:-:S02]  /*147d0*/  FADD.FTZ R34, R56, R55 ;  /* 0x0000003738227221 */ /* 0x000fc40000010000 */
[----:B------:R-:W3:Y:S01]  /*147e0*/  MUFU.EX2 R15, R15 ;  /* 0x0000000f000f7308 */ /* 0x000ee20000000800 */
[----:B-1----:R-:W-:-:S01]  /*147f0*/  FADD.FTZ R35, R12, R35 ;  /* 0x000000230c237221 */ /* 0x002fc20000010000 */
[----:B------:R-:W-:Y:S01]  /*14800*/  FADD.FTZ R47, R57, R34 ;  /* 0x00000022392f7221 */ /* 0x000fe20000010000 */
[----:B------:R-:W-:-:S03]  /*14810*/  F2FP.SATFINITE.E4M3.F32.PACK_AB_MERGE_C R34, R63, R62, RZ ;  /* 0x0000003e3f22723e */ /* 0x000fc600048070ff */
[----:B------:R-:W-:Y:S01]  /*14820*/  FADD.FTZ R58, R58, R47 ;  /* 0x0000002f3a3a7221 */ /* 0x000fe20000010000 */
[----:B------:R-:W-:Y:S01]  /*14830*/  F2FP.SATFINITE.E4M3.F32.PACK_AB_MERGE_C R156, R61, R60, R34 ;  /* 0x0000003c3d9c723e */ /* 0x000fe20004807022 */
[----:B------:R-:W1:Y:S01]  /*14840*/  MUFU.EX2 R13, R13 ;  /* 0x0000000d000d7308 */ /* 0x000e620000000800 */
[----:B--2---:R-:W-:-:S01]  /*14850*/  FADD.FTZ R0, R14, R35 ;  /* 0x000000230e007221 */ /* 0x004fc20000010000 */
[----:B------:R-:W-:Y:S01]  /*14860*/  FADD.FTZ R59, R59, R58 ;  /* 0x0000003a3b3b7221 */ /* 0x000fe20000010000 */
[----:B------:R-:W-:-:S03]  /*14870*/  F2FP.SATFINITE.E4M3.F32.PACK_AB_MERGE_C R34, R67, R66, RZ ;  /* 0x000000424322723e */ /* 0x000fc600048070ff */
[----:B------:R-:W-:Y:S02]  /*14880*/  FADD.FTZ R60, R60, R59 ;  /* 0x0000003b3c3c7221 */ /* 0x000fe40000010000 */
[----:B------:R-:W2:Y:S01]  /*14890*/  MUFU.EX2 R20, R20 ;  /* 0x0000001400147308 */ /* 0x000ea20000000800 */
[----:B---3--:R-:W-:-:S01]  /*148a0*/  FADD.FTZ R0, R15, R0 ;  /* 0x000000000f007221 */ /* 0x008fc20000010000 */
[----:B------:R-:W-:Y:S01]  /*148b0*/  FADD.FTZ R61, R61, R60 ;  /* 0x0000003c3d3d7221 */ /* 0x000fe20000010000 */
[----:B------:R-:W-:-:S03]  /*148c0*/  F2FP.SATFINITE.E4M3.F32.PACK_AB_MERGE_C R14, R15, R14, RZ ;  /* 0x0000000e0f0e723e */ /* 0x000fc600048070ff */
[----:B------:R-:W-:Y:S01]  /*148d0*/  FADD.FTZ R62, R62, R61 ;  /* 0x0000003d3e3e7221 */ /* 0x000fe20000010000 */
[----:B------:R-:W-:Y:S01]  /*148e0*/  F2FP.SATFINITE.E4M3.F32.PACK_AB_MERGE_C R167, R12, R9, R14 ;  /* 0x000000090ca7723e */ /* 0x000fe2000480700e */
[----:B------:R-:W3:Y:S01]  /*148f0*/  MUFU.EX2 R21, R21 ;  /* 0x0000001500157308 */ /* 0x000ee20000000800 */
[----:B-1----:R-:W-:-:S01]  /*14900*/  FADD.FTZ R35, R13, R0 ;  /* 0x000000000d237221 */ /* 0x002fc20000010000 */
[----:B------:R-:W-:Y:S01]  /*14910*/  FADD.FTZ R63, R63, R62 ;  /* 0x0000003e3f3f7221 */ /* 0x000fe20000010000 */
[----:B0-----:R-:W-:-:S04]  /*14920*/  @P2 IMAD.HI.U32 R12, R175, R8, RZ ;  /* 0x00000008af0c2227 */ /* 0x001fc800078e00ff */
[----:B------:R-:W-:Y:S01]  /*14930*/  IMAD.MOV.U32 R9, RZ, RZ, R175 ;  /* 0x000000ffff097224 */ /* 0x000fe200078e00af */
[----:B------:R-:W0:Y:S01]  /*14940*/  MUFU.EX2 R78, R78 ;  /* 0x0000004e004e7308 */ /* 0x000e220000000800 */
[----:B--2---:R-:W-:-:S07]  /*14950*/  FADD.FTZ R0, R20, R35 ;  /* 0x0000002314007221 */ /* 0x004fce0000010000 */
[----:B------:R-:W1:Y:S01]  /*14960*/  MUFU.EX2 R24, R24 ;  /* 0x0000001800187308 */ /* 0x000e620000000800 */
[----:B---3--:R-:W-:-:S07]  /*14970*/  FADD.FTZ R35, R21, R0 ;  /* 0x0000000015237221 */ /* 0x008fce0000010000 */
[----:B------:R-:W2:Y:S01]  /*14980*/  MUFU.EX2 R25, R25 ;  /* 0x0000001900197308 */ /* 0x000ea20000000800 */
[----:B0-----:R-:W-:-:S01]  /*14990*/  FADD.FTZ R35, R78, R35 ;  /* 0x000000234e237221 */ /* 0x001fc20000010000 */
[----:B------:R-:W-:-:S04]  /*149a0*/  F2FP.SATFINITE.E4M3.F32.PACK_AB_MERGE_C R21, R78, R21, RZ ;  /* 0x000000154e15723e */ /* 0x000fc800048070ff */
[----:B------:R-:W-:Y:S02]  /*149b0*/  F2FP.SATFINITE.E4M3.F32.PACK_AB_MERGE_C R161, R20, R13, R21 ;  /* 0x0000000d14a1723e */ /* 0x000fe40004807015 */
        /* <DEDUP_REMOVED lines=8> */
[----:B------:R-:W-:-:S04]  /*14a40*/  F2FP.SATFINITE.E4M3.F32.PACK_AB_MERGE_C R26, R29, R26, RZ ;  /* 0x0000001a1d1a723e */ /* 0x000fc800048070ff */
[----:B------:R-:W-:Y:S02]  /*14a50*/  F2FP.SATFINITE.E4M3.F32.PACK_AB_MERGE_C R163, R25, R24, R26 ;  /* 0x0000001819a3723e */ /* 0x000fe4000480701a */
        /* <DEDUP_REMOVED lines=8> */
[----:B------:R-:W-:-:S04]  /*14ae0*/  F2FP.SATFINITE.E4M3.F32.PACK_AB_MERGE_C R31, R32, R31, RZ ;  /* 0x0000001f201f723e */ /* 0x000fc800048070ff */
[----:B------:R-:W-:Y:S02]  /*14af0*/  F2FP.SATFINITE.E4M3.F32.PACK_AB_MERGE_C R157, R28, R27, R31 ;  /* 0x0000001b1c9d723e */ /* 0x000fe4000480701f */
[----:B------:R-:W2:Y:S01]  /*14b00*/  MUFU.EX2 R33, R33 ;  /* 0x0000002100217308 */ /* 0x000ea20000000800 */
[----:B0-----:R-:W-:Y:S01]  /*14b10*/  F2FP.SATFINITE.E4M3.F32.PACK_AB_MERGE_C R158, R65, R64, R34 ;  /* 0x00000040419e723e */ /* 0x001fe20004807022 */
[----:B------:R-:W-:-:S04]  /*14b20*/  FADD.FTZ R64, R64, R63 ;  /* 0x0000003f40407221 */ /* 0x000fc80000010000 */
[----:B------:R-:W-:Y:S02]  /*14b30*/  FADD.FTZ R65, R65, R64 ;  /* 0x0000004041417221 */ /* 0x000fe40000010000 */
[----:B------:R-:W0:Y:S01]  /*14b40*/  MUFU.EX2 R37, R37 ;  /* 0x0000002500257308 */ /* 0x000e220000000800 */
[----:B-1----:R-:W-:-:S01]  /*14b50*/  FADD.FTZ R0, R30, R15 ;  /* 0x0000000f1e007221 */ /* 0x002fc20000010000 */
[----:B------:R-:W-:Y:S01]  /*14b60*/  FADD.FTZ R66, R66, R65 ;  /* 0x0000004142427221 */ /* 0x000fe20000010000 */
[----:B------:R-:W1:Y:S03]  /*14b70*/  @P2 LDC R15, c[0x0][0x450] ;  /* 0x00011400ff0f2b82 */ /* 0x000e660000000800 */
[----:B------:R-:W-:-:S02]  /*14b80*/  FADD.FTZ R67, R67, R66 ;  /* 0x0000004243437221 */ /* 0x000fc40000010000 */
[----:B------:R-:W-:Y:S01]  /*14b90*/  MUFU.EX2 R70, R70 ;  /* 0x0000004600467308 */ /* 0x000fe20000000800 */
[----:B--2---:R-:W-:-:S07]  /*14ba0*/  FADD.FTZ R0, R33, R0 ;  /* 0x0000000021007221 */ /* 0x004fce0000010000 */
[----:B------:R-:W2:Y:S01]  /*14bb0*/  MUFU.EX2 R71, R71 ;  /* 0x0000004700477308 */ /* 0x000ea20000000800 */
[----:B0-----:R-:W-:-:S07]  /*14bc0*/  FADD.FTZ R3, R37, R0 ;  /* 0x0000000025037221 */ /* 0x001fce0000010000 */
[----:B------:R-:W0:Y:S01]  /*14bd0*/  MUFU.EX2 R36, R36 ;  /* 0x0000002400247308 */ /* 0x000e220000000800 */
[----:B-1----:R-:W-:-:S07]  /*14be0*/  @P2 SHF.R.U32.HI R9, RZ, R15, R12 ;  /* 0x0000000fff092219 */ /* 0x002fce000001160c */
[----:B------:R-:W-:Y:S01]  /*14bf0*/  MUFU.EX2 R68, R68 ;  /* 0x0000004400447308 */ /* 0x000fe20000000800 */
[----:B--2---:R-:W-:Y:S01]  /*14c00*/  F2FP.SATFINITE.E4M3.F32.PACK_AB_MERGE_C R0, R71, R70, RZ ;  /* 0x000000464700723e */ /* 0x004fe200048070ff */
[----:B------:R-:W-:-:S04]  /*14c10*/  IMAD.IADD R9, R88, 0x1, R9 ;  /* 0x0000000158097824 */ /* 0x000fc800078e0209 */
[----:B------:R-:W-:Y:S02]  /*14c20*/  IMAD.IADD R6, R9, 0x1, R6 ;  /* 0x0000000109067824 */ /* 0x000fe400078e0206 */
        /* <DEDUP_REMOVED lines=9> */
[----:B------:R-:W1:Y:S01]  /*14cc0*/  MUFU.EX2 R40, R40 ;  /* 0x0000002800287308 */ /* 0x000e620000000800 */
[----:B0-----:R-:W-:-:S01]  /*14cd0*/  FADD.FTZ R0, R38, R3 ;  /* 0x0000000326007221 */ /* 0x001fc20000010000 */
[----:B------:R-:W-:-:S04]  /*14ce0*/  FADD.FTZ R70, R70, R69 ;  /* 0x0000004546467221 */ /* 0x000fc80000010000 */
[----:B------:R-:W-:Y:S02]  /*14cf0*/  FADD.FTZ R71, R71, R70 ;  /* 0x0000004647477221 */ /* 0x000fe40000010000 */
[----:B------:R-:W-:Y:S01]  /*14d00*/  MUFU.EX2 R74, R74 ;  /* 0x0000004a004a7308 */ /* 0x000fe20000000800 */
[----:B--2---:R-:W-:-:S07]  /*14d10*/  FADD.FTZ R3, R39, R0 ;  /* 0x0000000027037221 */ /* 0x004fce0000010000 */
[----:B------:R-:W0:Y:S01]  /*14d20*/  MUFU.EX2 R5, R5 ;  /* 0x0000000500057308 */ /* 0x000e220000000800 */
[----:B-1----:R-:W-:-:S07]  /*14d30*/  FADD.FTZ R0, R40, R3 ;  /* 0x0000000328007221 */ /* 0x002fce0000010000 */
[----:B------:R-:W1:Y:S08]  /*14d40*/  MUFU.EX2 R41, R41 ;  /* 0x0000002900297308 */ /* 0x000e700000000800 */
[----:B------:R-:W-:Y:S01]  /*14d50*/  MUFU.EX2 R72, R72 ;  /* 0x0000004800487308 */ /* 0x000fe20000000800 */
[----:B0-----:R-:W-:-:S07]  /*14d60*/  F2FP.SATFINITE.E4M3.F32.PACK_AB_MERGE_C R3, R5, R74, RZ ;  /* 0x0000004a0503723e */ /* 0x001fce00048070ff */
[----:B------:R-:W0:Y:S01]  /*14d70*/  MUFU.EX2 R73, R73 ;  /* 0x0000004900497308 */ /* 0x000e220000000800 */
[C---:B-1----:R-:W-:Y:S01]  /*14d80*/  F2FP.SATFINITE.E4M3.F32.PACK_AB_MERGE_C R40, R41.reuse, R40, RZ ;  /* 0x000000282928723e */ /* 0x042fe200048070ff */
[----:B------:R-:W-:-:S03]  /*14d90*/  FADD.FTZ R41, R41, R0 ;  /* 0x0000000029297221 */ /* 0x000fc60000010000 */
[----:B------:R-:W-:-:S03]  /*14da0*/  F2FP.SATFINITE.E4M3.F32.PACK_AB_MERGE_C R153, R39, R38, R40 ;  /* 0x000000262799723e */ /* 0x000fc60004807028 */
[----:B------:R-:W1:Y:S08]  /*14db0*/  MUFU.EX2 R42, R42 ;  /* 0x0000002a002a7308 */ /* 0x000e700000000800 */
[----:B------:R-:W2:Y:S01]  /*14dc0*/  MUFU.EX2 R43, R43 ;  /* 0x0000002b002b7308 */ /* 0x000ea20000000800 */
[----:B0-----:R-:W-:Y:S01]  /*14dd0*/  F2FP.SATFINITE.E4M3.F32.PACK_AB_MERGE_C R154, R73, R72, R3 ;  /* 0x00000048499a723e */ /* 0x001fe20004807003 */
[----:B------:R-:W-:-:S04]  /*14de0*/  FADD.FTZ R72, R72, R71 ;  /* 0x0000004748487221 */ /* 0x000fc80000010000 */
[----:B------:R-:W-:Y:S02]  /*14df0*/  FADD.FTZ R73, R73, R72 ;  /* 0x0000004849497221 */ /* 0x000fe40000010000 */
[----:B------:R-:W0:Y:S01]  /*14e00*/  MUFU.EX2 R44, R44 ;  /* 0x0000002c002c7308 */ /* 0x000e220000000800 */
[----:B-1----:R-:W-:-:S01]  /*14e10*/  FADD.FTZ R0, R42, R41 ;  /* 0x000000292a007221 */ /* 0x002fc20000010000 */
[----:B------:R-:W-:-:S06]  /*14e20*/  FADD.FTZ R74, R74, R73 ;  /* 0x000000494a4a7221 */ /* 0x000fcc0000010000 */
[----:B------:R-:W1:Y:S01]  /*14e30*/  MUFU.EX2 R45, R45 ;  /* 0x0000002d002d7308 */ /* 0x000e620000000800 */
[----:B--2---:R-:W-:-:S04]  /*14e40*/  FADD.FTZ R3, R43, R0 ;  /* 0x000000002b037221 */ /* 0x004fc80000010000 */
[----:B0-----:R-:W-:Y:S01]  /*14e50*/  FADD.FTZ R0, R44, R3 ;  /* 0x000000032c007221 */ /* 0x001fe20000010000 */
[----:B------:R-:W-:-:S01]  /*14e60*/  FADD.FTZ R3, R5, R74 ;  /* 0x0000004a05037221 */ /* 0x000fc20000010000 */
[----:B------:R-:W-:Y:S01]  /*14e70*/  VIADD R5, R89, 0xfffffffe ;  /* 0xfffffffe59057836 */ /* 0x000fe20000000000 */
[C---:B-1----:R-:W-:Y:S01]  /*14e80*/  F2FP.SATFINITE.E4M3.F32.PACK_AB_MERGE_C R8, R45.reuse, R44, RZ ;  /* 0x0000002c2d08723e */ /* 0x042fe200048070ff */
[----:B------:R-:W-:-:S03]  /*14e90*/  FADD.FTZ R0, R45, R0 ;  /* 0x000000002d007221 */ /* 0x000fc60000010000 */
[----:B------:R-:W-:Y:S01]  /*14ea0*/  F2FP.SATFINITE.E4M3.F32.PACK_AB_MERGE_C R155, R43, R42, R8 ;  /* 0x0000002a2b9b723e */ /* 0x000fe20004807008 */
        /* <DEDUP_REMOVED lines=12> */
.L_x_1452:
[----:B------:R-:W-:-:S13]  /*14f70*/  ISETP.NE.AND P4, PT, R7, 0x1, PT ;  /* 0x000000010700780c */ /* 0x000fda0003f85270 */
[----:B------:R-:W0:Y:S02]  /*14f80*/  @P4 LDC.64 R12, c[0x0][0x9e8] ;  /* 0x00027a00ff0c4b82 */ /* 0x000e240000000a00 */
[----:B0-----:R-:W-:-:S05]  /*14f90*/  @P4 IMAD.HI.U32 R12, R8, R12, RZ ;  /* 0x0000000c080c4227 */ /* 0x001fca00078e00ff */
[----:B------:R-:W-:-:S07]  /*14fa0*/  @P4 SHF.R.U32.HI R8, RZ, R13, R12 ;  /* 0x0000000dff084219 */ /* 0x000fce000001160c */
.L_x_1453:
[----:B------:R-:W-:Y:S05]  /*14fb0*/  BSYNC B0 ;  /* 0x0000000000007941 */ /* 0x000fea0003800000 */
.L_x_1451:
[----:B------:R-:W-:-:S05]  /*14fc0*/  IMAD R7, R8, R7, R7 ;  /* 0x0000000708077224 */ /* 0x000fca00078e0207 */
[----:B------:R-:W-:-:S07]  /*14fd0*/  VIMNMX R6, R6, R7, PT ;  /* 0x0000000706067248 */ /* 0x000fce0003fe0100 */
.L_x_1450:
[----:B------:R-:W-:Y:S01]  /*14fe0*/  SHF.R.S32.HI R7, RZ, 0x1f, R6 ;  /* 0x0000001fff077819 */ /* 0x000fe20000011406 */
[----:B------:R-:W-:Y:S01]  /*14ff0*/  ULDC UR32, c[0x0][0x9e4] ;  /* 0x0002790000207ab9 */ /* 0x000fe20000000800 */
[----:B------:R-:W-:Y:S01]  /*15000*/  ULDC UR29, c[0x0][0x9e4] ;  /* 0x00027900001d7ab9 */ /* 0x000fe20000000800 */
[----:B------:R-:W-:Y:S01]  /*15010*/  ULDC UR28, c[0x0][0x988] ;  /* 0x00026200001c7ab9 */ /* 0x000fe20000000800 */
[----:B------:R-:W-:Y:S01]  /*15020*/  LEA.HI R7, R7, R6, RZ, 0x7 ;  /* 0x0000000607077211 */ /* 0x000fe200078f38ff */
[----:B------:R-:W-:Y:S01]  /*15030*/  ULDC UR31, c[0x0][0x988] ;  /* 0x00026200001f7ab9 */ /* 0x000fe20000000800 */
[----:B------:R-:W-:Y:S01]  /*15040*/  ULDC UR30, c[0x0][0x988] ;  /* 0x00026200001e7ab9 */ /* 0x000fe20000000800 */
[----:B------:R-:W-:Y:S01]  /*15050*/  ULDC UR34, c[0x0][0x9e0] ;  /* 0x0002780000227ab9 */ /* 0x000fe20000000800 */
[----:B------:R-:W-:Y:S01]  /*15060*/  SHF.R.S32.HI R7, RZ, 0x7, R7 ;  /* 0x00000007ff077819 */ /* 0x000fe20000011407 */
[----:B------:R-:W-:Y:S01]  /*15070*/  ULDC UR33, c[0x0][0x9e0] ;  /* 0x0002780000217ab9 */ /* 0x000fe20000000800 */
[----:B------:R-:W-:-:S02]  /*15080*/  CS2R R88, SRZ ;  /* 0x0000000000587805 */ /* 0x000fc4000001ff00 */
[----:B------:R-:W-:Y:S02]  /*15090*/  CS2R R90, SRZ ;  /* 0x00000000005a7805 */ /* 0x000fe4000001ff00 */
[----:B------:R-:W-:Y:S02]  /*150a0*/  VIMNMX R12, R180, R7, !PT ;  /* 0x00000007b40c7248 */ /* 0x000fe40007fe0100 */
        /* <DEDUP_REMOVED lines=63> */
[----:B------:R-:W-:-:S07]  /*154a0*/  CS2R R88, SRZ ;  /* 0x0000000000587805 */ /* 0x000fce000001ff00 */
.L_x_1473:
[----:B------:R-:W-:Y:S01]  /*154b0*/  VIADD R13, R169, 0x1 ;  /* 0x00000001a90d7836 */ /* 0x000fe20000000000 */
[----:B------:R-:W-:Y:S05]  /*154c0*/  YIELD ;  /* 0x0000000000007946 */ /* 0x000fea0003800000 */
[----:B------:R-:W-:-:S04]  /*154d0*/  ISETP.NE.AND P4, PT, R13, 0x2, PT ;  /* 0x000000020d00780c */ /* 0x000fc80003f85270 */
[----:B------:R-:W-:Y:S02]  /*154e0*/  SEL R181, RZ, 0x1, P4 ;  /* 0x00000001ffb57807 */ /* 0x000fe40002000000 */
[----:B------:R-:W-:Y:S02]  /*154f0*/  SEL R13, R13, RZ, P4 ;  /* 0x000000ff0d0d7207 */ /* 0x000fe40002000000 */
[----:B------:R-:W-:Y:S02]  /*15500*/  ISETP.NE.AND P4, PT, R179, RZ, PT ;  /* 0x000000ffb300720c */ /* 0x000fe40003f85270 */
[----:B------:R-:W-:-:S11]  /*15510*/  LOP3.LUT R181, R18, R181, RZ, 0x3c, !PT ;  /* 0x000000b512b57212 */ /* 0x000fd600078e3cff */
[----:B------:R-:W-:Y:S05]  /*15520*/  @P4 BRA `(.L_x_1455) ;  /* 0x0000000000304947 */ /* 0x000fea0003800000 */
[----:B------:R-:W-:Y:S05]  /*15530*/  @!P0 BRA `(.L_x_1456) ;  /* 0x0000000000048947 */ /* 0x000fea0003800000 */
[----:B------:R-:W-:Y:S01]  /*15540*/  BPT.TRAP 0x1 ;  /* 0x000000040000795c */ /* 0x000fe20000300000 */
.L_x_1456:
[----:B------:R-:W-:Y:S01]  /*15550*/  IMAD R7, R13, 0x8, R16 ;  /* 0x000000080d077824 */ /* 0x000fe200078e0210 */
[----:B------:R-:W-:-:S04]  /*15560*/  SHF.L.U32 R6, R181, 0x1f, RZ ;  /* 0x0000001fb5067819 */ /* 0x000fc800000006ff */
[----:B------:R0:W1:Y:S01]  /*15570*/  SYNCS.PHASECHK.TRANS64.TRYWAIT P5, [R7+URZ+0x22830], R6 ;  /* 0x02283006070075a7 */ /* 0x00006200080a017f */
[----:B------:R-:W-:Y:S05]  /*15580*/  @!P0 BRA `(.L_x_1457) ;  /* 0x0000000000048947 */ /* 0x000fea0003800000 */
[----:B------:R-:W-:Y:S01]  /*15590*/  BPT.TRAP 0x1 ;  /* 0x000000040000795c */ /* 0x000fe20000300000 */
.L_x_1457:
[----:B------:R-:W-:Y:S04]  /*155a0*/  BSSY B0, `(.L_x_1455) ;  /* 0x0000004000007945 */ /* 0x000fe80003800000 */
[----:B-1----:R-:W-:Y:S05]  /*155b0*/  @P5 BRA `(.L_x_1458) ;  /* 0x0000000000085947 */ /* 0x002fea0003800000 */
[----:B------:R-:W1:Y:S02]  /*155c0*/  SYNCS.PHASECHK.TRANS64.TRYWAIT P5, [R7+URZ+0x22830], R6 ;  /* 0x02283006070075a7 */ /* 0x000e6400080a017f */
[----:B-1----:R-:W-:Y:S05]  /*155d0*/  @!P5 BRA `(.L_x_1459) ;  /* 0x0000016800d8d947 */ /* 0x002fea0003800000 */
.L_x_1458:
[----:B------:R-:W-:Y:S05]  /*155e0*/  BSYNC B0 ;  /* 0x0000000000007941 */ /* 0x000fea0003800000 */
.L_x_1455:
[----:B01----:R-:W0:Y:S01]  /*155f0*/  S2R R6, SR_TID.X ;  /* 0x0000000000067919 */ /* 0x003e220000002100 */
[----:B------:R-:W-:Y:S05]  /*15600*/  WARPSYNC.ALL ;  /* 0x0000000000007948 */ /* 0x000fea0003800000 */
[----:B------:R-:W-:Y:S02]  /*15610*/  IMAD.MOV.U32 R7, RZ, RZ, -0x7fffffe0 ;  /* 0x80000020ff077424 */ /* 0x000fe400078e00ff */
[----:B------:R-:W-:Y:S02]  /*15620*/  IMAD.MOV.U32 R15, RZ, RZ, -0x7fffffe0 ;  /* 0x80000020ff0f7424 */ /* 0x000fe400078e00ff */
[----:B------:R-:W-:Y:S01]  /*15630*/  IMAD.MOV.U32 R9, RZ, RZ, -0x7fffffe0 ;  /* 0x80000020ff097424 */ /* 0x000fe200078e00ff */
[----:B------:R-:W-:Y:S01]  /*15640*/  R2UR UR27, R7 ;  /* 0x00000000071b72ca */ /* 0x000fe200000e0000 */
[----:B------:R-:W-:Y:S01]  /*15650*/  IMAD.MOV.U32 R21, RZ, RZ, -0x7fffffe0 ;  /* 0x80000020ff157424 */ /* 0x000fe200078e00ff */
[----:B------:R-:W-:-:S02]  /*15660*/  R2UR UR7, R15 ;  /* 0x000000000f0772ca */ /* 0x000fc400000e0000 */
[----:B------:R-:W-:Y:S02]  /*15670*/  R2UR UR11, R9 ;  /* 0x00000000090b72ca */ /* 0x000fe400000e0000 */
[----:B------:R-:W-:Y:S02]  /*15680*/  R2UR UR15, R15 ;  /* 0x000000000f0f72ca */ /* 0x000fe400000e0000 */
[----:B------:R-:W-:Y:S02]  /*15690*/  R2UR UR19, R21 ;  /* 0x00000000151372ca */ /* 0x000fe400000e0000 */
[----:B------:R-:W-:Y:S02]  /*156a0*/  R2UR UR23, R7 ;  /* 0x00000000071772ca */ /* 0x000fe400000e0000 */
[----:B0-----:R-:W-:Y:S01]  /*156b0*/  SHF.R.U32.HI R8, RZ, 0x7, R6 ;  /* 0x00000007ff087819 */ /* 0x001fe20000011606 */
[----:B------:R-:W-:-:S04]  /*156c0*/  IMAD R6, R13, 0x600, R4 ;  /* 0x000006000d067824 */ /* 0x000fc800078e0204 */
[----:B------:R-:W-:Y:S01]  /*156d0*/  VIADD R24, R8, 0x8 ;  /* 0x0000000808187836 */ /* 0x000fe20000000000 */
[C---:B------:R-:W-:Y:S01]  /*156e0*/  R2UR UR26, R6.reuse ;  /* 0x00000000061a72ca */ /* 0x040fe200000e0000 */
[C---:B------:R-:W-:Y:S02]  /*156f0*/  VIADD R14, R6.reuse, 0x2 ;  /* 0x00000002060e7836 */ /* 0x040fe40000000000 */
[C---:B------:R-:W-:Y:S01]  /*15700*/  VIADD R8, R6.reuse, 0x200 ;  /* 0x0000020006087836 */ /* 0x040fe20000000000 */
[----:B------:R0:W-:Y:S01]  /*15710*/  BAR.SYNC.DEFER_BLOCKING R24, 0x100 ;  /* 0x000400180000751d */ /* 0x0001e20000010000 */
[----:B------:R-:W-:Y:S01]  /*15720*/  VIADD R20, R6, 0x400 ;  /* 0x0000040006147836 */ /* 0x000fe20000000000 */
[----:B------:R-:W-:Y:S01]  /*15730*/  R2UR UR6, R14 ;  /* 0x000000000e0672ca */ /* 0x000fe200000e0000 */
[----:B------:R-:W-:Y:S01]  /*15740*/  VIADD R14, R6, 0x202 ;  /* 0x00000202060e7836 */ /* 0x000fe20000000000 */
[----:B------:R-:W-:Y:S01]  /*15750*/  R2UR UR10, R8 ;  /* 0x00000000080a72ca */ /* 0x000fe200000e0000 */
[----:B------:R-:W-:Y:S01]  /*15760*/  VIADD R6, R6, 0x402 ;  /* 0x0000040206067836 */ /* 0x000fe20000000000 */
[----:B------:R-:W-:-:S02]  /*15770*/  R2UR UR18, R20 ;  /* 0x00000000141272ca */ /* 0x000fc400000e0000 */
[----:B------:R-:W-:Y:S02]  /*15780*/  R2UR UR14, R14 ;  /* 0x000000000e0e72ca */ /* 0x000fe400000e0000 */
[----:B------:R-:W-:Y:S01]  /*15790*/  R2UR UR22, R6 ;  /* 0x00000000061672ca */ /* 0x000fe200000e0000 */
[----:B0-----:R-:W-:-:S06]  /*157a0*/  WARPGROUP.ARRIVE ;  /* 0x00000000000079c5 */ /* 0x001fcc0000000000 */
        /* <DEDUP_REMOVED lines=17> */
[----:B------:R-:W-:Y:S05]  /*158c0*/  @P4 BRA `(.L_x_1460) ;  /* 0x0000000000284947 */ /* 0x000fea0003800000 */
[----:B------:R-:W-:Y:S05]  /*158d0*/  @!P0 BRA `(.L_x_1461) ;  /* 0x0000000000048947 */ /* 0x000fea0003800000 */
[----:B------:R-:W-:Y:S01]  /*158e0*/  BPT.TRAP 0x1 ;  /* 0x000000040000795c */ /* 0x000fe20000300000 */
.L_x_1461:
[----:B------:R-:W-:Y:S01]  /*158f0*/  SHF.L.U32 R6, R18, 0x1f, RZ ;  /* 0x0000001f12067819 */ /* 0x000fe200000006ff */
[----:B------:R-:W-:-:S04]  /*15900*/  IMAD R7, R169, 0x8, R16 ;  /* 0x00000008a9077824 */ /* 0x000fc800078e0210 */
[----:B------:R0:W1:Y:S01]  /*15910*/  SYNCS.PHASECHK.TRANS64.TRYWAIT P4, [R7+URZ+0x22850], R6 ;  /* 0x02285006070075a7 */ /* 0x000062000808017f */
[----:B------:R-:W-:Y:S05]  /*15920*/  @!P0 BRA `(.L_x_1462) ;  /* 0x0000000000048947 */ /* 0x000fea0003800000 */
[----:B------:R-:W-:Y:S01]  /*15930*/  BPT.TRAP 0x1 ;  /* 0x000000040000795c */ /* 0x000fe20000300000 */
.L_x_1462:
[----:B-1----:R-:W-:Y:S05]  /*15940*/  @P4 BRA `(.L_x_1460) ;  /* 0x0000000000084947 */ /* 0x002fea0003800000 */
[----:B------:R-:W1:Y:S02]  /*15950*/  SYNCS.PHASECHK.TRANS64.TRYWAIT P4, [R7+URZ+0x22850], R6 ;  /* 0x02285006070075a7 */ /* 0x000e64000808017f */
[----:B-1----:R-:W-:Y:S05]  /*15960*/  @!P4 BRA `(.L_x_1463) ;  /* 0x000001680008c947 */ /* 0x002fea0003800000 */
.L_x_1460:
[----:B01----:R-:W-:Y:S01]  /*15970*/  VIADD R6, R16, 0x400 ;  /* 0x0000040010067836 */ /* 0x003fe20000000000 */
[----:B------:R-:W-:Y:S05]  /*15980*/  WARPSYNC.ALL ;  /* 0x0000000000007948 */ /* 0x000fea0003800000 */
[----:B------:R-:W-:Y:S01]  /*15990*/  SHF.R.U32.HI R6, RZ, 0x4, R6 ;  /* 0x00000004ff067819 */ /* 0x000fe20000011606 */
[----:B------:R-:W-:Y:S01]  /*159a0*/  IMAD.MOV.U32 R7, RZ, RZ, 0x40000040 ;  /* 0x40000040ff077424 */ /* 0x000fe200078e00ff */
[----:B------:R-:W-:Y:S01]  /*159b0*/  WARPGROUP.ARRIVE ;  /* 0x00000000000079c5 */ /* 0x000fe20000000000 */
[----:B------:R-:W-:Y:S01]  /*159c0*/  IMAD.MOV.U32 R9, RZ, RZ, 0x40000040 ;  /* 0x40000040ff097424 */ /* 0x000fe200078e00ff */
[----:B------:R-:W-:-:S04]  /*159d0*/  LOP3.LUT R6, R6, 0x3fff, RZ, 0xc0, !PT ;  /* 0x00003fff06067812 */ /* 0x000fc800078ec0ff */
[----:B------:R-:W0:Y:S01]  /*159e0*/  S2R R182, SR_TID.X ;  /* 0x0000000000b67919 */ /* 0x000e220000002100 */
[----:B------:R-:W-:Y:S01]  /*159f0*/  R2UR UR7, R7 ;  /* 0x00000000070772ca */ /* 0x000fe200000e0000 */
[----:B------:R-:W-:Y:S01]  /*15a00*/  IMAD.MOV.U32 R7, RZ, RZ, 0x40000040 ;  /* 0x40000040ff077424 */ /* 0x000fe200078e00ff */
[----:B------:R-:W-:Y:S01]  /*15a10*/  LOP3.LUT R6, R6, 0x10000, RZ, 0xfc, !PT ;  /* 0x0001000006067812 */ /* 0x000fe200078efcff */
[----:B------:R-:W-:Y:S02]  /*15a20*/  IMAD.IADD R14, R190, 0x1, R175 ;  /* 0x00000001be0e7824 */ /* 0x000fe400078e02af */
[C---:B------:R-:W-:Y:S01]  /*15a30*/  FMUL.FTZ R15, R2.reuse, R24 ;  /* 0x00000018020f7220 */ /* 0x040fe20000410000 */
[C---:B------:R-:W-:Y:S01]  /*15a40*/  FMUL.FTZ R18, R2.reuse, R25 ;  /* 0x0000001902127220 */ /* 0x040fe20000410000 */
[C---:B------:R-:W-:Y:S01]  /*15a50*/  FMUL.FTZ R24, R2.reuse, R28 ;  /* 0x0000001c02187220 */ /* 0x040fe20000410000 */
[----:B------:R-:W-:Y:S02]  /*15a60*/  IMAD R6, R169, 0x400, R6 ;  /* 0x00000400a9067824 */ /* 0x000fe400078e0206 */
[C---:B------:R-:W-:Y:S01]  /*15a70*/  FMUL.FTZ R25, R2.reuse, R29 ;  /* 0x0000001d02197220 */ /* 0x040fe20000410000 */
[C---:B------:R-:W-:Y:S01]  /*15a80*/  FMUL.FTZ R20, R2.reuse, R30 ;  /* 0x0000001e02147220 */ /* 0x040fe20000410000 */
[----:B------:R-:W-:Y:S01]  /*15a90*/  FMUL.FTZ R28, R2, R32 ;  /* 0x00000020021c7220 */ /* 0x000fe20000410000 */
[C---:B------:R-:W-:Y:S01]  /*15aa0*/  VIADD R8, R6.reuse, 0x2 ;  /* 0x0000000206087836 */ /* 0x040fe20000000000 */
[----:B------:R-:W-:Y:S01]  /*15ab0*/  R2UR UR6, R6 ;  /* 0x00000000060672ca */ /* 0x000fe200000e0000 */
        /* <DEDUP_REMOVED lines=12> */
[----:B------:R-:W-:Y:S01]  /*15b80*/  QGMMA.64x128x32.F32.E4M3.E4M3 R88, R164, gdesc[UR4], R88, gsb0 ;  /* 0x01e00004a4587df3 */ /* 0x000fe20008000858 */
[----:B------:R-:W-:Y:S01]  /*15b90*/  R2UR UR6, R8 ;  /* 0x00000000080672ca */ /* 0x000fe200000e0000 */
[----:B------:R-:W-:Y:S01]  /*15ba0*/  VIADD R8, R6, 0x4 ;  /* 0x0000000406087836 */ /* 0x000fe20000000000 */
[----:B------:R-:W-:Y:S01]  /*15bb0*/  R2UR UR7, R9 ;  /* 0x00000000090772ca */ /* 0x000fe200000e0000 */
[----:B------:R-:W-:-:S02]  /*15bc0*/  IMAD.MOV.U32 R9, RZ, RZ, 0x40000040 ;  /* 0x40000040ff097424 */ /* 0x000fc400078e00ff */
[----:B------:R-:W-:Y:S01]  /*15bd0*/  FMUL.FTZ R45, R2, R49 ;  /* 0x00000031022d7220 */ /* 0x000fe20000410000 */
[----:B------:R-:W-:Y:S01]  /*15be0*/  VIADD R6, R6, 0x6 ;  /* 0x0000000606067836 */ /* 0x000fe20000000000 */
[----:B0-----:R-:W-:Y:S01]  /*15bf0*/  SHF.R.U32.HI R182, RZ, 0x7, R182 ;  /* 0x00000007ffb67819 */ /* 0x001fe200000116b6 */
        /* <DEDUP_REMOVED lines=46> */
[----:B------:R-:W-:Y:S01]  /*15ee0*/  R2UR UR6, R8 ;  /* 0x00000000080672ca */ /* 0x000fe200000e0000 */
[C---:B------:R-:W-:Y:S01]  /*15ef0*/  FMUL.FTZ R8, R2.reuse, R26 ;  /* 0x0000001a02087220 */ /* 0x040fe20000410000 */
        /* <DEDUP_REMOVED lines=37> */
[----:B------:R-:W-:Y:S02]  /*16150*/  R2UR UR6, R6 ;  /* 0x00000000060672ca */ /* 0x000fe400000e0000 */
[----:B------:R-:W-:Y:S01]  /*16160*/  R2UR UR7, R7 ;  /* 0x00000000070772ca */ /* 0x000fe200000e0000 */
[----:B------:R-:W5:Y:S03]  /*16170*/  @P2 LDC R6, c[0x0][0x450] ;  /* 0x00011400ff062b82 */ /* 0x000f660000000800 */
[----:B------:R-:W0:Y:S05]  /*16180*/  MUFU.TANH R52, R52 ;  /* 0x0000003400347308 */ /* 0x000e2a0000002400 */
[----:B------:R-:W1:Y:S03]  /*16190*/  @P2 LDC R7, c[0x0][0x44c] ;  /* 0x00011300ff072b82 */ /* 0x000e660000000800 */
[----:B------:R-:W0:Y:S08]  /*161a0*/  MUFU.TANH R53, R53 ;  /* 0x0000003500357308 */ /* 0x000e300000002400 */
[----:B------:R-:W0:Y:S08]  /*161b0*/  MUFU.TANH R50, R50 ;  /* 0x0000003200327308 */ /* 0x000e300000002400 */
[----:B------:R-:W0:Y:S01]  /*161c0*/  MUFU.TANH R51, R51 ;  /* 0x0000003300337308 */ /* 0x000e220000002400 */
[----:B-1----:R-:W-:-:S07]  /*161d0*/  @P2 IMAD.HI.U32 R7, R14, R7, RZ ;  /* 0x000000070e072227 */ /* 0x002fce00078e00ff */
[----:B------:R-:W1:Y:S01]  /*161e0*/  MUFU.TANH R56, R56 ;  /* 0x0000003800387308 */ /* 0x000e620000002400 */
[----:B-----5:R-:W-:Y:S01]  /*161f0*/  @P2 SHF.R.U32.HI R14, RZ, R6, R7 ;  /* 0x00000006ff0e2219 */ /* 0x020fe20000011607 */
[----:B------:R-:W-:Y:S01]  /*16200*/  @!P1 IMAD R6, R13, 0x8, R16 ;  /* 0x000000080d069824 */ /* 0x000fe200078e0210 */
[----:B------:R-:W-:-:S03]  /*16210*/  IADD3 R7, -R182, 0xb, RZ ;  /* 0x0000000bb6077810 */ /* 0x000fc60007ffe1ff */
[----:B------:R-:W-:Y:S02]  /*16220*/  @!P1 VIADD R6, R6, 0x22840 ;  /* 0x0002284006069836 */ /* 0x000fe40000000000 */
[----:B------:R-:W0:Y:S03]  /*16230*/  MUFU.TANH R57, R57 ;  /* 0x0000003900397308 */ /* 0x000e260000002400 */
[----:B------:R-:W-:Y:S02]  /*16240*/  @!P1 PRMT R78, RZ, 0x654, R6 ;  /* 0x00000654ff4e9816 */ /* 0x000fe40000000006 */
[----:B------:R-:W5:Y:S03]  /*16250*/  SHFL.IDX PT, R6, R14, RZ, 0x1c1f ;  /* 0x001c1fff0e067589 */ /* 0x000f6600000e0000 */
        /* <DEDUP_REMOVED lines=32> */
[----:B--2---:R-:W-:-:S05]  /*16460*/  IMAD.SHL.U32 R78, R5, 0x80, RZ ;  /* 0x00000080054e7824 */ /* 0x004fca00078e00ff */
[----:B------:R-:W-:-:S04]  /*16470*/  IADD3 R83, -R170, 0x1, -R78 ;  /* 0x00000001aa537810 */ /* 0x000fc80007ffe94e */
[----:B------:R-:W-:-:S05]  /*16480*/  IADD3 R84, -R168, R83, R171 ;  /* 0x00000053a8547210 */ /* 0x000fca0007ffe1ab */
[C---:B------:R-:W-:Y:S02]  /*16490*/  VIADD R83, R84.reuse, UR34 ;  /* 0x0000002254537c36 */ /* 0x040fe40008000000 */
[----:B------:R-:W-:Y:S02]  /*164a0*/  VIADD R84, R84, UR35 ;  /* 0x0000002354547c36 */ /* 0x000fe40008000000 */
[--C-:B-----5:R-:W-:Y:S02]  /*164b0*/  IMAD.IADD R85, R83, 0x1, R6.reuse ;  /* 0x0000000153557824 */ /* 0x120fe400078e0206 */
[----:B------:R-:W-:Y:S01]  /*164c0*/  IMAD.IADD R86, R84, 0x1, R6 ;  /* 0x0000000154567824 */ /* 0x000fe200078e0206 */
[----:B01-34-:R-:W-:Y:S06]  /*164d0*/  @!P3 BRA `(.L_x_1464) ;  /* 0x000000000058b947 */ /* 0x01bfec0003800000 */
[----:B------:R-:W-:Y:S01]  /*164e0*/  IADD3 R87, -R168, R171, R6 ;  /* 0x000000aba8577210 */ /* 0x000fe20007ffe106 */
[----:B------:R-:W-:Y:S03]  /*164f0*/  BSSY B0, `(.L_x_1465) ;  /* 0x0000010000007945 */ /* 0x000fe60003800000 */
        /* <DEDUP_REMOVED lines=10> */
.L_x_1466:
[----:B------:R-:W-:-:S05]  /*165a0*/  IMAD.U32 R152, RZ, RZ, UR32 ;  /* 0x00000020ff987e24 */ /* 0x000fca000f8e00ff */
[----:B------:R-:W-:-:S13]  /*165b0*/  ISETP.NE.AND P4, PT, R152, 0x1, PT ;  /* 0x000000019800780c */ /* 0x000fda0003f85270 */
[----:B------:R-:W0:Y:S02]  /*165c0*/  @P4 LDC.64 R6, c[0x0][0x9e8] ;  /* 0x00027a00ff064b82 */ /* 0x000e240000000a00 */
[----:B0-----:R-:W-:-:S05]  /*165d0*/  @P4 IMAD.HI.U32 R6, R87, R6, RZ ;  /* 0x0000000657064227 */ /* 0x001fca00078e00ff */
[----:B------:R-:W-:-:S07]  /*165e0*/  @P4 SHF.R.U32.HI R87, RZ, R7, R6 ;  /* 0x00000007ff574219 */ /* 0x000fce0000011606 */
.L_x_1467:
[----:B------:R-:W-:Y:S05]  /*165f0*/  BSYNC B0 ;  /* 0x0000000000007941 */ /* 0x000fea0003800000 */
.L_x_1465:
[----:B------:R-:W-:-:S04]  /*16600*/  IMAD R87, R87, R152, -R78 ;  /* 0x0000009857577224 */ /* 0x000fc800078e0a4e */
[----:B------:R-:W-:-:S05]  /*16610*/  IMAD.IADD R87, R87, 0x1, -R170 ;  /* 0x0000000157577824 */ /* 0x000fca00078e0aaa */
[----:B------:R-:W-:Y:S02]  /*16620*/  VIADDMNMX R85, R87, R152, R85, PT ;  /* 0x0000009857557246 */ /* 0x000fe40003800155 */
[----:B------:R-:W-:-:S07]  /*16630*/  VIMNMX R86, R86, R87, !PT ;  /* 0x0000005756567248 */ /* 0x000fce0007fe0100 */
.L_x_1464:
[----:B------:R-:W-:Y:S01]  /*16640*/  ISETP.GT.AND P4, PT, R5, -0x1, PT ;  /* 0xffffffff0500780c */ /* 0x000fe20003f84270 */
[----:B------:R-:W0:Y:S03]  /*16650*/  SHFL.IDX PT, R14, R14, 0x1, 0x1c1f ;  /* 0x003c1f000e0e7f89 */ /* 0x000e2600000e0000 */
[----:B------:R-:W-:-:S04]  /*16660*/  ISETP.GT.AND P5, PT, R86, RZ, P4 ;  /* 0x000000ff5600720c */ /* 0x000fc800027a4270 */
[----:B------:R-:W-:-:S04]  /*16670*/  ISETP.LT.OR P5, PT, R85, 0x1, P5 ;  /* 0x000000015500780c */ /* 0x000fc80002fa1670 */
[----:B------:R-:W-:Y:S02]  /*16680*/  FSEL R15, R15, -INF , !P5 ;  /* 0xff8000000f0f7808 */ /* 0x000fe40006800000 */
[----:B------:R-:W-:-:S04]  /*16690*/  ISETP.GT.AND P5, PT, R86, 0x1, P4 ;  /* 0x000000015600780c */ /* 0x000fc800027a4270 */
[----:B------:R-:W-:-:S04]  /*166a0*/  ISETP.LT.OR P5, PT, R85, 0x2, P5 ;  /* 0x000000025500780c */ /* 0x000fc80002fa1670 */
[----:B------:R-:W-:Y:S02]  /*166b0*/  FSEL R18, R18, -INF , !P5 ;  /* 0xff80000012127808 */ /* 0x000fe40006800000 */
[----:B------:R-:W-:Y:S01]  /*166c0*/  ISETP.GT.AND P5, PT, R86, 0x8, P4 ;  /* 0x000000085600780c */ /* 0x000fe200027a4270 */
[--C-:B0-----:R-:W-:Y:S02]  /*166d0*/  IMAD.IADD R83, R83, 0x1, R14.reuse ;  /* 0x0000000153537824 */ /* 0x101fe400078e020e */
[----:B------:R-:W-:Y:S01]  /*166e0*/  IMAD.IADD R84, R84, 0x1, R14 ;  /* 0x0000000154547824 */ /* 0x000fe200078e020e */
[----:B------:R-:W-:-:S04]  /*166f0*/  ISETP.LT.OR P5, PT, R85, 0x9, P5 ;  /* 0x000000095500780c */ /* 0x000fc80002fa1670 */
[----:B------:R-:W-:Y:S02]  /*16700*/  FSEL R24, R24, -INF , !P5 ;  /* 0xff80000018187808 */ /* 0x000fe40006800000 */
[----:B------:R-:W-:-:S04]  /*16710*/  ISETP.GT.AND P5, PT, R86, 0x9, P4 ;  /* 0x000000095600780c */ /* 0x000fc800027a4270 */
        /* <DEDUP_REMOVED lines=85> */
[----:B------:R-:W-:Y:S01]  /*16c70*/  FSEL R82, R82, -INF , !P5 ;  /* 0xff80000052527808 */ /* 0x000fe20006800000 */
[----:B------:R-:W-:Y:S08]  /*16c80*/  @!P3 BRA `(.L_x_1468) ;  /* 0x000000000058b947 */ /* 0x000ff00003800000 */
        /* <DEDUP_REMOVED lines=12> */
.L_x_1470:
[----:B------:R-:W-:-:S05]  /*16d50*/  IMAD.U32 R85, RZ, RZ, UR32 ;  /* 0x00000020ff557e24 */ /* 0x000fca000f8e00ff */
[----:B------:R-:W-:-:S13]  /*16d60*/  ISETP.NE.AND P5, PT, R85, 0x1, PT ;  /* 0x000000015500780c */ /* 0x000fda0003fa5270 */
[----:B------:R-:W0:Y:S02]  /*16d70*/  @P5 LDC.64 R6, c[0x0][0x9e8] ;  /* 0x00027a00ff065b82 */ /* 0x000e240000000a00 */
[----:B0-----:R-:W-:-:S05]  /*16d80*/  @P5 IMAD.HI.U32 R6, R14, R6, RZ ;  /* 0x000000060e065227 */ /* 0x001fca00078e00ff */
[----:B------:R-:W-:-:S07]  /*16d90*/  @P5 SHF.R.U32.HI R14, RZ, R7, R6 ;  /* 0x00000007ff0e5219 */ /* 0x000fce0000011606 */
.L_x_1471:
[----:B------:R-:W-:Y:S05]  /*16da0*/  BSYNC B0 ;  /* 0x0000000000007941 */ /* 0x000fea0003800000 */
.L_x_1469:
[----:B------:R-:W-:-:S04]  /*16db0*/  IMAD R7, R14, R85, -R78 ;  /* 0x000000550e077224 */ /* 0x000fc800078e0a4e */
[----:B------:R-:W-:-:S05]  /*16dc0*/  IMAD.IADD R6, R7, 0x1, -R170 ;  /* 0x0000000107067824 */ /* 0x000fca00078e0aaa */
[----:B------:R-:W-:Y:S02]  /*16dd0*/  VIADDMNMX R83, R6, R85, R83, PT ;  /* 0x0000005506537246 */ /* 0x000fe40003800153 */
[----:B------:R-:W-:-:S07]  /*16de0*/  VIMNMX R84, R84, R6, !PT ;  /* 0x0000000654547248 */ /* 0x000fce0007fe0100 */
.L_x_1468:
[----:B------:R-:W-:Y:S01]  /*16df0*/  ISETP.GT.AND P5, PT, R84, 0x1, P4 ;  /* 0x000000015400780c */ /* 0x000fe200027a4270 */
[----:B------:R-:W-:Y:S01]  /*16e00*/  UMOV UR41, UR31 ;  /* 0x0000001f00297c82 */ /* 0x000fe20008000000 */
[----:B------:R-:W-:Y:S02]  /*16e10*/  FMNMX.FTZ R7, R15, R10, !PT ;  /* 0x0000000a0f077209 */ /* 0x000fe40007810000 */
[----:B------:R-:W-:Y:S02]  /*16e20*/  ISETP.LT.OR P5, PT, R83, 0x2, P5 ;  /* 0x000000025300780c */ /* 0x000fe40002fa1670 */
[----:B------:R-:W-:Y:S02]  /*16e30*/  FMNMX.FTZ R7, R18, R7, !PT ;  /* 0x0000000712077209 */ /* 0x000fe40007810000 */
[----:B------:R-:W-:Y:S02]  /*16e40*/  FSEL R9, R9, -INF , !P5 ;  /* 0xff80000009097808 */ /* 0x000fe40006800000 */
[----:B------:R-:W-:-:S02]  /*16e50*/  ISETP.GT.AND P5, PT, R84, 0x8, P4 ;  /* 0x000000085400780c */ /* 0x000fc400027a4270 */
[----:B------:R-:W-:Y:S02]  /*16e60*/  FMNMX.FTZ R6, R24, R7, !PT ;  /* 0x0000000718067209 */ /* 0x000fe40007810000 */
[----:B------:R-:W-:Y:S02]  /*16e70*/  ISETP.LT.OR P5, PT, R83, 0x9, P5 ;  /* 0x000000095300780c */ /* 0x000fe40002fa1670 */
[----:B------:R-:W-:Y:S02]  /*16e80*/  FMNMX.FTZ R7, R25, R6, !PT ;  /* 0x0000000619077209 */ /* 0x000fe40007810000 */
[----:B------:R-:W-:Y:S02]  /*16e90*/  FSEL R20, R20, -INF , !P5 ;  /* 0xff80000014147808 */ /* 0x000fe40006800000 */
[----:B------:R-:W-:Y:S02]  /*16ea0*/  ISETP.GT.AND P5, PT, R84, 0x9, P4 ;  /* 0x000000095400780c */ /* 0x000fe400027a4270 */
[----:B------:R-:W-:-:S02]  /*16eb0*/  FMNMX.FTZ R6, R28, R7, !PT ;  /* 0x000000071c067209 */ /* 0x000fc40007810000 */
[----:B------:R-:W-:Y:S02]  /*16ec0*/  ISETP.LT.OR P5, PT, R83, 0xa, P5 ;  /* 0x0000000a5300780c */ /* 0x000fe40002fa1670 */
[----:B------:R-:W-:Y:S02]  /*16ed0*/  FMNMX.FTZ R7, R29, R6, !PT ;  /* 0x000000061d077209 */ /* 0x000fe40007810000 */
[----:B------:R-:W-:Y:S02]  /*16ee0*/  FSEL R21, R21, -INF , !P5 ;  /* 0xff80000015157808 */ /* 0x000fe40006800000 */
[----:B------:R-:W-:Y:S02]  /*16ef0*/  ISETP.GT.AND P5, PT, R84, 0x10, P4 ;  /* 0x000000105400780c */ /* 0x000fe400027a4270 */
[----:B------:R-:W-:Y:S02]  /*16f00*/  FMNMX.FTZ R6, R32, R7, !PT ;  /* 0x0000000720067209 */ /* 0x000fe40007810000 */
[----:B------:R-:W-:-:S02]  /*16f10*/  ISETP.LT.OR P5, PT, R83, 0x11, P5 ;  /* 0x000000115300780c */ /* 0x000fc40002fa1670 */
[----:B------:R-:W-:Y:S02]  /*16f20*/  FMNMX.FTZ R7, R33, R6, !PT ;  /* 0x0000000621077209 */ /* 0x000fe40007810000 */
[----:B------:R-:W-:Y:S02]  /*16f30*/  FSEL R26, R26, -INF , !P5 ;  /* 0xff8000001a1a7808 */ /* 0x000fe40006800000 */
[----:B------:R-:W-:Y:S02]  /*16f40*/  ISETP.GT.AND P5, PT, R84, 0x11, P4 ;  /* 0x000000115400780c */ /* 0x000fe400027a4270 */
[----:B------:R-:W-:Y:S02]  /*16f50*/  FMNMX.FTZ R6, R36, R7, !PT ;  /* 0x0000000724067209 */ /* 0x000fe40007810000 */
[----:B------:R-:W-:Y:S02]  /*16f60*/  ISETP.LT.OR P5, PT, R83, 0x12, P5 ;  /* 0x000000125300780c */ /* 0x000fe40002fa1670 */
[----:B------:R-:W-:-:S02]  /*16f70*/  FMNMX.FTZ R7, R37, R6, !PT ;  /* 0x0000000625077209 */ /* 0x000fc40007810000 */
[----:B------:R-:W-:Y:S02]  /*16f80*/  FSEL R27, R27, -INF , !P5 ;  /* 0xff8000001b1b7808 */ /* 0x000fe40006800000 */
[----:B------:R-:W-:Y:S02]  /*16f90*/  ISETP.GT.AND P5, PT, R84, 0x18, P4 ;  /* 0x000000185400780c */ /* 0x000fe400027a4270 */
[----:B------:R-:W-:Y:S02]  /*16fa0*/  FMNMX.FTZ R6, R40, R7, !PT ;  /* 0x0000000728067209 */ /* 0x000fe40007810000 */
[----:B------:R-:W-:Y:S02]  /*16fb0*/  ISETP.LT.OR P5, PT, R83, 0x19, P5 ;  /* 0x000000195300780c */ /* 0x000fe40002fa1670 */
[----:B------:R-:W-:Y:S02]  /*16fc0*/  FMNMX.FTZ R7, R41, R6, !PT ;  /* 0x0000000629077209 */ /* 0x000fe40007810000 */
[----:B------:R-:W-:-:S02]  /*16fd0*/  FSEL R30, R30, -INF , !P5 ;  /* 0xff8000001e1e7808 */ /* 0x000fc40006800000 */
[----:B------:R-:W-:Y:S02]  /*16fe0*/  ISETP.GT.AND P5, PT, R84, 0x19, P4 ;  /* 0x000000195400780c */ /* 0x000fe400027a4270 */
        /* <DEDUP_REMOVED lines=69> */
[----:B0-----:R-:W-:Y:S01]  /*17440*/  FMNMX.FTZ R6, R14, R7, !PT ;  /* 0x000000070e067209 */ /* 0x001fe20007810000 */
[----:B------:R-:W-:Y:S01]  /*17450*/  IMAD.U32 R7, RZ, RZ, UR41 ;  /* 0x00000029ff077e24 */ /* 0x000fe2000f8e00ff */
[----:B------:R-:W-:Y:S02]  /*17460*/  FSEL R62, R62, -INF , !P5 ;  /* 0xff8000003e3e7808 */ /* 0x000fe40006800000 */
[----:B------:R-:W-:Y:S01]  /*17470*/  ISETP.GT.AND P5, PT, R84, 0x59, P4 ;  /* 0x000000595400780c */ /* 0x000fe200027a4270 */
[----:B------:R-:W-:-:S03]  /*17480*/  FFMA.FTZ R7, R6, R7, -8 ;  /* 0xc100000006077423 */ /* 0x000fc60000010007 */
        /* <DEDUP_REMOVED lines=23> */
[C---:B------:R-:W-:Y:S02]  /*17600*/  ISETP.GT.AND P5, PT, R84.reuse, RZ, P4 ;  /* 0x000000ff5400720c */ /* 0x040fe400027a4270 */
[----:B------:R-:W-:Y:S02]  /*17610*/  ISETP.GT.AND P4, PT, R84, 0x79, P4 ;  /* 0x000000795400780c */ /* 0x000fe40002784270 */
[C---:B------:R-:W-:Y:S02]  /*17620*/  ISETP.LT.OR P5, PT, R83.reuse, 0x1, P5 ;  /* 0x000000015300780c */ /* 0x040fe40002fa1670 */
[----:B------:R-:W-:Y:S02]  /*17630*/  ISETP.LT.OR P4, PT, R83, 0x7a, P4 ;  /* 0x0000007a5300780c */ /* 0x000fe40002781670 */
[----:B------:R-:W-:-:S02]  /*17640*/  FSEL R8, R8, -INF , !P5 ;  /* 0xff80000008087808 */ /* 0x000fc40006800000 */
[----:B------:R-:W-:Y:S02]  /*17650*/  FSETP.NEU.FTZ.AND P5, PT, R6, -INF , PT ;  /* 0xff8000000600780b */ /* 0x000fe40003fbd000 */
[----:B------:R-:W-:Y:S02]  /*17660*/  FSEL R80, R80, -INF , !P4 ;  /* 0xff80000050507808 */ /* 0x000fe40006000000 */
[----:B------:R-:W-:-:S05]  /*17670*/  FSEL R7, R7, RZ, P5 ;  /* 0x000000ff07077208 */ /* 0x000fca0002800000 */
[--C-:B------:R-:W-:Y:S01]  /*17680*/  FFMA.FTZ R14, R15, UR41, -R7.reuse ;  /* 0x000000290f0e7c23 */ /* 0x100fe20008010807 */
[----:B------:R-:W-:-:S01]  /*17690*/  FFMA.FTZ R15, R18, UR41, -R7 ;  /* 0x00000029120f7c23 */ /* 0x000fc20008010807 */
[--C-:B------:R-:W-:Y:S01]  /*176a0*/  FFMA.FTZ R18, R24, UR41, -R7.reuse ;  /* 0x0000002918127c23 */ /* 0x100fe20008010807 */
[----:B------:R-:W-:-:S01]  /*176b0*/  FFMA.FTZ R24, R28, UR41, -R7 ;  /* 0x000000291c187c23 */ /* 0x000fc20008010807 */
[----:B------:R-:W-:Y:S01]  /*176c0*/  FMNMX.FTZ R28, R8, R11, !PT ;  /* 0x0000000b081c7209 */ /* 0x000fe20007810000 */
        /* <DEDUP_REMOVED lines=29> */
[----:B------:R-:W-:Y:S01]  /*178a0*/  FFMA.FTZ R82, R82, UR41, -R7 ;  /* 0x0000002952527c23 */ /* 0x000fe20008010807 */
[----:B------:R-:W-:Y:S01]  /*178b0*/  MUFU.EX2 R14, R14 ;  /* 0x0000000e000e7308 */ /* 0x000fe20000000800 */
[----:B------:R-:W-:-:S04]  /*178c0*/  FMNMX.FTZ R36, R34, R83, !PT ;  /* 0x0000005322247209 */ /* 0x000fc80007810000 */
[----:B------:R-:W-:Y:S01]  /*178d0*/  FMNMX.FTZ R83, R35, R36, !PT ;  /* 0x0000002423537209 */ /* 0x000fe20007810000 */
[----:B------:R-:W-:-:S02]  /*178e0*/  FFMA.FTZ R36, R40, UR41, -R7 ;  /* 0x0000002928247c23 */ /* 0x000fc40008010807 */
[----:B------:R-:W-:Y:S01]  /*178f0*/  MUFU.EX2 R15, R15 ;  /* 0x0000000f000f7308 */ /* 0x000fe20000000800 */
[----:B------:R-:W-:-:S04]  /*17900*/  FMNMX.FTZ R40, R38, R83, !PT ;  /* 0x0000005326287209 */ /* 0x000fc80007810000 */
[----:B------:R-:W-:-:S03]  /*17910*/  FMNMX.FTZ R83, R39, R40, !PT ;  /* 0x0000002827537209 */ /* 0x000fc60007810000 */
        /* <DEDUP_REMOVED lines=24> */
[----:B------:R-:W-:-:S01]  /*17aa0*/  FFMA.FTZ R52, R56, UR41, -R7 ;  /* 0x0000002938347c23 */ /* 0x000fc20008010807 */
[----:B------:R-:W-:Y:S01]  /*17ab0*/  FSEL R7, R6, RZ, P5 ;  /* 0x000000ff06077208 */ /* 0x000fe20002800000 */
[----:B------:R-:W-:Y:S01]  /*17ac0*/  MUFU.EX2 R37, R37 ;  /* 0x0000002500257308 */ /* 0x000fe20000000800 */
[----:B------:R-:W-:-:S03]  /*17ad0*/  FMNMX.FTZ R56, R70, R83, !PT ;  /* 0x0000005346387209 */ /* 0x000fc60007810000 */
[----:B------:R-:W-:Y:S01]  /*17ae0*/  FADD.FTZ R10, -R7, R10 ;  /* 0x0000000a070a7221 */ /* 0x000fe20000010100 */
[----:B------:R-:W-:-:S03]  /*17af0*/  FMNMX.FTZ R83, R71, R56, !PT ;  /* 0x0000003847537209 */ /* 0x000fc60007810000 */
[----:B------:R-:W-:Y:S01]  /*17b00*/  FMUL.FTZ R81, R10, UR41 ;  /* 0x000000290a517c20 */ /* 0x000fe20008410000 */
[----:B------:R-:W-:Y:S01]  /*17b10*/  FMNMX.FTZ R56, R74, R83, !PT ;  /* 0x000000534a387209 */ /* 0x000fe20007810000 */
[----:B------:R-:W-:Y:S03]  /*17b20*/  MUFU.EX2 R36, R36 ;  /* 0x0000002400247308 */ /* 0x000fe60000000800 */
[----:B------:R-:W-:-:S04]  /*17b30*/  FMNMX.FTZ R56, R75, R56, !PT ;  /* 0x000000384b387209 */ /* 0x000fc80007810000 */
[----:B------:R-:W-:Y:S01]  /*17b40*/  FMNMX.FTZ R83, R79, R56, !PT ;  /* 0x000000384f537209 */ /* 0x000fe20007810000 */
[----:B------:R-:W0:Y:S03]  /*17b50*/  MUFU.EX2 R81, R81 ;  /* 0x0000005100517308 */ /* 0x000e260000000800 */
[----:B------:R-:W-:-:S05]  /*17b60*/  FMNMX.FTZ R83, R80, R83, !PT ;  /* 0x0000005350537209 */ /* 0x000fca0007810000 */
[----:B------:R-:W1:Y:S01]  /*17b70*/  SHFL.BFLY PT, R78, R83, 0x2, 0x1f ;  /* 0x0c401f00534e7f89 */ /* 0x000e6200000e0000 */
[----:B------:R-:W-:Y:S08]  /*17b80*/  MUFU.EX2 R41, R41 ;  /* 0x0000002900297308 */ /* 0x000ff00000000800 */
[----:B------:R-:W-:Y:S08]  /*17b90*/  MUFU.EX2 R40, R40 ;  /* 0x0000002800287308 */ /* 0x000ff00000000800 */
[----:B------:R-:W-:Y:S01]  /*17ba0*/  MUFU.EX2 R45, R45 ;  /* 0x0000002d002d7308 */ /* 0x000fe20000000800 */
[----:B-1----:R-:W-:-:S07]  /*17bb0*/  FMNMX.FTZ R78, R83, R78, !PT ;  /* 0x0000004e534e7209 */ /* 0x002fce0007810000 */
[----:B------:R-:W-:Y:S01]  /*17bc0*/  MUFU.EX2 R44, R44 ;  /* 0x0000002c002c7308 */ /* 0x000fe20000000800 */
[----:B------:R-:W1:Y:S07]  /*17bd0*/  SHFL.BFLY PT, R83, R78, 0x1, 0x1f ;  /* 0x0c201f004e537f89 */ /* 0x000e6e00000e0000 */
[----:B------:R-:W-:Y:S08]  /*17be0*/  MUFU.EX2 R49, R49 ;  /* 0x0000003100317308 */ /* 0x000ff00000000800 */
[----:B------:R-:W-:Y:S08]  /*17bf0*/  MUFU.EX2 R48, R48 ;  /* 0x0000003000307308 */ /* 0x000ff00000000800 */
[----:B------:R-:W-:Y:S01]  /*17c00*/  MUFU.EX2 R53, R53 ;  /* 0x0000003500357308 */ /* 0x000fe20000000800 */
[----:B-1----:R-:W-:Y:S01]  /*17c10*/  FMNMX.FTZ R7, R78, R83, !PT ;  /* 0x000000534e077209 */ /* 0x002fe20007810000 */
        /* <DEDUP_REMOVED lines=21> */
[----:B------:R-:W-:Y:S01]  /*17d70*/  FSEL R46, R7, RZ, P4 ;  /* 0x000000ff072e7208 */ /* 0x000fe20002000000 */
[----:B------:R-:W-:Y:S01]  /*17d80*/  MUFU.EX2 R85, R85 ;  /* 0x0000005500557308 */ /* 0x000fe20000000800 */
[----:B------:R-:W-:-:S01]  /*17d90*/  FFMA.FTZ R51, R51, UR41, -R10 ;  /* 0x0000002933337c23 */ /* 0x000fc2000801080a */
[--C-:B------:R-:W-:Y:S01]  /*17da0*/  FFMA.FTZ R54, R54, UR41, -R10.reuse ;  /* 0x0000002936367c23 */ /* 0x100fe2000801080a */
[----:B------:R-:W-:-:S01]  /*17db0*/  FFMA.FTZ R55, R55, UR41, -R10 ;  /* 0x0000002937377c23 */ /* 0x000fc2000801080a */
[----:B------:R-:W-:Y:S01]  /*17dc0*/  FADD.FTZ R11, -R46, R11 ;  /* 0x0000000b2e0b7221 */ /* 0x000fe20000010100 */
[----:B------:R-:W-:-:S01]  /*17dd0*/  FFMA.FTZ R46, R47, UR41, -R10 ;  /* 0x000000292f2e7c23 */ /* 0x000fc2000801080a */
[--C-:B------:R-:W-:Y:S01]  /*17de0*/  FFMA.FTZ R58, R58, UR41, -R10.reuse ;  /* 0x000000293a3a7c23 */ /* 0x100fe2000801080a */
[----:B------:R-:W-:-:S01]  /*17df0*/  FFMA.FTZ R59, R59, UR41, -R10 ;  /* 0x000000293b3b7c23 */ /* 0x000fc2000801080a */
[----:B------:R-:W-:Y:S01]  /*17e00*/  FMUL.FTZ R78, R11, UR41 ;  /* 0x000000290b4e7c20 */ /* 0x000fe20008410000 */
        /* <DEDUP_REMOVED lines=12> */
[----:B------:R-:W-:Y:S01]  /*17ed0*/  FFMA.FTZ R10, R80, UR41, -R10 ;  /* 0x00000029500a7c23 */ /* 0x000fe2000801080a */
[----:B0-----:R-:W-:-:S03]  /*17ee0*/  FFMA.FTZ R80, R81, R3, R14 ;  /* 0x0000000351507223 */ /* 0x001fc6000001000e */
[----:B------:R-:W0:Y:S01]  /*17ef0*/  MUFU.EX2 R9, R9 ;  /* 0x0000000900097308 */ /* 0x000e220000000800 */
[----:B------:R-:W-:-:S04]  /*17f00*/  FADD.FTZ R47, R15, R80 ;  /* 0x000000500f2f7221 */ /* 0x000fc80000010000 */
[----:B------:R-:W-:-:S03]  /*17f10*/  FADD.FTZ R80, R18, R47 ;  /* 0x0000002f12507221 */ /* 0x000fc60000010000 */
[----:B------:R-:W2:Y:S01]  /*17f20*/  MUFU.EX2 R20, R20 ;  /* 0x0000001400147308 */ /* 0x000ea20000000800 */
[----:B-1----:R-:W-:-:S01]  /*17f30*/  FFMA.FTZ R3, R78, R0, R85 ;  /* 0x000000004e037223 */ /* 0x002fc20000010055 */
[----:B------:R-:W-:-:S03]  /*17f40*/  FADD.FTZ R47, R25, R80 ;  /* 0x00000050192f7221 */ /* 0x000fc60000010000 */
[----:B------:R-:W-:Y:S01]  /*17f50*/  FADD.FTZ R0, R8, R3 ;  /* 0x0000000308007221 */ /* 0x000fe20000010000 */
[----:B------:R-:W-:-:S02]  /*17f60*/  FADD.FTZ R80, R24, R47 ;  /* 0x0000002f18507221 */ /* 0x000fc40000010000 */
        /* <DEDUP_REMOVED lines=26> */
[----:B------:R-:W-:-:S06]  /*18110*/  FADD.FTZ R47, R53, R80 ;  /* 0x00000050352f7221 */ /* 0x000fcc0000010000 */
        /* <DEDUP_REMOVED lines=16> */
[----:B------:R-:W-:-:S06]  /*18220*/  FADD.FTZ R0, R52, R47 ;  /* 0x0000002f34007221 */ /* 0x000fcc0000010000 */
[----:B------:R-:W1:Y:S01]  /*18230*/  MUFU.EX2 R55, R55 ;  /* 0x0000003700377308 */ /* 0x000e620000000800 */
[----:B0-----:R-:W-:-:S07]  /*18240*/  FADD.FTZ R3, R50, R3 ;  /* 0x0000000332037221 */ /* 0x001fce0000010000 */
[----:B------:R-:W0:Y:S01]  /*18250*/  MUFU.EX2 R56, R84 ;  /* 0x0000005400387308 */ /* 0x000e220000000800 */
[----:B--2---:R-:W-:-:S01]  /*18260*/  FADD.FTZ R80, R54, R3 ;  /* 0x0000000336507221 */ /* 0x004fc20000010000 */
[----:B------:R-:W-:-:S06]  /*18270*/  FADD.FTZ R3, R57, R0 ;  /* 0x0000000039037221 */ /* 0x000fcc0000010000 */
        /* <DEDUP_REMOVED lines=50> */
.L_x_1472:
[----:B------:R-:W-:Y:S01]  /*185a0*/  F2FP.SATFINITE.E4M3.F32.PACK_AB_MERGE_C R9, R20, R9, RZ ;  /* 0x000000091409723e */ /* 0x000fe200048070ff */
[-C--:B------:R-:W-:Y:S01]  /*185b0*/  FMUL.FTZ R88, R88, R81.reuse ;  /* 0x0000005158587220 */ /* 0x080fe20000410000 */
[----:B------:R-:W-:Y:S01]  /*185c0*/  ISETP.GT.AND P4, PT, R5, R12, PT ;  /* 0x0000000c0500720c */ /* 0x000fe20003f84270 */
[----:B------:R-:W-:Y:S01]  /*185d0*/  FMUL.FTZ R89, R89, R81 ;  /* 0x0000005159597220 */ /* 0x000fe20000410000 */
[----:B------:R-:W-:Y:S01]  /*185e0*/  F2FP.SATFINITE.E4M3.F32.PACK_AB_MERGE_C R165, R8, R85, R9 ;  /* 0x0000005508a5723e */ /* 0x000fe20004807009 */
[----:B------:R-:W-:Y:S01]  /*185f0*/  IMAD R8, R169, 0x8, R16 ;  /* 0x00000008a9087824 */ /* 0x000fe200078e0210 */
[----:B------:R-:W-:Y:S01]  /*18600*/  F2FP.SATFINITE.E4M3.F32.PACK_AB_MERGE_C R18, R25, R18, RZ ;  /* 0x000000121912723e */ /* 0x000fe200048070ff */
[----:B------:R-:W-:Y:S01]  /*18610*/  IMAD.U32 R9, RZ, RZ, UR38 ;  /* 0x00000026ff097e24 */ /* 0x000fe2000f8e00ff */
[----:B------:R-:W-:Y:S01]  /*18620*/  F2FP.SATFINITE.E4M3.F32.PACK_AB_MERGE_C R54, R55, R54, RZ ;  /* 0x000000363736723e */ /* 0x000fe200048070ff */
[----:B------:R-:W-:Y:S01]  /*18630*/  VIADD R8, R8, 0x22860 ;  /* 0x0002286008087836 */ /* 0x000fe20000000000 */
[----:B------:R-:W-:Y:S01]  /*18640*/  F2FP.SATFINITE.E4M3.F32.PACK_AB_MERGE_C R10, R10, R79, RZ ;  /* 0x0000004f0a0a723e */ /* 0x000fe200048070ff */
[-C--:B------:R-:W-:Y:S01]  /*18650*/  FMUL.FTZ R92, R92, R81.reuse ;  /* 0x000000515c5c7220 */ /* 0x080fe20000410000 */
        /* <DEDUP_REMOVED lines=95> */
[----:B0-----:R-:W-:Y:S06]  /*18c50*/  @P4 BRA `(.L_x_1473) ;  /* 0xffffffc800144947 */ /* 0x001fec000383ffff */
[----:B------:R-:W-:Y:S02]  /*18c60*/  IMAD.MOV.U32 R11, RZ, RZ, R7 ;  /* 0x000000ffff0b7224 */ /* 0x000fe400078e0007 */
[----:B------:R-:W-:Y:S02]  /*18c70*/  IMAD.MOV.U32 R10, RZ, RZ, R6 ;  /* 0x000000ffff0a7224 */ /* 0x000fe400078e0006 */
[----:B------:R-:W-:Y:S02]  /*18c80*/  IMAD.MOV.U32 R169, RZ, RZ, R13 ;  /* 0x000000ffffa97224 */ /* 0x000fe400078e000d */
[----:B------:R-:W-:-:S07]  /*18c90*/  IMAD.MOV.U32 R18, RZ, RZ, R181 ;  /* 0x000000ffff127224 */ /* 0x000fce00078e00b5 */
.L_x_1454:
[----:B------:R-:W0:Y:S01]  /*18ca0*/  LDC R6, c[0x0][0x448] ;  /* 0x00011200ff067b82 */ /* 0x000e220000000800 */
[----:B------:R-:W-:Y:S01]  /*18cb0*/  IADD3 R9, R171, 0x1, -R168 ;  /* 0x00000001ab097810 */ /* 0x000fe20007ffe8a8 */
[----:B------:R-:W-:-:S06]  /*18cc0*/  ULDC UR6, c[0x0][0x9dc] ;  /* 0x0002770000067ab9 */ /* 0x000fcc0000000800 */
[----:B------:R-:W1:Y:S01]  /*18cd0*/  LDC R12, c[0x0][0x9e4] ;  /* 0x00027900ff0c7b82 */ /* 0x000e620000000800 */
[----:B0-----:R-:W-:Y:S01]  /*18ce0*/  ISETP.NE.AND P4, PT, R6, 0x1, PT ;  /* 0x000000010600780c */ /* 0x001fe20003f85270 */
[----:B------:R-:W-:Y:S01]  /*18cf0*/  VIADD R6, R175, 0x7f ;  /* 0x0000007faf067836 */ /* 0x000fe20000000000 */
[----:B-1----:R-:W-:-:S11]  /*18d00*/  ISETP.GE.AND P5, PT, R12, 0x1, PT ;  /* 0x000000010c00780c */ /* 0x002fd60003fa6270 */
[----:B------:R-:W0:Y:S08]  /*18d10*/  @P4 LDC R7, c[0x0][0x44c] ;  /* 0x00011300ff074b82 */ /* 0x000e300000000800 */
[----:B------:R-:W1:Y:S01]  /*18d20*/  @P4 LDC R8, c[0x0][0x450] ;  /* 0x00011400ff084b82 */ /* 0x000e620000000800 */
[----:B0-----:R-:W-:-:S05]  /*18d30*/  @P4 IMAD.HI.U32 R7, R6, R7, RZ ;  /* 0x0000000706074227 */ /* 0x001fca00078e00ff */
[----:B-1----:R-:W-:-:S05]  /*18d40*/  @P4 SHF.R.U32.HI R6, RZ, R8, R7 ;  /* 0x00000008ff064219 */ /* 0x002fca0000011607 */
[----:B------:R-:W-:-:S04]  /*18d50*/  IMAD.IADD R6, R6, 0x1, R9 ;  /* 0x0000000106067824 */ /* 0x000fc800078e0209 */
[----:B------:R-:W-:Y:S01]  /*18d60*/  VIADD R8, R6, -UR6 ;  /* 0x8000000606087c36 */ /* 0x000fe20008000000 */
[----:B------:R-:W-:Y:S06]  /*18d70*/  @!P5 BRA `(.L_x_1474) ;  /* 0x000000000048d947 */ /* 0x000fec0003800000 */
[----:B------:R-:W-:Y:S01]  /*18d80*/  IMAD.MOV.U32 R9, RZ, RZ, R6 ;  /* 0x000000ffff097224 */ /* 0x000fe200078e0006 */
[----:B------:R-:W-:Y:S04]  /*18d90*/  BSSY B0, `(.L_x_1475) ;  /* 0x000000e000007945 */ /* 0x000fe80003800000 */
        /* <DEDUP_REMOVED lines=9> */
.L_x_1476:
[----:B------:R-:W-:-:S13]  /*18e30*/  ISETP.NE.AND P2, PT, R12, 0x1, PT ;  /* 0x000000010c00780c */ /* 0x000fda0003f45270 */
[----:B------:R-:W0:Y:S02]  /*18e40*/  @P2 LDC.64 R6, c[0x0][0x9e8] ;  /* 0x00027a00ff062b82 */ /* 0x000e240000000a00 */
[----:B0-----:R-:W-:-:S05]  /*18e50*/  @P2 IMAD.HI.U32 R6, R9, R6, RZ ;  /* 0x0000000609062227 */ /* 0x001fca00078e00ff */
[----:B------:R-:W-:-:S07]  /*18e60*/  @P2 SHF.R.U32.HI R9, RZ, R7, R6 ;  /* 0x00000007ff092219 */ /* 0x000fce0000011606 */
.L_x_1477:
[----:B------:R-:W-:Y:S05]  /*18e70*/  BSYNC B0 ;  /* 0x0000000000007941 */ /* 0x000fea0003800000 */
.L_x_1475:
[----:B------:R-:W-:-:S05]  /*18e80*/  IMAD R9, R9, R12, RZ ;  /* 0x0000000c09097224 */ /* 0x000fca00078e02ff */
[----:B------:R-:W-:-:S07]  /*18e90*/  VIMNMX R8, R8, R9, !PT ;  /* 0x0000000908087248 */ /* 0x000fce0007fe0100 */
.L_x_1474:
        /* <DEDUP_REMOVED lines=10> */
.L_x_1489:
        /* <DEDUP_REMOVED lines=8> */
.L_x_1480:
        /* <DEDUP_REMOVED lines=8> */
.L_x_1481:
[----:B------:R-:W-:Y:S04]  /*19040*/  BSSY B0, `(.L_x_1479) ;  /* 0x0000004000007945 */ /* 0x000fe80003800000 */
[----:B-1----:R-:W-:Y:S05]  /*19050*/  @P3 BRA `(.L_x_1482) ;  /* 0x0000000000083947 */ /* 0x002fea0003800000 */
[----:B------:R-:W1:Y:S02]  /*19060*/  SYNCS.PHASECHK.TRANS64.TRYWAIT P3, [R7+URZ+0x22830], R6 ;  /* 0x02283006070075a7 */ /* 0x000e64000806017f */
[----:B-1----:R-:W-:Y:S05]  /*19070*/  @!P3 BRA `(.L_x_1483) ;  /* 0x000001300058b947 */ /* 0x002fea0003800000 */
.L_x_1482:
[----:B------:R-:W-:Y:S05]  /*19080*/  BSYNC B0 ;  /* 0x0000000000007941 */ /* 0x000fea0003800000 */
.L_x_1479:
[----:B01----:R-:W0:Y:S01]  /*19090*/  S2R R6, SR_TID.X ;  /* 0x0000000000067919 */ /* 0x003e220000002100 */
[----:B------:R-:W-:Y:S01]  /*190a0*/  VIADD R15, R169, 0x1 ;  /* 0x00000001a90f7836 */ /* 0x000fe20000000000 */
[----:B------:R-:W-:Y:S05]  /*190b0*/  WARPSYNC.ALL ;  /* 0x0000000000007948 */ /* 0x000fea0003800000 */
[C---:B------:R-:W-:Y:S01]  /*190c0*/  ISETP.NE.AND P3, PT, R15.reuse, 0x2, PT ;  /* 0x000000020f00780c */ /* 0x040fe20003f65270 */
[----:B------:R-:W-:Y:S02]  /*190d0*/  IMAD.MOV.U32 R7, RZ, RZ, -0x7fffffe0 ;  /* 0x80000020ff077424 */ /* 0x000fe400078e00ff */
[----:B------:R-:W-:Y:S01]  /*190e0*/  IMAD.MOV.U32 R11, RZ, RZ, -0x7fffffe0 ;  /* 0x80000020ff0b7424 */ /* 0x000fe200078e00ff */
[----:B------:R-:W-:Y:S01]  /*190f0*/  SEL R15, R15, RZ, P3 ;  /* 0x000000ff0f0f7207 */ /* 0x000fe20001800000 */
        /* <DEDUP_REMOVED lines=8> */
[----:B0-----:R-:W-:-:S05]  /*19180*/  SHF.R.U32.HI R6, RZ, 0x7, R6 ;  /* 0x00000007ff067819 */ /* 0x001fca0000011606 */
[----:B------:R-:W-:Y:S02]  /*19190*/  VIADD R24, R6, 0x8 ;  /* 0x0000000806187836 */ /* 0x000fe40000000000 */
[----:B------:R-:W-:-:S03]  /*191a0*/  IMAD R6, R15, 0x600, R4 ;  /* 0x000006000f067824 */ /* 0x000fc600078e0204 */
[----:B------:R0:W-:Y:S01]  /*191b0*/  BAR.SYNC.DEFER_BLOCKING R24, 0x100 ;  /* 0x000400180000751d */ /* 0x0001e20000010000 */
[C---:B------:R-:W-:Y:S01]  /*191c0*/  VIADD R10, R6.reuse, 0x2 ;  /* 0x00000002060a7836 */ /* 0x040fe20000000000 */
[C---:B------:R-:W-:Y:S01]  /*191d0*/  R2UR UR26, R6.reuse ;  /* 0x00000000061a72ca */ /* 0x040fe200000e0000 */
[C---:B------:R-:W-:Y:S02]  /*191e0*/  VIADD R8, R6.reuse, 0x200 ;  /* 0x0000020006087836 */ /* 0x040fe40000000000 */
[----:B------:R-:W-:Y:S01]  /*191f0*/  VIADD R20, R6, 0x400 ;  /* 0x0000040006147836 */ /* 0x000fe20000000000 */
[----:B------:R-:W-:Y:S02]  /*19200*/  R2UR UR6, R10 ;  /* 0x000000000a0672ca */ /* 0x000fe400000e0000 */
[----:B------:R-:W-:Y:S02]  /*19210*/  R2UR UR10, R8 ;  /* 0x00000000080a72ca */ /* 0x000fe400000e0000 */
[C---:B------:R-:W-:Y:S01]  /*19220*/  IADD3 R10, R6.reuse, 0x202, RZ ;  /* 0x00000202060a7810 */ /* 0x040fe20007ffe0ff */
        /* <DEDUP_REMOVED lines=25> */
.L_x_1485:
[----:B------:R-:W-:Y:S01]  /*193c0*/  SHF.L.U32 R6, R181, 0x1f, RZ ;  /* 0x0000001fb5067819 */ /* 0x000fe200000006ff */
[----:B------:R-:W-:-:S04]  /*193d0*/  IMAD R7, R169, 0x8, R16 ;  /* 0x00000008a9077824 */ /* 0x000fc800078e0210 */
[----:B------:R0:W1:Y:S01]  /*193e0*/  SYNCS.PHASECHK.TRANS64.TRYWAIT P2, [R7+URZ+0x22850], R6 ;  /* 0x02285006070075a7 */ /* 0x000062000804017f */
[----:B------:R-:W-:Y:S05]  /*193f0*/  @!P0 BRA `(.L_x_1486) ;  /* 0x0000000000048947 */ /* 0x000fea0003800000 */
[----:B------:R-:W-:Y:S01]  /*19400*/  BPT.TRAP 0x1 ;  /* 0x000000040000795c */ /* 0x000fe20000300000 */
.L_x_1486:
[----:B-1----:R-:W-:Y:S05]  /*19410*/  @P2 BRA `(.L_x_1484) ;  /* 0x0000000000082947 */ /* 0x002fea0003800000 */
[----:B------:R-:W1:Y:S02]  /*19420*/  SYNCS.PHASECHK.TRANS64.TRYWAIT P2, [R7+URZ+0x22850], R6 ;  /* 0x02285006070075a7 */ /* 0x000e64000804017f */
[----:B-1----:R-:W-:Y:S05]  /*19430*/  @!P2 BRA `(.L_x_1487) ;  /* 0x0000012c007ca947 */ /* 0x002fea0003800000 */
.L_x_1484:
[----:B01----:R-:W-:Y:S01]  /*19440*/  VIADD R6, R16, 0x400 ;  /* 0x0000040010067836 */ /* 0x003fe20000000000 */
[----:B------:R-:W-:Y:S05]  /*19450*/  WARPSYNC.ALL ;  /* 0x0000000000007948 */ /* 0x000fea0003800000 */
[----:B------:R-:W-:-:S04]  /*19460*/  SHF.R.U32.HI R6, RZ, 0x4, R6 ;  /* 0x00000004ff067819 */ /* 0x000fc80000011606 */
[----:B------:R-:W-:-:S04]  /*19470*/  LOP3.LUT R6, R6, 0x3fff, RZ, 0xc0, !PT ;  /* 0x00003fff06067812 */ /* 0x000fc800078ec0ff */
[----:B------:R-:W-:-:S05]  /*19480*/  LOP3.LUT R6, R6, 0x10000, RZ, 0xfc, !PT ;  /* 0x0001000006067812 */ /* 0x000fca00078efcff */
[----:B------:R-:W-:Y:S01]  /*19490*/  IMAD R6, R169, 0x400, R6 ;  /* 0x00000400a9067824 */ /* 0x000fe200078e0206 */
[----:B------:R-:W-:Y:S01]  /*194a0*/  WARPGROUP.ARRIVE ;  /* 0x00000000000079c5 */ /* 0x000fe20000000000 */
[----:B------:R-:W-:Y:S02]  /*194b0*/  IMAD.MOV.U32 R7, RZ, RZ, 0x40000040 ;  /* 0x40000040ff077424 */ /* 0x000fe400078e00ff */
[----:B------:R-:W-:Y:S01]  /*194c0*/  FMUL.FTZ R20, R2, R26 ;  /* 0x0000001a02147220 */ /* 0x000fe20000410000 */
[C---:B------:R-:W-:Y:S01]  /*194d0*/  VIADD R8, R6.reuse, 0x2 ;  /* 0x0000000206087836 */ /* 0x040fe20000000000 */
[----:B------:R-:W-:Y:S01]  /*194e0*/  R2UR UR6, R6 ;  /* 0x00000000060672ca */ /* 0x000fe200000e0000 */
[----:B------:R-:W-:Y:S01]  /*194f0*/  IMAD.MOV.U32 R9, RZ, RZ, 0x40000040 ;  /* 0x40000040ff097424 */ /* 0x000fe200078e00ff */
[----:B------:R-:W-:Y:S01]  /*19500*/  R2UR UR7, R7 ;  /* 0x00000000070772ca */ /* 0x000fe200000e0000 */
[C---:B------:R-:W-:Y:S01]  /*19510*/  FMUL.FTZ R21, R2.reuse, R27 ;  /* 0x0000001b02157220 */ /* 0x040fe20000410000 */
        /* <DEDUP_REMOVED lines=10> */
[----:B------:R-:W-:Y:S01]  /*195c0*/  FMUL.FTZ R42, R2, R46 ;  /* 0x0000002e022a7220 */ /* 0x000fe20000410000 */
[----:B------:R-:W-:Y:S01]  /*195d0*/  QGMMA.64x128x32.F32.E4M3.E4M3 R88, R164, gdesc[UR4], R88, gsb0 ;  /* 0x01e00004a4587df3 */ /* 0x000fe20008000858 */
[----:B------:R-:W-:Y:S01]  /*195e0*/  R2UR UR6, R8 ;  /* 0x00000000080672ca */ /* 0x000fe200000e0000 */
[----:B------:R-:W-:Y:S01]  /*195f0*/  VIADD R8, R6, 0x4 ;  /* 0x0000000406087836 */ /* 0x000fe20000000000 */
[----:B------:R-:W-:Y:S01]  /*19600*/  R2UR UR7, R9 ;  /* 0x00000000090772ca */ /* 0x000fe200000e0000 */
[----:B------:R-:W-:Y:S01]  /*19610*/  IMAD.MOV.U32 R9, RZ, RZ, 0x40000040 ;  /* 0x40000040ff097424 */ /* 0x000fe200078e00ff */
        /* <DEDUP_REMOVED lines=23> */
[----:B------:R-:W-:Y:S01]  /*19790*/  FMUL.FTZ R83, R2, R87 ;  /* 0x0000005702537220 */ /* 0x000fe20000410000 */
[----:B------:R-:W-:Y:S01]  /*197a0*/  MUFU.TANH R31, R31 ;  /* 0x0000001f001f7308 */ /* 0x000fe20000002400 */
[----:B------:R-:W-:Y:S01]  /*197b0*/  VIADD R6, R6, 0x6 ;  /* 0x0000000606067836 */ /* 0x000fe20000000000 */
[----:B------:R-:W-:Y:S01]  /*197c0*/  UMOV UR41, UR30 ;  /* 0x0000001e00297c82 */ /* 0x000fe20008000000 */
[----:B------:R-:W0:Y:S05]  /*197d0*/  S2R R181, SR_TID.X ;  /* 0x0000000000b57919 */ /* 0x000e2a0000002100 */
[----:B------:R-:W-:Y:S08]  /*197e0*/  MUFU.TANH R34, R34 ;  /* 0x0000002200227308 */ /* 0x000ff00000002400 */
[----:B------:R-:W-:Y:S08]  /*197f0*/  MUFU.TANH R35, R35 ;  /* 0x0000002300237308 */ /* 0x000ff00000002400 */
[----:B------:R-:W-:Y:S08]  /*19800*/  MUFU.TANH R38, R38 ;  /* 0x0000002600267308 */ /* 0x000ff00000002400 */
[----:B------:R-:W-:Y:S01]  /*19810*/  MUFU.TANH R39, R39 ;  /* 0x0000002700277308 */ /* 0x000fe20000002400 */
[----:B0-----:R-:W-:-:S07]  /*19820*/  SHF.R.U32.HI R181, RZ, 0x7, R181 ;  /* 0x00000007ffb57819 */ /* 0x001fce00000116b5 */
[----:B------:R-:W-:Y:S08]  /*19830*/  MUFU.TANH R42, R42 ;  /* 0x0000002a002a7308 */ /* 0x000ff00000002400 */
        /* <DEDUP_REMOVED lines=8> */
[----:B------:R-:W-:Y:S01]  /*198c0*/  MUFU.TANH R59, R59 ;  /* 0x0000003b003b7308 */ /* 0x000fe20000002400 */
[----:B------:R-:W-:-:S02]  /*198d0*/  WARPGROUP.DEPBAR.LE gsb0, 0x0 ;  /* 0x00008000000079c5 */ /* 0x000fc40000010000 */
[----:B------:R-:W-:-:S05]  /*198e0*/  WARPGROUP.ARRIVE ;  /* 0x00000000000079c5 */ /* 0x000fca0000000000 */
[----:B------:R-:W-:Y:S01]  /*198f0*/  MUFU.TANH R62, R62 ;  /* 0x0000003e003e7308 */ /* 0x000fe20000002400 */
        /* <DEDUP_REMOVED lines=34> */
[----:B------:R-:W-:Y:S01]  /*19b20*/  FMUL.FTZ R69, R2, R73 ;  /* 0x0000004902457220 */ /* 0x000fe20000410000 */
[----:B------:R-:W-:Y:S01]  /*19b30*/  FMNMX.FTZ R10, R20, R13, !PT ;  /* 0x0000000d140a7209 */ /* 0x000fe20007810000 */
[C---:B------:R-:W-:Y:S01]  /*19b40*/  FMUL.FTZ R72, R2.reuse, R76 ;  /* 0x0000004c02487220 */ /* 0x040fe20000410000 */
[C---:B------:R-:W-:Y:S01]  /*19b50*/  FMUL.FTZ R73, R2.reuse, R77 ;  /* 0x0000004d02497220 */ /* 0x040fe20000410000 */
[----:B------:R-:W-:Y:S01]  /*19b60*/  FMUL.FTZ R76, R2, R80 ;  /* 0x00000050024c7220 */ /* 0x000fe20000410000 */
[----:B------:R-:W-:Y:S01]  /*19b70*/  FMNMX.FTZ R7, R21, R10, !PT ;  /* 0x0000000a15077209 */ /* 0x000fe20007810000 */
[----:B------:R-:W1:Y:S01]  /*19b80*/  MUFU.TANH R28, R28 ;  /* 0x0000001c001c7308 */ /* 0x000e620000002400 */
[----:B--2---:R-:W-:Y:S01]  /*19b90*/  FMNMX.FTZ R10, R24, R11, !PT ;  /* 0x0000000b180a7209 */ /* 0x004fe20007810000 */
[----:B------:R-:W-:Y:S01]  /*19ba0*/  FMUL.FTZ R77, R2, R81 ;  /* 0x00000051024d7220 */ /* 0x000fe20000410000 */
[----:B------:R-:W-:Y:S01]  /*19bb0*/  FMNMX.FTZ R7, R26, R7, !PT ;  /* 0x000000071a077209 */ /* 0x000fe20007810000 */
[C---:B------:R-:W-:Y:S01]  /*19bc0*/  FMUL.FTZ R80, R2.reuse, R84 ;  /* 0x0000005402507220 */ /* 0x040fe20000410000 */
[----:B------:R-:W-:-:S02]  /*19bd0*/  FMUL.FTZ R81, R2, R85 ;  /* 0x0000005502517220 */ /* 0x000fc40000410000 */
[----:B------:R-:W-:Y:S01]  /*19be0*/  FMNMX.FTZ R7, R27, R7, !PT ;  /* 0x000000071b077209 */ /* 0x000fe20007810000 */
[----:B------:R-:W2:Y:S01]  /*19bf0*/  MUFU.TANH R29, R29 ;  /* 0x0000001d001d7308 */ /* 0x000ea20000002400 */
[----:B0-----:R-:W-:Y:S02]  /*19c00*/  FMNMX.FTZ R10, R25, R10, !PT ;  /* 0x0000000a190a7209 */ /* 0x001fe40007810000 */
[----:B------:R-:W-:-:S04]  /*19c10*/  FMNMX.FTZ R7, R30, R7, !PT ;  /* 0x000000071e077209 */ /* 0x000fc80007810000 */
[----:B------:R-:W-:Y:S01]  /*19c20*/  FMNMX.FTZ R7, R31, R7, !PT ;  /* 0x000000071f077209 */ /* 0x000fe20007810000 */
[----:B------:R-:W0:Y:S01]  /*19c30*/  MUFU.TANH R32, R32 ;  /* 0x0000002000207308 */ /* 0x000e220000002400 */
[----:B-1----:R-:W-:Y:S02]  /*19c40*/  FMNMX.FTZ R10, R28, R10, !PT ;  /* 0x0000000a1c0a7209 */ /* 0x002fe40007810000 */
[----:B------:R-:W-:-:S04]  /*19c50*/  FMNMX.FTZ R7, R34, R7, !PT ;  /* 0x0000000722077209 */ /* 0x000fc80007810000 */
[----:B------:R-:W-:Y:S01]  /*19c60*/  FMNMX.FTZ R7, R35, R7, !PT ;  /* 0x0000000723077209 */ /* 0x000fe20007810000 */
[----:B------:R-:W1:Y:S01]  /*19c70*/  MUFU.TANH R33, R33 ;  /* 0x0000002100217308 */ /* 0x000e620000002400 */
[----:B--2---:R-:W-:Y:S02]  /*19c80*/  FMNMX.FTZ R10, R29, R10, !PT ;  /* 0x0000000a1d0a7209 */ /* 0x004fe40007810000 */
[----:B------:R-:W-:-:S04]  /*19c90*/  FMNMX.FTZ R7, R38, R7, !PT ;  /* 0x0000000726077209 */ /* 0x000fc80007810000 */
        /* <DEDUP_REMOVED lines=23> */
[----:B------:R-:W-:-:S05]  /*19e10*/  FMNMX.FTZ R7, R62, R7, !PT ;  /* 0x000000073e077209 */ /* 0x000fca0007810000 */
[----:B------:R-:W2:Y:S01]  /*19e20*/  MUFU.TANH R48, R48 ;  /* 0x0000003000307308 */ /* 0x000ea20000002400 */
[----:B0-----:R-:W-:-:S07]  /*19e30*/  FMNMX.FTZ R10, R44, R10, !PT ;  /* 0x0000000a2c0a7209 */ /* 0x001fce0007810000 */
[----:B------:R-:W0:Y:S01]  /*19e40*/  MUFU.TANH R49, R49 ;  /* 0x0000003100317308 */ /* 0x000e220000002400 */
[----:B-1----:R-:W-:-:S07]  /*19e50*/  FMNMX.FTZ R10, R45, R10, !PT ;  /* 0x0000000a2d0a7209 */ /* 0x002fce0007810000 */
[----:B------:R-:W1:Y:S01]  /*19e60*/  MUFU.TANH R52, R52 ;  /* 0x0000003400347308 */ /* 0x000e620000002400 */
[----:B--2---:R-:W-:Y:S01]  /*19e70*/  FMNMX.FTZ R10, R48, R10, !PT ;  /* 0x0000000a300a7209 */ /* 0x004fe20007810000 */
[----:B------:R-:W-:-:S06]  /*19e80*/  WARPGROUP.DEPBAR.LE gsb0, 0x0 ;  /* 0x00008000000079c5 */ /* 0x000fcc0000010000 */
[----:B------:R-:W2:Y:S01]  /*19e90*/  MUFU.TANH R53, R53 ;  /* 0x0000003500357308 */ /* 0x000ea20000002400 */
[----:B0-----:R-:W-:Y:S01]  /*19ea0*/  FMNMX.FTZ R10, R49, R10, !PT ;  /* 0x0000000a310a7209 */ /* 0x001fe20007810000 */
[----:B------:R-:W-:-:S06]  /*19eb0*/  WARPGROUP.ARRIVE ;  /* 0x00000000000079c5 */ /* 0x000fcc0000000000 */
[----:B------:R-:W0:Y:S01]  /*19ec0*/  MUFU.TANH R56, R56 ;  /* 0x0000003800387308 */ /* 0x000e220000002400 */
[----:B-1----:R-:W-:Y:S01]  /*19ed0*/  FMNMX.FTZ R10, R52, R10, !PT ;  /* 0x0000000a340a7209 */ /* 0x002fe20007810000 */
[----:B------:R-:W-:Y:S01]  /*19ee0*/  QGMMA.64x128x32.F32.E4M3.E4M3 R88, R156, gdesc[UR4], R88, gsb0 ;  /* 0x01e000049c587df3 */ /* 0x000fe20008000858 */
[----:B------:R-:W-:-:S05]  /*19ef0*/  R2UR UR6, R6 ;  /* 0x00000000060672ca */ /* 0x000fca00000e0000 */
        /* <DEDUP_REMOVED lines=50> */
[----:B--2---:R-:W-:Y:S02]  /*1a220*/  FMNMX.FTZ R7, R81, R10, !PT ;  /* 0x0000000a51077209 */ /* 0x004fe40007810000 */
[----:B0-----:R-:W-:-:S03]  /*1a230*/  FMNMX.FTZ R10, R83, R11, !PT ;  /* 0x0000000b530a7209 */ /* 0x001fc60007810000 */
[----:B------:R-:W0:Y:S04]  /*1a240*/  SHFL.BFLY PT, R11, R7, 0x2, 0x1f ;  /* 0x0c401f00070b7f89 */ /* 0x000e2800000e0000 */
[----:B------:R-:W1:Y:S01]  /*1a250*/  SHFL.BFLY PT, R84, R10, 0x2, 0x1f ;  /* 0x0c401f000a547f89 */ /* 0x000e6200000e0000 */
[----:B0-----:R-:W-:Y:S01]  /*1a260*/  FMNMX.FTZ R11, R7, R11, !PT ;  /* 0x0000000b070b7209 */ /* 0x001fe20007810000 */
[----:B------:R-:W-:Y:S01]  /*1a270*/  IMAD.MOV.U32 R7, RZ, RZ, 0x40000040 ;  /* 0x40000040ff077424 */ /* 0x000fe200078e00ff */
[----:B-1----:R-:W-:-:S03]  /*1a280*/  FMNMX.FTZ R84, R10, R84, !PT ;  /* 0x000000540a547209 */ /* 0x002fc60007810000 */
[----:B------:R-:W0:Y:S01]  /*1a290*/  SHFL.BFLY PT, R6, R11, 0x1, 0x1f ;  /* 0x0c201f000b067f89 */ /* 0x000e2200000e0000 */
[----:B------:R-:W-:-:S03]  /*1a2a0*/  R2UR UR7, R7 ;  /* 0x00000000070772ca */ /* 0x000fc600000e0000 */
[----:B------:R-:W1:Y:S10]  /*1a2b0*/  SHFL.BFLY PT, R85, R84, 0x1, 0x1f ;  /* 0x0c201f0054557f89 */ /* 0x000e7400000e0000 */
[----:B------:R-:W-:Y:S01]  /*1a2c0*/  QGMMA.64x128x32.F32.E4M3.E4M3 R88, R152, gdesc[UR4], R88, gsb0 ;  /* 0x01e0000498587df3 */ /* 0x000fe20008000858 */
[----:B0-----:R-:W-:-:S02]  /*1a2d0*/  FMNMX.FTZ R10, R11, R6, !PT ;  /* 0x000000060b0a7209 */ /* 0x001fc40007810000 */
[----:B-1----:R-:W-:-:S03]  /*1a2e0*/  FMNMX.FTZ R11, R84, R85, !PT ;  /* 0x00000055540b7209 */ /* 0x002fc60007810000 */
[----:B------:R-:W-:Y:S02]  /*1a2f0*/  FADD.FTZ R6, -R10, R14 ;  /* 0x0000000e0a067221 */ /* 0x000fe40000010100 */
[----:B------:R-:W-:-:S01]  /*1a300*/  FADD.FTZ R7, -R11, R13 ;  /* 0x0000000d0b077221 */ /* 0x000fc20000010100 */
[----:B------:R-:W-:Y:S02]  /*1a310*/  IMAD.U32 R13, RZ, RZ, UR41 ;  /* 0x00000029ff0d7e24 */ /* 0x000fe4000f8e00ff */
[----:B------:R-:W-:Y:S01]  /*1a320*/  FMUL.FTZ R6, R6, UR41 ;  /* 0x0000002906067c20 */ /* 0x000fe20008410000 */
[----:B------:R-:W-:Y:S01]  /*1a330*/  FMUL.FTZ R7, R7, UR41 ;  /* 0x0000002907077c20 */ /* 0x000fe20008410000 */
[----:B------:R-:W-:-:S04]  /*1a340*/  FFMA.FTZ R13, R10, R13, -8 ;  /* 0xc10000000a0d7423 */ /* 0x000fc8000001000d */
        /* <DEDUP_REMOVED lines=29> */
[----:B------:R-:W-:-:S02]  /*1a520*/  IMAD.U32 R80, RZ, RZ, UR41 ;  /* 0x00000029ff507e24 */ /* 0x000fc4000f8e00ff */
[--C-:B------:R-:W-:Y:S01]  /*1a530*/  FFMA.FTZ R65, R69, UR41, -R13.reuse ;  /* 0x0000002945417c23 */ /* 0x100fe2000801080d */
[----:B------:R-:W-:-:S01]  /*1a540*/  FFMA.FTZ R69, R73, UR41, -R13 ;  /* 0x0000002949457c23 */ /* 0x000fc2000801080d */
[----:B------:R-:W-:Y:S01]  /*1a550*/  FFMA.FTZ R73, R77, UR41, -R13 ;  /* 0x000000294d497c23 */ /* 0x000fe2000801080d */
[----:B------:R-:W-:-:S01]  /*1a560*/  FFMA.FTZ R77, R11, R80, -8 ;  /* 0xc10000000b4d7423 */ /* 0x000fc20000010050 */
[----:B------:R-:W0:Y:S01]  /*1a570*/  MUFU.EX2 R85, R85 ;  /* 0x0000005500557308 */ /* 0x000e220000000800 */
[----:B------:R-:W-:Y:S02]  /*1a580*/  @!P1 IMAD R80, R15, 0x8, R16 ;  /* 0x000000080f509824 */ /* 0x000fe400078e0210 */
[----:B------:R-:W-:Y:S01]  /*1a590*/  FFMA.FTZ R13, R81, UR41, -R13 ;  /* 0x00000029510d7c23 */ /* 0x000fe2000801080d */
[----:B------:R-:W-:-:S01]  /*1a5a0*/  FFMA.FTZ R20, R20, UR41, -R77 ;  /* 0x0000002914147c23 */ /* 0x000fc2000801084d */
[--C-:B------:R-:W-:Y:S01]  /*1a5b0*/  FFMA.FTZ R21, R21, UR41, -R77.reuse ;  /* 0x0000002915157c23 */ /* 0x100fe2000801084d */
[----:B------:R-:W-:-:S01]  /*1a5c0*/  FFMA.FTZ R26, R26, UR41, -R77 ;  /* 0x000000291a1a7c23 */ /* 0x000fc2000801084d */
[--C-:B------:R-:W-:Y:S01]  /*1a5d0*/  FFMA.FTZ R27, R27, UR41, -R77.reuse ;  /* 0x000000291b1b7c23 */ /* 0x100fe2000801084d */
[----:B------:R-:W-:-:S01]  /*1a5e0*/  FFMA.FTZ R30, R30, UR41, -R77 ;  /* 0x000000291e1e7c23 */ /* 0x000fc2000801084d */
[----:B------:R-:W-:Y:S01]  /*1a5f0*/  MUFU.EX2 R7, R7 ;  /* 0x0000000700077308 */ /* 0x000fe20000000800 */
[----:B------:R-:W-:Y:S01]  /*1a600*/  @!P1 VIADD R80, R80, 0x22840 ;  /* 0x0002284050509836 */ /* 0x000fe20000000000 */
[----:B------:R-:W-:Y:S01]  /*1a610*/  IADD3 R81, -R181, 0xb, RZ ;  /* 0x0000000bb5517810 */ /* 0x000fe20007ffe1ff */
[----:B------:R-:W-:-:S01]  /*1a620*/  FFMA.FTZ R31, R31, UR41, -R77 ;  /* 0x000000291f1f7c23 */ /* 0x000fc2000801084d */
[--C-:B------:R-:W-:Y:S01]  /*1a630*/  FFMA.FTZ R34, R34, UR41, -R77.reuse ;  /* 0x0000002922227c23 */ /* 0x100fe2000801084d */
[----:B------:R-:W-:-:S01]  /*1a640*/  FFMA.FTZ R35, R35, UR41, -R77 ;  /* 0x0000002923237c23 */ /* 0x000fc2000801084d */
[----:B------:R-:W-:Y:S01]  /*1a650*/  @!P1 PRMT R80, RZ, 0x654, R80 ;  /* 0x00000654ff509816 */ /* 0x000fe20000000050 */
        /* <DEDUP_REMOVED lines=30> */
[----:B------:R-:W3:Y:S08]  /*1a840*/  MUFU.EX2 R26, R26 ;  /* 0x0000001a001a7308 */ /* 0x000ef00000000800 */
[----:B------:R-:W4:Y:S08]  /*1a850*/  MUFU.EX2 R14, R14 ;  /* 0x0000000e000e7308 */ /* 0x000f300000000800 */
[----:B------:R-:W5:Y:S08]  /*1a860*/  MUFU.EX2 R27, R27 ;  /* 0x0000001b001b7308 */ /* 0x000f700000000800 */
[----:B------:R-:W5:Y:S08]  /*1a870*/  MUFU.EX2 R24, R24 ;  /* 0x0000001800187308 */ /* 0x000f700000000800 */
[----:B------:R-:W5:Y:S01]  /*1a880*/  MUFU.EX2 R30, R30 ;  /* 0x0000001e001e7308 */ /* 0x000f620000000800 */
[----:B------:R-:W-:-:S02]  /*1a890*/  WARPGROUP.DEPBAR.LE gsb0, 0x0 ;  /* 0x00008000000079c5 */ /* 0x000fc40000010000 */
[----:B------:R1:W-:Y:S06]  /*1a8a0*/  BAR.ARV R81, 0x100 ;  /* 0x000400510000751d */ /* 0x0003ec0000002000 */
[----:B------:R-:W5:Y:S01]  /*1a8b0*/  MUFU.EX2 R25, R25 ;  /* 0x0000001900197308 */ /* 0x000f620000000800 */
[----:B------:R0:W-:Y:S07]  /*1a8c0*/  @!P1 SYNCS.ARRIVE.TRANS64.RED.A1T0 RZ, [R80+URZ], RZ ;  /* 0x000000ff50ff99a7 */ /* 0x0001ee000810043f */
[----:B------:R-:W5:Y:S01]  /*1a8d0*/  MUFU.EX2 R31, R31 ;  /* 0x0000001f001f7308 */ /* 0x000f620000000800 */
[----:B0-----:R-:W-:-:S01]  /*1a8e0*/  FADD.FTZ R80, R8, R3 ;  /* 0x0000000308507221 */ /* 0x001fc20000010000 */
[----:B--2---:R-:W-:-:S03]  /*1a8f0*/  FADD.FTZ R3, R21, R0 ;  /* 0x0000000015037221 */ /* 0x004fc60000010000 */
[----:B-1----:R-:W-:Y:S01]  /*1a900*/  FADD.FTZ R81, R9, R80 ;  /* 0x0000005009517221 */ /* 0x002fe20000010000 */
[----:B---3--:R-:W-:-:S02]  /*1a910*/  FADD.FTZ R0, R26, R3 ;  /* 0x000000031a007221 */ /* 0x008fc40000010000 */
[----:B------:R-:W0:Y:S01]  /*1a920*/  MUFU.EX2 R28, R28 ;  /* 0x0000001c001c7308 */ /* 0x000e220000000800 */
[----:B----4-:R-:W-:-:S01]  /*1a930*/  FADD.FTZ R81, R14, R81 ;  /* 0x000000510e517221 */ /* 0x010fc20000010000 */
[----:B-----5:R-:W-:-:S03]  /*1a940*/  FADD.FTZ R3, R27, R0 ;  /* 0x000000001b037221 */ /* 0x020fc60000010000 */
[----:B------:R-:W-:Y:S01]  /*1a950*/  FADD.FTZ R0, R24, R81 ;  /* 0x0000005118007221 */ /* 0x000fe20000010000 */
[----:B------:R-:W-:-:S02]  /*1a960*/  FADD.FTZ R80, R30, R3 ;  /* 0x000000031e507221 */ /* 0x000fc40000010000 */
[----:B------:R-:W1:Y:S01]  /*1a970*/  MUFU.EX2 R34, R34 ;  /* 0x0000002200227308 */ /* 0x000e620000000800 */
[----:B------:R-:W-:-:S01]  /*1a980*/  FADD.FTZ R3, R25, R0 ;  /* 0x0000000019037221 */ /* 0x000fc20000010000 */
[----:B------:R-:W-:-:S06]  /*1a990*/  FADD.FTZ R81, R31, R80 ;  /* 0x000000501f517221 */ /* 0x000fcc0000010000 */
        /* <DEDUP_REMOVED lines=104> */
.L_x_1488:
[----:B------:R-:W-:Y:S01]  /*1b020*/  F2FP.SATFINITE.E4M3.F32.PACK_AB_MERGE_C R9, R14, R9, RZ ;  /* 0x000000090e09723e */ /* 0x000fe200048070ff */
[----:B------:R-:W-:Y:S01]  /*1b030*/  FMUL.FTZ R88, R88, R6 ;  /* 0x0000000658587220 */ /* 0x000fe20000410000 */
        /* <DEDUP_REMOVED lines=106> */
[----:B------:R-:W-:-:S07]  /*1b6e0*/  IMAD.MOV.U32 R169, RZ, RZ, R15 ;  /* 0x000000ffffa97224 */ /* 0x000fce00078e000f */
.L_x_1478:
[----:B------:R-:W-:-:S13]  /*1b6f0*/  ISETP.GE.AND P2, PT, R5, R180, PT ;  /* 0x000000b40500720c */ /* 0x000fda0003f46270 */
[----:B------:R-:W-:Y:S05]  /*1b700*/  @!P2 BRA `(.L_x_1490) ;  /* 0x00000038000ca947 */ /* 0x000fea0003800000 */
[----:B------:R-:W-:Y:S02]  /*1b710*/  IMAD.MOV.U32 R12, RZ, RZ, R11 ;  /* 0x000000ffff0c7224 */ /* 0x000fe400078e000b */
[----:B------:R-:W-:Y:S02]  /*1b720*/  IMAD.MOV.U32 R13, RZ, RZ, R10 ;  /* 0x000000ffff0d7224 */ /* 0x000fe400078e000a */
[----:B------:R-:W-:-:S07]  /*1b730*/  IMAD.MOV.U32 R15, RZ, RZ, R18 ;  /* 0x000000ffff0f7224 */ /* 0x000fce00078e0012 */
.L_x_1509:
        /* <DEDUP_REMOVED lines=8> */
.L_x_1492:
        /* <DEDUP_REMOVED lines=8> */
.L_x_1493:
[----:B------:R-:W-:Y:S04]  /*1b840*/  BSSY B0, `(.L_x_1491) ;  /* 0x0000004000007945 */ /* 0x000fe80003800000 */
[----:B-1----:R-:W-:Y:S05]  /*1b850*/  @P3 BRA `(.L_x_1494) ;  /* 0x0000000000083947 */ /* 0x002fea0003800000 */
[----:B------:R-:W1:Y:S02]  /*1b860*/  SYNCS.PHASECHK.TRANS64.TRYWAIT P3, [R7+URZ+0x22830], R6 ;  /* 0x02283006070075a7 */ /* 0x000e64000806017f */
[----:B-1----:R-:W-:Y:S05]  /*1b870*/  @!P3 BRA `(.L_x_1495) ;  /* 0x000001080080b947 */ /* 0x002fea0003800000 */
.L_x_1494:
[----:B------:R-:W-:Y:S05]  /*1b880*/  BSYNC B0 ;  /* 0x0000000000007941 */ /* 0x000fea0003800000 */
.L_x_1491:
        /* <DEDUP_REMOVED lines=51> */
.L_x_1497:
[----:B------:R-:W-:Y:S01]  /*1bbc0*/  SHF.L.U32 R6, R15, 0x1f, RZ ;  /* 0x0000001f0f067819 */ /* 0x000fe200000006ff */
[----:B------:R-:W-:-:S04]  /*1bbd0*/  IMAD R7, R169, 0x8, R16 ;  /* 0x00000008a9077824 */ /* 0x000fc800078e0210 */
[----:B------:R0:W1:Y:S01]  /*1bbe0*/  SYNCS.PHASECHK.TRANS64.TRYWAIT P2, [R7+URZ+0x22850], R6 ;  /* 0x02285006070075a7 */ /* 0x000062000804017f */
[----:B------:R-:W-:Y:S05]  /*1bbf0*/  @!P0 BRA `(.L_x_1498) ;  /* 0x0000000000048947 */ /* 0x000fea0003800000 */
[----:B------:R-:W-:Y:S01]  /*1bc00*/  BPT.TRAP 0x1 ;  /* 0x000000040000795c */ /* 0x000fe20000300000 */
.L_x_1498:
[----:B-1----:R-:W-:Y:S05]  /*1bc10*/  @P2 BRA `(.L_x_1496) ;  /* 0x0000000000082947 */ /* 0x002fea0003800000 */
[----:B------:R-:W1:Y:S02]  /*1bc20*/  SYNCS.PHASECHK.TRANS64.TRYWAIT P2, [R7+URZ+0x22850], R6 ;  /* 0x02285006070075a7 */ /* 0x000e64000804017f */
[----:B-1----:R-:W-:Y:S05]  /*1bc30*/  @!P2 BRA `(.L_x_1499) ;  /* 0x0000010400a4a947 */ /* 0x002fea0003800000 */
.L_x_1496:
        /* <DEDUP_REMOVED lines=39> */
[----:B------:R-:W-:Y:S02]  /*1beb0*/  VIADD R6, R6, 0x6 ;  /* 0x0000000606067836 */ /* 0x000fe40000000000 */
        /* <DEDUP_REMOVED lines=24> */
[----:B------:R-:W-:Y:S01]  /*1c040*/  IADD3 R85, -R181, 0xb, RZ ;  /* 0x0000000bb5557810 */ /* 0x000fe20007ffe1ff */
[C---:B------:R-:W-:Y:S01]  /*1c050*/  FMUL.FTZ R73, R2.reuse, R77 ;  /* 0x0000004d02497220 */ /* 0x040fe20000410000 */
[C---:B------:R-:W-:Y:S01]  /*1c060*/  FMUL.FTZ R71, R2.reuse, R79 ;  /* 0x0000004f02477220 */ /* 0x040fe20000410000 */
[----:B------:R-:W-:Y:S01]  /*1c070*/  FMUL.FTZ R76, R2, R80 ;  /* 0x00000050024c7220 */ /* 0x000fe20000410000 */
[----:B------:R-:W-:-:S02]  /*1c080*/  IMAD.SHL.U32 R77, R5, 0x80, RZ ;  /* 0x00000080054d7824 */ /* 0x000fc400078e00ff */
        /* <DEDUP_REMOVED lines=69> */
[----:B------:R-:W-:-:S04]  /*1c4e0*/  @!P1 IMAD R6, R14, 0x8, R16 ;  /* 0x000000080e069824 */ /* 0x000fc800078e0210 */
        /* <DEDUP_REMOVED lines=37> */
[----:B--2---:R-:W-:-:S04]  /*1c740*/  IADD3 R7, -R170, 0x1, -R77 ;  /* 0x00000001aa077810 */ /* 0x004fc80007ffe94d */
        /* <DEDUP_REMOVED lines=18> */
.L_x_1502:
[----:B------:R-:W-:-:S05]  /*1c870*/  IMAD.U32 R152, RZ, RZ, UR29 ;  /* 0x0000001dff987e24 */ /* 0x000fca000f8e00ff */
[----:B------:R-:W-:-:S13]  /*1c880*/  ISETP.NE.AND P2, PT, R152, 0x1, PT ;  /* 0x000000019800780c */ /* 0x000fda0003f45270 */
[----:B------:R-:W0:Y:S02]  /*1c890*/  @P2 LDC.64 R6, c[0x0][0x9e8] ;  /* 0x00027a00ff062b82 */ /* 0x000e240000000a00 */
[----:B0-----:R-:W-:-:S05]  /*1c8a0*/  @P2 IMAD.HI.U32 R6, R87, R6, RZ ;  /* 0x0000000657062227 */ /* 0x001fca00078e00ff */
[----:B------:R-:W-:-:S07]  /*1c8b0*/  @P2 SHF.R.U32.HI R87, RZ, R7, R6 ;  /* 0x00000007ff572219 */ /* 0x000fce0000011606 */
.L_x_1503:
[----:B------:R-:W-:Y:S05]  /*1c8c0*/  BSYNC B0 ;  /* 0x0000000000007941 */ /* 0x000fea0003800000 */
.L_x_1501:
[----:B------:R-:W-:-:S04]  /*1c8d0*/  IMAD R87, R87, R152, -R77 ;  /* 0x0000009857577224 */ /* 0x000fc800078e0a4d */
[----:B------:R-:W-:-:S05]  /*1c8e0*/  IMAD.IADD R87, R87, 0x1, -R170 ;  /* 0x0000000157577824 */ /* 0x000fca00078e0aaa */
[----:B------:R-:W-:Y:S02]  /*1c8f0*/  VIADDMNMX R85, R87, R152, R85, PT ;  /* 0x0000009857557246 */ /* 0x000fe40003800155 */
[----:B------:R-:W-:-:S07]  /*1c900*/  VIMNMX R86, R86, R87, !PT ;  /* 0x0000005756567248 */ /* 0x000fce0007fe0100 */
.L_x_1500:
        /* <DEDUP_REMOVED lines=113> */
.L_x_1506:
[----:B------:R-:W-:-:S05]  /*1d020*/  IMAD.U32 R86, RZ, RZ, UR29 ;  /* 0x0000001dff567e24 */ /* 0x000fca000f8e00ff */
[----:B------:R-:W-:-:S13]  /*1d030*/  ISETP.NE.AND P3, PT, R86, 0x1, PT ;  /* 0x000000015600780c */ /* 0x000fda0003f65270 */
[----:B------:R-:W0:Y:S02]  /*1d040*/  @P3 LDC.64 R6, c[0x0][0x9e8] ;  /* 0x00027a00ff063b82 */ /* 0x000e240000000a00 */
[----:B0-----:R-:W-:-:S05]  /*1d050*/  @P3 IMAD.HI.U32 R6, R10, R6, RZ ;  /* 0x000000060a063227 */ /* 0x001fca00078e00ff */
[----:B------:R-:W-:-:S07]  /*1d060*/  @P3 SHF.R.U32.HI R10, RZ, R7, R6 ;  /* 0x00000007ff0a3219 */ /* 0x000fce0000011606 */
.L_x_1507:
[----:B------:R-:W-:Y:S05]  /*1d070*/  BSYNC B0 ;  /* 0x0000000000007941 */ /* 0x000fea0003800000 */
.L_x_1505:
[----:B------:R-:W-:-:S04]  /*1d080*/  IMAD R77, R10, R86, -R77 ;  /* 0x000000560a4d7224 */ /* 0x000fc800078e0a4d */
[----:B------:R-:W-:-:S05]  /*1d090*/  IMAD.IADD R77, R77, 0x1, -R170 ;  /* 0x000000014d4d7824 */ /* 0x000fca00078e0aaa */
[----:B------:R-:W-:Y:S02]  /*1d0a0*/  VIADDMNMX R83, R77, R86, R83, PT ;  /* 0x000000564d537246 */ /* 0x000fe40003800153 */
[----:B------:R-:W-:-:S07]  /*1d0b0*/  VIMNMX R84, R84, R77, !PT ;  /* 0x0000004d54547248 */ /* 0x000fce0007fe0100 */
.L_x_1504:
[C---:B------:R-:W-:Y:S01]  /*1d0c0*/  ISETP.GT.AND P3, PT, R84.reuse, 0x1, P2 ;  /* 0x000000015400780c */ /* 0x040fe20001764270 */
[----:B------:R-:W-:Y:S01]  /*1d0d0*/  UMOV UR41, UR28 ;  /* 0x0000001c00297c82 */ /* 0x000fe20008000000 */
[----:B------:R-:W-:Y:S01]  /*1d0e0*/  FMNMX.FTZ R6, R11, R13, !PT ;  /* 0x0000000d0b067209 */ /* 0x000fe20007810000 */
[----:B------:R-:W-:Y:S01]  /*1d0f0*/  IMAD.U32 R77, RZ, RZ, UR41 ;  /* 0x00000029ff4d7e24 */ /* 0x000fe2000f8e00ff */
        /* <DEDUP_REMOVED lines=128> */
[----:B------:R-:W-:Y:S01]  /*1d900*/  FSEL R7, R8, -INF , !P3 ;  /* 0xff80000008077808 */ /* 0x000fe20005800000 */
[----:B------:R-:W-:-:S01]  /*1d910*/  FFMA.FTZ R8, R10, R77, -8 ;  /* 0xc10000000a087423 */ /* 0x000fc2000001004d */
[----:B------:R-:W-:-:S02]  /*1d920*/  FSETP.NEU.FTZ.AND P3, PT, R10, -INF , PT ;  /* 0xff8000000a00780b */ /* 0x000fc40003f7d000 */
[----:B------:R-:W-:Y:S02]  /*1d930*/  FMNMX.FTZ R84, R7, R12, !PT ;  /* 0x0000000c07547209 */ /* 0x000fe40007810000 */
[----:B------:R-:W-:Y:S02]  /*1d940*/  FSEL R8, R8, RZ, P3 ;  /* 0x000000ff08087208 */ /* 0x000fe40001800000 */
[----:B------:R-:W-:-:S03]  /*1d950*/  FSEL R80, R80, -INF , !P2 ;  /* 0xff80000050507808 */ /* 0x000fc60005000000 */
        /* <DEDUP_REMOVED lines=40> */
[----:B------:R-:W-:Y:S01]  /*1dbe0*/  FFMA.FTZ R81, R81, UR41, -R8 ;  /* 0x0000002951517c23 */ /* 0x000fe20008010808 */
        /* <DEDUP_REMOVED lines=37> */
[----:B------:R-:W-:Y:S01]  /*1de40*/  FFMA.FTZ R77, R78, UR41, -R8 ;  /* 0x000000294e4d7c23 */ /* 0x000fe20008010808 */
[----:B------:R-:W-:-:S05]  /*1de50*/  FSEL R78, R10, RZ, P3 ;  /* 0x000000ff0a4e7208 */ /* 0x000fca0001800000 */
[----:B------:R0:W-:Y:S01]  /*1de60*/  MUFU.EX2 R8, R82 ;  /* 0x0000005200087308 */ /* 0x0001e20000000800 */
[----:B------:R-:W1:Y:S01]  /*1de70*/  SHFL.BFLY PT, R84, R11, 0x1, 0x1f ;  /* 0x0c201f000b547f89 */ /* 0x000e6200000e0000 */
[----:B------:R-:W-:-:S04]  /*1de80*/  FADD.FTZ R78, -R78, R13 ;  /* 0x0000000d4e4e7221 */ /* 0x000fc80000010100 */
[----:B------:R-:W-:Y:S02]  /*1de90*/  FMUL.FTZ R13, R78, UR41 ;  /* 0x000000294e0d7c20 */ /* 0x000fe40008410000 */
[----:B------:R-:W-:Y:S08]  /*1dea0*/  MUFU.EX2 R48, R48 ;  /* 0x0000003000307308 */ /* 0x000ff00000000800 */
[----:B------:R-:W2:Y:S08]  /*1deb0*/  MUFU.EX2 R13, R13 ;  /* 0x0000000d000d7308 */ /* 0x000eb00000000800 */
[----:B------:R-:W-:Y:S01]  /*1dec0*/  MUFU.EX2 R49, R49 ;  /* 0x0000003100317308 */ /* 0x000fe20000000800 */
[----:B-1----:R-:W-:Y:S01]  /*1ded0*/  FMNMX.FTZ R11, R11, R84, !PT ;  /* 0x000000540b0b7209 */ /* 0x002fe20007810000 */
[----:B------:R-:W-:-:S03]  /*1dee0*/  IMAD.U32 R84, RZ, RZ, UR41 ;  /* 0x00000029ff547e24 */ /* 0x000fc6000f8e00ff */
[C---:B------:R-:W-:Y:S01]  /*1def0*/  FSETP.NEU.FTZ.AND P2, PT, R11.reuse, -INF , PT ;  /* 0xff8000000b00780b */ /* 0x040fe20003f5d000 */
[----:B------:R-:W-:-:S02]  /*1df00*/  FFMA.FTZ R83, R11, R84, -8 ;  /* 0xc10000000b537423 */ /* 0x000fc40000010054 */
[----:B------:R-:W-:Y:S03]  /*1df10*/  MUFU.EX2 R52, R52 ;  /* 0x0000003400347308 */ /* 0x000fe60000000800 */
[----:B------:R-:W-:Y:S02]  /*1df20*/  FSEL R78, R83, RZ, P2 ;  /* 0x000000ff534e7208 */ /* 0x000fe40001000000 */
[----:B------:R-:W-:-:S03]  /*1df30*/  FSEL R83, R11, RZ, P2 ;  /* 0x000000ff0b537208 */ /* 0x000fc60001000000 */
[--C-:B0-----:R-:W-:Y:S01]  /*1df40*/  FFMA.FTZ R82, R9, UR41, -R78.reuse ;  /* 0x0000002909527c23 */ /* 0x101fe2000801084e */
        /* <DEDUP_REMOVED lines=10> */
[----:B------:R-:W-:-:S01]  /*1dff0*/  FADD.FTZ R83, -R83, R12 ;  /* 0x0000000c53537221 */ /* 0x000fc20000010100 */
[--C-:B------:R-:W-:Y:S01]  /*1e000*/  FFMA.FTZ R39, R42, UR41, -R78.reuse ;  /* 0x000000292a277c23 */ /* 0x100fe2000801084e */
        /* <DEDUP_REMOVED lines=24> */
[----:B--2---:R-:W-:-:S04]  /*1e190*/  FFMA.FTZ R80, R13, R3, R6 ;  /* 0x000000030d507223 */ /* 0x004fc80000010006 */
[----:B------:R-:W1:Y:S01]  /*1e1a0*/  MUFU.EX2 R9, R9 ;  /* 0x0000000900097308 */ /* 0x000e620000000800 */
[----:B------:R-:W-:-:S04]  /*1e1b0*/  FADD.FTZ R83, R15, R80 ;  /* 0x000000500f537221 */ /* 0x000fc80000010000 */
[----:B------:R-:W-:-:S03]  /*1e1c0*/  FADD.FTZ R80, R24, R83 ;  /* 0x0000005318507221 */ /* 0x000fc60000010000 */
[----:B------:R-:W2:Y:S01]  /*1e1d0*/  MUFU.EX2 R20, R20 ;  /* 0x0000001400147308 */ /* 0x000ea20000000800 */
[----:B0-----:R-:W-:-:S04]  /*1e1e0*/  FFMA.FTZ R3, R46, R0, R7 ;  /* 0x000000002e037223 */ /* 0x001fc80000010007 */
[----:B------:R-:W-:-:S03]  /*1e1f0*/  FADD.FTZ R0, R82, R3 ;  /* 0x0000000352007221 */ /* 0x000fc60000010000 */
[----:B------:R-:W0:Y:S01]  /*1e200*/  MUFU.EX2 R21, R21 ;  /* 0x0000001500157308 */ /* 0x000e220000000800 */
[----:B-1----:R-:W-:-:S07]  /*1e210*/  FADD.FTZ R3, R9, R0 ;  /* 0x0000000009037221 */ /* 0x002fce0000010000 */
[----:B------:R-:W1:Y:S01]  /*1e220*/  MUFU.EX2 R26, R26 ;  /* 0x0000001a001a7308 */ /* 0x000e620000000800 */
[----:B--2---:R-:W-:-:S07]  /*1e230*/  FADD.FTZ R0, R20, R3 ;  /* 0x0000000314007221 */ /* 0x004fce0000010000 */
[----:B------:R-:W2:Y:S01]  /*1e240*/  MUFU.EX2 R27, R27 ;  /* 0x0000001b001b7308 */ /* 0x000ea20000000800 */
[----:B0-----:R-:W-:-:S07]  /*1e250*/  FADD.FTZ R3, R21, R0 ;  /* 0x0000000015037221 */ /* 0x001fce0000010000 */
[----:B------:R0:W-:Y:S01]  /*1e260*/  MUFU.EX2 R50, R51 ;  /* 0x0000003300327308 */ /* 0x0001e20000000800 */
[----:B-1----:R-:W-:-:S07]  /*1e270*/  FADD.FTZ R0, R26, R3 ;  /* 0x000000031a007221 */ /* 0x002fce0000010000 */
[----:B------:R-:W1:Y:S01]  /*1e280*/  MUFU.EX2 R30, R30 ;  /* 0x0000001e001e7308 */ /* 0x000e620000000800 */
[----:B0-----:R-:W-:-:S01]  /*1e290*/  FADD.FTZ R51, R25, R80 ;  /* 0x0000005019337221 */ /* 0x001fc20000010000 */
[----:B--2---:R-:W-:-:S03]  /*1e2a0*/  FADD.FTZ R3, R27, R0 ;  /* 0x000000001b037221 */ /* 0x004fc60000010000 */
[----:B------:R-:W-:-:S03]  /*1e2b0*/  FADD.FTZ R80, R28, R51 ;  /* 0x000000331c507221 */ /* 0x000fc60000010000 */
[----:B------:R-:W0:Y:S01]  /*1e2c0*/  MUFU.EX2 R31, R31 ;  /* 0x0000001f001f7308 */ /* 0x000e220000000800 */
[----:B------:R-:W-:-:S04]  /*1e2d0*/  FADD.FTZ R51, R29, R80 ;  /* 0x000000501d337221 */ /* 0x000fc80000010000 */
[----:B------:R-:W-:-:S03]  /*1e2e0*/  FADD.FTZ R80, R32, R51 ;  /* 0x0000003320507221 */ /* 0x000fc60000010000 */
[----:B------:R-:W2:Y:S01]  /*1e2f0*/  MUFU.EX2 R34, R34 ;  /* 0x0000002200227308 */ /* 0x000ea20000000800 */
[----:B------:R-:W-:-:S01]  /*1e300*/  FADD.FTZ R51, R33, R80 ;  /* 0x0000005021337221 */ /* 0x000fc20000010000 */
[----:B-1----:R-:W-:-:S03]  /*1e310*/  FADD.FTZ R0, R30, R3 ;  /* 0x000000031e007221 */ /* 0x002fc60000010000 */
[----:B------:R-:W-:-:S03]  /*1e320*/  FADD.FTZ R80, R36, R51 ;  /* 0x0000003324507221 */ /* 0x000fc60000010000 */
        /* <DEDUP_REMOVED lines=25> */
[----:B-1----:R-:W-:-:S04]  /*1e4c0*/  FADD.FTZ R3, R47, R0 ;  /* 0x000000002f037221 */ /* 0x002fc80000010000 */
[----:B------:R-:W-:-:S03]  /*1e4d0*/  FADD.FTZ R3, R50, R3 ;  /* 0x0000000332037221 */ /* 0x000fc60000010000 */
        /* <DEDUP_REMOVED lines=52> */
[----:B--2---:R-:W-:-:S01]  /*1e820*/  FADD.FTZ R51, R79, R80 ;  /* 0x000000504f337221 */ /* 0x004fc20000010000 */
[----:B-1----:R-:W-:-:S03]  /*1e830*/  FADD.FTZ R3, R81, R0 ;  /* 0x0000000051037221 */ /* 0x002fc60000010000 */
[----:B0-----:R-:W-:Y:S01]  /*1e840*/  FADD.FTZ R0, R78, R51 ;  /* 0x000000334e007221 */ /* 0x001fe20000010000 */
[----:B------:R-:W-:Y:S06]  /*1e850*/  @!P0 BRA `(.L_x_1508) ;  /* 0x0000000000048947 */ /* 0x000fec0003800000 */
[----:B------:R-:W-:Y:S01]  /*1e860*/  BPT.TRAP 0x1 ;  /* 0x000000040000795c */ /* 0x000fe20000300000 */
.L_x_1508:
[----:B------:R-:W-:Y:S01]  /*1e870*/  F2FP.SATFINITE.E4M3.F32.PACK_AB_MERGE_C R24, R25, R24, RZ ;  /* 0x000000181918723e */ /* 0x000fe200048070ff */
[----:B------:R-:W-:Y:S01]  /*1e880*/  FMUL.FTZ R88, R88, R13 ;  /* 0x0000000d58587220 */ /* 0x000fe20000410000 */
[----:B------:R-:W-:Y:S01]  /*1e890*/  F2FP.SATFINITE.E4M3.F32.PACK_AB_MERGE_C R9, R20, R9, RZ ;  /* 0x000000091409723e */ /* 0x000fe200048070ff */
[-C--:B------:R-:W-:Y:S01]  /*1e8a0*/  FMUL.FTZ R89, R89, R13.reuse ;  /* 0x0000000d59597220 */ /* 0x080fe20000410000 */
[----:B------:R-:W-:Y:S01]  /*1e8b0*/  F2FP.SATFINITE.E4M3.F32.PACK_AB_MERGE_C R164, R15, R6, R24 ;  /* 0x000000060fa4723e */ /* 0x000fe20004807018 */
[----:B------:R-:W-:Y:S01]  /*1e8c0*/  IMAD R6, R169, 0x8, R16 ;  /* 0x00000008a9067824 */ /* 0x000fe200078e0210 */
[----:B------:R-:W-:Y:S01]  /*1e8d0*/  ISETP.GT.AND P2, PT, R5, R180, PT ;  /* 0x000000b40500720c */ /* 0x000fe20003f44270 */
[----:B------:R-:W-:Y:S01]  /*1e8e0*/  FMUL.FTZ R92, R92, R13 ;  /* 0x0000000d5c5c7220 */ /* 0x000fe20000410000 */
[----:B------:R-:W-:Y:S01]  /*1e8f0*/  F2FP.SATFINITE.E4M3.F32.PACK_AB_MERGE_C R165, R82, R7, R9 ;  /* 0x0000000752a5723e */ /* 0x000fe20004807009 */
        /* <DEDUP_REMOVED lines=8> */
[-C--:B------:R-:W-:Y:S01]  /*1e980*/  FMUL.FTZ R97, R97, R13.reuse ;  /* 0x0000000d61617220 */ /* 0x080fe20000410000 */
[----:B------:R-:W-:Y:S01]  /*1e990*/  F2FP.SATFINITE.E4M3.F32.PACK_AB_MERGE_C R40, R41, R40, RZ ;  /* 0x000000282928723e */ /* 0x000fe200048070ff */
[----:B------:R-:W-:Y:S01]  /*1e9a0*/  FMUL.FTZ R100, R100, R13 ;  /* 0x0000000d64647220 */ /* 0x000fe20000410000 */
        /* <DEDUP_REMOVED lines=17> */
[----:B------:R-:W-:Y:S01]  /*1eac0*/  FMUL.FTZ R116, R116, R13 ;  /* 0x0000000d74747220 */ /* 0x000fe20000410000 */
[----:B------:R-:W-:Y:S01]  /*1ead0*/  F2FP.SATFINITE.E4M3.F32.PACK_AB_MERGE_C R78, R78, R79, RZ ;  /* 0x0000004f4e4e723e */ /* 0x000fe200048070ff */
        /* <DEDUP_REMOVED lines=70> */
.L_x_1490:
[----:B------:R-:W-:Y:S05]  /*1ef40*/  WARPSYNC.ALL ;  /* 0x0000000000007948 */ /* 0x000fea0003800000 */
[----:B------:R-:W-:Y:S06]  /*1ef50*/  BAR.ARV 0x8, 0x180 ;  /* 0x0206000000007b1d */ /* 0x000fec0000002000 */
[----:B------:R-:W-:Y:S05]  /*1ef60*/  @!P0 BRA `(.L_x_1510) ;  /* 0x0000000000048947 */ /* 0x000fea0003800000 */
[----:B------:R-:W-:Y:S01]  /*1ef70*/  BPT.TRAP 0x1 ;  /* 0x000000040000795c */ /* 0x000fe20000300000 */
.L_x_1510:
[----:B------:R-:W-:Y:S01]  /*1ef80*/  IMAD R13, R169, 0x8, R16 ;  /* 0x00000008a90d7824 */ /* 0x000fe200078e0210 */
[----:B------:R-:W-:-:S04]  /*1ef90*/  SHF.L.U32 R2, R18, 0x1f, RZ ;  /* 0x0000001f12027819 */ /* 0x000fc800000006ff */
[----:B------:R0:W1:Y:S01]  /*1efa0*/  SYNCS.PHASECHK.TRANS64.TRYWAIT P1, [R13+URZ+0x22850], R2 ;  /* 0x022850020d0075a7 */ /* 0x000062000802017f */
[----:B------:R-:W-:Y:S05]  /*1efb0*/  @!P0 BRA `(.L_x_1511) ;  /* 0x0000000000048947 */ /* 0x000fea0003800000 */
[----:B------:R-:W-:Y:S01]  /*1efc0*/  BPT.TRAP 0x1 ;  /* 0x000000040000795c */ /* 0x000fe20000300000 */
.L_x_1511:
[----:B------:R-:W-:-:S05]  /*1efd0*/  VIADD R16, R16, 0x400 ;  /* 0x0000040010107836 */ /* 0x000fca0000000000 */
[----:B------:R-:W-:-:S04]  /*1efe0*/  SHF.R.U32.HI R16, RZ, 0x4, R16 ;  /* 0x00000004ff107819 */ /* 0x000fc80000011610 */
[----:B------:R-:W-:-:S04]  /*1eff0*/  LOP3.LUT R16, R16, 0x3fff, RZ, 0xc0, !PT ;  /* 0x00003fff10107812 */ /* 0x000fc800078ec0ff */
[----:B------:R-:W-:Y:S01]  /*1f000*/  LOP3.LUT R16, R16, 0x10000, RZ, 0xfc, !PT ;  /* 0x0001000010107812 */ /* 0x000fe200078efcff */
[----:B-1----:R-:W-:Y:S06]  /*1f010*/  @P1 BRA `(.L_x_1512) ;  /* 0x0000000000081947 */ /* 0x002fec0003800000 */
[----:B------:R-:W1:Y:S02]  /*1f020*/  SYNCS.PHASECHK.TRANS64.TRYWAIT P1, [R13+URZ+0x22850], R2 ;  /* 0x022850020d0075a7 */ /* 0x000e64000802017f */
[----:B-1----:R-:W-:Y:S05]  /*1f030*/  @!P1 BRA `(.L_x_1513) ;  /* 0x000000d000b89947 */ /* 0x002fea0003800000 */
.L_x_1512:
[----:B------:R-:W-:Y:S01]  /*1f040*/  IMAD R4, R169, 0x400, R16 ;  /* 0x00000400a9047824 */ /* 0x000fe200078e0210 */
[----:B------:R-:W-:Y:S05]  /*1f050*/  WARPSYNC.ALL ;  /* 0x0000000000007948 */ /* 0x000fea0003800000 */
[----:B------:R-:W-:Y:S01]  /*1f060*/  IMAD.MOV.U32 R5, RZ, RZ, 0x40000040 ;  /* 0x40000040ff057424 */ /* 0x000fe200078e00ff */
[----:B------:R-:W-:Y:S01]  /*1f070*/  R2UR UR6, R4 ;  /* 0x00000000040672ca */ /* 0x000fe200000e0000 */
[----:B------:R-:W-:Y:S01]  /*1f080*/  WARPGROUP.ARRIVE ;  /* 0x00000000000079c5 */ /* 0x000fe20000000000 */
[----:B------:R-:W-:Y:S02]  /*1f090*/  ULDC.64 UR4, c[0x0][0x9a0] ;  /* 0x0002680000047ab9 */ /* 0x000fe40000000a00 */
[----:B------:R-:W-:-:S02]  /*1f0a0*/  R2UR UR7, R5 ;  /* 0x00000000050772ca */ /* 0x000fc400000e0000 */
[----:B------:R-:W-:-:S04]  /*1f0b0*/  ISETP.NE.U32.AND P1, PT, RZ, UR4, PT ;  /* 0x00000004ff007c0c */ /* 0x000fc8000bf25070 */
[----:B------:R-:W-:-:S07]  /*1f0c0*/  ISETP.NE.AND.EX P1, PT, RZ, UR5, PT, P1 ;  /* 0x00000005ff007c0c */ /* 0x000fce000bf25310 */
[----:B------:R-:W-:Y:S06]  /*1f0d0*/  QGMMA.64x128x32.F32.E4M3.E4M3 R88, R164, gdesc[UR4], R88, gsb0 ;  /* 0x01e00004a4587df3 */ /* 0x000fec0008000858 */
[----:B------:R-:W0:Y:S01]  /*1f0e0*/  @P1 LDC.64 R6, c[0x0][0x9c8] ;  /* 0x00027200ff061b82 */ /* 0x000e220000000a00 */
[----:B------:R-:W-:-:S07]  /*1f0f0*/  @P1 SHF.R.S32.HI R5, RZ, 0x1f, R183 ;  /* 0x0000001fff051819 */ /* 0x000fce00000114b7 */
[----:B------:R-:W2:Y:S01]  /*1f100*/  @P1 LDC.64 R8, c[0x0][0x9d0] ;  /* 0x00027400ff081b82 */ /* 0x000ea20000000a00 */
[----:B01----:R-:W-:-:S04]  /*1f110*/  @P1 IMAD R2, R5, R6, RZ ;  /* 0x0000000605021224 */ /* 0x003fc800078e02ff */
[C---:B------:R-:W-:Y:S02]  /*1f120*/  @P1 IMAD R5, R183.reuse, R7, R2 ;  /* 0x00000007b7051224 */ /* 0x040fe400078e0202 */
[----:B------:R-:W-:-:S04]  /*1f130*/  @P1 IMAD.WIDE.U32 R6, R183, R6, RZ ;  /* 0x00000006b7061225 */ /* 0x000fc800078e00ff */
[----:B------:R-:W-:Y:S01]  /*1f140*/  IMAD.MOV.U32 R2, RZ, RZ, 0x3f800000 ;  /* 0x3f800000ff027424 */ /* 0x000fe200078e00ff */
[----:B------:R-:W-:-:S03]  /*1f150*/  @P1 IADD3 R7, R7, R5, RZ ;  /* 0x0000000507071210 */ /* 0x000fc60007ffe0ff */
[----:B--2---:R-:W-:-:S04]  /*1f160*/  @P1 IMAD.WIDE.U32 R6, R192, R8, R6 ;  /* 0x00000008c0061225 */ /* 0x004fc800078e0006 */
[----:B------:R-:W-:Y:S01]  /*1f170*/  @P1 IMAD R9, R192, R9, R7 ;  /* 0x00000009c0091224 */ /* 0x000fe200078e0207 */
[----:B------:R-:W-:Y:S01]  /*1f180*/  @P1 LEA R8, P2, R6, UR4, 0x2 ;  /* 0x0000000406081c11 */ /* 0x000fe2000f8410ff */
[----:B------:R-:W-:-:S03]  /*1f190*/  IMAD.MOV.U32 R7, RZ, RZ, 0x40000040 ;  /* 0x40000040ff077424 */ /* 0x000fc600078e00ff */
[----:B------:R-:W-:Y:S01]  /*1f1a0*/  @P1 LEA.HI.X R9, R6, UR5, R9, 0x2, P2 ;  /* 0x0000000506091c11 */ /* 0x000fe200090f1409 */
[----:B------:R-:W-:Y:S01]  /*1f1b0*/  VIADD R6, R4, 0x2 ;  /* 0x0000000204067836 */ /* 0x000fe20000000000 */
[----:B------:R-:W-:-:S03]  /*1f1c0*/  R2UR UR7, R7 ;  /* 0x00000000070772ca */ /* 0x000fc600000e0000 */
[----:B------:R0:W2:Y:S01]  /*1f1d0*/  @P1 LDG.E R2, desc[UR42][R8.64] ;  /* 0x0000002a08021981 */ /* 0x0000a2000c1e1900 */
[----:B------:R-:W-:Y:S01]  /*1f1e0*/  R2UR UR6, R6 ;  /* 0x00000000060672ca */ /* 0x000fe200000e0000 */
[----:B------:R-:W-:Y:S02]  /*1f1f0*/  WARPGROUP.DEPBAR.LE gsb0, 0x0 ;  /* 0x00008000000079c5 */ /* 0x000fe40000010000 */
[----:B------:R-:W-:-:S10]  /*1f200*/  WARPGROUP.ARRIVE ;  /* 0x00000000000079c5 */ /* 0x000fd40000000000 */
[----:B------:R-:W-:Y:S01]  /*1f210*/  QGMMA.64x128x32.F32.E4M3.E4M3 R88, R160, gdesc[UR4], R88, gsb0 ;  /* 0x01e00004a0587df3 */ /* 0x000fe20008000858 */
[----:B------:R-:W-:Y:S02]  /*1f220*/  VIADD R6, R4, 0x4 ;  /* 0x0000000404067836 */ /* 0x000fe40000000000 */
[----:B------:R-:W-:-:S03]  /*1f230*/  IMAD.MOV.U32 R7, RZ, RZ, 0x40000040 ;  /* 0x40000040ff077424 */ /* 0x000fc600078e00ff */
[----:B------:R-:W-:Y:S02]  /*1f240*/  R2UR UR6, R6 ;  /* 0x00000000060672ca */ /* 0x000fe400000e0000 */
[----:B------:R-:W-:Y:S01]  /*1f250*/  R2UR UR7, R7 ;  /* 0x00000000070772ca */ /* 0x000fe200000e0000 */
[----:B------:R-:W-:Y:S02]  /*1f260*/  VIADD R4, R4, 0x6 ;  /* 0x0000000604047836 */ /* 0x000fe40000000000 */
[----:B------:R-:W-:Y:S01]  /*1f270*/  IMAD.MOV.U32 R5, RZ, RZ, 0x40000040 ;  /* 0x40000040ff057424 */ /* 0x000fe200078e00ff */
        /* <DEDUP_REMOVED lines=38> */
[-C--:B--2---:R-:W-:Y:S01]  /*1f4e0*/  FMUL.FTZ R3, R3, R2.reuse ;  /* 0x0000000203037220 */ /* 0x084fe20000410000 */
[----:B---3--:R-:W-:Y:S01]  /*1f4f0*/  FMUL.FTZ R7, R7, R2 ;  /* 0x0000000207077220 */ /* 0x008fe20000410000 */
[----:B------:R-:W-:-:S02]  /*1f500*/  WARPGROUP.DEPBAR.LE gsb0, 0x0 ;  /* 0x00008000000079c5 */ /* 0x000fc40000010000 */
[----:B------:R-:W-:Y:S05]  /*1f510*/  @!P0 BRA `(.L_x_1514) ;  /* 0x0000000000048947 */ /* 0x000fea0003800000 */
[----:B------:R-:W-:Y:S01]  /*1f520*/  BPT.TRAP 0x1 ;  /* 0x000000040000795c */ /* 0x000fe20000300000 */
.L_x_1514:
[----:B------:R-:W-:Y:S02]  /*1f530*/  VIADD R0, R13, 0x22860 ;  /* 0x000228600d007836 */ /* 0x000fe40000000000 */
[-C--:B------:R-:W-:Y:S01]  /*1f540*/  FMUL.FTZ R12, R112, R3.reuse ;  /* 0x00000003700c7220 */ /* 0x080fe20000410000 */
[----:B------:R-:W-:Y:S02]  /*1f550*/  IMAD.U32 R5, RZ, RZ, UR38 ;  /* 0x00000026ff057e24 */ /* 0x000fe4000f8e00ff */
[-C--:B------:R-:W-:Y:S01]  /*1f560*/  FMUL.FTZ R44, R88, R3.reuse ;  /* 0x00000003582c7220 */ /* 0x080fe20000410000 */
[----:B------:R-:W-:Y:S02]  /*1f570*/  VIADD R169, R169, 0x1 ;  /* 0x00000001a9a97836 */ /* 0x000fe40000000000 */
[-C--:B------:R-:W-:Y:S01]  /*1f580*/  FMUL.FTZ R36, R93, R3.reuse ;  /* 0x000000035d247220 */ /* 0x080fe20000410000 */
[-C--:B------:R-:W-:Y:S01]  /*1f590*/  FMUL.FTZ R76, R96, R3.reuse ;  /* 0x00000003604c7220 */ /* 0x080fe20000410000 */
[----:B------:R-:W-:Y:S01]  /*1f5a0*/  PRMT R2, R5, 0x654, R0 ;  /* 0x0000065405027816 */ /* 0x000fe20000000000 */
[-C--:B------:R-:W-:Y:S01]  /*1f5b0*/  FMUL.FTZ R0, R120, R3.reuse ;  /* 0x0000000378007220 */ /* 0x080fe20000410000 */
[----:B------:R-:W-:Y:S01]  /*1f5c0*/  ISETP.NE.AND P1, PT, R169, 0x2, PT ;  /* 0x00000002a900780c */ /* 0x000fe20003f25270 */
        /* <DEDUP_REMOVED lines=64> */
[----:B-1----:R-:W-:-:S11]  /*1f9d0*/  SEL R169, R169, RZ, P1 ;  /* 0x000000ffa9a97207 */ /* 0x002fd60000800000 */
.L_x_1402:
[----:B------:R-:W-:Y:S05]  /*1f9e0*/  WARPSYNC.ALL ;  /* 0x0000000000007948 */ /* 0x000fea0003800000 */
[----:B------:R-:W1:Y:S08]  /*1f9f0*/  S2UR UR38, SR_CgaCtaId ;  /* 0x00000000002679c3 */ /* 0x000e700000008800 */
[----:B------:R-:W-:Y:S01]  /*1fa00*/  BAR.SYNC.DEFER_BLOCKING 0x5, 0x180 ;  /* 0x0146000000007b1d */ /* 0x000fe20000010000 */
[----:B------:R-:W-:-:S05]  /*1fa10*/  ISETP.NE.AND P1, PT, R198, RZ, PT ;  /* 0x000000ffc600720c */ /* 0x000fca0003f25270 */
[----:B------:R-:W-:Y:S01]  /*1fa20*/  UMOV UR4, 0x400 ;  /* 0x0000040000047882 */ /* 0x000fe20000000000 */
[----:B------:R-:W-:Y:S07]  /*1fa30*/  BSSY B0, `(.L_x_1515) ;  /* 0x00003ed000007945 */ /* 0x000fee0003800000 */
[----:B------:R-:W2:Y:S01]  /*1fa40*/  @!P1 LDC R198, c[0x0][0xad4] ;  /* 0x0002b500ffc69b82 */ /* 0x000ea20000000800 */
[----:B-1----:R-:W-:-:S06]  /*1fa50*/  ULEA UR4, UR38, UR4, 0x18 ;  /* 0x0000000426047291 */ /* 0x002fcc000f8ec03f */
[----:B------:R-:W-:-:S05]  /*1fa60*/  IMAD.U32 R16, RZ, RZ, UR4 ;  /* 0x00000004ff107e24 */ /* 0x000fca000f8e00ff */
[----:B------:R1:W3:Y:S01]  /*1fa70*/  LDS.128 R180, [R16+0x228d0] ;  /* 0x0228d00010b47984 */ /* 0x0002e20000000c00 */
[----:B------:R-:W-:Y:S06]  /*1fa80*/  BAR.ARV 0x4, 0x180 ;  /* 0x0106000000007b1d */ /* 0x000fec0000002000 */
[----:B------:R-:W-:Y:S05]  /*1fa90*/  @P0 BRA `(.L_x_1516) ;  /* 0x00000030007c0947 */ /* 0x000fea0003800000 */
[----:B------:R-:W4:Y:S01]  /*1faa0*/  LDL R8, [R1+0x30] ;  /* 0x0000300001087983 */ /* 0x000f220000100800 */
[----:B------:R-:W-:Y:S01]  /*1fab0*/  ULDC.64 UR4, c[0x4][0x40] ;  /* 0x0100100000047ab9 */ /* 0x000fe20000000a00 */
[----:B------:R-:W0:Y:S01]  /*1fac0*/  S2R R4, SR_TID.X ;  /* 0x0000000000047919 */ /* 0x000e220000002100 */
[----:B------:R-:W1:Y:S01]  /*1fad0*/  S2R R11, SR_SWINHI ;  /* 0x00000000000b7919 */ /* 0x000e620000002f00 */
[----:B0-----:R-:W-:Y:S01]  /*1fae0*/  IMAD.SHL.U32 R2, R4, 0x4, RZ ;  /* 0x0000000404027824 */ /* 0x001fe200078e00ff */
[----:B------:R-:W-:Y:S02]  /*1faf0*/  MOV R58, R16 ;  /* 0x00000010003a7202 */ /* 0x000fe40000000f00 */
[----:B-1----:R-:W-:Y:S02]  /*1fb00*/  MOV R59, R11 ;  /* 0x0000000b003b7202 */ /* 0x002fe40000000f00 */
[----:B------:R-:W-:-:S04]  /*1fb10*/  LOP3.LUT R2, R2, 0xc, RZ, 0xc0, !PT ;  /* 0x0000000c02027812 */ /* 0x000fc800078ec0ff */
[----:B------:R-:W-:-:S05]  /*1fb20*/  IADD3 R2, P0, R2, UR4, RZ ;  /* 0x0000000402027c10 */ /* 0x000fca000ff1e0ff */
[----:B------:R-:W-:Y:S01]  /*1fb30*/  IMAD.X R3, RZ, RZ, UR5, P0 ;  /* 0x00000005ff037e24 */ /* 0x000fe200080e06ff */
[----:B------:R-:W-:-:S04]  /*1fb40*/  LOP3.LUT P0, R4, R4, 0x3, RZ, 0xc0, !PT ;  /* 0x0000000304047812 */ /* 0x000fc8000780c0ff */
[----:B------:R0:W5:Y:S01]  /*1fb50*/  LDG.E.CONSTANT R7, desc[UR42][R2.64] ;  /* 0x0000002a02077981 */ /* 0x000162000c1e9900 */
[----:B------:R-:W-:-:S04]  /*1fb60*/  ISETP.EQ.OR P0, PT, R4, 0x3, !P0 ;  /* 0x000000030400780c */ /* 0x000fc80004702670 */
[----:B------:R-:W-:Y:S02]  /*1fb70*/  SEL R98, R44, R9, P0 ;  /* 0x000000092c627207 */ /* 0x000fe40000000000 */
[----:B------:R-:W-:Y:S02]  /*1fb80*/  SEL R13, R5, R36, P0 ;  /* 0x00000024050d7207 */ /* 0x000fe40000000000 */
[----:B------:R-:W-:Y:S02]  /*1fb90*/  SEL R44, R9, R44, P0 ;  /* 0x0000002c092c7207 */ /* 0x000fe40000000000 */
[----:B------:R-:W-:Y:S01]  /*1fba0*/  SEL R36, R36, R5, P0 ;  /* 0x0000000524247207 */ /* 0x000fe20000000000 */
[----:B------:R-:W-:Y:S01]  /*1fbb0*/  UMOV UR4, 0xffffffff ;  /* 0xffffffff00047882 */ /* 0x000fe20000000000 */
[----:B----4-:R-:W-:-:S03]  /*1fbc0*/  IMAD.WIDE R26, R8, 0x2, R58 ;  /* 0x00000002081a7825 */ /* 0x010fc600078e023a */
[C---:B------:R-:W-:Y:S02]  /*1fbd0*/  IADD3 R105, P5, R26.reuse, 0x4060, RZ ;  /* 0x000040601a697810 */ /* 0x040fe40007fbe0ff */
[C---:B------:R-:W-:Y:S02]  /*1fbe0*/  IADD3 R21, P1, R26.reuse, 0x4040, RZ ;  /* 0x000040401a157810 */ /* 0x040fe40007f3e0ff */
[----:B------:R-:W-:Y:S02]  /*1fbf0*/  LOP3.LUT R104, R105, 0x380, RZ, 0xc0, !PT ;  /* 0x0000038069687812 */ /* 0x000fe400078ec0ff */
[----:B------:R-:W-:Y:S02]  /*1fc00*/  LOP3.LUT R20, R21, 0x380, RZ, 0xc0, !PT ;  /* 0x0000038015147812 */ /* 0x000fe400078ec0ff */
[----:B0-----:R-:W-:Y:S02]  /*1fc10*/  IADD3 R3, P3, R26, 0x4000, RZ ;  /* 0x000040001a037810 */ /* 0x001fe40007f7e0ff */
[----:B------:R-:W-:-:S02]  /*1fc20*/  SHF.R.U64 R104, R104, 0x3, RZ ;  /* 0x0000000368687819 */ /* 0x000fc400000012ff */
[----:B------:R-:W-:Y:S02]  /*1fc30*/  SHF.R.U64 R20, R20, 0x3, RZ ;  /* 0x0000000314147819 */ /* 0x000fe400000012ff */
[----:B------:R-:W-:Y:S02]  /*1fc40*/  LOP3.LUT R10, R3, 0x380, RZ, 0xc0, !PT ;  /* 0x00000380030a7812 */ /* 0x000fe400078ec0ff */
[----:B------:R-:W-:Y:S01]  /*1fc50*/  LOP3.LUT R104, R104, R105, RZ, 0x3c, !PT ;  /* 0x0000006968687212 */ /* 0x000fe200078e3cff */
[--C-:B------:R-:W-:Y:S01]  /*1fc60*/  IMAD.X R105, RZ, RZ, R27.reuse, P5 ;  /* 0x000000ffff697224 */ /* 0x100fe200028e061b */
[----:B------:R-:W-:Y:S01]  /*1fc70*/  LOP3.LUT R20, R20, R21, RZ, 0x3c, !PT ;  /* 0x0000001514147212 */ /* 0x000fe200078e3cff */
[----:B------:R-:W-:Y:S01]  /*1fc80*/  IMAD.X R21, RZ, RZ, R27, P1 ;  /* 0x000000ffff157224 */ /* 0x000fe200008e061b */
[----:B------:R-:W-:Y:S02]  /*1fc90*/  SHF.R.U64 R10, R10, 0x3, RZ ;  /* 0x000000030a0a7819 */ /* 0x000fe400000012ff */
[----:B------:R-:W-:-:S02]  /*1fca0*/  IADD3 R15, P2, R26, 0x4020, RZ ;  /* 0x000040201a0f7810 */ /* 0x000fc40007f5e0ff */
[C---:B------:R-:W-:Y:S02]  /*1fcb0*/  IADD3 R11, P4, R26.reuse, 0x60, RZ ;  /* 0x000000601a0b7810 */ /* 0x040fe40007f9e0ff */
[C---:B------:R-:W-:Y:S02]  /*1fcc0*/  IADD3 R9, P5, R26.reuse, 0x40, RZ ;  /* 0x000000401a097810 */ /* 0x040fe40007fbe0ff */
[----:B------:R-:W-:Y:S02]  /*1fcd0*/  IADD3 R5, P1, R26, 0x20, RZ ;  /* 0x000000201a057810 */ /* 0x000fe40007f3e0ff */
[----:B------:R-:W-:Y:S02]  /*1fce0*/  LOP3.LUT R10, R10, R3, RZ, 0x3c, !PT ;  /* 0x000000030a0a7212 */ /* 0x000fe400078e3cff */
        /* <DEDUP_REMOVED lines=20> */
[----:B------:R-:W-:-:S02]  /*1fe30*/  MOV R104, R104 ;  /* 0x0000006800687202 */ /* 0x000fc40000000f00 */
[----:B------:R-:W-:Y:S02]  /*1fe40*/  MOV R108, R26 ;  /* 0x0000001a006c7202 */ /* 0x000fe40000000f00 */
[----:B------:R-:W-:Y:S02]  /*1fe50*/  MOV R103, R20 ;  /* 0x0000001400677202 */ /* 0x000fe40000000f00 */
[----:B------:R-:W-:Y:S02]  /*1fe60*/  MOV R102, R14 ;  /* 0x0000000e00667202 */ /* 0x000fe40000000f00 */
[----:B------:R-:W-:Y:S02]  /*1fe70*/  MOV R105, R10 ;  /* 0x0000000a00697202 */ /* 0x000fe40000000f00 */
[----:B------:R-:W-:Y:S02]  /*1fe80*/  MOV R107, R8 ;  /* 0x00000008006b7202 */ /* 0x000fe40000000f00 */
[----:B------:R-:W-:-:S02]  /*1fe90*/  MOV R106, R4 ;  /* 0x00000004006a7202 */ /* 0x000fc40000000f00 */
[----:B------:R-:W-:Y:S01]  /*1fea0*/  MOV R35, R2 ;  /* 0x0000000200237202 */ /* 0x000fe20000000f00 */
[----:B------:R-:W-:Y:S06]  /*1feb0*/  BRA.DIV UR4, `(.L_x_1517) ;  /* 0x000000c6042c7947 */ /* 0x000fec000b800000 */
[----:B------:R-:W-:Y:S01]  /*1fec0*/  SEL R2, R101, R100, P0 ;  /* 0x0000006465027207 */ /* 0x000fe20000000000 */
[----:B-----5:R-:W-:Y:S01]  /*1fed0*/  SHFL.IDX PT, R95, R13, R7, 0x1c1f ;  /* 0x001c1f070d5f7589 */ /* 0x020fe200000e0000 */
[----:B------:R-:W-:Y:S02]  /*1fee0*/  SEL R140, R37, R64, P0 ;  /* 0x00000040258c7207 */ /* 0x000fe40000000000 */
[----:B------:R-:W-:Y:S02]  /*1fef0*/  SEL R20, R64, R37, P0 ;  /* 0x0000002540147207 */ /* 0x000fe40000000000 */
[----:B------:R-:W-:Y:S01]  /*1ff00*/  SEL R148, R60, R109, P0 ;  /* 0x0000006d3c947207 */ /* 0x000fe20000000000 */
[----:B------:R-:W-:Y:S01]  /*1ff10*/  SHFL.IDX PT, R3, R140, R7, 0x1c1f ;  /* 0x001c1f078c037589 */ /* 0x000fe200000e0000 */
[----:B------:R-:W-:Y:S02]  /*1ff20*/  SEL R94, R109, R60, P0 ;  /* 0x0000003c6d5e7207 */ /* 0x000fe40000000000 */
[----:B------:R-:W-:-:S02]  /*1ff30*/  SEL R152, R100, R101, P0 ;  /* 0x0000006564987207 */ /* 0x000fc40000000000 */
[----:B------:R-:W-:Y:S02]  /*1ff40*/  SEL R60, R33, R72, P0 ;  /* 0x00000048213c7207 */ /* 0x000fe40000000000 */
[----:B------:R-:W-:Y:S02]  /*1ff50*/  SEL R24, R72, R33, P0 ;  /* 0x0000002148187207 */ /* 0x000fe40000000000 */
[----:B------:R-:W-:Y:S02]  /*1ff60*/  SEL R64, R70, R119, P0 ;  /* 0x0000007746407207 */ /* 0x000fe40000000000 */
[----:B------:R-:W-:Y:S02]  /*1ff70*/  SEL R26, R119, R70, P0 ;  /* 0x00000046771a7207 */ /* 0x000fe40000000000 */
[----:B------:R-:W-:Y:S02]  /*1ff80*/  LOP3.LUT R5, R7, 0x2, RZ, 0x3c, !PT ;  /* 0x0000000207057812 */ /* 0x000fe400078e3cff */
        /* <DEDUP_REMOVED lines=29> */
[----:B------:R-:W0:Y:S01]  /*20160*/  SHFL.IDX PT, R91, R152, R7, 0x1c1f ;  /* 0x001c1f07985b7589 */ /* 0x000e2200000e0000 */
        /* <DEDUP_REMOVED lines=14> */
[----:B------:R-:W1:Y:S01]  /*20250*/  SHFL.IDX PT, R44, R44, R5, 0x1c1f ;  /* 0x001c1f052c2c7589 */ /* 0x000e6200000e0000 */
[----:B------:R-:W-:-:S02]  /*20260*/  SEL R100, R50, R55, P0 ;  /* 0x0000003732647207 */ /* 0x000fc40000000000 */
[----:B------:R-:W-:Y:S01]  /*20270*/  SEL R56, R56, R51, P0 ;  /* 0x0000003338387207 */ /* 0x000fe20000000000 */
[----:B------:R-:W4:Y:S01]  /*20280*/  SHFL.IDX PT, R38, R38, R5, 0x1c1f ;  /* 0x001c1f0526267589 */ /* 0x000f2200000e0000 */
        /* <DEDUP_REMOVED lines=11> */
[----:B------:R-:W2:Y:S01]  /*20340*/  SHFL.IDX PT, R89, R32, R5, 0x1c1f ;  /* 0x001c1f0520597589 */ /* 0x000ea200000e0000 */
        /* <DEDUP_REMOVED lines=15> */
[----:B0-----:R-:W-:Y:S02]  /*20440*/  SEL R93, R91, R2, P0 ;  /* 0x000000025b5d7207 */ /* 0x001fe40000000000 */
[----:B------:R-:W-:Y:S01]  /*20450*/  SEL R91, R2, R91, P0 ;  /* 0x0000005b025b7207 */ /* 0x000fe20000000000 */
[----:B------:R-:W0:Y:S01]  /*20460*/  SHFL.IDX PT, R49, R76, R5, 0x1c1f ;  /* 0x001c1f054c317589 */ /* 0x000e2200000e0000 */
        /* <DEDUP_REMOVED lines=9> */
[----:B-1----:R-:W-:Y:S02]  /*20500*/  SEL R99, R97, R44, P0 ;  /* 0x0000002c61637207 */ /* 0x002fe40000000000 */
[----:B------:R-:W-:Y:S01]  /*20510*/  SEL R98, R95, R36, P0 ;  /* 0x000000245f627207 */ /* 0x000fe20000000000 */
[----:B------:R-:W-:Y:S01]  /*20520*/  SHFL.IDX PT, R39, R138, R7, 0x1c1f ;  /* 0x001c1f078a277589 */ /* 0x000fe200000e0000 */
[----:B----4-:R-:W-:-:S02]  /*20530*/  SEL R20, R21, R38, P0 ;  /* 0x0000002615147207 */ /* 0x010fc40000000000 */
[----:B--2---:R-:W-:Y:S01]  /*20540*/  SEL R85, R86, R89, P0 ;  /* 0x0000005956557207 */ /* 0x004fe20000000000 */
        /* <DEDUP_REMOVED lines=16> */
[----:B------:R0:W1:Y:S04]  /*20650*/  SHFL.IDX PT, R33, R94, R5, 0x1c1f ;  /* 0x001c1f055e217589 */ /* 0x00006800000e0000 */
[----:B------:R-:W2:Y:S04]  /*20660*/  SHFL.IDX PT, R122, R122, R5, 0x1c1f ;  /* 0x001c1f057a7a7589 */ /* 0x000ea800000e0000 */
[----:B------:R-:W4:Y:S01]  /*20670*/  SHFL.IDX PT, R120, R120, R5, 0x1c1f ;  /* 0x001c1f0578787589 */ /* 0x000f2200000e0000 */
[----:B0-----:R-:W-:-:S03]  /*20680*/  SEL R94, R92, R49, P0 ;  /* 0x000000315c5e7207 */ /* 0x001fc60000000000 */
[----:B------:R-:W-:Y:S01]  /*20690*/  SHFL.IDX PT, R114, R114, R5, 0x1c1f ;  /* 0x001c1f0572727589 */ /* 0x000fe200000e0000 */
[----:B------:R-:W-:-:S03]  /*206a0*/  SEL R92, R49, R92, P0 ;  /* 0x0000005c315c7207 */ /* 0x000fc60000000000 */
[----:B------:R-:W-:Y:S04]  /*206b0*/  SHFL.IDX PT, R112, R112, R5, 0x1c1f ;  /* 0x001c1f0570707589 */ /* 0x000fe800000e0000 */
[----:B------:R-:W0:Y:S04]  /*206c0*/  SHFL.IDX PT, R110, R110, R5, 0x1c1f ;  /* 0x001c1f056e6e7589 */ /* 0x000e2800000e0000 */
[----:B------:R-:W3:Y:S01]  /*206d0*/  SHFL.IDX PT, R128, R78, R5, 0x1c1f ;  /* 0x001c1f054e807589 */ /* 0x000ee200000e0000 */
[----:B-1----:R-:W-:Y:S02]  /*206e0*/  SEL R76, R0, R33, P0 ;  /* 0x00000021004c7207 */ /* 0x002fe40000000000 */
[----:B------:R-:W-:Y:S01]  /*206f0*/  SEL R0, R33, R0, P0 ;  /* 0x0000000021007207 */ /* 0x000fe20000000000 */
[----:B------:R1:W3:Y:S01]  /*20700*/  SHFL.IDX PT, R130, R48, R5, 0x1c1f ;  /* 0x001c1f0530827589 */ /* 0x0002e200000e0000 */
[----:B--2---:R-:W-:-:S02]  /*20710*/  SEL R36, R37, R122, P0 ;  /* 0x0000007a25247207 */ /* 0x004fc40000000000 */
[----:B------:R-:W-:Y:S01]  /*20720*/  SEL R37, R122, R37, P0 ;  /* 0x000000257a257207 */ /* 0x000fe20000000000 */
[----:B------:R2:W3:Y:S01]  /*20730*/  SHFL.IDX PT, R124, R46, R5, 0x1c1f ;  /* 0x001c1f052e7c7589 */ /* 0x0004e200000e0000 */
[----:B----4-:R-:W-:Y:S02]  /*20740*/  SEL R38, R39, R120, P0 ;  /* 0x0000007827267207 */ /* 0x010fe40000000000 */
[----:B------:R-:W-:Y:S01]  /*20750*/  SEL R39, R120, R39, P0 ;  /* 0x0000002778277207 */ /* 0x000fe20000000000 */
[----:B------:R-:W4:Y:S01]  /*20760*/  SHFL.IDX PT, R56, R56, R5, 0x1c1f ;  /* 0x001c1f0538387589 */ /* 0x000f2200000e0000 */
[----:B-1----:R-:W-:-:S03]  /*20770*/  SEL R48, R77, R80, P0 ;  /* 0x000000504d307207 */ /* 0x002fc60000000000 */
[----:B------:R-:W1:Y:S01]  /*20780*/  SHFL.IDX PT, R96, R50, R5, 0x1c1f ;  /* 0x001c1f0532607589 */ /* 0x000e6200000e0000 */
[----:B------:R-:W-:Y:S02]  /*20790*/  SEL R77, R80, R77, P0 ;  /* 0x0000004d504d7207 */ /* 0x000fe40000000000 */
[----:B--2---:R-:W-:Y:S01]  /*207a0*/  SEL R46, R47, R82, P0 ;  /* 0x000000522f2e7207 */ /* 0x004fe20000000000 */
[----:B------:R-:W2:Y:S01]  /*207b0*/  SHFL.IDX PT, R61, R26, R5, 0x1c1f ;  /* 0x001c1f051a3d7589 */ /* 0x000ea200000e0000 */
[----:B------:R-:W-:Y:S02]  /*207c0*/  SEL R47, R82, R47, P0 ;  /* 0x0000002f522f7207 */ /* 0x000fe40000000000 */
[----:B0-----:R-:W-:Y:S01]  /*207d0*/  SEL R44, R45, R110, P0 ;  /* 0x0000006e2d2c7207 */ /* 0x001fe20000000000 */
[----:B------:R-:W0:Y:S01]  /*207e0*/  SHFL.IDX PT, R63, R24, R5, 0x1c1f ;  /* 0x001c1f05183f7589 */ /* 0x000e2200000e0000 */
[----:B---3--:R-:W-:Y:S02]  /*207f0*/  SEL R78, R79, R128, P0 ;  /* 0x000000804f4e7207 */ /* 0x008fe40000000000 */
[----:B------:R-:W-:Y:S01]  /*20800*/  SEL R45, R110, R45, P0 ;  /* 0x0000002d6e2d7207 */ /* 0x000fe20000000000 */
[----:B------:R-:W3:Y:S01]  /*20810*/  SHFL.IDX PT, R101, R54, R5, 0x1c1f ;  /* 0x001c1f0536657589 */ /* 0x000ee200000e0000 */
[----:B------:R-:W-:-:S02]  /*20820*/  SEL R80, R81, R130, P0 ;  /* 0x0000008251507207 */ /* 0x000fc40000000000 */
[----:B------:R-:W-:Y:S01]  /*20830*/  SEL R81, R130, R81, P0 ;  /* 0x0000005182517207 */ /* 0x000fe20000000000 */
[----:B------:R-:W3:Y:S01]  /*20840*/  SHFL.IDX PT, R109, R10, R5, 0x1c1f ;  /* 0x001c1f050a6d7589 */ /* 0x000ee200000e0000 */
[----:B------:R-:W-:Y:S02]  /*20850*/  SEL R82, R83, R124, P0 ;  /* 0x0000007c53527207 */ /* 0x000fe40000000000 */
[----:B------:R-:W-:Y:S01]  /*20860*/  SEL R79, R128, R79, P0 ;  /* 0x0000004f804f7207 */ /* 0x000fe20000000000 */
[----:B------:R0:W3:Y:S01]  /*20870*/  SHFL.IDX PT, R126, R42, R5, 0x1c1f ;  /* 0x001c1f052a7e7589 */ /* 0x0000e200000e0000 */
[----:B----4-:R-:W-:Y:S02]  /*20880*/  SEL R55, R9, R56, P0 ;  /* 0x0000003809377207 */ /* 0x010fe40000000000 */
[----:B------:R-:W-:Y:S01]  /*20890*/  SEL R83, R124, R83, P0 ;  /* 0x000000537c537207 */ /* 0x000fe20000000000 */
[----:B------:R4:W3:Y:S01]  /*208a0*/  SHFL.IDX PT, R116, R40, R5, 0x1c1f ;  /* 0x001c1f0528747589 */ /* 0x0008e200000e0000 */
[----:B-1----:R-:W-:-:S02]  /*208b0*/  SEL R57, R25, R96, P0 ;  /* 0x0000006019397207 */ /* 0x002fc40000000000 */
[----:B------:R-:W-:Y:S01]  /*208c0*/  SEL R64, R96, R25, P0 ;  /* 0x0000001960407207 */ /* 0x000fe20000000000 */
[----:B------:R1:W1:Y:S01]  /*208d0*/  SHFL.IDX PT, R118, R52, R5, 0x1c1f ;  /* 0x001c1f0534767589 */ /* 0x00026200000e0000 */
[----:B--2---:R-:W-:Y:S01]  /*208e0*/  SEL R65, R66, R61, P0 ;  /* 0x0000003d42417207 */ /* 0x004fe20000000000 */
[----:B------:R-:W-:Y:S01]  /*208f0*/  IMAD.MOV.U32 R96, RZ, RZ, RZ ;  /* 0x000000ffff607224 */ /* 0x000fe200078e00ff */
[----:B0-----:R-:W-:Y:S01]  /*20900*/  SEL R42, R43, R112, P0 ;  /* 0x000000702b2a7207 */ /* 0x001fe20000000000 */
[----:B------:R0:W2:Y:S01]  /*20910*/  SHFL.IDX PT, R62, R62, R7, 0x1c1f ;  /* 0x001c1f073e3e7589 */ /* 0x0000a200000e0000 */
[----:B------:R-:W-:Y:S02]  /*20920*/  SEL R67, R68, R63, P0 ;  /* 0x0000003f44437207 */ /* 0x000fe40000000000 */
[----:B----4-:R-:W-:Y:S01]  /*20930*/  SEL R40, R41, R114, P0 ;  /* 0x0000007229287207 */ /* 0x010fe20000000000 */
[----:B------:R0:W4:Y:S01]  /*20940*/  SHFL.IDX PT, R4, R4, R7, 0x1c1f ;  /* 0x001c1f0704047589 */ /* 0x00012200000e0000 */
[----:B---3--:R-:W-:-:S02]  /*20950*/  SEL R87, R88, R101, P0 ;  /* 0x0000006558577207 */ /* 0x008fc40000000000 */
[----:B------:R-:W-:Y:S01]  /*20960*/  SEL R41, R114, R41, P0 ;  /* 0x0000002972297207 */ /* 0x000fe20000000000 */
[----:B------:R0:W3:Y:S01]  /*20970*/  SHFL.IDX PT, R7, R8, R5, 0x1c1f ;  /* 0x001c1f0508077589 */ /* 0x0000e200000e0000 */
[----:B------:R-:W-:Y:S02]  /*20980*/  SEL R89, R90, R109, P0 ;  /* 0x0000006d5a597207 */ /* 0x000fe40000000000 */
[----:B------:R-:W-:Y:S01]  /*20990*/  SEL R43, R112, R43, P0 ;  /* 0x0000002b702b7207 */ /* 0x000fe20000000000 */
[----:B------:R0:W0:Y:S01]  /*209a0*/  SHFL.IDX PT, R14, R6, R5, 0x1c1f ;  /* 0x001c1f05060e7589 */ /* 0x00002200000e0000 */
[----:B------:R-:W-:Y:S02]  /*209b0*/  SEL R49, R31, R126, P0 ;  /* 0x0000007e1f317207 */ /* 0x000fe40000000000 */
[----:B------:R-:W-:Y:S02]  /*209c0*/  SEL R50, R126, R31, P0 ;  /* 0x0000001f7e327207 */ /* 0x000fe40000000000 */
[----:B------:R-:W-:-:S02]  /*209d0*/  SEL R51, R27, R116, P0 ;  /* 0x000000741b337207 */ /* 0x000fc40000000000 */
[----:B-1----:R-:W-:Y:S02]  /*209e0*/  SEL R52, R116, R27, P0 ;  /* 0x0000001b74347207 */ /* 0x002fe40000000000 */
[----:B------:R-:W-:Y:S02]  /*209f0*/  SEL R53, R29, R118, P0 ;  /* 0x000000761d357207 */ /* 0x000fe40000000000 */
[----:B------:R-:W-:Y:S02]  /*20a00*/  SEL R54, R118, R29, P0 ;  /* 0x0000001d76367207 */ /* 0x000fe40000000000 */
[----:B------:R-:W-:Y:S02]  /*20a10*/  SEL R56, R56, R9, P0 ;  /* 0x0000000938387207 */ /* 0x000fe40000000000 */
[----:B------:R-:W-:Y:S02]  /*20a20*/  SEL R68, R63, R68, P0 ;  /* 0x000000443f447207 */ /* 0x000fe40000000000 */
[----:B------:R-:W-:-:S02]  /*20a30*/  SEL R66, R61, R66, P0 ;  /* 0x000000423d427207 */ /* 0x000fc40000000000 */
[----:B------:R-:W-:Y:S02]  /*20a40*/  SEL R90, R109, R90, P0 ;  /* 0x0000005a6d5a7207 */ /* 0x000fe40000000000 */
[----:B--234-:R-:W-:-:S07]  /*20a50*/  SEL R88, R101, R88, P0 ;  /* 0x0000005865587207 */ /* 0x01cfce0000000000 */
.L_x_1788:
[----:B------:R-:W-:Y:S05]  /*20a60*/  WARPSYNC.ALL ;  /* 0x0000000000007948 */ /* 0x000fea0003800000 */
[----:B------:R-:W-:Y:S01]  /*20a70*/  BAR.SYNC.DEFER_BLOCKING 0x1, 0x100 ;  /* 0x0044000000007b1d */ /* 0x000fe20000010000 */
[----:B------:R-:W-:Y:S02]  /*20a80*/  SEL R61, R4, R7, P0 ;  /* 0x00000007043d7207 */ /* 0x000fe40000000000 */
[----:B------:R-:W-:Y:S02]  /*20a90*/  SEL R63, R7, R4, P0 ;  /* 0x00000004073f7207 */ /* 0x000fe40000000000 */
[----:B------:R-:W-:-:S03]  /*20aa0*/  F2FP.BF16.F32.PACK_AB R4, R98, R99 ;  /* 0x000000636204723e */ /* 0x000fc600000010ff */
[----:B------:R-:W1:Y:S01]  /*20ab0*/  LDC.64 R100, c[0x0][0xc00] ;  /* 0x00030000ff647b82 */ /* 0x000e620000000a00 */
[----:B0-----:R-:W-:Y:S01]  /*20ac0*/  F2FP.BF16.F32.PACK_AB R5, R82, R49 ;  /* 0x000000315205723e */ /* 0x001fe200000010ff */
[----:B------:R-:W-:Y:S01]  /*20ad0*/  ULDC.64 UR4, c[0x0][0xc00] ;  /* 0x0003000000047ab9 */ /* 0x000fe20000000a00 */
[----:B------:R-:W-:Y:S01]  /*20ae0*/  F2FP.BF16.F32.PACK_AB R6, R95, R97 ;  /* 0x000000615f06723e */ /* 0x000fe200000010ff */
[----:B------:R-:W-:Y:S01]  /*20af0*/  ULDC.64 UR6, c[0x0][0xc08] ;  /* 0x0003020000067ab9 */ /* 0x000fe20000000a00 */
[----:B------:R-:W-:Y:S02]  /*20b00*/  F2FP.BF16.F32.PACK_AB R7, R83, R50 ;  /* 0x000000325307723e */ /* 0x000fe400000010ff */
[----:B------:R-:W-:Y:S02]  /*20b10*/  F2FP.BF16.F32.PACK_AB R8, R93, R94 ;  /* 0x0000005e5d08723e */ /* 0x000fe400000010ff */
[----:B------:R-:W-:Y:S02]  /*20b20*/  F2FP.BF16.F32.PACK_AB R9, R51, R53 ;  /* 0x000000353309723e */ /* 0x000fe400000010ff */
[----:B------:R-:W-:-:S02]  /*20b30*/  F2FP.BF16.F32.PACK_AB R10, R91, R92 ;  /* 0x0000005c5b0a723e */ /* 0x000fc400000010ff */
[----:B------:R-:W-:Y:S02]  /*20b40*/  F2FP.BF16.F32.PACK_AB R11, R52, R54 ;  /* 0x00000036340b723e */ /* 0x000fe400000010ff */
[----:B------:R-:W-:Y:S02]  /*20b50*/  SEL R60, R62, R14, P0 ;  /* 0x0000000e3e3c7207 */ /* 0x000fe40000000000 */
[----:B------:R-:W-:Y:S01]  /*20b60*/  SEL R62, R14, R62, P0 ;  /* 0x0000003e0e3e7207 */ /* 0x000fe20000000000 */
[----:B------:R-:W-:Y:S01]  /*20b70*/  STSM.16.M88.4 [R108], R4 ;  /* 0x000000046c007844 */ /* 0x000fe20000000200 */
[----:B------:R-:W-:Y:S02]  /*20b80*/  F2FP.BF16.F32.PACK_AB R12, R76, R2 ;  /* 0x000000024c0c723e */ /* 0x000fe400000010ff */
[----:B------:R-:W-:Y:S01]  /*20b90*/  F2FP.BF16.F32.PACK_AB R13, R55, R57 ;  /* 0x00000039370d723e */ /* 0x000fe200000010ff */
[----:B------:R-:W-:Y:S01]  /*20ba0*/  STSM.16.M88.4 [R35], R8 ;  /* 0x0000000823007844 */ /* 0x000fe20000000200 */
        /* <DEDUP_REMOVED lines=15> */
[----:B------:R-:W-:Y:S01]  /*20ca0*/  F2FP.BF16.F32.PACK_AB R34, R43, R45 ;  /* 0x0000002d2b22723e */ /* 0x000fe200000010ff */
[----:B-1----:R-:W-:Y:S01]  /*20cb0*/  IMAD.WIDE R12, R199, 0x4, R100 ;  /* 0x00000004c70c7825 */ /* 0x002fe200078e0264 */
[----:B------:R-:W-:Y:S01]  /*20cc0*/  F2FP.BF16.F32.PACK_AB R35, R84, R86 ;  /* 0x000000565423723e */ /* 0x000fe200000010ff */
[----:B------:R-:W0:Y:S01]  /*20cd0*/  LDC R14, c[0x0][0xbe8] ;  /* 0x0002fa00ff0e7b82 */ /* 0x000e220000000800 */
        /* <DEDUP_REMOVED lines=10> */
[----:B------:R-:W-:-:S03]  /*20d80*/  ISETP.NE.U32.AND P3, PT, RZ, UR4, PT ;  /* 0x00000004ff007c0c */ /* 0x000fc6000bf65070 */
[----:B------:R1:W-:Y:S01]  /*20d90*/  STSM.16.M88.4 [R104], R8 ;  /* 0x0000000868007844 */ /* 0x0003e20000000200 */
[----:B------:R-:W-:Y:S01]  /*20da0*/  BAR.SYNC.DEFER_BLOCKING 0x1, 0x100 ;  /* 0x0044000000007b1d */ /* 0x000fe20000010000 */
[----:B------:R-:W-:-:S13]  /*20db0*/  ISETP.NE.AND.EX P3, PT, RZ, UR5, PT, P3 ;  /* 0x00000005ff007c0c */ /* 0x000fda000bf65330 */
[----:B------:R-:W5:Y:S01]  /*20dc0*/  @P3 LDG.E R96, desc[UR42][R12.64] ;  /* 0x0000002a0c603981 */ /* 0x000f62000c1e1900 */
[----:B------:R-:W-:Y:S01]  /*20dd0*/  ISETP.NE.U32.AND P0, PT, RZ, UR6, PT ;  /* 0x00000006ff007c0c */ /* 0x000fe2000bf05070 */
[----:B------:R-:W-:Y:S01]  /*20de0*/  ULDC UR6, c[0x0][0xa88] ;  /* 0x0002a20000067ab9 */ /* 0x000fe20000000800 */
[----:B-1----:R-:W-:Y:S02]  /*20df0*/  IMAD.MOV.U32 R10, RZ, RZ, 0x9b8 ;  /* 0x000009b8ff0a7424 */ /* 0x002fe400078e00ff */
[----:B------:R-:W-:Y:S01]  /*20e00*/  ISETP.NE.AND.EX P0, PT, RZ, UR7, PT, P0 ;  /* 0x00000007ff007c0c */ /* 0x000fe2000bf05300 */
[----:B------:R-:W-:-:S12]  /*20e10*/  IMAD.U32 R25, RZ, RZ, UR6 ;  /* 0x00000006ff197e24 */ /* 0x000fd8000f8e00ff */
[----:B------:R-:W1:Y:S01]  /*20e20*/  @P0 LDC.64 R4, c[0x0][0xc08] ;  /* 0x00030200ff040b82 */ /* 0x000e620000000a00 */
[----:B------:R-:W-:-:S04]  /*20e30*/  ISETP.GT.AND P1, PT, R198, 0x1, PT ;  /* 0x00000001c600780c */ /* 0x000fc80003f24270 */
[----:B------:R-:W-:-:S04]  /*20e40*/  SEL R10, R10, 0x978, P1 ;  /* 0x000009780a0a7807 */ /* 0x000fc80000800000 */
[----:B------:R2:W3:Y:S08]  /*20e50*/  LDC.64 R6, c[0x0][R10+0x218] ;  /* 0x000086000a067b82 */ /* 0x0004f00000000a00 */
[----:B------:R2:W4:Y:S01]  /*20e60*/  LDC.64 R8, c[0x0][R10+0x228] ;  /* 0x00008a000a087b82 */ /* 0x0005220000000a00 */
[----:B-1----:R-:W-:-:S05]  /*20e70*/  @P0 IMAD.WIDE R4, R199, 0x4, R4 ;  /* 0x00000004c7040825 */ /* 0x002fca00078e0204 */
[----:B------:R1:W5:Y:S01]  /*20e80*/  @P0 LDG.E R25, desc[UR42][R4.64] ;  /* 0x0000002a04190981 */ /* 0x000362000c1e1900 */
[----:B0-----:R-:W-:Y:S01]  /*20e90*/  ISETP.NE.AND P2, PT, R14, 0x1, PT ;  /* 0x000000010e00780c */ /* 0x001fe20003f45270 */
[----:B-1----:R2:W0:Y:S01]  /*20ea0*/  LDC.64 R4, c[0x0][R10+0x220] ;  /* 0x000088000a047b82 */ /* 0x0024220000000a00 */
[----:B---3--:R-:W-:Y:S11]  /*20eb0*/  @P0 BRA `(.L_x_1518) ;  /* 0x0000000000100947 */ /* 0x008ff60003800000 */
[----:B------:R-:W-:Y:S05]  /*20ec0*/  @!P3 BRA `(.L_x_1518) ;  /* 0x00000000000cb947 */ /* 0x000fea0003800000 */
[----:B------:R-:W3:Y:S04]  /*20ed0*/  LDG.E R24, desc[UR42][R12.64] ;  /* 0x0000002a0c187981 */ /* 0x000ee8000c1e1900 */
[----:B-----5:R-:W3:Y:S02]  /*20ee0*/  LDG.E R25, desc[UR42][R12.64+0x4] ;  /* 0x0000042a0c197981 */ /* 0x020ee4000c1e1900 */
[----:B---3--:R-:W-:-:S07]  /*20ef0*/  IMAD.IADD R25, R25, 0x1, -R24 ;  /* 0x0000000119197824 */ /* 0x008fce00078e0a18 */
.L_x_1518:
[----:B------:R-:W3:Y:S01]  /*20f00*/  LDL R26, [R1+0x2c] ;  /* 0x00002c00011a7983 */ /* 0x000ee20000100800 */
[----:B--2---:R-:W1:Y:S01]  /*20f10*/  LDC.64 R10, c[0x0][R10+0x210] ;  /* 0x000084000a0a7b82 */ /* 0x004e620000000a00 */
[----:B------:R-:W-:Y:S01]  /*20f20*/  ISETP.NE.U32.AND P0, PT, RZ, UR4, PT ;  /* 0x00000004ff007c0c */ /* 0x000fe2000bf05070 */
[-C--:B------:R-:W-:Y:S01]  /*20f30*/  IMAD R29, R7, R192.reuse, RZ ;  /* 0x000000c0071d7224 */ /* 0x080fe200078e02ff */
[----:B------:R-:W-:Y:S01]  /*20f40*/  SHF.R.S32.HI R27, RZ, 0x1f, R199 ;  /* 0x0000001fff1b7819 */ /* 0x000fe200000114c7 */
[----:B------:R-:W-:Y:S01]  /*20f50*/  IMAD.WIDE.U32 R6, R6, R192, RZ ;  /* 0x000000c006067225 */ /* 0x000fe200078e00ff */
[----:B------:R-:W-:Y:S02]  /*20f60*/  ISETP.NE.AND.EX P0, PT, RZ, UR5, PT, P0 ;  /* 0x00000005ff007c0c */ /* 0x000fe4000bf05300 */
[----:B-----5:R-:W-:Y:S01]  /*20f70*/  SHF.R.S32.HI R100, RZ, 0x1f, R96 ;  /* 0x0000001fff647819 */ /* 0x020fe20000011460 */
[----:B------:R-:W2:Y:S01]  /*20f80*/  @P2 LDC R24, c[0x0][0xbec] ;  /* 0x0002fb00ff182b82 */ /* 0x000ea20000000800 */
[----:B------:R-:W-:Y:S01]  /*20f90*/  SEL R15, R199, RZ, !P0 ;  /* 0x000000ffc70f7207 */ /* 0x000fe20004000000 */
[----:B------:R-:W-:Y:S01]  /*20fa0*/  IMAD.IADD R35, R190, 0x1, R175 ;  /* 0x00000001be237824 */ /* 0x000fe200078e02af */
[----:B------:R-:W-:Y:S01]  /*20fb0*/  SEL R27, R27, RZ, !P0 ;  /* 0x000000ff1b1b7207 */ /* 0x000fe20004000000 */
[----:B------:R-:W-:-:S02]  /*20fc0*/  IMAD.IADD R7, R7, 0x1, R29 ;  /* 0x0000000107077824 */ /* 0x000fc400078e021d */
[----:B0-----:R-:W-:Y:S02]  /*20fd0*/  IMAD R5, R5, R15, RZ ;  /* 0x0000000f05057224 */ /* 0x001fe400078e02ff */
[----:B------:R-:W0:Y:S02]  /*20fe0*/  @P2 LDC R33, c[0x0][0xbf0] ;  /* 0x0002fc00ff212b82 */ /* 0x000e240000000800 */
[----:B------:R-:W-:Y:S01]  /*20ff0*/  IMAD R31, R4, R27, R5 ;  /* 0x0000001b041f7224 */ /* 0x000fe200078e0205 */
[----:B------:R-:W-:Y:S01]  /*21000*/  SEL R27, R200, RZ, P1 ;  /* 0x000000ffc81b7207 */ /* 0x000fe20000800000 */
[----:B------:R-:W-:-:S04]  /*21010*/  IMAD.WIDE.U32 R4, R4, R15, RZ ;  /* 0x0000000f04047225 */ /* 0x000fc800078e00ff */
[----:B------:R-:W1:Y:S01]  /*21020*/  LDC.64 R12, c[0x0][0xba8] ;  /* 0x0002ea00ff0c7b82 */ /* 0x000e620000000a00 */
[----:B------:R-:W-:Y:S01]  /*21030*/  IADD3 R6, P0, P3, R4, R6, R96 ;  /* 0x0000000604067210 */ /* 0x000fe20007b1e060 */
[----:B------:R-:W-:Y:S02]  /*21040*/  IMAD.IADD R31, R5, 0x1, R31 ;  /* 0x00000001051f7824 */ /* 0x000fe400078e021f */
[----:B------:R-:W-:Y:S02]  /*21050*/  IMAD.MOV.U32 R5, RZ, RZ, R35 ;  /* 0x000000ffff057224 */ /* 0x000fe400078e0023 */
[----:B----4-:R-:W-:Y:S01]  /*21060*/  IMAD R29, R9, R27, RZ ;  /* 0x0000001b091d7224 */ /* 0x010fe200078e02ff */
[----:B------:R-:W-:Y:S01]  /*21070*/  IADD3.X R7, R31, R7, R100, P0, P3 ;  /* 0x000000071f077210 */ /* 0x000fe200007e6464 */
[----:B--2---:R-:W-:-:S04]  /*21080*/  @P2 IMAD.HI.U32 R4, R35, R24, RZ ;  /* 0x0000001823042227 */ /* 0x004fc800078e00ff */
[----:B------:R-:W-:Y:S01]  /*21090*/  IMAD.WIDE.U32 R8, R8, R27, RZ ;  /* 0x0000001b08087225 */ /* 0x000fe200078e00ff */
[----:B0-----:R-:W-:-:S03]  /*210a0*/  @P2 SHF.R.U32.HI R5, RZ, R33, R4 ;  /* 0x00000021ff052219 */ /* 0x001fc60000011604 */
[----:B------:R-:W-:Y:S01]  /*210b0*/  IMAD.IADD R29, R9, 0x1, R29 ;  /* 0x00000001091d7824 */ /* 0x000fe200078e021d */
[----:B------:R-:W-:Y:S01]  /*210c0*/  IADD3 R8, P0, P3, R5, R6, R8 ;  /* 0x0000000605087210 */ /* 0x000fe20007b1e008 */
[--C-:B------:R-:W-:Y:S01]  /*210d0*/  IMAD.MOV R27, RZ, RZ, -R5.reuse ;  /* 0x000000ffff1b7224 */ /* 0x100fe200078e0a05 */
[----:B------:R-:W-:Y:S01]  /*210e0*/  SHF.R.S32.HI R4, RZ, 0x1f, R5 ;  /* 0x0000001fff047819 */ /* 0x000fe20000011405 */
[----:B-1----:R-:W0:Y:S02]  /*210f0*/  @!P1 LDC R12, c[0x0][0xb50] ;  /* 0x0002d400ff0c9b82 */ /* 0x002e240000000800 */
[----:B------:R-:W-:Y:S01]  /*21100*/  IMAD R5, R14, R27, R35 ;  /* 0x0000001b0e057224 */ /* 0x000fe200078e0223 */
[----:B------:R-:W-:-:S03]  /*21110*/  IADD3.X R9, R4, R7, R29, P0, P3 ;  /* 0x0000000704097210 */ /* 0x000fc600007e641d */
[-C--:B------:R-:W-:Y:S01]  /*21120*/  IMAD R4, R11, R5.reuse, RZ ;  /* 0x000000050b047224 */ /* 0x080fe200078e02ff */
[----:B------:R-:W-:Y:S01]  /*21130*/  SHF.R.S32.HI R7, RZ, 0x1f, R5 ;  /* 0x0000001fff077819 */ /* 0x000fe20000011405 */
[C---:B------:R-:W-:Y:S01]  /*21140*/  IMAD.WIDE.U32 R8, R10.reuse, R5, R8 ;  /* 0x000000050a087225 */ /* 0x040fe200078e0008 */
[----:B------:R-:W1:Y:S03]  /*21150*/  @!P1 LDC R13, c[0x0][0xb54] ;  /* 0x0002d500ff0d9b82 */ /* 0x000e660000000800 */
[----:B------:R-:W-:Y:S02]  /*21160*/  IMAD R7, R10, R7, R4 ;  /* 0x000000070a077224 */ /* 0x000fe400078e0204 */
[----:B------:R-:W-:Y:S02]  /*21170*/  IMAD R10, R25, R14, RZ ;  /* 0x0000000e190a7224 */ /* 0x000fe400078e02ff */
[----:B------:R-:W-:Y:S01]  /*21180*/  IMAD.IADD R4, R9, 0x1, R7 ;  /* 0x0000000109047824 */ /* 0x000fe200078e0207 */
[----:B0-----:R-:W-:-:S05]  /*21190*/  LEA R12, P0, R8, R12, 0x2 ;  /* 0x0000000c080c7211 */ /* 0x001fca00078010ff */
[----:B------:R-:W-:Y:S01]  /*211a0*/  SHFL.IDX PT, R6, R12, 0x1, 0x1c1f ;  /* 0x003c1f000c067f89 */ /* 0x000fe200000e0000 */
[----:B-1----:R-:W-:-:S03]  /*211b0*/  LEA.HI.X R13, R8, R13, R4, 0x2, P0 ;  /* 0x0000000d080d7211 */ /* 0x002fc600000f1404 */
[----:B------:R-:W-:Y:S01]  /*211c0*/  SHFL.IDX PT, R4, R12, RZ, 0x1c1f ;  /* 0x001c1fff0c047589 */ /* 0x000fe200000e0000 */
[----:B------:R-:W-:-:S03]  /*211d0*/  LOP3.LUT P0, RZ, R221, 0x3, RZ, 0xc0, !PT ;  /* 0x00000003ddff7812 */ /* 0x000fc6000780c0ff */
[----:B------:R-:W0:Y:S04]  /*211e0*/  SHFL.IDX PT, R5, R13, RZ, 0x1c1f ;  /* 0x001c1fff0d057589 */ /* 0x000e2800000e0000 */
[----:B------:R-:W1:Y:S01]  /*211f0*/  SHFL.IDX PT, R7, R13, 0x1, 0x1c1f ;  /* 0x003c1f000d077f89 */ /* 0x000e6200000e0000 */
[----:B---3--:R-:W-:-:S04]  /*21200*/  IMAD.IADD R29, R26, 0x1, R175 ;  /* 0x000000011a1d7824 */ /* 0x008fc800078e02af */
[C---:B------:R-:W-:Y:S01]  /*21210*/  VIADD R24, R29.reuse, 0x8 ;  /* 0x000000081d187836 */ /* 0x040fe20000000000 */
[----:B------:R-:W-:-:S04]  /*21220*/  ISETP.GE.OR P3, PT, R29, R10, P0 ;  /* 0x0000000a1d00720c */ /* 0x000fc80000766670 */
[----:B------:R-:W-:-:S09]  /*21230*/  ISETP.GE.OR P0, PT, R24, R10, P0 ;  /* 0x0000000a1800720c */ /* 0x000fd20000706670 */
        /* <DEDUP_REMOVED lines=14> */
[----:B------:R-:W-:Y:S01]  /*21320*/  LOP3.LUT R28, R28, R29, RZ, 0x3c, !PT ;  /* 0x0000001d1c1c7212 */ /* 0x000fe200078e3cff */
[--C-:B------:R-:W-:Y:S01]  /*21330*/  IMAD.X R29, RZ, RZ, R59.reuse, P0 ;  /* 0x000000ffff1d7224 */ /* 0x100fe200000e063b */
        /* <DEDUP_REMOVED lines=36> */
[----:B------:R-:W5:Y:S01]  /*21580*/  LD.E.128 R32, desc[UR42][R32.64] ;  /* 0x0000002a20207980 */ /* 0x000f62000c101d00 */
[----:B------:R-:W-:-:S02]  /*21590*/  IMAD.IADD R3, R3, 0x1, R9 ;  /* 0x0000000103037824 */ /* 0x000fc400078e0209 */
[----:B------:R-:W-:Y:S01]  /*215a0*/  IMAD R0, R197, 0x20, R217 ;  /* 0x00000020c5007824 */ /* 0x000fe200078e02d9 */
[----:B------:R0:W5:Y:S01]  /*215b0*/  LD.E.128 R4, desc[UR42][R58.64] ;  /* 0x0000002a3a047980 */ /* 0x000162000c101d00 */
[----:B------:R-:W-:-:S03]  /*215c0*/  IMAD.WIDE.U32 R2, R192, UR4, R2 ;  /* 0x00000004c0027c25 */ /* 0x000fc6000f8e0002 */
[----:B------:R-:W5:Y:S01]  /*215d0*/  LD.E.128 R36, desc[UR42][R36.64] ;  /* 0x0000002a24247980 */ /* 0x000f62000c101d00 */
[----:B------:R-:W-:-:S03]  /*215e0*/  SHF.R.S32.HI R8, RZ, 0x1f, R15 ;  /* 0x0000001fff087819 */ /* 0x000fc6000001140f */
[----:B------:R-:W5:Y:S01]  /*215f0*/  LD.E.128 R40, desc[UR42][R40.64] ;  /* 0x0000002a28287980 */ /* 0x000f62000c101d00 */
[----:B------:R-:W-:-:S03]  /*21600*/  IMAD.IADD R12, R175, 0x1, R0 ;  /* 0x00000001af0c7824 */ /* 0x000fc600078e0200 */
        /* <DEDUP_REMOVED lines=17> */
[----:B------:R-:W-:Y:S02]  /*21720*/  ULDC.64 UR4, c[0x0][0xae0] ;  /* 0x0002b80000047ab9 */ /* 0x000fe40000000a00 */
[----:B------:R-:W-:-:S02]  /*21730*/  IMAD.IADD R3, R3, 0x1, R11 ;  /* 0x0000000103037824 */ /* 0x000fc400078e020b */
[----:B------:R-:W-:Y:S02]  /*21740*/  VIADD R0, R16, 0x22820 ;  /* 0x0002282010007836 */ /* 0x000fe40000000000 */
[----:B------:R-:W-:Y:S02]  /*21750*/  IMAD.MOV R11, RZ, RZ, -R9 ;  /* 0x000000ffff0b7224 */ /* 0x000fe400078e0a09 */
[----:B------:R-:W-:Y:S01]  /*21760*/  IMAD R8, R8, UR4, RZ ;  /* 0x0000000408087c24 */ /* 0x000fe2000f8e02ff */
[----:B------:R-:W-:Y:S01]  /*21770*/  PRMT R0, RZ, 0x654, R0 ;  /* 0x00000654ff007816 */ /* 0x000fe20000000000 */
[----:B------:R-:W-:Y:S02]  /*21780*/  IMAD R11, R14, R11, R12 ;  /* 0x0000000b0e0b7224 */ /* 0x000fe400078e020c */
[C---:B------:R-:W-:Y:S01]  /*21790*/  IMAD R13, R9.reuse, UR5, R8 ;  /* 0x00000005090d7c24 */ /* 0x040fe2000f8e0208 */
[----:B---3--:R1:W-:Y:S01]  /*217a0*/  SYNCS.ARRIVE.TRANS64.RED.A1T0 RZ, [R0+URZ], RZ ;  /* 0x000000ff00ff79a7 */ /* 0x0083e2000810043f */
        /* <DEDUP_REMOVED lines=15> */
.L_x_1791:
[----:B------:R-:W-:Y:S01]  /*218a0*/  IMAD.IADD R175, R217, 0x1, R175 ;  /* 0x00000001d9af7824 */ /* 0x000fe200078e02af */
        /* <DEDUP_REMOVED lines=8> */
[CC--:B--2---:R-:W-:Y:S02]  /*21930*/  @!P0 LEA R8, P2, R191.reuse, R14.reuse, 0x1 ;  /* 0x0000000ebf088211 */ /* 0x0c4fe400078408ff */
[C---:B------:R-:W-:Y:S02]  /*21940*/  @!P1 LEA R14, P3, R196.reuse, R14, 0x1 ;  /* 0x0000000ec40e9211 */ /* 0x040fe400078608ff */
[-C--:B-1----:R-:W-:Y:S02]  /*21950*/  @!P0 LEA.HI.X R9, R191, R0.reuse, R12, 0x1, P2 ;  /* 0x00000000bf098211 */ /* 0x082fe400010f0c0c */
[----:B------:R-:W-:-:S03]  /*21960*/  @!P1 LEA.HI.X R15, R196, R0, R11, 0x1, P3 ;  /* 0x00000000c40f9211 */ /* 0x000fc600018f0c0b */
[----:B-----5:R3:W-:Y:S04]  /*21970*/  @!P0 ST.E.128 desc[UR42][R8.64], R4 ;  /* 0x0000000408008985 */ /* 0x0207e8000c101d2a */
[----:B------:R3:W-:Y:S02]  /*21980*/  @!P1 ST.E.128 desc[UR42][R14.64], R36 ;  /* 0x000000240e009985 */ /* 0x0007e4000c101d2a */
.L_x_1522:
[----:B------:R-:W-:Y:S05]  /*21990*/  BSYNC B1 ;  /* 0x0000000000017941 */ /* 0x000fea0003800000 */
.L_x_1521:
[----:B------:R-:W-:-:S03]  /*219a0*/  UMOV UR4, 0xffffffff ;  /* 0xffffffff00047882 */ /* 0x000fc60000000000 */
[----:B------:R-:W-:Y:S05]  /*219b0*/  BRA.DIV UR4, `(.L_x_1523) ;  /* 0x000000ca040c7947 */ /* 0x000fea000b800000 */
[----:B-1----:R1:W4:Y:S04]  /*219c0*/  SHFL.IDX PT, R0, R3, 0x1, 0x181f ;  /* 0x00381f0003007f89 */ /* 0x00232800000e0000 */
[----:B--23--:R1:W2:Y:S02]  /*219d0*/  SHFL.IDX PT, R14, R2, 0x1, 0x181f ;  /* 0x00381f00020e7f89 */ /* 0x00c2a400000e0000 */
.L_x_1795:
[----:B-----5:R-:W-:Y:S01]  /*219e0*/  VIADD R5, R175, 0x20 ;  /* 0x00000020af057836 */ /* 0x020fe20000000000 */
        /* <DEDUP_REMOVED lines=10> */
[-C--:B----4-:R-:W-:Y:S02]  /*21a90*/  @!P2 LEA.HI.X R5, R191, R0.reuse, R7, 0x1, P0 ;  /* 0x00000000bf05a211 */ /* 0x090fe400000f0c07 */
[----:B------:R-:W-:-:S03]  /*21aa0*/  @!P3 LEA.HI.X R15, R196, R0, R6, 0x1, P1 ;  /* 0x00000000c40fb211 */ /* 0x000fc600008f0c06 */
[----:B------:R3:W-:Y:S04]  /*21ab0*/  @!P2 ST.E.128 desc[UR42][R4.64], R24 ;  /* 0x000000180400a985 */ /* 0x0007e8000c101d2a */
[----:B------:R3:W-:Y:S02]  /*21ac0*/  @!P3 ST.E.128 desc[UR42][R14.64], R40 ;  /* 0x000000280e00b985 */ /* 0x0007e4000c101d2a */
.L_x_1525:
[----:B------:R-:W-:Y:S05]  /*21ad0*/  BSYNC B1 ;  /* 0x0000000000017941 */ /* 0x000fea0003800000 */
.L_x_1524:
[----:B------:R-:W-:-:S03]  /*21ae0*/  UMOV UR4, 0xffffffff ;  /* 0xffffffff00047882 */ /* 0x000fc60000000000 */
[----:B------:R-:W-:Y:S05]  /*21af0*/  BRA.DIV UR4, `(.L_x_1526) ;  /* 0x000000ca04047947 */ /* 0x000fea000b800000 */
[----:B----4-:R4:W0:Y:S04]  /*21b00*/  SHFL.IDX PT, R0, R3, 0x2, 0x181f ;  /* 0x00581f0003007f89 */ /* 0x01082800000e0000 */
[----:B--23--:R4:W2:Y:S02]  /*21b10*/  SHFL.IDX PT, R14, R2, 0x2, 0x181f ;  /* 0x00581f00020e7f89 */ /* 0x00c8a400000e0000 */
.L_x_1799:
        /* <DEDUP_REMOVED lines=11> */
[-C--:B0-----:R-:W-:Y:S02]  /*21bd0*/  @!P2 LEA.HI.X R5, R191, R0.reuse, R7, 0x1, P0 ;  /* 0x00000000bf05a211 */ /* 0x081fe400000f0c07 */
[----:B------:R-:W-:-:S03]  /*21be0*/  @!P3 LEA.HI.X R15, R196, R0, R6, 0x1, P1 ;  /* 0x00000000c40fb211 */ /* 0x000fc600008f0c06 */
[----:B------:R3:W-:Y:S04]  /*21bf0*/  @!P2 ST.E.128 desc[UR42][R4.64], R28 ;  /* 0x0000001c0400a985 */ /* 0x0007e8000c101d2a */
[----:B------:R3:W-:Y:S02]  /*21c00*/  @!P3 ST.E.128 desc[UR42][R14.64], R44 ;  /* 0x0000002c0e00b985 */ /* 0x0007e4000c101d2a */
.L_x_1528:
[----:B------:R-:W-:Y:S05]  /*21c10*/  BSYNC B1 ;  /* 0x0000000000017941 */ /* 0x000fea0003800000 */
.L_x_1527:
[----:B------:R-:W-:-:S03]  /*21c20*/  UMOV UR4, 0xffffffff ;  /* 0xffffffff00047882 */ /* 0x000fc60000000000 */
[----:B------:R-:W-:Y:S05]  /*21c30*/  BRA.DIV UR4, `(.L_x_1529) ;  /* 0x000000c604fc7947 */ /* 0x000fea000b800000 */
[----:B0-----:R0:W0:Y:S04]  /*21c40*/  SHFL.IDX PT, R0, R3, 0x3, 0x181f ;  /* 0x00781f0003007f89 */ /* 0x00102800000e0000 */
[----:B--23--:R2:W3:Y:S02]  /*21c50*/  SHFL.IDX PT, R14, R2, 0x3, 0x181f ;  /* 0x00781f00020e7f89 */ /* 0x00c4e400000e0000 */
.L_x_1803:
        /* <DEDUP_REMOVED lines=16> */
.L_x_1519:
[----:B------:R-:W-:Y:S01]  /*21d60*/  ULDC.64 UR4, c[0x0][0xb08] ;  /* 0x0002c20000047ab9 */ /* 0x000fe20000000a00 */
[----:B------:R-:W1:Y:S01]  /*21d70*/  @P2 LDC R8, c[0x0][0xbec] ;  /* 0x0002fb00ff082b82 */ /* 0x000e620000000800 */
[----:B0-----:R-:W-:Y:S01]  /*21d80*/  IMAD R7, R100, UR4, RZ ;  /* 0x0000000464077c24 */ /* 0x001fe2000f8e02ff */
[----:B------:R-:W-:Y:S01]  /*21d90*/  SHF.R.S32.HI R6, RZ, 0x1f, R15 ;  /* 0x0000001fff067819 */ /* 0x000fe2000001140f */
[----:B------:R-:W-:-:S04]  /*21da0*/  IMAD.WIDE.U32 R4, R96, UR4, RZ ;  /* 0x0000000460047c25 */ /* 0x000fc8000f8e00ff */
[----:B------:R-:W-:Y:S01]  /*21db0*/  IMAD R7, R96, UR5, R7 ;  /* 0x0000000560077c24 */ /* 0x000fe2000f8e0207 */
[----:B------:R-:W0:Y:S01]  /*21dc0*/  @P2 LDC R11, c[0x0][0xbf0] ;  /* 0x0002fc00ff0b2b82 */ /* 0x000e220000000800 */
[----:B------:R-:W-:Y:S02]  /*21dd0*/  ULDC.64 UR4, c[0x0][0xb38] ;  /* 0x0002ce0000047ab9 */ /* 0x000fe40000000a00 */
[----:B------:R-:W-:Y:S02]  /*21de0*/  IMAD.IADD R5, R5, 0x1, R7 ;  /* 0x0000000105057824 */ /* 0x000fe400078e0207 */
[----:B------:R-:W-:Y:S02]  /*21df0*/  IMAD.MOV.U32 R7, RZ, RZ, R35 ;  /* 0x000000ffff077224 */ /* 0x000fe400078e0023 */
        /* <DEDUP_REMOVED lines=36> */
.L_x_1806:
        /* <DEDUP_REMOVED lines=10> */
[CC--:B--2---:R-:W-:Y:S01]  /*220e0*/  @!P0 LEA R6, P4, R170.reuse, R14.reuse, 0x2 ;  /* 0x0000000eaa068211 */ /* 0x0c4fe200078810ff */
[----:B------:R-:W-:Y:S01]  /*220f0*/  @!P0 IMAD.MOV.U32 R9, RZ, RZ, R98 ;  /* 0x000000ffff098224 */ /* 0x000fe200078e0062 */
[C---:B------:R-:W-:Y:S02]  /*22100*/  @!P3 LEA R4, P5, R215.reuse, R14, 0x2 ;  /* 0x0000000ed704b211 */ /* 0x040fe400078a10ff */
[-C--:B-1----:R-:W-:Y:S01]  /*22110*/  @!P0 LEA.HI.X R7, R170, R26.reuse, R8, 0x2, P4 ;  /* 0x0000001aaa078211 */ /* 0x082fe200020f1408 */
[----:B------:R-:W-:Y:S01]  /*22120*/  @!P0 IMAD.MOV.U32 R8, RZ, RZ, R99 ;  /* 0x000000ffff088224 */ /* 0x000fe200078e0063 */
[----:B------:R-:W-:-:S04]  /*22130*/  @!P3 LEA.HI.X R5, R215, R26, R11, 0x2, P5 ;  /* 0x0000001ad705b211 */ /* 0x000fc800028f140b */
[----:B------:R1:W-:Y:S01]  /*22140*/  @!P0 ST.E.64 desc[UR42][R6.64], R8 ;  /* 0x0000000806008985 */ /* 0x0003e2000c101b2a */
[----:B------:R-:W-:Y:S01]  /*22150*/  ISETP.GE.AND P0, PT, R212, UR4, PT ;  /* 0x00000004d4007c0c */ /* 0x000fe2000bf06270 */
[----:B-1----:R-:W-:Y:S01]  /*22160*/  @!P3 IMAD.MOV.U32 R8, RZ, RZ, R97 ;  /* 0x000000ffff08b224 */ /* 0x002fe200078e0061 */
[----:B------:R-:W-:Y:S01]  /*22170*/  @!P2 LEA R6, P4, R214, R14, 0x2 ;  /* 0x0000000ed606a211 */ /* 0x000fe200078810ff */
[----:B------:R-:W-:-:S03]  /*22180*/  @!P3 IMAD.MOV.U32 R9, RZ, RZ, R95 ;  /* 0x000000ffff09b224 */ /* 0x000fc600078e005f */
[----:B------:R-:W-:Y:S02]  /*22190*/  @!P2 LEA.HI.X R7, R214, R26, R237, 0x2, P4 ;  /* 0x0000001ad607a211 */ /* 0x000fe400020f14ed */
        /* <DEDUP_REMOVED lines=15> */
[C---:B------:R-:W-:Y:S01]  /*22290*/  @!P3 LEA R4, P5, R211.reuse, R14, 0x2 ;  /* 0x0000000ed304b211 */ /* 0x040fe200078a10ff */
[----:B------:R-:W-:Y:S02]  /*222a0*/  @!P0 IMAD.MOV.U32 R7, RZ, RZ, R76 ;  /* 0x000000ffff078224 */ /* 0x000fe400078e004c */
[----:B------:R-:W-:Y:S01]  /*222b0*/  @!P3 IMAD.MOV.U32 R2, RZ, RZ, R3 ;  /* 0x000000ffff02b224 */ /* 0x000fe200078e0003 */
[----:B------:R-:W-:Y:S01]  /*222c0*/  @!P3 LEA.HI.X R5, R211, R26, R232, 0x2, P5 ;  /* 0x0000001ad305b211 */ /* 0x000fe200028f14e8 */
[----:B------:R-:W-:Y:S01]  /*222d0*/  @!P3 IMAD.MOV.U32 R3, RZ, RZ, R0 ;  /* 0x000000ffff03b224 */ /* 0x000fe200078e0000 */
[----:B------:R1:W-:Y:S01]  /*222e0*/  @!P0 ST.E.64 desc[UR42][R8.64], R6 ;  /* 0x0000000608008985 */ /* 0x0003e2000c101b2a */
[----:B------:R-:W-:-:S03]  /*222f0*/  ISETP.GE.AND P0, PT, R208, UR4, PT ;  /* 0x00000004d0007c0c */ /* 0x000fc6000bf06270 */
[----:B------:R2:W-:Y:S01]  /*22300*/  @!P3 ST.E.64 desc[UR42][R4.64], R2 ;  /* 0x000000020400b985 */ /* 0x0005e2000c101b2a */
[----:B------:R-:W-:Y:S02]  /*22310*/  ISETP.GE.AND P3, PT, R207, UR4, PT ;  /* 0x00000004cf007c0c */ /* 0x000fe4000bf66270 */
[----:B-1----:R-:W-:-:S04]  /*22320*/  @!P2 LEA R6, P5, R210, R14, 0x2 ;  /* 0x0000000ed206a211 */ /* 0x002fc800078a10ff */
[----:B------:R-:W-:Y:S01]  /*22330*/  @!P2 LEA.HI.X R7, R210, R26, R231, 0x2, P5 ;  /* 0x0000001ad207a211 */ /* 0x000fe200028f14e7 */
[----:B--2---:R-:W-:Y:S01]  /*22340*/  @!P2 IMAD.MOV.U32 R4, RZ, RZ, R36 ;  /* 0x000000ffff04a224 */ /* 0x004fe200078e0024 */
[C---:B------:R-:W-:Y:S01]  /*22350*/  @!P1 LEA R2, P4, R209.reuse, R14, 0x2 ;  /* 0x0000000ed1029211 */ /* 0x040fe200078810ff */
[----:B------:R-:W-:Y:S01]  /*22360*/  @!P2 IMAD.MOV.U32 R5, RZ, RZ, R20 ;  /* 0x000000ffff05a224 */ /* 0x000fe200078e0014 */
[----:B------:R-:W-:Y:S02]  /*22370*/  ISETP.GE.AND P5, PT, R206, UR4, PT ;  /* 0x00000004ce007c0c */ /* 0x000fe4000bfa6270 */
[----:B------:R-:W-:Y:S02]  /*22380*/  @!P1 LEA.HI.X R3, R209, R26, R230, 0x2, P4 ;  /* 0x0000001ad1039211 */ /* 0x000fe400020f14e6 */
[----:B------:R1:W-:Y:S02]  /*22390*/  @!P2 ST.E.64 desc[UR42][R6.64], R4 ;  /* 0x000000040600a985 */ /* 0x0003e4000c101b2a */
[----:B-1----:R-:W-:Y:S01]  /*223a0*/  @!P1 IMAD.MOV.U32 R4, RZ, RZ, R37 ;  /* 0x000000ffff049224 */ /* 0x002fe200078e0025 */
[----:B------:R-:W-:Y:S01]  /*223b0*/  @!P0 LEA R6, P2, R208, R14, 0x2 ;  /* 0x0000000ed0068211 */ /* 0x000fe200078410ff */
[----:B------:R-:W-:-:S03]  /*223c0*/  @!P1 IMAD.MOV.U32 R5, RZ, RZ, R21 ;  /* 0x000000ffff059224 */ /* 0x000fc600078e0015 */
[----:B------:R-:W-:Y:S02]  /*223d0*/  @!P0 LEA.HI.X R7, R208, R26, R229, 0x2, P2 ;  /* 0x0000001ad0078211 */ /* 0x000fe400010f14e5 */
[----:B------:R1:W-:Y:S01]  /*223e0*/  @!P1 ST.E.64 desc[UR42][R2.64], R4 ;  /* 0x0000000402009985 */ /* 0x0003e2000c101b2a */
[----:B------:R-:W-:Y:S02]  /*223f0*/  ISETP.GE.AND P1, PT, R205, UR4, PT ;  /* 0x00000004cd007c0c */ /* 0x000fe4000bf26270 */
[----:B------:R-:W-:-:S04]  /*22400*/  @!P5 LEA R8, P2, R206, R14, 0x2 ;  /* 0x0000000ece08d211 */ /* 0x000fc800078410ff */
[----:B------:R-:W-:Y:S01]  /*22410*/  @!P5 LEA.HI.X R9, R206, R26, R227, 0x2, P2 ;  /* 0x0000001ace09d211 */ /* 0x000fe200010f14e3 */
[----:B-1----:R-:W-:Y:S01]  /*22420*/  @!P0 IMAD.MOV.U32 R4, RZ, RZ, R40 ;  /* 0x000000ffff048224 */ /* 0x002fe200078e0028 */
[----:B------:R-:W-:Y:S02]  /*22430*/  @!P0 MOV R5, R38 ;  /* 0x0000002600058202 */ /* 0x000fe40000000f00 */
[----:B------:R-:W-:-:S03]  /*22440*/  @!P3 LEA R2, P4, R207, R14, 0x2 ;  /* 0x0000000ecf02b211 */ /* 0x000fc600078810ff */
[----:B------:R1:W-:Y:S01]  /*22450*/  @!P0 ST.E.64 desc[UR42][R6.64], R4 ;  /* 0x0000000406008985 */ /* 0x0003e2000c101b2a */
[----:B------:R-:W-:Y:S02]  /*22460*/  @!P3 LEA.HI.X R3, R207, R26, R228, 0x2, P4 ;  /* 0x0000001acf03b211 */ /* 0x000fe400020f14e4 */
[----:B------:R-:W-:Y:S02]  /*22470*/  ISETP.GE.AND P0, PT, R204, UR4, PT ;  /* 0x00000004cc007c0c */ /* 0x000fe4000bf06270 */
[----:B------:R-:W-:Y:S01]  /*22480*/  ISETP.GE.AND P4, PT, R201, UR4, PT ;  /* 0x00000004c9007c0c */ /* 0x000fe2000bf86270 */
[----:B-1----:R-:W-:Y:S02]  /*22490*/  @!P3 IMAD.MOV.U32 R4, RZ, RZ, R41 ;  /* 0x000000ffff04b224 */ /* 0x002fe400078e0029 */
[----:B------:R-:W-:Y:S02]  /*224a0*/  @!P3 IMAD.MOV.U32 R5, RZ, RZ, R39 ;  /* 0x000000ffff05b224 */ /* 0x000fe400078e0027 */
[----:B------:R-:W-:-:S02]  /*224b0*/  @!P1 IMAD.MOV.U32 R6, RZ, RZ, R45 ;  /* 0x000000ffff069224 */ /* 0x000fc400078e002d */
[----:B------:R-:W-:Y:S01]  /*224c0*/  @!P1 IMAD.MOV.U32 R7, RZ, RZ, R43 ;  /* 0x000000ffff079224 */ /* 0x000fe200078e002b */
[----:B------:R1:W-:Y:S01]  /*224d0*/  @!P3 ST.E.64 desc[UR42][R2.64], R4 ;  /* 0x000000040200b985 */ /* 0x0003e2000c101b2a */
[----:B------:R-:W-:Y:S01]  /*224e0*/  ISETP.GE.AND P3, PT, R203, UR4, PT ;  /* 0x00000004cb007c0c */ /* 0x000fe2000bf66270 */
[----:B-1----:R-:W-:Y:S01]  /*224f0*/  @!P5 IMAD.MOV.U32 R2, RZ, RZ, R44 ;  /* 0x000000ffff02d224 */ /* 0x002fe200078e002c */
[----:B------:R-:W-:Y:S01]  /*22500*/  @!P1 LEA R4, P2, R205, R14, 0x2 ;  /* 0x0000000ecd049211 */ /* 0x000fe200078410ff */
[----:B------:R-:W-:-:S03]  /*22510*/  @!P5 IMAD.MOV.U32 R3, RZ, RZ, R42 ;  /* 0x000000ffff03d224 */ /* 0x000fc600078e002a */
[----:B------:R-:W-:Y:S02]  /*22520*/  @!P1 LEA.HI.X R5, R205, R26, R226, 0x2, P2 ;  /* 0x0000001acd059211 */ /* 0x000fe400010f14e2 */
[----:B------:R1:W-:Y:S01]  /*22530*/  @!P5 ST.E.64 desc[UR42][R8.64], R2 ;  /* 0x000000020800d985 */ /* 0x0003e2000c101b2a */
[----:B------:R-:W-:-:S03]  /*22540*/  ISETP.GE.AND P5, PT, R202, UR4, PT ;  /* 0x00000004ca007c0c */ /* 0x000fc6000bfa6270 */
[----:B------:R2:W-:Y:S01]  /*22550*/  @!P1 ST.E.64 desc[UR42][R4.64], R6 ;  /* 0x0000000604009985 */ /* 0x0005e2000c101b2a */
[C---:B-1----:R-:W-:Y:S01]  /*22560*/  @!P0 LEA R2, P2, R204.reuse, R14, 0x2 ;  /* 0x0000000ecc028211 */ /* 0x042fe200078410ff */
[----:B------:R-:W-:Y:S02]  /*22570*/  @!P3 IMAD.MOV.U32 R8, RZ, RZ, R77 ;  /* 0x000000ffff08b224 */ /* 0x000fe400078e004d */
[----:B------:R-:W-:Y:S01]  /*22580*/  @!P3 IMAD.MOV.U32 R9, RZ, RZ, R47 ;  /* 0x000000ffff09b224 */ /* 0x000fe200078e002f */
[----:B------:R-:W-:Y:S01]  /*22590*/  @!P0 LEA.HI.X R3, R204, R26, R225, 0x2, P2 ;  /* 0x0000001acc038211 */ /* 0x000fe200010f14e1 */
[----:B--2---:R-:W-:Y:S01]  /*225a0*/  @!P0 IMAD.MOV.U32 R6, RZ, RZ, R48 ;  /* 0x000000ffff068224 */ /* 0x004fe200078e0030 */
[----:B------:R-:W-:Y:S01]  /*225b0*/  @!P3 LEA R4, P1, R203, R14, 0x2 ;  /* 0x0000000ecb04b211 */ /* 0x000fe200078210ff */
[----:B------:R-:W-:-:S03]  /*225c0*/  @!P0 IMAD.MOV.U32 R7, RZ, RZ, R46 ;  /* 0x000000ffff078224 */ /* 0x000fc600078e002e */
[----:B------:R-:W-:Y:S02]  /*225d0*/  @!P3 LEA.HI.X R5, R203, R26, R224, 0x2, P1 ;  /* 0x0000001acb05b211 */ /* 0x000fe400008f14e0 */
[----:B------:R1:W-:Y:S04]  /*225e0*/  @!P0 ST.E.64 desc[UR42][R2.64], R6 ;  /* 0x0000000602008985 */ /* 0x0003e8000c101b2a */
[----:B------:R2:W-:Y:S01]  /*225f0*/  @!P3 ST.E.64 desc[UR42][R4.64], R8 ;  /* 0x000000080400b985 */ /* 0x0005e2000c101b2a */
[CC--:B-1----:R-:W-:Y:S02]  /*22600*/  @!P5 LEA R2, P0, R202.reuse, R14.reuse, 0x2 ;  /* 0x0000000eca02d211 */ /* 0x0c2fe400078010ff */
[C---:B------:R-:W-:Y:S02]  /*22610*/  @!P4 LEA R6, P2, R201.reuse, R14, 0x2 ;  /* 0x0000000ec906c211 */ /* 0x040fe400078410ff */
[-C--:B------:R-:W-:Y:S01]  /*22620*/  @!P5 LEA.HI.X R3, R202, R26.reuse, R223, 0x2, P0 ;  /* 0x0000001aca03d211 */ /* 0x080fe200000f14df */
[----:B--2---:R-:W-:Y:S01]  /*22630*/  @!P5 IMAD.MOV.U32 R4, RZ, RZ, R80 ;  /* 0x000000ffff04d224 */ /* 0x004fe200078e0050 */
[----:B------:R-:W-:Y:S01]  /*22640*/  @!P4 LEA.HI.X R7, R201, R26, R222, 0x2, P2 ;  /* 0x0000001ac907c211 */ /* 0x000fe200010f14de */
[----:B------:R-:W-:-:S02]  /*22650*/  @!P5 IMAD.MOV.U32 R5, RZ, RZ, R78 ;  /* 0x000000ffff05d224 */ /* 0x000fc400078e004e */
[----:B------:R-:W-:-:S03]  /*22660*/  @!P4 IMAD.MOV.U32 R78, RZ, RZ, R81 ;  /* 0x000000ffff4ec224 */ /* 0x000fc600078e0051 */
[----:B------:R3:W-:Y:S04]  /*22670*/  @!P5 ST.E.64 desc[UR42][R2.64], R4 ;  /* 0x000000040200d985 */ /* 0x0007e8000c101b2a */
[----:B------:R3:W-:Y:S02]  /*22680*/  @!P4 ST.E.64 desc[UR42][R6.64], R78 ;  /* 0x0000004e0600c985 */ /* 0x0007e4000c101b2a */
.L_x_1533:
[----:B------:R-:W-:Y:S05]  /*22690*/  BSYNC B1 ;  /* 0x0000000000017941 */ /* 0x000fea0003800000 */
.L_x_1532:
[----:B------:R-:W-:-:S03]  /*226a0*/  UMOV UR4, 0xffffffff ;  /* 0xffffffff00047882 */ /* 0x000fc60000000000 */
[----:B------:R-:W-:Y:S05]  /*226b0*/  BRA.DIV UR4, `(.L_x_1534) ;  /* 0x000000be04d87947 */ /* 0x000fea000b800000 */
[----:B------:R4:W0:Y:S04]  /*226c0*/  SHFL.IDX PT, R0, R27, 0x1, 0x1c1f ;  /* 0x003c1f001b007f89 */ /* 0x00082800000e0000 */
[----:B--2---:R4:W2:Y:S02]  /*226d0*/  SHFL.IDX PT, R14, R25, 0x1, 0x1c1f ;  /* 0x003c1f00190e7f89 */ /* 0x0048a400000e0000 */
.L_x_1810:
[----:B------:R-:W-:-:S13]  /*226e0*/  ISETP.GE.AND P0, PT, R24, R10, PT ;  /* 0x0000000a1800720c */ /* 0x000fda0003f06270 */
[----:B------:R-:W-:Y:S05]  /*226f0*/  @P0 BRA `(.L_x_1530) ;  /* 0x0000001000800947 */ /* 0x000fea0003800000 */
[----:B------:R-:W-:Y:S01]  /*22700*/  ULDC UR4, c[0x0][0xac8] ;  /* 0x0002b20000047ab9 */ /* 0x000fe20000000800 */
[----:B---3--:R-:W-:Y:S02]  /*22710*/  SHF.R.S32.HI R2, RZ, 0x1f, R170 ;  /* 0x0000001fff027819 */ /* 0x008fe400000114aa */
[----:B------:R-:W-:Y:S02]  /*22720*/  ISETP.GE.AND P1, PT, R170, UR4, PT ;  /* 0x00000004aa007c0c */ /* 0x000fe4000bf26270 */
[----:B------:R-:W-:Y:S02]  /*22730*/  ISETP.GE.AND P3, PT, R215, UR4, PT ;  /* 0x00000004d7007c0c */ /* 0x000fe4000bf66270 */
[----:B------:R-:W-:Y:S02]  /*22740*/  ISETP.GE.AND P2, PT, R214, UR4, PT ;  /* 0x00000004d6007c0c */ /* 0x000fe4000bf46270 */
[----:B------:R-:W-:-:S07]  /*22750*/  SHF.R.S32.HI R11, RZ, 0x1f, R215 ;  /* 0x0000001fff0b7819 */ /* 0x000fce00000114d7 */
[CC--:B--2---:R-:W-:Y:S01]  /*22760*/  @!P1 LEA R4, P0, R170.reuse, R14.reuse, 0x2 ;  /* 0x0000000eaa049211 */ /* 0x0c4fe200078010ff */
[----:B------:R-:W-:Y:S01]  /*22770*/  @!P1 IMAD.MOV.U32 R3, RZ, RZ, R82 ;  /* 0x000000ffff039224 */ /* 0x000fe200078e0052 */
[----:B------:R-:W-:Y:S01]  /*22780*/  @!P3 LEA R6, P4, R215, R14, 0x2 ;  /* 0x0000000ed706b211 */ /* 0x000fe200078810ff */
[----:B------:R-:W-:Y:S01]  /*22790*/  @!P3 IMAD.MOV.U32 R82, RZ, RZ, R50 ;  /* 0x000000ffff52b224 */ /* 0x000fe200078e0032 */
[----:B0-----:R-:W-:Y:S01]  /*227a0*/  @!P1 LEA.HI.X R5, R170, R0, R2, 0x2, P0 ;  /* 0x00000000aa059211 */ /* 0x001fe200000f1402 */
[----:B------:R-:W-:Y:S01]  /*227b0*/  @!P1 IMAD.MOV.U32 R2, RZ, RZ, R49 ;  /* 0x000000ffff029224 */ /* 0x000fe200078e0031 */
[----:B------:R-:W-:Y:S01]  /*227c0*/  ISETP.GE.AND P0, PT, R213, UR4, PT ;  /* 0x00000004d5007c0c */ /* 0x000fe2000bf06270 */
[----:B------:R-:W-:Y:S01]  /*227d0*/  @!P2 IMAD.MOV.U32 R50, RZ, RZ, R53 ;  /* 0x000000ffff32a224 */ /* 0x000fe200078e0035 */
[----:B------:R-:W-:Y:S02]  /*227e0*/  @!P2 LEA R8, P5, R214, R14, 0x2 ;  /* 0x0000000ed608a211 */ /* 0x000fe400078a10ff */
[----:B------:R0:W-:Y:S01]  /*227f0*/  @!P1 ST.E.64 desc[UR42][R4.64], R2 ;  /* 0x0000000204009985 */ /* 0x0001e2000c101b2a */
[----:B------:R-:W-:-:S02]  /*22800*/  ISETP.GE.AND P1, PT, R212, UR4, PT ;  /* 0x00000004d4007c0c */ /* 0x000fc4000bf26270 */
[-C--:B------:R-:W-:Y:S02]  /*22810*/  @!P3 LEA.HI.X R7, R215, R0.reuse, R11, 0x2, P4 ;  /* 0x00000000d707b211 */ /* 0x080fe400020f140b */
[----:B------:R-:W-:Y:S02]  /*22820*/  @!P2 LEA.HI.X R9, R214, R0, R237, 0x2, P5 ;  /* 0x00000000d609a211 */ /* 0x000fe400028f14ed */
[----:B------:R-:W-:Y:S01]  /*22830*/  ISETP.GE.AND P4, PT, R211, UR4, PT ;  /* 0x00000004d3007c0c */ /* 0x000fe2000bf86270 */
[----:B------:R2:W-:Y:S01]  /*22840*/  @!P3 ST.E.64 desc[UR42][R6.64], R82 ;  /* 0x000000520600b985 */ /* 0x0005e2000c101b2a */
[C---:B------:R-:W-:Y:S01]  /*22850*/  @!P0 LEA R10, P5, R213.reuse, R14, 0x2 ;  /* 0x0000000ed50a8211 */ /* 0x040fe200078a10ff */
[----:B------:R-:W-:Y:S01]  /*22860*/  @!P0 IMAD.MOV.U32 R53, RZ, RZ, R52 ;  /* 0x000000ffff358224 */ /* 0x000fe200078e0034 */
[----:B------:R-:W-:Y:S01]  /*22870*/  ISETP.GE.AND P3, PT, R210, UR4, PT ;  /* 0x00000004d2007c0c */ /* 0x000fe2000bf66270 */
[----:B------:R3:W-:Y:S01]  /*22880*/  @!P2 ST.E.64 desc[UR42][R8.64], R50 ;  /* 0x000000320800a985 */ /* 0x0007e2000c101b2a */
[----:B------:R-:W-:Y:S01]  /*22890*/  @!P0 LEA.HI.X R11, R213, R0, R235, 0x2, P5 ;  /* 0x00000000d50b8211 */ /* 0x000fe200028f14eb */
[----:B------:R-:W-:Y:S01]  /*228a0*/  @!P0 IMAD.MOV.U32 R52, RZ, RZ, R54 ;  /* 0x000000ffff348224 */ /* 0x000fe200078e0036 */
[----:B0-----:R-:W-:Y:S01]  /*228b0*/  @!P1 LEA R2, P2, R212, R14, 0x2 ;  /* 0x0000000ed4029211 */ /* 0x001fe200078410ff */
[----:B------:R-:W-:-:S03]  /*228c0*/  @!P1 IMAD.MOV.U32 R54, RZ, RZ, R57 ;  /* 0x000000ffff369224 */ /* 0x000fc600078e0039 */
[----:B------:R-:W-:Y:S01]  /*228d0*/  @!P1 LEA.HI.X R3, R212, R0, R233, 0x2, P2 ;  /* 0x00000000d4039211 */ /* 0x000fe200010f14e9 */
[----:B------:R-:W-:Y:S01]  /*228e0*/  @!P0 ST.E.64 desc[UR42][R10.64], R52 ;  /* 0x000000340a008985 */ /* 0x000fe2000c101b2a */
[----:B------:R-:W-:Y:S01]  /*228f0*/  ISETP.GE.AND P2, PT, R209, UR4, PT ;  /* 0x00000004d1007c0c */ /* 0x000fe2000bf46270 */
[----:B------:R-:W-:Y:S01]  /*22900*/  @!P4 IMAD.MOV.U32 R57, RZ, RZ, R56 ;  /* 0x000000ffff39c224 */ /* 0x000fe200078e0038 */
[C---:B------:R-:W-:Y:S01]  /*22910*/  @!P4 LEA R4, P0, R211.reuse, R14, 0x2 ;  /* 0x0000000ed304c211 */ /* 0x040fe200078010ff */
[----:B------:R0:W-:Y:S01]  /*22920*/  @!P1 ST.E.64 desc[UR42][R2.64], R54 ;  /* 0x0000003602009985 */ /* 0x0001e2000c101b2a */
[----:B------:R-:W-:Y:S01]  /*22930*/  @!P4 IMAD.MOV.U32 R56, RZ, RZ, R64 ;  /* 0x000000ffff38c224 */ /* 0x000fe200078e0040 */
[----:B------:R-:W-:Y:S01]  /*22940*/  ISETP.GE.AND P1, PT, R208, UR4, PT ;  /* 0x00000004d0007c0c */ /* 0x000fe2000bf26270 */
[----:B------:R-:W-:Y:S01]  /*22950*/  @!P3 IMAD.MOV.U32 R64, RZ, RZ, R67 ;  /* 0x000000ffff40b224 */ /* 0x000fe200078e0043 */
[----:B------:R-:W-:Y:S02]  /*22960*/  @!P4 LEA.HI.X R5, R211, R0, R232, 0x2, P0 ;  /* 0x00000000d305c211 */ /* 0x000fe400000f14e8 */
[----:B--2---:R-:W-:-:S02]  /*22970*/  @!P3 LEA R6, P5, R210, R14, 0x2 ;  /* 0x0000000ed206b211 */ /* 0x004fc400078a10ff */
[----:B------:R-:W-:Y:S01]  /*22980*/  ISETP.GE.AND P0, PT, R207, UR4, PT ;  /* 0x00000004cf007c0c */ /* 0x000fe2000bf06270 */
[----:B------:R2:W-:Y:S01]  /*22990*/  @!P4 ST.E.64 desc[UR42][R4.64], R56 ;  /* 0x000000380400c985 */ /* 0x0005e2000c101b2a */
[----:B------:R-:W-:Y:S01]  /*229a0*/  @!P3 LEA.HI.X R7, R210, R0, R231, 0x2, P5 ;  /* 0x00000000d207b211 */ /* 0x000fe200028f14e7 */
[----:B------:R-:W-:Y:S01]  /*229b0*/  @!P2 IMAD.MOV.U32 R67, RZ, RZ, R66 ;  /* 0x000000ffff43a224 */ /* 0x000fe200078e0042 */
[C---:B---3--:R-:W-:Y:S01]  /*229c0*/  @!P2 LEA R8, P4, R209.reuse, R14, 0x2 ;  /* 0x0000000ed108a211 */ /* 0x048fe200078810ff */
[----:B------:R-:W-:Y:S02]  /*229d0*/  @!P2 IMAD.MOV.U32 R66, RZ, RZ, R68 ;  /* 0x000000ffff42a224 */ /* 0x000fe400078e0044 */
[----:B------:R3:W-:Y:S01]  /*229e0*/  @!P3 ST.E.64 desc[UR42][R6.64], R64 ;  /* 0x000000400600b985 */ /* 0x0007e2000c101b2a */
[----:B------:R-:W-:Y:S01]  /*229f0*/  @!P2 LEA.HI.X R9, R209, R0, R230, 0x2, P4 ;  /* 0x00000000d109a211 */ /* 0x000fe200020f14e6 */
[----:B------:R-:W-:Y:S01]  /*22a00*/  @!P1 IMAD.MOV.U32 R68, RZ, RZ, R71 ;  /* 0x000000ffff449224 */ /* 0x000fe200078e0047 */
[----:B------:R-:W-:-:S02]  /*22a10*/  ISETP.GE.AND P3, PT, R206, UR4, PT ;  /* 0x00000004ce007c0c */ /* 0x000fc4000bf66270 */
[CC--:B0-----:R-:W-:Y:S01]  /*22a20*/  @!P1 LEA R2, P5, R208.reuse, R14.reuse, 0x2 ;  /* 0x0000000ed0029211 */ /* 0x0c1fe200078a10ff */
[----:B------:R-:W-:Y:S01]  /*22a30*/  @!P2 ST.E.64 desc[UR42][R8.64], R66 ;  /* 0x000000420800a985 */ /* 0x000fe2000c101b2a */
[----:B------:R-:W-:Y:S01]  /*22a40*/  ISETP.GE.AND P2, PT, R205, UR4, PT ;  /* 0x00000004cd007c0c */ /* 0x000fe2000bf46270 */
[----:B------:R-:W-:Y:S01]  /*22a50*/  @!P0 IMAD.MOV.U32 R71, RZ, RZ, R70 ;  /* 0x000000ffff478224 */ /* 0x000fe200078e0046 */
[C---:B------:R-:W-:Y:S01]  /*22a60*/  @!P0 LEA R10, P4, R207.reuse, R14, 0x2 ;  /* 0x0000000ecf0a8211 */ /* 0x040fe200078810ff */
[----:B------:R-:W-:Y:S01]  /*22a70*/  @!P0 IMAD.MOV.U32 R70, RZ, RZ, R72 ;  /* 0x000000ffff468224 */ /* 0x000fe200078e0048 */
[-C--:B------:R-:W-:Y:S02]  /*22a80*/  @!P1 LEA.HI.X R3, R208, R0.reuse, R229, 0x2, P5 ;  /* 0x00000000d0039211 */ /* 0x080fe400028f14e5 */
[----:B------:R-:W-:Y:S02]  /*22a90*/  @!P0 LEA.HI.X R11, R207, R0, R228, 0x2, P4 ;  /* 0x00000000cf0b8211 */ /* 0x000fe400020f14e4 */
[----:B------:R-:W-:Y:S01]  /*22aa0*/  ISETP.GE.AND P4, PT, R204, UR4, PT ;  /* 0x00000004cc007c0c */ /* 0x000fe2000bf86270 */
[----:B------:R0:W-:Y:S01]  /*22ab0*/  @!P1 ST.E.64 desc[UR42][R2.64], R68 ;  /* 0x0000004402009985 */ /* 0x0001e2000c101b2a */
[----:B--2---:R-:W-:Y:S01]  /*22ac0*/  @!P3 LEA R4, P1, R206, R14, 0x2 ;  /* 0x0000000ece04b211 */ /* 0x004fe200078210ff */
[----:B------:R-:W-:Y:S01]  /*22ad0*/  @!P3 IMAD.MOV.U32 R72, RZ, RZ, R85 ;  /* 0x000000ffff48b224 */ /* 0x000fe200078e0055 */
[----:B------:R-:W-:Y:S01]  /*22ae0*/  ISETP.GE.AND P5, PT, R203, UR4, PT ;  /* 0x00000004cb007c0c */ /* 0x000fe2000bfa6270 */
[----:B------:R2:W-:Y:S01]  /*22af0*/  @!P0 ST.E.64 desc[UR42][R10.64], R70 ;  /* 0x000000460a008985 */ /* 0x0005e2000c101b2a */
[----:B------:R-:W-:Y:S01]  /*22b00*/  ISETP.GE.AND P0, PT, R202, UR4, PT ;  /* 0x00000004ca007c0c */ /* 0x000fe2000bf06270 */
[----:B------:R-:W-:Y:S01]  /*22b10*/  @!P2 IMAD.MOV.U32 R85, RZ, RZ, R84 ;  /* 0x000000ffff55a224 */ /* 0x000fe200078e0054 */
[----:B------:R-:W-:Y:S01]  /*22b20*/  @!P3 LEA.HI.X R5, R206, R0, R227, 0x2, P1 ;  /* 0x00000000ce05b211 */ /* 0x000fe200008f14e3 */
[----:B------:R-:W-:Y:S01]  /*22b30*/  @!P2 IMAD.MOV.U32 R84, RZ, RZ, R86 ;  /* 0x000000ffff54a224 */ /* 0x000fe200078e0056 */
[----:B---3--:R-:W-:-:S03]  /*22b40*/  @!P2 LEA R6, P1, R205, R14, 0x2 ;  /* 0x0000000ecd06a211 */ /* 0x008fc600078210ff */
[----:B------:R3:W-:Y:S01]  /*22b50*/  @!P3 ST.E.64 desc[UR42][R4.64], R72 ;  /* 0x000000480400b985 */ /* 0x0007e2000c101b2a */
[----:B------:R-:W-:Y:S01]  /*22b60*/  @!P2 LEA.HI.X R7, R205, R0, R226, 0x2, P1 ;  /* 0x00000000cd07a211 */ /* 0x000fe200008f14e2 */
[----:B------:R-:W-:Y:S01]  /*22b70*/  @!P4 IMAD.MOV.U32 R86, RZ, RZ, R89 ;  /* 0x000000ffff56c224 */ /* 0x000fe200078e0059 */
[-C--:B0-----:R-:W-:Y:S01]  /*22b80*/  @!P4 LEA R2, P1, R204, R14.reuse, 0x2 ;  /* 0x0000000ecc02c211 */ /* 0x081fe200078210ff */
[----:B------:R-:W-:Y:S02]  /*22b90*/  @!P5 IMAD.MOV.U32 R91, RZ, RZ, R88 ;  /* 0x000000ffff5bd224 */ /* 0x000fe400078e0058 */
[----:B------:R3:W-:Y:S01]  /*22ba0*/  @!P2 ST.E.64 desc[UR42][R6.64], R84 ;  /* 0x000000540600a985 */ /* 0x0007e2000c101b2a */
[-C--:B------:R-:W-:Y:S02]  /*22bb0*/  @!P5 LEA R8, P2, R203, R14.reuse, 0x2 ;  /* 0x0000000ecb08d211 */ /* 0x080fe400078410ff */
[----:B--2---:R-:W-:Y:S02]  /*22bc0*/  @!P0 LEA R10, P3, R202, R14, 0x2 ;  /* 0x0000000eca0a8211 */ /* 0x004fe400078610ff */
[----:B------:R-:W-:-:S02]  /*22bd0*/  @!P4 LEA.HI.X R3, R204, R0, R225, 0x2, P1 ;  /* 0x00000000cc03c211 */ /* 0x000fc400008f14e1 */
[-C--:B------:R-:W-:Y:S02]  /*22be0*/  @!P5 LEA.HI.X R9, R203, R0.reuse, R224, 0x2, P2 ;  /* 0x00000000cb09d211 */ /* 0x080fe400010f14e0 */
[----:B------:R-:W-:Y:S01]  /*22bf0*/  @!P0 LEA.HI.X R11, R202, R0, R223, 0x2, P3 ;  /* 0x00000000ca0b8211 */ /* 0x000fe200018f14df */
[----:B------:R3:W-:Y:S04]  /*22c00*/  @!P4 ST.E.64 desc[UR42][R2.64], R86 ;  /* 0x000000560200c985 */ /* 0x0007e8000c101b2a */
[----:B------:R3:W-:Y:S04]  /*22c10*/  @!P5 ST.E.64 desc[UR42][R8.64], R90 ;  /* 0x0000005a0800d985 */ /* 0x0007e8000c101b2a */
[----:B------:R3:W-:Y:S01]  /*22c20*/  @!P0 ST.E.64 desc[UR42][R10.64], R60 ;  /* 0x0000003c0a008985 */ /* 0x0007e2000c101b2a */
[----:B------:R-:W-:-:S13]  /*22c30*/  ISETP.GE.AND P0, PT, R201, UR4, PT ;  /* 0x00000004c9007c0c */ /* 0x000fda000bf06270 */
[----:B---3--:R-:W-:Y:S05]  /*22c40*/  @P0 BRA `(.L_x_1530) ;  /* 0x0000000c002c0947 */ /* 0x008fea0003800000 */
[----:B------:R-:W-:-:S04]  /*22c50*/  LEA R14, P0, R201, R14, 0x2 ;  /* 0x0000000ec90e7211 */ /* 0x000fc800078010ff */
[----:B------:R-:W-:-:S05]  /*22c60*/  LEA.HI.X R15, R201, R0, R222, 0x2, P0 ;  /* 0x00000000c90f7211 */ /* 0x000fca00000f14de */
[----:B------:R0:W-:Y:S01]  /*22c70*/  ST.E.64 desc[UR42][R14.64], R62 ;  /* 0x0000003e0e007985 */ /* 0x0001e2000c101b2a */
[----:B------:R-:W-:Y:S05]  /*22c80*/  BRA `(.L_x_1530) ;  /* 0x0000000c001c7947 */ /* 0x000fea0003800000 */
.L_x_1516:
[----:B------:R-:W-:Y:S01]  /*22c90*/  ULDC.64 UR4, c[0x0][0xc08] ;  /* 0x0003020000047ab9 */ /* 0x000fe20000000a00 */
[----:B------:R-:W4:Y:S01]  /*22ca0*/  LDC.64 R2, c[0x0][0xc00] ;  /* 0x00030000ff027b82 */ /* 0x000f220000000a00 */
[----:B------:R-:W-:Y:S01]  /*22cb0*/  ISETP.NE.U32.AND P0, PT, RZ, UR4, PT ;  /* 0x00000004ff007c0c */ /* 0x000fe2000bf05070 */
[----:B------:R-:W-:Y:S01]  /*22cc0*/  IMAD.MOV.U32 R15, RZ, RZ, RZ ;  /* 0x000000ffff0f7224 */ /* 0x000fe200078e00ff */
[----:B------:R-:W0:Y:S02]  /*22cd0*/  S2R R0, SR_TID.X ;  /* 0x0000000000007919 */ /* 0x000e240000002100 */
[----:B------:R-:W-:Y:S01]  /*22ce0*/  ISETP.NE.AND.EX P1, PT, RZ, UR5, PT, P0 ;  /* 0x00000005ff007c0c */ /* 0x000fe2000bf25300 */
[----:B------:R-:W-:Y:S02]  /*22cf0*/  ULDC.64 UR4, c[0x0][0xc00] ;  /* 0x0003000000047ab9 */ /* 0x000fe40000000a00 */
[----:B------:R-:W-:-:S04]  /*22d00*/  ISETP.NE.U32.AND P0, PT, RZ, UR4, PT ;  /* 0x00000004ff007c0c */ /* 0x000fc8000bf05070 */
[----:B------:R-:W-:-:S06]  /*22d10*/  ISETP.NE.AND.EX P0, PT, RZ, UR5, PT, P0 ;  /* 0x00000005ff007c0c */ /* 0x000fcc000bf05300 */
[----:B------:R-:W1:Y:S01]  /*22d20*/  @P1 LDC.64 R4, c[0x0][0xc08] ;  /* 0x00030200ff041b82 */ /* 0x000e620000000a00 */
[----:B------:R-:W-:Y:S02]  /*22d30*/  ULDC UR4, c[0x0][0xa88] ;  /* 0x0002a20000047ab9 */ /* 0x000fe40000000800 */
[----:B------:R-:W-:Y:S02]  /*22d40*/  IMAD.U32 R20, RZ, RZ, UR4 ;  /* 0x00000004ff147e24 */ /* 0x000fe4000f8e00ff */
[----:B----4-:R-:W-:-:S05]  /*22d50*/  IMAD.WIDE R2, R199, 0x4, R2 ;  /* 0x00000004c7027825 */ /* 0x010fca00078e0202 */
[----:B------:R4:W5:Y:S01]  /*22d60*/  @P0 LDG.E R15, desc[UR42][R2.64] ;  /* 0x0000002a020f0981 */ /* 0x000962000c1e1900 */
[----:B--2---:R-:W-:Y:S01]  /*22d70*/  ISETP.GT.AND P2, PT, R198, 0x1, PT ;  /* 0x00000001c600780c */ /* 0x004fe20003f44270 */
[----:B0-----:R-:W-:Y:S02]  /*22d80*/  VIADD R0, R0, 0xffffff80 ;  /* 0xffffff8000007836 */ /* 0x001fe40000000000 */
[----:B-1----:R-:W-:-:S05]  /*22d90*/  @P1 IMAD.WIDE R4, R199, 0x4, R4 ;  /* 0x00000004c7041825 */ /* 0x002fca00078e0204 */
[----:B------:R4:W5:Y:S01]  /*22da0*/  @P1 LDG.E R20, desc[UR42][R4.64] ;  /* 0x0000002a04141981 */ /* 0x000962000c1e1900 */
[----:B------:R-:W-:Y:S02]  /*22db0*/  ISETP.GT.AND P3, PT, R0, 0x7f, PT ;  /* 0x0000007f0000780c */ /* 0x000fe40003f64270 */
[----:B-----5:R-:W-:Y:S01]  /*22dc0*/  SHF.R.S32.HI R24, RZ, 0x1f, R199 ;  /* 0x0000001fff187819 */ /* 0x020fe200000114c7 */
[----:B------:R-:W-:Y:S10]  /*22dd0*/  @P1 BRA `(.L_x_1535) ;  /* 0x0000000000101947 */ /* 0x000ff40003800000 */
[----:B------:R-:W-:Y:S05]  /*22de0*/  @!P0 BRA `(.L_x_1535) ;  /* 0x00000000000c8947 */ /* 0x000fea0003800000 */
[----:B----4-:R-:W2:Y:S04]  /*22df0*/  LDG.E R5, desc[UR42][R2.64] ;  /* 0x0000002a02057981 */ /* 0x010ea8000c1e1900 */
[----:B------:R-:W2:Y:S02]  /*22e00*/  LDG.E R20, desc[UR42][R2.64+0x4] ;  /* 0x0000042a02147981 */ /* 0x000ea4000c1e1900 */
[----:B--2---:R-:W-:-:S07]  /*22e10*/  IMAD.IADD R20, R20, 0x1, -R5 ;  /* 0x0000000114147824 */ /* 0x004fce00078e0a05 */
.L_x_1535:
[----:B------:R-:W-:Y:S01]  /*22e20*/  BSSY B1, `(.L_x_1536) ;  /* 0x0000036000017945 */ /* 0x000fe20003800000 */
[----:B------:R-:W-:Y:S02]  /*22e30*/  SEL R25, R199, RZ, !P0 ;  /* 0x000000ffc7197207 */ /* 0x000fe40004000000 */
[----:B------:R-:W-:Y:S02]  /*22e40*/  SEL R24, R24, RZ, !P0 ;  /* 0x000000ff18187207 */ /* 0x000fe40004000000 */
[----:B------:R-:W-:Y:S01]  /*22e50*/  SHF.R.S32.HI R14, RZ, 0x1f, R15 ;  /* 0x0000001fff0e7819 */ /* 0x000fe2000001140f */
[----:B------:R-:W-:Y:S06]  /*22e60*/  @P3 BRA `(.L_x_1537) ;  /* 0x0000000000c43947 */ /* 0x000fec0003800000 */
[----:B----4-:R-:W0:Y:S01]  /*22e70*/  S2R R2, SR_TID.X ;  /* 0x0000000000027919 */ /* 0x010e220000002100 */
[----:B------:R-:W1:Y:S02]  /*22e80*/  LDC R29, c[0x0][0xbe8] ;  /* 0x0002fa00ff1d7b82 */ /* 0x000e640000000800 */
[----:B-1----:R-:W-:Y:S01]  /*22e90*/  IMAD R0, R20, R29, RZ ;  /* 0x0000001d14007224 */ /* 0x002fe200078e02ff */
[----:B0-----:R-:W-:-:S04]  /*22ea0*/  IADD3 R27, R175, -0x80, R2 ;  /* 0xffffff80af1b7810 */ /* 0x001fc80007ffe002 */
[----:B------:R-:W-:-:S13]  /*22eb0*/  ISETP.GE.AND P0, PT, R27, R0, PT ;  /* 0x000000001b00720c */ /* 0x000fda0003f06270 */
[----:B------:R-:W-:Y:S05]  /*22ec0*/  @P0 BRA `(.L_x_1537) ;  /* 0x0000000000ac0947 */ /* 0x000fea0003800000 */
[----:B------:R-:W-:Y:S01]  /*22ed0*/  IMAD.MOV.U32 R0, RZ, RZ, 0x9b8 ;  /* 0x000009b8ff007424 */ /* 0x000fe200078e00ff */
[----:B------:R-:W-:Y:S01]  /*22ee0*/  ISETP.GT.AND P3, PT, R198, 0x1, PT ;  /* 0x00000001c600780c */ /* 0x000fe20003f64270 */
[----:B------:R-:W0:Y:S01]  /*22ef0*/  LDC.64 R2, c[0x0][0xba8] ;  /* 0x0002ea00ff027b82 */ /* 0x000e220000000a00 */
[----:B------:R-:W-:Y:S01]  /*22f00*/  ISETP.NE.AND P0, PT, R29, 0x1, PT ;  /* 0x000000011d00780c */ /* 0x000fe20003f05270 */
[----:B------:R-:W-:Y:S01]  /*22f10*/  IMAD.MOV.U32 R21, RZ, RZ, R27 ;  /* 0x000000ffff157224 */ /* 0x000fe200078e001b */
[----:B------:R-:W-:-:S05]  /*22f20*/  SEL R26, R0, 0x978, P3 ;  /* 0x00000978001a7807 */ /* 0x000fca0001800000 */
[----:B------:R-:W1:Y:S08]  /*22f30*/  LDC.64 R8, c[0x0][R26+0x220] ;  /* 0x000088001a087b82 */ /* 0x000e700000000a00 */
[----:B------:R-:W2:Y:S08]  /*22f40*/  LDC.64 R6, c[0x0][R26+0x218] ;  /* 0x000086001a067b82 */ /* 0x000eb00000000a00 */
[----:B------:R-:W4:Y:S08]  /*22f50*/  LDC.64 R10, c[0x0][R26+0x228] ;  /* 0x00008a001a0a7b82 */ /* 0x000f300000000a00 */
[----:B------:R-:W5:Y:S08]  /*22f60*/  LDC.64 R4, c[0x0][R26+0x210] ;  /* 0x000084001a047b82 */ /* 0x000f700000000a00 */
[----:B------:R-:W3:Y:S08]  /*22f70*/  @P0 LDC R0, c[0x0][0xbec] ;  /* 0x0002fb00ff000b82 */ /* 0x000ef00000000800 */
[----:B------:R-:W4:Y:S01]  /*22f80*/  @P0 LDC R33, c[0x0][0xbf0] ;  /* 0x0002fc00ff210b82 */ /* 0x000f220000000800 */
[----:B-1----:R-:W-:-:S07]  /*22f90*/  IMAD R9, R9, R25, RZ ;  /* 0x0000001909097224 */ /* 0x002fce00078e02ff */
[----:B0-----:R-:W0:Y:S01]  /*22fa0*/  @!P3 LDC R2, c[0x0][0xb50] ;  /* 0x0002d400ff02bb82 */ /* 0x001e220000000800 */
[----:B------:R-:W-:Y:S02]  /*22fb0*/  IMAD R9, R8, R24, R9 ;  /* 0x0000001808097224 */ /* 0x000fe400078e0209 */
[----:B---3--:R-:W-:-:S05]  /*22fc0*/  @P0 IMAD.HI.U32 R0, R27, R0, RZ ;  /* 0x000000001b000227 */ /* 0x008fca00078e00ff */
[----:B------:R-:W1:Y:S01]  /*22fd0*/  @!P3 LDC R3, c[0x0][0xb54] ;  /* 0x0002d500ff03bb82 */ /* 0x000e620000000800 */
[-C--:B--2---:R-:W-:Y:S02]  /*22fe0*/  IMAD R31, R7, R192.reuse, RZ ;  /* 0x000000c0071f7224 */ /* 0x084fe400078e02ff */
[----:B------:R-:W-:Y:S01]  /*22ff0*/  IMAD.WIDE.U32 R12, R6, R192, RZ ;  /* 0x000000c0060c7225 */ /* 0x000fe200078e00ff */
[----:B----4-:R-:W-:-:S03]  /*23000*/  @P0 SHF.R.U32.HI R21, RZ, R33, R0 ;  /* 0x00000021ff150219 */ /* 0x010fc60000011600 */
[----:B------:R-:W-:Y:S01]  /*23010*/  IMAD.WIDE.U32 R6, R8, R25, RZ ;  /* 0x0000001908067225 */ /* 0x000fe200078e00ff */
[----:B------:R-:W-:-:S03]  /*23020*/  SEL R33, R200, RZ, P3 ;  /* 0x000000ffc8217207 */ /* 0x000fc60001800000 */
[----:B------:R-:W-:Y:S01]  /*23030*/  IMAD.IADD R13, R31, 0x1, R13 ;  /* 0x000000011f0d7824 */ /* 0x000fe200078e020d */
[----:B------:R-:W-:Y:S01]  /*23040*/  IADD3 R12, P0, P1, R6, R12, R15 ;  /* 0x0000000c060c7210 */ /* 0x000fe2000791e00f */
[----:B------:R-:W-:Y:S02]  /*23050*/  IMAD.MOV R0, RZ, RZ, -R21 ;  /* 0x000000ffff007224 */ /* 0x000fe400078e0a15 */
        /* <DEDUP_REMOVED lines=10> */
[----:B-----5:R-:W-:-:S04]  /*23100*/  IMAD R0, R5, R9, RZ ;  /* 0x0000000905007224 */ /* 0x020fc800078e02ff */
[C---:B------:R-:W-:Y:S02]  /*23110*/  IMAD R11, R4.reuse, R11, R0 ;  /* 0x0000000b040b7224 */ /* 0x040fe400078e0200 */
[----:B------:R-:W-:-:S04]  /*23120*/  IMAD.WIDE.U32 R4, R4, R9, R6 ;  /* 0x0000000904047225 */ /* 0x000fc800078e0006 */
[----:B------:R-:W-:Y:S01]  /*23130*/  IMAD.IADD R0, R5, 0x1, R11 ;  /* 0x0000000105007824 */ /* 0x000fe200078e020b */
[----:B0-----:R-:W-:Y:S01]  /*23140*/  LEA R2, P0, R4, R2, 0x2 ;  /* 0x0000000204027211 */ /* 0x001fe200078010ff */
[----:B------:R-:W-:-:S03]  /*23150*/  IMAD.MOV.U32 R5, RZ, RZ, -0x800000 ;  /* 0xff800000ff057424 */ /* 0x000fc600078e00ff */
[----:B-1----:R-:W-:-:S05]  /*23160*/  LEA.HI.X R3, R4, R3, R0, 0x2, P0 ;  /* 0x0000000304037211 */ /* 0x002fca00000f1400 */
[----:B------:R0:W-:Y:S04]  /*23170*/  STG.E desc[UR42][R2.64], R5 ;  /* 0x0000000502007986 */ /* 0x0001e8000c10192a */
.L_x_1537:
[----:B------:R-:W-:Y:S05]  /*23180*/  BSYNC B1 ;  /* 0x0000000000017941 */ /* 0x000fea0003800000 */
.L_x_1536:
[----:B------:R-:W-:Y:S05]  /*23190*/  @P2 BRA `(.L_x_1530) ;  /* 0x0000000400d82947 */ /* 0x000fea0003800000 */
[----:B------:R-:W1:Y:S01]  /*231a0*/  LDC R21, c[0x0][0xbe8] ;  /* 0x0002fa00ff157b82 */ /* 0x000e620000000800 */
[----:B------:R-:W-:Y:S01]  /*231b0*/  ULDC.64 UR4, c[0x0][0xaa0] ;  /* 0x0002a80000047ab9 */ /* 0x000fe20000000a00 */
[----:B------:R-:W-:Y:S01]  /*231c0*/  ULDC.64 UR6, c[0x0][0xaf0] ;  /* 0x0002bc0000067ab9 */ /* 0x000fe20000000a00 */
[----:B------:R-:W-:Y:S02]  /*231d0*/  IMAD R0, R14, UR4, RZ ;  /* 0x000000040e007c24 */ /* 0x000fe4000f8e02ff */
[----:B0---4-:R-:W-:-:S04]  /*231e0*/  IMAD.WIDE.U32 R2, R15, UR4, RZ ;  /* 0x000000040f027c25 */ /* 0x011fc8000f8e00ff */
[----:B------:R-:W-:Y:S01]  /*231f0*/  IMAD R5, R15, UR5, R0 ;  /* 0x000000050f057c24 */ /* 0x000fe2000f8e0200 */
[----:B------:R-:W-:Y:S01]  /*23200*/  ULDC.64 UR4, c[0x0][0xae8] ;  /* 0x0002ba0000047ab9 */ /* 0x000fe20000000a00 */
[----:B------:R-:W-:Y:S02]  /*23210*/  IMAD R0, R197, 0x20, R217 ;  /* 0x00000020c5007824 */ /* 0x000fe400078e02d9 */
[----:B------:R-:W-:Y:S02]  /*23220*/  IMAD.IADD R3, R3, 0x1, R5 ;  /* 0x0000000103037824 */ /* 0x000fe400078e0205 */
[----:B------:R-:W-:Y:S02]  /*23230*/  IMAD.IADD R9, R175, 0x1, R0 ;  /* 0x00000001af097824 */ /* 0x000fe400078e0200 */
[----:B------:R-:W-:-:S04]  /*23240*/  IMAD.WIDE.U32 R2, R192, UR4, R2 ;  /* 0x00000004c0027c25 */ /* 0x000fc8000f8e0002 */
[----:B------:R-:W-:Y:S02]  /*23250*/  IMAD.MOV.U32 R5, RZ, RZ, R9 ;  /* 0x000000ffff057224 */ /* 0x000fe400078e0009 */
[----:B------:R-:W-:Y:S01]  /*23260*/  IMAD R3, R192, UR5, R3 ;  /* 0x00000005c0037c24 */ /* 0x000fe2000f8e0203 */
[----:B-1----:R-:W-:Y:S01]  /*23270*/  ISETP.NE.AND P0, PT, R21, 0x1, PT ;  /* 0x000000011500780c */ /* 0x002fe20003f05270 */
[----:B------:R-:W-:Y:S01]  /*23280*/  ULDC.64 UR4, c[0x0][0xae0] ;  /* 0x0002b80000047ab9 */ /* 0x000fe20000000a00 */
[----:B------:R-:W-:-:S11]  /*23290*/  IMAD.WIDE.U32 R2, R25, UR6, R2 ;  /* 0x0000000619027c25 */ /* 0x000fd6000f8e0002 */
[----:B------:R-:W0:Y:S08]  /*232a0*/  @P0 LDC R4, c[0x0][0xbec] ;  /* 0x0002fb00ff040b82 */ /* 0x000e300000000800 */
[----:B------:R-:W1:Y:S01]  /*232b0*/  @P0 LDC R7, c[0x0][0xbf0] ;  /* 0x0002fc00ff070b82 */ /* 0x000e620000000800 */
[----:B0-----:R-:W-:-:S04]  /*232c0*/  @P0 IMAD.HI.U32 R0, R9, R4, RZ ;  /* 0x0000000409000227 */ /* 0x001fc800078e00ff */
[----:B------:R-:W-:Y:S01]  /*232d0*/  IMAD R4, R24, UR6, RZ ;  /* 0x0000000618047c24 */ /* 0x000fe2000f8e02ff */
[----:B-1----:R-:W-:-:S03]  /*232e0*/  @P0 SHF.R.U32.HI R5, RZ, R7, R0 ;  /* 0x00000007ff050219 */ /* 0x002fc60000011600 */
        /* <DEDUP_REMOVED lines=19> */
[----:B------:R-:W-:Y:S06]  /*23420*/  BRA.DIV UR4, `(.L_x_1538) ;  /* 0x000000b204c47947 */ /* 0x000fec000b800000 */
[----:B------:R0:W1:Y:S04]  /*23430*/  SHFL.IDX PT, R0, R3, RZ, 0x181f ;  /* 0x00181fff03007589 */ /* 0x00006800000e0000 */
[----:B------:R0:W2:Y:S02]  /*23440*/  SHFL.IDX PT, R14, R2, RZ, 0x181f ;  /* 0x00181fff020e7589 */ /* 0x0000a400000e0000 */
.L_x_1813:
[----:B------:R-:W-:Y:S01]  /*23450*/  IMAD R21, R20, R21, RZ ;  /* 0x0000001514157224 */ /* 0x000fe200078e02ff */
[----:B------:R-:W-:Y:S01]  /*23460*/  BSSY B1, `(.L_x_1539) ;  /* 0x000000f000017945 */ /* 0x000fe20003800000 */
[----:B------:R-:W-:-:S05]  /*23470*/  IMAD.IADD R6, R217, 0x1, R175 ;  /* 0x00000001d9067824 */ /* 0x000fca00078e02af */
        /* <DEDUP_REMOVED lines=11> */
[----:B------:R4:W-:Y:S04]  /*23530*/  @!P2 ST.E.128 desc[UR42][R4.64], RZ ;  /* 0x000000ff0400a985 */ /* 0x0009e8000c101d2a */
[----:B------:R4:W-:Y:S02]  /*23540*/  @!P3 ST.E.128 desc[UR42][R14.64], RZ ;  /* 0x000000ff0e00b985 */ /* 0x0009e4000c101d2a */
.L_x_1540:
[----:B------:R-:W-:Y:S05]  /*23550*/  BSYNC B1 ;  /* 0x0000000000017941 */ /* 0x000fea0003800000 */
.L_x_1539:
[----:B------:R-:W-:-:S03]  /*23560*/  UMOV UR4, 0xffffffff ;  /* 0xffffffff00047882 */ /* 0x000fc60000000000 */
[----:B------:R-:W-:Y:S05]  /*23570*/  BRA.DIV UR4, `(.L_x_1541) ;  /* 0x000000b204a47947 */ /* 0x000fea000b800000 */
[----:B-1----:R1:W0:Y:S04]  /*23580*/  SHFL.IDX PT, R0, R3, 0x1, 0x181f ;  /* 0x00381f0003007f89 */ /* 0x00222800000e0000 */
[----:B--2-4-:R1:W2:Y:S02]  /*23590*/  SHFL.IDX PT, R14, R2, 0x1, 0x181f ;  /* 0x00381f00020e7f89 */ /* 0x0142a400000e0000 */
.L_x_1817:
        /* <DEDUP_REMOVED lines=13> */
[----:B------:R4:W-:Y:S04]  /*23670*/  @!P2 ST.E.128 desc[UR42][R4.64], RZ ;  /* 0x000000ff0400a985 */ /* 0x0009e8000c101d2a */
[----:B------:R4:W-:Y:S02]  /*23680*/  @!P3 ST.E.128 desc[UR42][R14.64], RZ ;  /* 0x000000ff0e00b985 */ /* 0x0009e4000c101d2a */
.L_x_1543:
[----:B------:R-:W-:Y:S05]  /*23690*/  BSYNC B1 ;  /* 0x0000000000017941 */ /* 0x000fea0003800000 */
.L_x_1542:
[----:B------:R-:W-:-:S03]  /*236a0*/  UMOV UR4, 0xffffffff ;  /* 0xffffffff00047882 */ /* 0x000fc60000000000 */
[----:B------:R-:W-:Y:S05]  /*236b0*/  BRA.DIV UR4, `(.L_x_1544) ;  /* 0x000000b2049c7947 */ /* 0x000fea000b800000 */
[----:B0-----:R0:W0:Y:S04]  /*236c0*/  SHFL.IDX PT, R0, R3, 0x2, 0x181f ;  /* 0x00581f0003007f89 */ /* 0x00102800000e0000 */
[----:B--2-4-:R2:W4:Y:S02]  /*236d0*/  SHFL.IDX PT, R14, R2, 0x2, 0x181f ;  /* 0x00581f00020e7f89 */ /* 0x01452400000e0000 */
.L_x_1821:
        /* <DEDUP_REMOVED lines=9> */
[CC--:B----4-:R-:W-:Y:S02]  /*23770*/  @!P2 LEA R4, P0, R191.reuse, R14.reuse, 0x1 ;  /* 0x0000000ebf04a211 */ /* 0x0d0fe400078008ff */
[C---:B------:R-:W-:Y:S02]  /*23780*/  @!P3 LEA R14, P1, R196.reuse, R14, 0x1 ;  /* 0x0000000ec40eb211 */ /* 0x040fe400078208ff */
[-C--:B0-----:R-:W-:Y:S02]  /*23790*/  @!P2 LEA.HI.X R5, R191, R0.reuse, R8, 0x1, P0 ;  /* 0x00000000bf05a211 */ /* 0x081fe400000f0c08 */
[----:B------:R-:W-:-:S03]  /*237a0*/  @!P3 LEA.HI.X R15, R196, R0, R7, 0x1, P1 ;  /* 0x00000000c40fb211 */ /* 0x000fc600008f0c07 */
[----:B------:R0:W-:Y:S04]  /*237b0*/  @!P2 ST.E.128 desc[UR42][R4.64], RZ ;  /* 0x000000ff0400a985 */ /* 0x0001e8000c101d2a */
[----:B------:R0:W-:Y:S02]  /*237c0*/  @!P3 ST.E.128 desc[UR42][R14.64], RZ ;  /* 0x000000ff0e00b985 */ /* 0x0001e4000c101d2a */
.L_x_1546:
[----:B------:R-:W-:Y:S05]  /*237d0*/  BSYNC B1 ;  /* 0x0000000000017941 */ /* 0x000fea0003800000 */
.L_x_1545:
[----:B------:R-:W-:-:S03]  /*237e0*/  UMOV UR4, 0xffffffff ;  /* 0xffffffff00047882 */ /* 0x000fc60000000000 */
[----:B------:R-:W-:Y:S05]  /*237f0*/  BRA.DIV UR4, `(.L_x_1547) ;  /* 0x000000b204947947 */ /* 0x000fea000b800000 */
[----:B0-----:R0:W0:Y:S04]  /*23800*/  SHFL.IDX PT, R0, R3, 0x3, 0x181f ;  /* 0x00781f0003007f89 */ /* 0x00102800000e0000 */
[----:B----4-:R4:W0:Y:S02]  /*23810*/  SHFL.IDX PT, R14, R2, 0x3, 0x181f ;  /* 0x00781f00020e7f89 */ /* 0x01082400000e0000 */
.L_x_1825:
[----:B-12-4-:R-:W-:-:S05]  /*23820*/  VIADD R2, R6, 0x60 ;  /* 0x0000006006027836 */ /* 0x016fca0000000000 */
[----:B------:R-:W-:-:S13]  /*23830*/  ISETP.GE.AND P0, PT, R2, R21, PT ;  /* 0x000000150200720c */ /* 0x000fda0003f06270 */
[----:B------:R-:W-:Y:S05]  /*23840*/  @P0 BRA `(.L_x_1530) ;  /* 0x00000000002c0947 */ /* 0x000fea0003800000 */
[----:B------:R-:W-:Y:S01]  /*23850*/  ULDC UR4, c[0x0][0xac8] ;  /* 0x0002b20000047ab9 */ /* 0x000fe20000000800 */
[----:B------:R-:W-:Y:S02]  /*23860*/  SHF.R.S32.HI R5, RZ, 0x1f, R191 ;  /* 0x0000001fff057819 */ /* 0x000fe400000114bf */
[----:B------:R-:W-:Y:S02]  /*23870*/  ISETP.GE.AND P2, PT, R191, UR4, PT ;  /* 0x00000004bf007c0c */ /* 0x000fe4000bf46270 */
[----:B------:R-:W-:Y:S02]  /*23880*/  ISETP.GE.AND P3, PT, R196, UR4, PT ;  /* 0x00000004c4007c0c */ /* 0x000fe4000bf66270 */
[----:B------:R-:W-:-:S09]  /*23890*/  SHF.R.S32.HI R4, RZ, 0x1f, R196 ;  /* 0x0000001fff047819 */ /* 0x000fd200000114c4 */
[CC--:B0-----:R-:W-:Y:S02]  /*238a0*/  @!P2 LEA R2, P0, R191.reuse, R14.reuse, 0x1 ;  /* 0x0000000ebf02a211 */ /* 0x0c1fe400078008ff */
[C---:B------:R-:W-:Y:S02]  /*238b0*/  @!P3 LEA R14, P1, R196.reuse, R14, 0x1 ;  /* 0x0000000ec40eb211 */ /* 0x040fe400078208ff */
[-C--:B------:R-:W-:Y:S02]  /*238c0*/  @!P2 LEA.HI.X R3, R191, R0.reuse, R5, 0x1, P0 ;  /* 0x00000000bf03a211 */ /* 0x080fe400000f0c05 */
[----:B------:R-:W-:-:S03]  /*238d0*/  @!P3 LEA.HI.X R15, R196, R0, R4, 0x1, P1 ;  /* 0x00000000c40fb211 */ /* 0x000fc600008f0c04 */
[----:B------:R0:W-:Y:S04]  /*238e0*/  @!P2 ST.E.128 desc[UR42][R2.64], RZ ;  /* 0x000000ff0200a985 */ /* 0x0001e8000c101d2a */
[----:B------:R0:W-:Y:S02]  /*238f0*/  @!P3 ST.E.128 desc[UR42][R14.64], RZ ;  /* 0x000000ff0e00b985 */ /* 0x0001e4000c101d2a */
.L_x_1530:
[----:B------:R-:W-:Y:S05]  /*23900*/  BSYNC B0 ;  /* 0x0000000000007941 */ /* 0x000fea0003800000 */
.L_x_1515:
[----:B------:R-:W-:Y:S02]  /*23910*/  ULDC UR4, c[0x0][0xc3c] ;  /* 0x00030f0000047ab9 */ /* 0x000fe40000000800 */
[----:B---3--:R-:W-:-:S13]  /*23920*/  ISETP.GE.AND P0, PT, R183, UR4, PT ;  /* 0x00000004b7007c0c */ /* 0x008fda000bf06270 */
[----:B------:R-:W-:Y:S05]  /*23930*/  @!P0 BRA `(.L_x_1548) ;  /* 0xfffffddc00208947 */ /* 0x000fea000383ffff */
[----:B------:R-:W-:Y:S05]  /*23940*/  BRA `(.L_x_1316) ;  /* 0x0000008000487947 */ /* 0x000fea0003800000 */
.L_x_1314:
        /* <DEDUP_REMOVED lines=20> */
.L_x_1549:
[----:B------:R-:W1:Y:S01]  /*23a90*/  S2R R0, SR_TID.X ;  /* 0x0000000000007919 */ /* 0x000e620000002100 */
[----:B------:R-:W-:Y:S01]  /*23aa0*/  ULDC UR4, c[0x0][0xc3c] ;  /* 0x00030f0000047ab9 */ /* 0x000fe20000000800 */
        /* <DEDUP_REMOVED lines=9> */
[----:B-1----:R-:W-:-:S04]  /*23b40*/  @!P1 IMAD.WIDE.U32 R2, R0, 0x4, R4 ;  /* 0x0000000400029825 */ /* 0x002fc800078e0004 */
[----:B------:R-:W-:-:S06]  /*23b50*/  IMAD.MOV.U32 R5, RZ, RZ, RZ ;  /* 0x000000ffff057224 */ /* 0x000fcc00078e00ff */
        /* <DEDUP_REMOVED lines=25> */
[----:B------:R-:W-:Y:S01]  /*23cf0*/  IMAD.MOV.U32 R4, RZ, RZ, R7 ;  /* 0x000000ffff047224 */ /* 0x000fe200078e0007 */
[----:B--2---:R-:W-:-:S13]  /*23d00*/  ISETP.GT.AND P6, PT, R7, UR6, PT ;  /* 0x0000000607007c0c */ /* 0x004fda000bfc4270 */
[----:B------:R-:W-:Y:S05]  /*23d10*/  @P6 BRA `(.L_x_1551) ;  /* 0x0000000000a86947 */ /* 0x000fea0003800000 */
[----:B------:R-:W-:Y:S01]  /*23d20*/  IMAD.MOV.U32 R7, RZ, RZ, R4 ;  /* 0x000000ffff077224 */ /* 0x000fe200078e0004 */
[----:B------:R-:W-:Y:S01]  /*23d30*/  UMOV UR4, URZ ;  /* 0x0000003f00047c82 */ /* 0x000fe20008000000 */
[----:B------:R-:W-:-:S05]  /*23d40*/  ULDC UR5, c[0x0][0xc38] ;  /* 0x00030e0000057ab9 */ /* 0x000fca0000000800 */
.L_x_1553:
[----:B------:R-:W0:Y:S01]  /*23d50*/  LDC R2, c[0x0][0xc3c] ;  /* 0x00030f00ff027b82 */ /* 0x000e220000000800 */
[----:B------:R-:W-:Y:S01]  /*23d60*/  ULDC UR7, c[0x0][0xc3c] ;  /* 0x00030f0000077ab9 */ /* 0x000fe20000000800 */
[----:B------:R-:W-:Y:S01]  /*23d70*/  UIADD3 UR4, UR4, 0x1f, URZ ;  /* 0x0000001f04047890 */ /* 0x000fe2000fffe03f */
[----:B------:R-:W-:-:S05]  /*23d80*/  IMAD.U32 R3, RZ, RZ, UR7 ;  /* 0x00000007ff037e24 */ /* 0x000fca000f8e00ff */
[----:B------:R1:W-:Y:S01]  /*23d90*/  STL [R1+0xc], R3 ;  /* 0x00000c0301007387 */ /* 0x0003e20000100800 */
[----:B0-----:R-:W-:-:S13]  /*23da0*/  ISETP.LE.AND P6, PT, R2, UR4, PT ;  /* 0x0000000402007c0c */ /* 0x001fda000bfc3270 */
[----:B-1----:R-:W-:Y:S05]  /*23db0*/  @P6 BRA `(.L_x_1552) ;  /* 0x0000000800b06947 */ /* 0x002fea0003800000 */
[----:B------:R-:W-:Y:S02]  /*23dc0*/  VIADD R9, R0, UR4 ;  /* 0x0000000400097c36 */ /* 0x000fe40008000000 */
[----:B------:R-:W-:-:S03]  /*23dd0*/  IMAD.MOV.U32 R6, RZ, RZ, RZ ;  /* 0x000000ffff067224 */ /* 0x000fc600078e00ff */
        /* <DEDUP_REMOVED lines=29> */
[----:B------:R-:W-:-:S07]  /*23fb0*/  IMAD.MOV.U32 R3, RZ, RZ, R2 ;  /* 0x000000ffff037224 */ /* 0x000fce00078e0002 */
.L_x_1551:
[----:B------:R-:W-:Y:S02]  /*23fc0*/  IMAD.IADD R9, R7, 0x1, -R4 ;  /* 0x0000000107097824 */ /* 0x000fe400078e0a04 */
[----:B------:R-:W-:Y:S02]  /*23fd0*/  IMAD.MOV.U32 R8, RZ, RZ, RZ ;  /* 0x000000ffff087224 */ /* 0x000fe400078e00ff */
[----:B------:R-:W-:-:S05]  /*23fe0*/  IMAD R2, R3, UR5, R9 ;  /* 0x0000000503027c24 */ /* 0x000fca000f8e0209 */
[----:B------:R-:W-:-:S13]  /*23ff0*/  ISETP.GT.AND P0, PT, R2, UR6, PT ;  /* 0x0000000602007c0c */ /* 0x000fda000bf04270 */
[----:B------:R-:W-:-:S04]  /*24000*/  VOTE.ANY R2, PT, !P0 ;  /* 0x0000000000027806 */ /* 0x000fc800040e0100 */
[----:B------:R-:W0:Y:S01]  /*24010*/  POPC R10, R2 ;  /* 0x00000002000a7309 */ /* 0x000e220000000000 */
[----:B------:R-:W-:Y:S01]  /*24020*/  ISETP.NE.AND P0, PT, R2, RZ, PT ;  /* 0x000000ff0200720c */ /* 0x000fe20003f05270 */
[----:B0-----:R0:W1:Y:S04]  /*24030*/  SHFL.IDX PT, R7, R5, R10, 0x1f ;  /* 0x00001f0a05077589 */ /* 0x00106800000e0000 */
[----:B------:R0:W2:Y:S08]  /*24040*/  SHFL.IDX PT, R4, R6, R10, 0x1f ;  /* 0x00001f0a06047589 */ /* 0x0000b000000e0000 */
[----:B------:R-:W-:Y:S05]  /*24050*/  @!P0 BRA `(.L_x_1554) ;  /* 0x0000000000088947 */ /* 0x000fea0003800000 */
[----:B------:R-:W-:-:S06]  /*24060*/  VIADD R8, R10, 0xffffffff ;  /* 0xffffffff0a087836 */ /* 0x000fcc0000000000 */
[----:B------:R3:W4:Y:S02]  /*24070*/  SHFL.IDX PT, R8, R3, R8, 0x1f ;  /* 0x00001f0803087589 */ /* 0x00072400000e0000 */
.L_x_1554:
[----:B----4-:R-:W-:Y:S01]  /*24080*/  IMAD R2, R8, UR5, R9 ;  /* 0x0000000508027c24 */ /* 0x010fe2000f8e0209 */
[----:B-1----:R-:W-:Y:S01]  /*24090*/  ISETP.NE.AND P0, PT, R7, 0x1, PT ;  /* 0x000000010700780c */ /* 0x002fe20003f05270 */
[----:B------:R-:W-:-:S03]  /*240a0*/  VIADD R12, R10, UR4 ;  /* 0x000000040a0c7c36 */ /* 0x000fc60008000000 */
[----:B------:R1:W-:Y:S01]  /*240b0*/  STL [R1], R2 ;  /* 0x0000000201007387 */ /* 0x0003e20000100800 */
[----:B0-----:R-:W-:-:S03]  /*240c0*/  IADD3 R5, -R2, UR6, RZ ;  /* 0x0000000602057c10 */ /* 0x001fc6000fffe1ff */
[----:B------:R1:W-:Y:S05]  /*240d0*/  STL [R1+0xc], R12 ;  /* 0x00000c0c01007387 */ /* 0x0003ea0000100800 */
[----:B------:R-:W-:Y:S05]  /*240e0*/  @!P0 BRA `(.L_x_1555) ;  /* 0x0000000000e08947 */ /* 0x000fea0003800000 */
[-C--:B--2---:R-:W-:Y:S02]  /*240f0*/  IABS R6, R4.reuse ;  /* 0x0000000400067213 */ /* 0x084fe40000000000 */
[----:B------:R-:W-:Y:S02]  /*24100*/  IABS R8, R7 ;  /* 0x0000000700087213 */ /* 0x000fe40000000000 */
[----:B------:R-:W0:Y:S08]  /*24110*/  I2F.RP R9, R6 ;  /* 0x0000000600097306 */ /* 0x000e300000209400 */
[----:B------:R-:W2:Y:S08]  /*24120*/  I2F.RP R10, R8 ;  /* 0x00000008000a7306 */ /* 0x000eb00000209400 */
[----:B0-----:R-:W1:Y:S08]  /*24130*/  MUFU.RCP R9, R9 ;  /* 0x0000000900097308 */ /* 0x001e700000001000 */
[----:B--2---:R-:W-:Y:S01]  /*24140*/  MUFU.RCP R10, R10 ;  /* 0x0000000a000a7308 */ /* 0x004fe20000001000 */
[----:B-1----:R-:W-:Y:S01]  /*24150*/  VIADD R2, R9, 0xffffffe ;  /* 0x0ffffffe09027836 */ /* 0x002fe20000000000 */
[----:B------:R-:W-:-:S06]  /*24160*/  IABS R9, R4 ;  /* 0x0000000400097213 */ /* 0x000fcc0000000000 */
[----:B---3--:R0:W1:Y:S02]  /*24170*/  F2I.FTZ.U32.TRUNC.NTZ R3, R2 ;  /* 0x0000000200037305 */ /* 0x008064000021f000 */
[----:B0-----:R-:W-:Y:S02]  /*24180*/  IMAD.MOV.U32 R2, RZ, RZ, RZ ;  /* 0x000000ffff027224 */ /* 0x001fe400078e00ff */
[----:B-1----:R-:W-:-:S04]  /*24190*/  IMAD.MOV R11, RZ, RZ, -R3 ;  /* 0x000000ffff0b7224 */ /* 0x002fc800078e0a03 */
[----:B------:R-:W-:-:S04]  /*241a0*/  IMAD R11, R11, R6, RZ ;  /* 0x000000060b0b7224 */ /* 0x000fc800078e02ff */
[----:B------:R-:W-:Y:S01]  /*241b0*/  IMAD.HI.U32 R3, R3, R11, R2 ;  /* 0x0000000b03037227 */ /* 0x000fe200078e0002 */
[----:B------:R-:W-:Y:S02]  /*241c0*/  IABS R2, R5 ;  /* 0x0000000500027213 */ /* 0x000fe40000000000 */
[----:B------:R-:W-:-:S03]  /*241d0*/  IADD3 R11, RZ, -R9, RZ ;  /* 0x80000009ff0b7210 */ /* 0x000fc60007ffe0ff */
[----:B------:R-:W-:-:S04]  /*241e0*/  IMAD.HI.U32 R9, R3, R2, RZ ;  /* 0x0000000203097227 */ /* 0x000fc800078e00ff */
[----:B------:R-:W-:Y:S02]  /*241f0*/  IMAD R11, R9, R11, R2 ;  /* 0x0000000b090b7224 */ /* 0x000fe400078e0202 */
[----:B------:R-:W-:Y:S02]  /*24200*/  VIADD R3, R10, 0xffffffe ;  /* 0x0ffffffe0a037836 */ /* 0x000fe40000000000 */
[----:B------:R-:W-:Y:S01]  /*24210*/  IMAD.MOV.U32 R2, RZ, RZ, RZ ;  /* 0x000000ffff027224 */ /* 0x000fe200078e00ff */
[----:B------:R-:W-:-:S03]  /*24220*/  ISETP.GT.U32.AND P1, PT, R6, R11, PT ;  /* 0x0000000b0600720c */ /* 0x000fc60003f24070 */
[----:B------:R-:W0:Y:S10]  /*24230*/  F2I.FTZ.U32.TRUNC.NTZ R3, R3 ;  /* 0x0000000300037305 */ /* 0x000e34000021f000 */
[----:B------:R-:W-:-:S02]  /*24240*/  @!P1 IMAD.IADD R11, R11, 0x1, -R6 ;  /* 0x000000010b0b9824 */ /* 0x000fc400078e0a06 */
[----:B------:R-:W-:Y:S01]  /*24250*/  @!P1 VIADD R9, R9, 0x1 ;  /* 0x0000000109099836 */ /* 0x000fe20000000000 */
[----:B------:R-:W-:Y:S02]  /*24260*/  ISETP.NE.AND P1, PT, R4, RZ, PT ;  /* 0x000000ff0400720c */ /* 0x000fe40003f25270 */
[----:B------:R-:W-:Y:S01]  /*24270*/  ISETP.GE.U32.AND P0, PT, R11, R6, PT ;  /* 0x000000060b00720c */ /* 0x000fe20003f06070 */
[----:B0-----:R-:W-:-:S04]  /*24280*/  IMAD.MOV R11, RZ, RZ, -R3 ;  /* 0x000000ffff0b7224 */ /* 0x001fc800078e0a03 */
[----:B------:R-:W-:-:S04]  /*24290*/  IMAD R11, R11, R8, RZ ;  /* 0x000000080b0b7224 */ /* 0x000fc800078e02ff */
[----:B------:R-:W-:Y:S01]  /*242a0*/  IMAD.HI.U32 R6, R3, R11, R2 ;  /* 0x0000000b03067227 */ /* 0x000fe200078e0002 */
[----:B------:R-:W-:-:S03]  /*242b0*/  LOP3.LUT R2, R5, R4, RZ, 0x3c, !PT ;  /* 0x0000000405027212 */ /* 0x000fc600078e3cff */
[----:B------:R-:W-:Y:S01]  /*242c0*/  @P0 VIADD R9, R9, 0x1 ;  /* 0x0000000109090836 */ /* 0x000fe20000000000 */
[----:B------:R-:W-:Y:S02]  /*242d0*/  ISETP.GE.AND P2, PT, R2, RZ, PT ;  /* 0x000000ff0200720c */ /* 0x000fe40003f46270 */
[----:B------:R-:W-:-:S05]  /*242e0*/  IABS R2, R7 ;  /* 0x0000000700027213 */ /* 0x000fca0000000000 */
[----:B------:R-:W-:-:S06]  /*242f0*/  IMAD.MOV R2, RZ, RZ, -R2 ;  /* 0x000000ffff027224 */ /* 0x000fcc00078e0a02 */
[----:B------:R-:W-:Y:S01]  /*24300*/  @!P2 IMAD.MOV R9, RZ, RZ, -R9 ;  /* 0x000000ffff09a224 */ /* 0x000fe200078e0a09 */
[----:B------:R-:W-:-:S04]  /*24310*/  @!P1 LOP3.LUT R9, RZ, R4, RZ, 0x33, !PT ;  /* 0x00000004ff099212 */ /* 0x000fc800078e33ff */
[----:B------:R-:W-:-:S05]  /*24320*/  IABS R3, R9 ;  /* 0x0000000900037213 */ /* 0x000fca0000000000 */
        /* <DEDUP_REMOVED lines=20> */
.L_x_1555:
[----:B-1-3--:R-:W0:Y:S02]  /*24470*/  LDC.64 R2, c[0x0][0xc90] ;  /* 0x00032400ff027b82 */ /* 0x00ae240000000a00 */
[----:B0-----:R-:W-:-:S05]  /*24480*/  IMAD.WIDE R2, R12, 0x4, R2 ;  /* 0x000000040c027825 */ /* 0x001fca00078e0202 */
        /* <DEDUP_REMOVED lines=30> */
[----:B------:R-:W-:-:S04]  /*24670*/  VIADDMNMX R7, R10, UR5, R7, PT ;  /* 0x000000050a077c46 */ /* 0x000fc8000b800107 */
        /* <DEDUP_REMOVED lines=28> */
.L_x_1556:
[----:B01----:R-:W-:-:S05]  /*24840*/  LOP3.LUT R3, RZ, R2, RZ, 0x33, !PT ;  /* 0x00000002ff037212 */ /* 0x003fca00078e33ff */
[----:B------:R-:W-:-:S05]  /*24850*/  IMAD.IADD R2, R4, 0x1, R3 ;  /* 0x0000000104027824 */ /* 0x000fca00078e0203 */
[----:B------:R1:W-:Y:S01]  /*24860*/  STL [R1+0x4], R2 ;  /* 0x0000040201007387 */ /* 0x0003e20000100800 */
[----:B------:R-:W-:Y:S05]  /*24870*/  BRA `(.L_x_1557) ;  /* 0x0000000000107947 */ /* 0x000fea0003800000 */
.L_x_1552:
[----:B------:R-:W-:Y:S01]  /*24880*/  IMAD.U32 R2, RZ, RZ, UR6 ;  /* 0x00000006ff027e24 */ /* 0x000fe2000f8e00ff */
[----:B------:R0:W-:Y:S04]  /*24890*/  STL [R1+0x4], RZ ;  /* 0x000004ff01007387 */ /* 0x0001e80000100800 */
[----:B------:R0:W-:Y:S04]  /*248a0*/  STL [R1+0x8], RZ ;  /* 0x000008ff01007387 */ /* 0x0001e80000100800 */
[----:B------:R0:W-:Y:S02]  /*248b0*/  STL [R1], R2 ;  /* 0x0000000201007387 */ /* 0x0001e40000100800 */
.L_x_1557:
[----:B------:R-:W2:Y:S04]  /*248c0*/  LDL R4, [R1] ;  /* 0x0000000001047983 */ /* 0x000ea80000100800 */
[----:B------:R-:W2:Y:S04]  /*248d0*/  LDL R5, [R1+0x4] ;  /* 0x0000040001057983 */ /* 0x000ea80000100800 */
[----:B------:R-:W2:Y:S04]  /*248e0*/  LDL R6, [R1+0x8] ;  /* 0x0000080001067983 */ /* 0x000ea80000100800 */
[----:B------:R-:W2:Y:S01]  /*248f0*/  LDL R7, [R1+0xc] ;  /* 0x00000c0001077983 */ /* 0x000ea20000100800 */
[----:B------:R-:W-:-:S13]  /*24900*/  ISETP.NE.AND P0, PT, R0, RZ, PT ;  /* 0x000000ff0000720c */ /* 0x000fda0003f05270 */
[----:B------:R-:W3:Y:S01]  /*24910*/  @!P0 S2R R3, SR_CgaCtaId ;  /* 0x0000000000038919 */ /* 0x000ee20000008800 */
[----:B------:R-:W-:-:S04]  /*24920*/  @!P0 MOV R0, 0x400 ;  /* 0x0000040000008802 */ /* 0x000fc80000000f00 */
[----:B---3--:R-:W-:-:S05]  /*24930*/  @!P0 LEA R0, R3, R0, 0x18 ;  /* 0x0000000003008211 */ /* 0x008fca00078ec0ff */
[----:B--2---:R2:W-:Y:S01]  /*24940*/  @!P0 STS.128 [R0+0x228d0], R4 ;  /* 0x0228d00400008388 */ /* 0x0045e20000000c00 */
[----:B------:R-:W-:Y:S06]  /*24950*/  BAR.ARV 0x5, 0x180 ;  /* 0x0146000000007b1d */ /* 0x000fec0000002000 */
.L_x_1550:
[----:B--2---:R-:W2:Y:S01]  /*24960*/  LDL R0, [R1+0xc] ;  /* 0x00000c0001007983 */ /* 0x004ea20000100800 */
[----:B------:R-:W-:-:S03]  /*24970*/  ULDC UR4, c[0x0][0xc3c] ;  /* 0x00030f0000047ab9 */ /* 0x000fc60000000800 */
[----:B------:R3:W-:Y:S01]  /*24980*/  STL [R1+0x10], RZ ;  /* 0x000010ff01007387 */ /* 0x0007e20000100800 */
[----:B--2---:R-:W-:Y:S01]  /*24990*/  ISETP.GE.AND P0, PT, R0, UR4, PT ;  /* 0x0000000400007c0c */ /* 0x004fe2000bf06270 */
[----:B------:R-:W-:-:S05]  /*249a0*/  IMAD.MOV.U32 R0, RZ, RZ, 0x1 ;  /* 0x00000001ff007424 */ /* 0x000fca00078e00ff */
[----:B------:R3:W-:Y:S04]  /*249b0*/  STL [R1+0x18], R0 ;  /* 0x0000180001007387 */ /* 0x0007e80000100800 */
[----:B------:R3:W-:Y:S03]  /*249c0*/  STL [R1+0x58], RZ ;  /* 0x000058ff01007387 */ /* 0x0007e60000100800 */
[----:B------:R-:W-:Y:S05]  /*249d0*/  @P0 BRA `(.L_x_1558) ;  /* 0x0000006c00200947 */ /* 0x000fea0003800000 */
[----:B------:R-:W2:Y:S01]  /*249e0*/  S2R R8, SR_TID.X ;  /* 0x0000000000087919 */ /* 0x000ea20000002100 */
[----:B------:R-:W4:Y:S01]  /*249f0*/  S2UR UR5, SR_CgaCtaId ;  /* 0x00000000000579c3 */ /* 0x000f220000008800 */
[----:B------:R-:W-:Y:S01]  /*24a00*/  UMOV UR4, 0x400 ;  /* 0x0000040000047882 */ /* 0x000fe20000000000 */
[----:B------:R-:W-:Y:S01]  /*24a10*/  BSSY B7, `(.L_x_1558) ;  /* 0x00006c4000077945 */ /* 0x000fe20003800000 */
[----:B------:R-:W-:Y:S01]  /*24a20*/  ULDC.64 UR40, c[0x0][0x198] ;  /* 0x0000660000287ab9 */ /* 0x000fe20000000a00 */
[----:B------:R-:W-:Y:S02]  /*24a30*/  ULOP3.LUT UR37, UR36, 0x1, URZ, 0xfc, !UPT ;  /* 0x0000000124257892 */ /* 0x000fe4000f8efc3f */
[----:B------:R-:W-:Y:S01]  /*24a40*/  ULOP3.LUT UR39, UR36, 0x2, URZ, 0xfc, !UPT ;  /* 0x0000000224277892 */ /* 0x000fe2000f8efc3f */
[----:B------:R-:W-:Y:S01]  /*24a50*/  ULDC UR38, c[0x0][0xc] ;  /* 0x0000030000267ab9 */ /* 0x000fe20000000800 */
[----:B----4-:R-:W-:-:S06]  /*24a60*/  ULEA UR4, UR5, UR4, 0x18 ;  /* 0x0000000405047291 */ /* 0x010fcc000f8ec03f */
[----:B------:R-:W-:Y:S01]  /*24a70*/  IMAD.U32 R18, RZ, RZ, UR4 ;  /* 0x00000004ff127e24 */ /* 0x000fe2000f8e00ff */
[----:B--2---:R-:W-:Y:S01]  /*24a80*/  SHF.R.U32.HI R3, RZ, 0x1, R8 ;  /* 0x00000001ff037819 */ /* 0x004fe20000011608 */
[C---:B01----:R-:W-:Y:S01]  /*24a90*/  IMAD.SHL.U32 R2, R8.reuse, 0x80, RZ ;  /* 0x0000008008027824 */ /* 0x043fe200078e00ff */
[C---:B------:R-:W-:Y:S02]  /*24aa0*/  LOP3.LUT R6, R8.reuse, 0x7f, RZ, 0xc0, !PT ;  /* 0x0000007f08067812 */ /* 0x040fe400078ec0ff */
[----:B------:R-:W-:Y:S02]  /*24ab0*/  R2P PR, R8, 0x6 ;  /* 0x0000000608007804 */ /* 0x000fe40000000000 */
[----:B---3--:R-:W-:Y:S02]  /*24ac0*/  LOP3.LUT R0, R2, 0x380, RZ, 0xc0, !PT ;  /* 0x0000038002007812 */ /* 0x008fe400078ec0ff */
[----:B------:R-:W-:Y:S02]  /*24ad0*/  SHF.R.U32.HI R7, RZ, 0x5, R6 ;  /* 0x00000005ff077819 */ /* 0x000fe40000011606 */
[----:B------:R-:W-:-:S02]  /*24ae0*/  LOP3.LUT R3, R0, 0x30, R3, 0xf8, !PT ;  /* 0x0000003000037812 */ /* 0x000fc400078ef803 */
[----:B------:R-:W-:Y:S01]  /*24af0*/  LOP3.LUT R5, R0, 0x10, R8, 0xf8, !PT ;  /* 0x0000001000057812 */ /* 0x000fe200078ef808 */
[----:B------:R-:W-:Y:S01]  /*24b00*/  IMAD.SHL.U32 R0, R8, 0x10, RZ ;  /* 0x0000001008007824 */ /* 0x000fe200078e00ff */
[----:B------:R-:W-:-:S04]  /*24b10*/  LOP3.LUT R4, R2, 0x400, RZ, 0xc0, !PT ;  /* 0x0000040002047812 */ /* 0x000fc800078ec0ff */
[----:B------:R-:W-:Y:S01]  /*24b20*/  LOP3.LUT R3, R3, 0x70, R0, 0x78, !PT ;  /* 0x0000007003037812 */ /* 0x000fe200078e7800 */
[----:B------:R-:W-:Y:S01]  /*24b30*/  IMAD R4, R7, 0x800, R4 ;  /* 0x0000080007047824 */ /* 0x000fe200078e0204 */
[----:B------:R-:W-:Y:S02]  /*24b40*/  LOP3.LUT R5, R5, 0x70, R0, 0x78, !PT ;  /* 0x0000007005057812 */ /* 0x000fe400078e7800 */
[----:B------:R-:W-:Y:S02]  /*24b50*/  LOP3.LUT R9, R3, 0xc00, R2, 0xf8, !PT ;  /* 0x00000c0003097812 */ /* 0x000fe400078ef802 */
[----:B------:R-:W-:Y:S01]  /*24b60*/  LOP3.LUT R2, R0, 0x40, RZ, 0xc0, !PT ;  /* 0x0000004000027812 */ /* 0x000fe200078ec0ff */
[----:B------:R-:W-:Y:S01]  /*24b70*/  IMAD.IADD R3, R4, 0x1, R5 ;  /* 0x0000000104037824 */ /* 0x000fe200078e0205 */
[C---:B------:R-:W-:Y:S01]  /*24b80*/  LOP3.LUT R4, R0.reuse, 0x30, RZ, 0xc0, !PT ;  /* 0x0000003000047812 */ /* 0x040fe200078ec0ff */
[----:B------:R-:W-:Y:S01]  /*24b90*/  STL [R1+0x38], R9 ;  /* 0x0000380901007387 */ /* 0x000fe20000100800 */
[----:B------:R-:W-:Y:S01]  /*24ba0*/  SHF.R.U32.HI R5, RZ, 0x2, R6 ;  /* 0x00000002ff057819 */ /* 0x000fe20000011606 */
[----:B------:R-:W-:Y:S01]  /*24bb0*/  IMAD R7, R7, 0x200, R2 ;  /* 0x0000020007077824 */ /* 0x000fe200078e0202 */
[----:B------:R-:W-:Y:S01]  /*24bc0*/  LOP3.LUT R2, R0, 0x1b0, RZ, 0xc0, !PT ;  /* 0x000001b000027812 */ /* 0x000fe200078ec0ff */
[----:B------:R0:W-:Y:S01]  /*24bd0*/  STL [R1+0x34], R3 ;  /* 0x0000340301007387 */ /* 0x0001e20000100800 */
[----:B------:R-:W-:-:S05]  /*24be0*/  IMAD.MOV.U32 R0, RZ, RZ, 0x40 ;  /* 0x00000040ff007424 */ /* 0x000fca00078e00ff */
[----:B------:R-:W-:Y:S01]  /*24bf0*/  SEL R0, R0, 0xffffffc0, !P2 ;  /* 0xffffffc000007807 */ /* 0x000fe20005000000 */
[----:B0-----:R-:W-:-:S05]  /*24c00*/  IMAD.SHL.U32 R3, R8, 0x2, RZ ;  /* 0x0000000208037824 */ /* 0x001fca00078e00ff */
[----:B------:R-:W-:-:S04]  /*24c10*/  LOP3.LUT R3, R2, 0x30, R3, 0x78, !PT ;  /* 0x0000003002037812 */ /* 0x000fc800078e7803 */
[----:B------:R-:W-:Y:S01]  /*24c20*/  IADD3 R2, R18, R7, R3 ;  /* 0x0000000712027210 */ /* 0x000fe20007ffe003 */
[----:B------:R-:W-:-:S04]  /*24c30*/  IMAD.MOV.U32 R3, RZ, RZ, 0x20 ;  /* 0x00000020ff037424 */ /* 0x000fc800078e00ff */
[----:B------:R0:W-:Y:S01]  /*24c40*/  STL [R1+0x3c], R2 ;  /* 0x00003c0201007387 */ /* 0x0001e20000100800 */
[----:B------:R-:W-:-:S03]  /*24c50*/  SEL R3, R3, 0xffffffe0, !P1 ;  /* 0xffffffe003037807 */ /* 0x000fc60004800000 */
[----:B------:R1:W-:Y:S04]  /*24c60*/  STL [R1+0x24], R0 ;  /* 0x0000240001007387 */ /* 0x0003e80000100800 */
[----:B------:R2:W-:Y:S01]  /*24c70*/  STL [R1+0x20], R3 ;  /* 0x0000200301007387 */ /* 0x0005e20000100800 */
[----:B0-----:R-:W-:-:S03]  /*24c80*/  IMAD.SHL.U32 R2, R8, 0x20, RZ ;  /* 0x0000002008027824 */ /* 0x001fc600078e00ff */
[----:B------:R-:W-:Y:S01]  /*24c90*/  STL [R1+0x58], RZ ;  /* 0x000058ff01007387 */ /* 0x000fe20000100800 */
[----:B-1----:R-:W-:Y:S01]  /*24ca0*/  IMAD.MOV.U32 R0, RZ, RZ, 0x1 ;  /* 0x00000001ff007424 */ /* 0x002fe200078e00ff */
[----:B------:R-:W-:Y:S02]  /*24cb0*/  LOP3.LUT R2, R5, 0x60, R2, 0xf8, !PT ;  /* 0x0000006005027812 */ /* 0x000fe400078ef802 */
[C---:B------:R-:W-:Y:S01]  /*24cc0*/  LOP3.LUT R2, R4.reuse, 0x40, RZ, 0xfc, !PT ;  /* 0x0000004004027812 */ /* 0x040fe200078efcff */
[----:B--2---:R-:W-:Y:S01]  /*24cd0*/  IMAD.MOV.U32 R3, RZ, RZ, 0x1 ;  /* 0x00000001ff037424 */ /* 0x004fe200078e00ff */
[----:B------:R0:W-:Y:S04]  /*24ce0*/  STL [R1+0x1c], R0 ;  /* 0x00001c0001007387 */ /* 0x0001e80000100800 */
[----:B------:R1:W-:Y:S04]  /*24cf0*/  STL [R1+0x14], RZ ;  /* 0x000014ff01007387 */ /* 0x0003e80000100800 */
[----:B------:R1:W-:Y:S01]  /*24d00*/  STL [R1+0x10], RZ ;  /* 0x000010ff01007387 */ /* 0x0003e20000100800 */
[----:B0-----:R-:W-:-:S03]  /*24d10*/  LOP3.LUT R0, R4, 0x80, RZ, 0xfc, !PT ;  /* 0x0000008004007812 */ /* 0x001fc600078efcff */
[----:B------:R1:W-:Y:S04]  /*24d20*/  STL [R1+0x18], R3 ;  /* 0x0000180301007387 */ /* 0x0003e80000100800 */
.L_x_1688:
[----:B--2---:R-:W2:Y:S01]  /*24d30*/  LDL R14, [R1+0xc] ;  /* 0x00000c00010e7983 */ /* 0x004ea20000100800 */
[----:B------:R-:W-:Y:S05]  /*24d40*/  YIELD ;  /* 0x0000000000007946 */ /* 0x000fea0003800000 */
[----:B------:R-:W-:Y:S01]  /*24d50*/  ULDC.64 UR4, c[0x0][0xa28] ;  /* 0x00028a0000047ab9 */ /* 0x000fe20000000a00 */
[----:B---3--:R-:W-:Y:S02]  /*24d60*/  CS2R R6, SRZ ;  /* 0x0000000000067805 */ /* 0x008fe4000001ff00 */
[----:B------:R-:W-:Y:S01]  /*24d70*/  ISETP.NE.U32.AND P0, PT, RZ, UR4, PT ;  /* 0x00000004ff007c0c */ /* 0x000fe2000bf05070 */
[----:B0-----:R-:W0:Y:S01]  /*24d80*/  LDC.64 R12, c[0x0][0xa00] ;  /* 0x00028000ff0c7b82 */ /* 0x001e220000000a00 */
[----:B------:R-:W-:Y:S01]  /*24d90*/  ULDC.64 UR6, c[0x0][0xa08] ;  /* 0x0002820000067ab9 */ /* 0x000fe20000000a00 */
[----:B------:R-:W-:Y:S01]  /*24da0*/  ULDC.64 UR8, c[0x0][0xa10] ;  /* 0x0002840000087ab9 */ /* 0x000fe20000000a00 */
[----:B------:R-:W-:Y:S01]  /*24db0*/  ISETP.NE.AND.EX P0, PT, RZ, UR5, PT, P0 ;  /* 0x00000005ff007c0c */ /* 0x000fe2000bf05300 */
[----:B------:R-:W-:-:S04]  /*24dc0*/  ULDC.64 UR4, c[0x0][0xa18] ;  /* 0x0002860000047ab9 */ /* 0x000fc80000000a00 */
[----:B------:R-:W3:Y:S08]  /*24dd0*/  LDC.64 R4, c[0x0][0xa08] ;  /* 0x00028200ff047b82 */ /* 0x000ef00000000a00 */
[----:B-1----:R-:W2:Y:S02]  /*24de0*/  @P0 LDC.64 R2, c[0x0][0xa28] ;  /* 0x00028a00ff020b82 */ /* 0x002ea40000000a00 */
[----:B--2---:R-:W-:-:S05]  /*24df0*/  @P0 IMAD.WIDE R2, R14, 0x4, R2 ;  /* 0x000000040e020825 */ /* 0x004fca00078e0202 */
[----:B------:R1:W5:Y:S01]  /*24e00*/  @P0 LDG.E R6, desc[UR42][R2.64] ;  /* 0x0000002a02060981 */ /* 0x000362000c1e1900 */
[----:B------:R-:W-:Y:S01]  /*24e10*/  ISETP.NE.U32.AND P0, PT, RZ, UR4, PT ;  /* 0x00000004ff007c0c */ /* 0x000fe2000bf05070 */
[----:B0-----:R-:W-:Y:S01]  /*24e20*/  IMAD.WIDE R12, R14, 0x4, R12 ;  /* 0x000000040e0c7825 */ /* 0x001fe200078e020c */
[----:B------:R-:W-:Y:S02]  /*24e30*/  ISETP.NE.U32.AND P2, PT, RZ, UR6, PT ;  /* 0x00000006ff007c0c */ /* 0x000fe4000bf45070 */
[----:B------:R-:W-:Y:S01]  /*24e40*/  ISETP.NE.AND.EX P0, PT, RZ, UR5, PT, P0 ;  /* 0x00000005ff007c0c */ /* 0x000fe2000bf05300 */
[----:B------:R-:W-:Y:S01]  /*24e50*/  ULDC.64 UR4, c[0x0][0xa00] ;  /* 0x0002800000047ab9 */ /* 0x000fe20000000a00 */
[----:B------:R-:W-:Y:S01]  /*24e60*/  ISETP.NE.U32.AND P4, PT, RZ, UR8, PT ;  /* 0x00000008ff007c0c */ /* 0x000fe2000bf85070 */
[----:B------:R-:W-:Y:S01]  /*24e70*/  IMAD.MOV.U32 R8, RZ, RZ, RZ ;  /* 0x000000ffff087224 */ /* 0x000fe200078e00ff */
[----:B------:R-:W-:Y:S01]  /*24e80*/  ISETP.NE.U32.AND P1, PT, RZ, UR4, PT ;  /* 0x00000004ff007c0c */ /* 0x000fe2000bf25070 */
[----:B-1----:R-:W0:Y:S01]  /*24e90*/  LDC.64 R2, c[0x0][0xa10] ;  /* 0x00028400ff027b82 */ /* 0x002e220000000a00 */
[----:B------:R-:W-:-:S02]  /*24ea0*/  IMAD.MOV.U32 R0, RZ, RZ, RZ ;  /* 0x000000ffff007224 */ /* 0x000fc400078e00ff */
[----:B------:R-:W-:Y:S01]  /*24eb0*/  ISETP.NE.AND.EX P3, PT, RZ, UR5, PT, P1 ;  /* 0x00000005ff007c0c */ /* 0x000fe2000bf65310 */
[----:B---3--:R-:W-:-:S04]  /*24ec0*/  IMAD.WIDE R4, R14, 0x4, R4 ;  /* 0x000000040e047825 */ /* 0x008fc800078e0204 */
[----:B------:R-:W1:Y:S01]  /*24ed0*/  @P0 LDC.64 R10, c[0x0][0xa18] ;  /* 0x00028600ff0a0b82 */ /* 0x000e620000000a00 */
[----:B------:R-:W-:Y:S01]  /*24ee0*/  ULDC UR4, c[0x0][0x288] ;  /* 0x0000a20000047ab9 */ /* 0x000fe20000000800 */
[----:B------:R-:W-:Y:S02]  /*24ef0*/  ISETP.NE.AND.EX P1, PT, RZ, UR7, PT, P2 ;  /* 0x00000007ff007c0c */ /* 0x000fe4000bf25320 */
[----:B------:R-:W-:-:S04]  /*24f00*/  ISETP.NE.AND.EX P2, PT, RZ, UR9, PT, P4 ;  /* 0x00000009ff007c0c */ /* 0x000fc8000bf45340 */
[----:B------:R-:W2:Y:S07]  /*24f10*/  @P3 LDG.E R7, desc[UR42][R12.64] ;  /* 0x0000002a0c073981 */ /* 0x000eae000c1e1900 */
[----:B------:R-:W5:Y:S01]  /*24f20*/  @P1 LDG.E R8, desc[UR42][R4.64] ;  /* 0x0000002a04081981 */ /* 0x000f62000c1e1900 */
[----:B0-----:R-:W-:-:S05]  /*24f30*/  IMAD.WIDE R2, R14, 0x4, R2 ;  /* 0x000000040e027825 */ /* 0x001fca00078e0202 */
[----:B------:R-:W5:Y:S01]  /*24f40*/  @P2 LDG.E R0, desc[UR42][R2.64] ;  /* 0x0000002a02002981 */ /* 0x000f62000c1e1900 */
[----:B-1----:R-:W-:-:S03]  /*24f50*/  @P0 IMAD.WIDE R10, R14, 0x4, R10 ;  /* 0x000000040e0a0825 */ /* 0x002fc600078e020a */
        /* <DEDUP_REMOVED lines=12> */
[----:B--2---:R0:W-:Y:S01]  /*25020*/  STL [R1+0x40], R7 ;  /* 0x0000400701007387 */ /* 0x0041e20000100800 */
[----:B------:R-:W-:Y:S02]  /*25030*/  IMAD.MOV.U32 R15, RZ, RZ, R7 ;  /* 0x000000ffff0f7224 */ /* 0x000fe400078e0007 */
[----:B0-----:R-:W-:Y:S01]  /*25040*/  IMAD.U32 R7, RZ, RZ, UR4 ;  /* 0x00000004ff077e24 */ /* 0x001fe2000f8e00ff */
[----:B------:R-:W-:Y:S06]  /*25050*/  @P0 BRA `(.L_x_1559) ;  /* 0x0000000000140947 */ /* 0x000fec0003800000 */
[----:B------:R-:W-:Y:S05]  /*25060*/  @!P3 BRA `(.L_x_1559) ;  /* 0x000000000010b947 */ /* 0x000fea0003800000 */
[----:B------:R-:W2:Y:S04]  /*25070*/  LDG.E R9, desc[UR42][R12.64] ;  /* 0x0000002a0c097981 */ /* 0x000ea8000c1e1900 */
[----:B------:R-:W2:Y:S02]  /*25080*/  LDG.E R12, desc[UR42][R12.64+0x4] ;  /* 0x0000042a0c0c7981 */ /* 0x000ea4000c1e1900 */
[----:B--2---:R-:W-:-:S05]  /*25090*/  IMAD.IADD R15, R12, 0x1, -R9 ;  /* 0x000000010c0f7824 */ /* 0x004fca00078e0a09 */
[----:B------:R0:W-:Y:S02]  /*250a0*/  STL [R1+0x40], R15 ;  /* 0x0000400f01007387 */ /* 0x0001e40000100800 */
.L_x_1559:
[----:B------:R-:W2:Y:S01]  /*250b0*/  LDL.LU R11, [R1+0x8] ;  /* 0x00000800010b7983 */ /* 0x000ea20000300800 */
[----:B-----5:R-:W-:Y:S01]  /*250c0*/  IMAD.IADD R8, R8, 0x1, R6 ;  /* 0x0000000108087824 */ /* 0x020fe200078e0206 */
[----:B------:R-:W-:Y:S02]  /*250d0*/  ULDC.64 UR4, c[0x0][0xa20] ;  /* 0x0002880000047ab9 */ /* 0x000fe40000000a00 */
[----:B------:R-:W-:Y:S02]  /*250e0*/  ISETP.NE.U32.AND P0, PT, RZ, UR4, PT ;  /* 0x00000004ff007c0c */ /* 0x000fe4000bf05070 */
[----:B------:R1:W-:Y:S02]  /*250f0*/  STL [R1+0x30], R8 ;  /* 0x0000300801007387 */ /* 0x0003e40000100800 */
[----:B------:R-:W-:Y:S02]  /*25100*/  ISETP.NE.AND.EX P0, PT, RZ, UR5, PT, P0 ;  /* 0x00000005ff007c0c */ /* 0x000fe4000bf05300 */
[----:B--2---:R-:W-:-:S02]  /*25110*/  LOP3.LUT R17, R11, 0xff000000, RZ, 0xc0, !PT ;  /* 0xff0000000b117812 */ /* 0x004fc400078ec0ff */
[C---:B------:R-:W-:Y:S02]  /*25120*/  LOP3.LUT R9, R11.reuse, 0xff0000, RZ, 0xc0, !PT ;  /* 0x00ff00000b097812 */ /* 0x040fe400078ec0ff */
[----:B------:R-:W-:Y:S02]  /*25130*/  SHF.R.U32.HI R17, RZ, 0x8, R17 ;  /* 0x00000008ff117819 */ /* 0x000fe40000011611 */
[----:B------:R-:W-:Y:S02]  /*25140*/  LOP3.LUT R16, R11, 0xffff, RZ, 0xc0, !PT ;  /* 0x0000ffff0b107812 */ /* 0x000fe400078ec0ff */
[----:B------:R-:W-:-:S03]  /*25150*/  LEA.HI R17, R9, R17, RZ, 0x10 ;  /* 0x0000001109117211 */ /* 0x000fc600078f80ff */
[----:B-1----:R-:W-:Y:S05]  /*25160*/  @!P0 BRA `(.L_x_1560) ;  /* 0x0000000000108947 */ /* 0x002fea0003800000 */
[----:B------:R-:W1:Y:S02]  /*25170*/  LDC.64 R4, c[0x0][0xa20] ;  /* 0x00028800ff047b82 */ /* 0x000e640000000a00 */
[----:B-1----:R-:W-:-:S05]  /*25180*/  IMAD.WIDE R4, R14, 0x4, R4 ;  /* 0x000000040e047825 */ /* 0x002fca00078e0204 */
[----:B------:R1:W5:Y:S01]  /*25190*/  LDG.E R7, desc[UR42][R4.64] ;  /* 0x0000002a04077981 */ /* 0x000362000c1e1900 */
[----:B------:R-:W-:Y:S05]  /*251a0*/  BRA `(.L_x_1561) ;  /* 0x0000000000107947 */ /* 0x000fea0003800000 */
.L_x_1560:
[----:B------:R-:W-:Y:S05]  /*251b0*/  @!P1 BRA `(.L_x_1561) ;  /* 0x00000000000c9947 */ /* 0x000fea0003800000 */
[----:B------:R-:W2:Y:S04]  /*251c0*/  LDG.E R7, desc[UR42][R4.64] ;  /* 0x0000002a04077981 */ /* 0x000ea8000c1e1900 */
[----:B------:R-:W2:Y:S02]  /*251d0*/  LDG.E R4, desc[UR42][R4.64+0x4] ;  /* 0x0000042a04047981 */ /* 0x000ea4000c1e1900 */
[----:B--2---:R-:W-:-:S07]  /*251e0*/  IMAD.IADD R7, R4, 0x1, -R7 ;  /* 0x0000000104077824 */ /* 0x004fce00078e0a07 */
.L_x_1561:
[----:B------:R-:W2:Y:S04]  /*251f0*/  LDL.LU R8, [R1+0x4] ;  /* 0x0000040001087983 */ /* 0x000ea80000300800 */
[----:B-1----:R-:W3:Y:S04]  /*25200*/  @P2 LDG.E R4, desc[UR42][R2.64] ;  /* 0x0000002a02042981 */ /* 0x002ee8000c1e1900 */
[----:B------:R1:W3:Y:S01]  /*25210*/  @P2 LDG.E R2, desc[UR42][R2.64+0x4] ;  /* 0x0000042a02022981 */ /* 0x0002e2000c1e1900 */
[----:B-----5:R-:W-:Y:S01]  /*25220*/  IMAD.IADD R9, R7, 0x1, -R6 ;  /* 0x0000000107097824 */ /* 0x020fe200078e0a06 */
[----:B-1----:R-:W1:Y:S02]  /*25230*/  LDC R3, c[0x0][0x448] ;  /* 0x00011200ff037b82 */ /* 0x002e640000000800 */
[----:B-1----:R-:W-:-:S13]  /*25240*/  ISETP.NE.AND P1, PT, R3, 0x1, PT ;  /* 0x000000010300780c */ /* 0x002fda0003f25270 */
[----:B------:R-:W1:Y:S08]  /*25250*/  @P1 LDC R3, c[0x0][0x44c] ;  /* 0x00011300ff031b82 */ /* 0x000e700000000800 */
[----:B------:R-:W4:Y:S01]  /*25260*/  @P1 LDC R5, c[0x0][0x450] ;  /* 0x00011400ff051b82 */ /* 0x000f220000000800 */
[----:B--2---:R-:W-:Y:S02]  /*25270*/  IMAD.SHL.U32 R19, R8, 0x80, RZ ;  /* 0x0000008008137824 */ /* 0x004fe400078e00ff */
[----:B---3--:R-:W-:-:S02]  /*25280*/  @P2 IMAD.IADD R10, R2, 0x1, -R4 ;  /* 0x00000001020a2824 */ /* 0x008fc400078e0a04 */
[----:B------:R-:W-:Y:S02]  /*25290*/  VIADD R2, R19, 0x7f ;  /* 0x0000007f13027836 */ /* 0x000fe40000000000 */
[----:B------:R-:W-:Y:S02]  /*252a0*/  IMAD.IADD R7, R9, 0x1, R10 ;  /* 0x0000000109077824 */ /* 0x000fe400078e020a */
[----:B-1----:R-:W-:-:S03]  /*252b0*/  @P1 IMAD.HI.U32 R3, R2, R3, RZ ;  /* 0x0000000302031227 */ /* 0x002fc600078e00ff */
[C---:B------:R-:W-:Y:S01]  /*252c0*/  IADD3 R20, R7.reuse, 0x1, -R15 ;  /* 0x0000000107147810 */ /* 0x040fe20007ffe80f */
[----:B------:R-:W-:Y:S01]  /*252d0*/  IMAD.MOV.U32 R6, RZ, RZ, R2 ;  /* 0x000000ffff067224 */ /* 0x000fe200078e0002 */
[----:B----4-:R-:W-:Y:S01]  /*252e0*/  @P1 SHF.R.U32.HI R6, RZ, R5, R3 ;  /* 0x00000005ff061219 */ /* 0x010fe20000011603 */
[----:B------:R-:W-:-:S04]  /*252f0*/  VIADD R2, R7, 0x7f ;  /* 0x0000007f07027836 */ /* 0x000fc80000000000 */
[----:B------:R-:W-:Y:S01]  /*25300*/  IMAD.IADD R6, R20, 0x1, R6 ;  /* 0x0000000114067824 */ /* 0x000fe200078e0206 */
[----:B------:R-:W-:-:S04]  /*25310*/  SHF.R.S32.HI R3, RZ, 0x1f, R2 ;  /* 0x0000001fff037819 */ /* 0x000fc80000011402 */
[----:B------:R-:W-:Y:S02]  /*25320*/  LEA.HI R4, R3, R2, RZ, 0x7 ;  /* 0x0000000203047211 */ /* 0x000fe400078f38ff */
[----:B------:R-:W1:Y:S02]  /*25330*/  LDC.64 R2, c[0x0][0x9e0] ;  /* 0x00027800ff027b82 */ /* 0x000e640000000a00 */
[----:B------:R-:W-:-:S05]  /*25340*/  SHF.R.S32.HI R11, RZ, 0x7, R4 ;  /* 0x00000007ff0b7819 */ /* 0x000fca0000011404 */
[----:B------:R2:W-:Y:S01]  /*25350*/  STL [R1+0x4], R11 ;  /* 0x0000040b01007387 */ /* 0x0005e20000100800 */
[----:B-1----:R-:W-:Y:S01]  /*25360*/  ISETP.GE.AND P3, PT, R3, 0x1, PT ;  /* 0x000000010300780c */ /* 0x002fe20003f66270 */
[----:B------:R-:W-:-:S12]  /*25370*/  IMAD.IADD R8, R6, 0x1, R2 ;  /* 0x0000000106087824 */ /* 0x000fd800078e0202 */
[----:B--2---:R-:W-:Y:S05]  /*25380*/  @!P3 BRA `(.L_x_1562) ;  /* 0x000000000048b947 */ /* 0x004fea0003800000 */
        /* <DEDUP_REMOVED lines=11> */
.L_x_1564:
[----:B------:R-:W-:-:S13]  /*25440*/  ISETP.NE.AND P0, PT, R3, 0x1, PT ;  /* 0x000000010300780c */ /* 0x000fda0003f05270 */
[----:B------:R-:W1:Y:S02]  /*25450*/  @P0 LDC.64 R4, c[0x0][0x9e8] ;  /* 0x00027a00ff040b82 */ /* 0x000e640000000a00 */
[----:B-1----:R-:W-:-:S05]  /*25460*/  @P0 IMAD.HI.U32 R4, R2, R4, RZ ;  /* 0x0000000402040227 */ /* 0x002fca00078e00ff */
[----:B------:R-:W-:-:S07]  /*25470*/  @P0 SHF.R.U32.HI R2, RZ, R5, R4 ;  /* 0x00000005ff020219 */ /* 0x000fce0000011604 */
.L_x_1565:
[----:B------:R-:W-:Y:S05]  /*25480*/  BSYNC B0 ;  /* 0x0000000000007941 */ /* 0x000fea0003800000 */
.L_x_1563:
[----:B------:R-:W-:-:S05]  /*25490*/  IMAD R2, R2, R3, R3 ;  /* 0x0000000302027224 */ /* 0x000fca00078e0203 */
[----:B------:R-:W-:-:S07]  /*254a0*/  VIMNMX R8, R8, R2, PT ;  /* 0x0000000208087248 */ /* 0x000fce0003fe0100 */
.L_x_1562:
[----:B------:R-:W1:Y:S01]  /*254b0*/  @P1 LDC R4, c[0x0][0x44c] ;  /* 0x00011300ff041b82 */ /* 0x000e620000000800 */
[----:B------:R-:W-:Y:S01]  /*254c0*/  VIADD R8, R8, 0x7f ;  /* 0x0000007f08087836 */ /* 0x000fe20000000000 */
[----:B------:R-:W-:Y:S01]  /*254d0*/  ULDC UR4, c[0x0][0x9dc] ;  /* 0x0002770000047ab9 */ /* 0x000fe20000000800 */
[----:B------:R-:W-:Y:S02]  /*254e0*/  IMAD.MOV.U32 R2, RZ, RZ, R19 ;  /* 0x000000ffff027224 */ /* 0x000fe400078e0013 */
[----:B------:R-:W-:-:S03]  /*254f0*/  IMAD.IADD R21, R7, 0x1, -R15 ;  /* 0x0000000107157824 */ /* 0x000fc600078e0a0f */
[----:B------:R-:W2:Y:S01]  /*25500*/  @P1 LDC R5, c[0x0][0x450] ;  /* 0x00011400ff051b82 */ /* 0x000ea20000000800 */
[----:B-1----:R-:W-:-:S05]  /*25510*/  @P1 IMAD.HI.U32 R4, R19, R4, RZ ;  /* 0x0000000413041227 */ /* 0x002fca00078e00ff */
[----:B--2---:R-:W-:Y:S02]  /*25520*/  @P1 SHF.R.U32.HI R2, RZ, R5, R4 ;  /* 0x00000005ff021219 */ /* 0x004fe40000011604 */
[----:B------:R-:W-:-:S03]  /*25530*/  SHF.R.S32.HI R4, RZ, 0x1f, R8 ;  /* 0x0000001fff047819 */ /* 0x000fc60000011408 */
[----:B------:R-:W-:Y:S01]  /*25540*/  IMAD.IADD R2, R21, 0x1, R2 ;  /* 0x0000000115027824 */ /* 0x000fe200078e0202 */
[----:B------:R-:W-:-:S03]  /*25550*/  LEA.HI R8, R4, R8, RZ, 0x7 ;  /* 0x0000000804087211 */ /* 0x000fc600078f38ff */
[----:B------:R-:W-:Y:S01]  /*25560*/  VIADD R6, R2, -UR4 ;  /* 0x8000000402067c36 */ /* 0x000fe20008000000 */
[----:B------:R-:W-:-:S04]  /*25570*/  SHF.R.S32.HI R7, RZ, 0x7, R8 ;  /* 0x00000007ff077819 */ /* 0x000fc80000011408 */
[----:B------:R-:W-:Y:S01]  /*25580*/  VIMNMX R7, R11, R7, PT ;  /* 0x000000070b077248 */ /* 0x000fe20003fe0100 */
        /* <DEDUP_REMOVED lines=11> */
.L_x_1568:
[----:B------:R-:W-:-:S13]  /*25640*/  ISETP.NE.AND P0, PT, R3, 0x1, PT ;  /* 0x000000010300780c */ /* 0x000fda0003f05270 */
[----:B------:R-:W1:Y:S02]  /*25650*/  @P0 LDC.64 R4, c[0x0][0x9e8] ;  /* 0x00027a00ff040b82 */ /* 0x000e640000000a00 */
[----:B-1----:R-:W-:-:S05]  /*25660*/  @P0 IMAD.HI.U32 R4, R2, R4, RZ ;  /* 0x0000000402040227 */ /* 0x002fca00078e00ff */
[----:B------:R-:W-:-:S07]  /*25670*/  @P0 SHF.R.U32.HI R2, RZ, R5, R4 ;  /* 0x00000005ff020219 */ /* 0x000fce0000011604 */
.L_x_1569:
[----:B------:R-:W-:Y:S05]  /*25680*/  BSYNC B0 ;  /* 0x0000000000007941 */ /* 0x000fea0003800000 */
.L_x_1567:
[----:B------:R-:W-:-:S05]  /*25690*/  IMAD R2, R2, R3, RZ ;  /* 0x0000000302027224 */ /* 0x000fca00078e02ff */
[----:B------:R-:W-:-:S07]  /*256a0*/  VIMNMX R6, R6, R2, !PT ;  /* 0x0000000206067248 */ /* 0x000fce0007fe0100 */
.L_x_1566:
[----:B------:R-:W-:Y:S01]  /*256b0*/  SHF.R.S32.HI R2, RZ, 0x1f, R6 ;  /* 0x0000001fff027819 */ /* 0x000fe20000011406 */
[----:B------:R-:W-:Y:S01]  /*256c0*/  BSSY B0, `(.L_x_1570) ;  /* 0x0000028000007945 */ /* 0x000fe20003800000 */
[----:B------:R-:W-:Y:S01]  /*256d0*/  LOP3.LUT R12, R17, 0xff, RZ, 0xc0, !PT ;  /* 0x000000ff110c7812 */ /* 0x000fe200078ec0ff */
[----:B------:R-:W-:Y:S01]  /*256e0*/  IMAD.MOV.U32 R4, RZ, RZ, RZ ;  /* 0x000000ffff047224 */ /* 0x000fe200078e00ff */
[----:B------:R-:W-:Y:S02]  /*256f0*/  LEA.HI R6, R2, R6, RZ, 0x7 ;  /* 0x0000000602067211 */ /* 0x000fe400078f38ff */
[----:B------:R-:W-:Y:S01]  /*25700*/  SHF.R.U32.HI R17, RZ, 0x10, R17 ;  /* 0x00000010ff117819 */ /* 0x000fe20000011611 */
[----:B------:R1:W-:Y:S01]  /*25710*/  STL [R1+0x8], R12 ;  /* 0x0000080c01007387 */ /* 0x0003e20000100800 */
[----:B------:R-:W-:-:S04]  /*25720*/  SHF.R.S32.HI R6, RZ, 0x7, R6 ;  /* 0x00000007ff067819 */ /* 0x000fc80000011406 */
[----:B------:R-:W-:-:S04]  /*25730*/  VIMNMX R6, RZ, R6, !PT ;  /* 0x00000006ff067248 */ /* 0x000fc80007fe0100 */
[----:B------:R-:W-:-:S13]  /*25740*/  ISETP.GT.AND P0, PT, R7, R6, PT ;  /* 0x000000060700720c */ /* 0x000fda0003f04270 */
[----:B-1----:R-:W-:Y:S05]  /*25750*/  @!P0 BRA `(.L_x_1571) ;  /* 0x0000000000788947 */ /* 0x002fea0003800000 */
[----:B------:R-:W-:Y:S01]  /*25760*/  ISETP.NE.AND P0, PT, R17, RZ, PT ;  /* 0x000000ff1100720c */ /* 0x000fe20003f05270 */
[----:B------:R-:W-:-:S03]  /*25770*/  ULDC UR4, c[0x0][0x9f0] ;  /* 0x00027c0000047ab9 */ /* 0x000fc60000000800 */
[----:B------:R-:W-:-:S04]  /*25780*/  SEL R2, R17, UR4, P0 ;  /* 0x0000000411027c07 */ /* 0x000fc80008000000 */
[----:B------:R-:W-:Y:S02]  /*25790*/  IABS R3, R2 ;  /* 0x0000000200037213 */ /* 0x000fe40000000000 */
[----:B------:R-:W-:Y:S02]  /*257a0*/  IADD3 R8, R2, -0x1, R7 ;  /* 0xffffffff02087810 */ /* 0x000fe40007ffe007 */
[----:B------:R-:W1:Y:S03]  /*257b0*/  I2F.RP R4, R3 ;  /* 0x0000000300047306 */ /* 0x000e660000209400 */
[----:B------:R-:W-:-:S05]  /*257c0*/  IMAD.IADD R8, R8, 0x1, -R6 ;  /* 0x0000000108087824 */ /* 0x000fca00078e0a06 */
[----:B-1----:R-:W1:Y:S02]  /*257d0*/  MUFU.RCP R4, R4 ;  /* 0x0000000400047308 */ /* 0x002e640000001000 */
[----:B-1----:R-:W-:-:S06]  /*257e0*/  VIADD R4, R4, 0xffffffe ;  /* 0x0ffffffe04047836 */ /* 0x002fcc0000000000 */
[----:B------:R1:W2:Y:S02]  /*257f0*/  F2I.FTZ.U32.TRUNC.NTZ R5, R4 ;  /* 0x0000000400057305 */ /* 0x0002a4000021f000 */
[----:B-1----:R-:W-:-:S04]  /*25800*/  LOP3.LUT R4, R8, R2, RZ, 0x3c, !PT ;  /* 0x0000000208047212 */ /* 0x002fc800078e3cff */
[----:B------:R-:W-:Y:S01]  /*25810*/  ISETP.GE.AND P3, PT, R4, RZ, PT ;  /* 0x000000ff0400720c */ /* 0x000fe20003f66270 */
[----:B--2---:R-:W-:-:S04]  /*25820*/  IMAD.MOV R4, RZ, RZ, -R5 ;  /* 0x000000ffff047224 */ /* 0x004fc800078e0a05 */
[----:B------:R-:W-:Y:S02]  /*25830*/  IMAD R11, R4, R3, RZ ;  /* 0x00000003040b7224 */ /* 0x000fe400078e02ff */
[----:B------:R-:W-:-:S04]  /*25840*/  IMAD.MOV.U32 R4, RZ, RZ, RZ ;  /* 0x000000ffff047224 */ /* 0x000fc800078e00ff */
[----:B------:R-:W-:Y:S01]  /*25850*/  IMAD.HI.U32 R11, R5, R11, R4 ;  /* 0x0000000b050b7227 */ /* 0x000fe200078e0004 */
[----:B------:R-:W-:Y:S02]  /*25860*/  IABS R4, R2 ;  /* 0x0000000200047213 */ /* 0x000fe40000000000 */
[----:B------:R-:W-:-:S03]  /*25870*/  IABS R5, R8 ;  /* 0x0000000800057213 */ /* 0x000fc60000000000 */
[----:B------:R-:W-:-:S04]  /*25880*/  IMAD.MOV R4, RZ, RZ, -R4 ;  /* 0x000000ffff047224 */ /* 0x000fc800078e0a04 */
        /* <DEDUP_REMOVED lines=11> */
.L_x_1571:
[----:B------:R-:W-:Y:S05]  /*25940*/  BSYNC B0 ;  /* 0x0000000000007941 */ /* 0x000fea0003800000 */
.L_x_1570:
[-C--:B------:R-:W-:Y:S01]  /*25950*/  IMAD R6, R12, R4.reuse, R6 ;  /* 0x000000040c067224 */ /* 0x080fe200078e0206 */
[----:B------:R-:W-:Y:S03]  /*25960*/  BSSY B0, `(.L_x_1572) ;  /* 0x0000122000007945 */ /* 0x000fe60003800000 */
[C---:B------:R-:W-:Y:S01]  /*25970*/  IMAD R3, R6.reuse, 0x80, -R9 ;  /* 0x0000008006037824 */ /* 0x040fe200078e0a09 */
[----:B------:R-:W-:-:S04]  /*25980*/  VIADDMNMX R2, R6, R4, R7, PT ;  /* 0x0000000406027246 */ /* 0x000fc80003800107 */
[----:B------:R-:W-:Y:S01]  /*25990*/  VIMNMX R3, RZ, R3, !PT ;  /* 0x00000003ff037248 */ /* 0x000fe20007fe0100 */
[----:B------:R-:W-:-:S05]  /*259a0*/  IMAD R2, R2, 0x80, -R9 ;  /* 0x0000008002027824 */ /* 0x000fca00078e0a09 */
[----:B------:R-:W-:-:S04]  /*259b0*/  VIMNMX R2, R2, R10, PT ;  /* 0x0000000a02027248 */ /* 0x000fc80003fe0100 */
[----:B------:R-:W-:Y:S02]  /*259c0*/  ISETP.GT.AND P0, PT, R2, R3, PT ;  /* 0x000000030200720c */ /* 0x000fe40003f04270 */
[----:B------:R-:W-:-:S05]  /*259d0*/  SHF.R.U32.HI R3, RZ, 0x7, R3 ;  /* 0x00000007ff037819 */ /* 0x000fca0000011603 */
[----:B------:R-:W-:-:S06]  /*259e0*/  IMAD.MOV.U32 R8, RZ, RZ, R3 ;  /* 0x000000ffff087224 */ /* 0x000fcc00078e0003 */
[----:B------:R-:W-:-:S05]  /*259f0*/  @P0 VIADD R2, R2, 0x7f ;  /* 0x0000007f02020836 */ /* 0x000fca0000000000 */
[----:B------:R-:W-:-:S04]  /*25a00*/  @P0 SHF.R.S32.HI R4, RZ, 0x1f, R2 ;  /* 0x0000001fff040819 */ /* 0x000fc80000011402 */
[----:B------:R-:W-:-:S04]  /*25a10*/  @P0 LEA.HI R2, R4, R2, RZ, 0x7 ;  /* 0x0000000204020211 */ /* 0x000fc800078f38ff */
[----:B------:R-:W-:Y:S02]  /*25a20*/  @P0 SHF.R.S32.HI R8, RZ, 0x7, R2 ;  /* 0x00000007ff080819 */ /* 0x000fe40000011402 */
[----:B------:R-:W-:Y:S02]  /*25a30*/  PLOP3.LUT P0, PT, PT, PT, PT, 0x80, 0x0 ;  /* 0x000000000000781c */ /* 0x000fe40003f0f070 */
[----:B------:R-:W-:-:S13]  /*25a40*/  ISETP.GT.AND P1, PT, R8, R3, PT ;  /* 0x000000030800720c */ /* 0x000fda0003f24270 */
[----:B------:R-:W-:Y:S05]  /*25a50*/  @!P1 BRA `(.L_x_1573) ;  /* 0x0000001000489947 */ /* 0x000fea0003800000 */
[----:B------:R-:W-:Y:S01]  /*25a60*/  UMOV UR4, 0xffffffff ;  /* 0xffffffff00047882 */ /* 0x000fe20000000000 */
[----:B------:R-:W-:Y:S02]  /*25a70*/  SEL R2, R14, RZ, !P2 ;  /* 0x000000ff0e027207 */ /* 0x000fe40005000000 */
[----:B------:R-:W-:Y:S05]  /*25a80*/  BRA.DIV UR4, `(.L_x_1574) ;  /* 0x0000009204387947 */ /* 0x000fea000b800000 */
[----:B------:R-:W1:Y:S02]  /*25a90*/  S2R R4, SR_TID.X ;  /* 0x0000000000047919 */ /* 0x000e640000002100 */
[----:B-1----:R-:W-:-:S04]  /*25aa0*/  SHF.R.U32.HI R4, RZ, 0x5, R4 ;  /* 0x00000005ff047819 */ /* 0x002fc80000011604 */
[----:B------:R-:W-:-:S05]  /*25ab0*/  LOP3.LUT R4, R4, 0x3, RZ, 0xc0, !PT ;  /* 0x0000000304047812 */ /* 0x000fca00078ec0ff */
[----:B------:R1:W2:Y:S02]  /*25ac0*/  SHFL.IDX PT, R14, R4, RZ, 0x1f ;  /* 0x00001fff040e7589 */ /* 0x0002a400000e0000 */
.L_x_1828:
[----:B--2---:R-:W-:Y:S02]  /*25ad0*/  ISETP.NE.AND P0, PT, R14, RZ, PT ;  /* 0x000000ff0e00720c */ /* 0x004fe40003f05270 */
[----:B------:R-:W-:-:S11]  /*25ae0*/  PLOP3.LUT P6, PT, PT, PT, PT, 0x8, 0x0 ;  /* 0x000000000000781c */ /* 0x000fd60003fce170 */
[----:B------:R-:W-:Y:S05]  /*25af0*/  @P0 BRA `(.L_x_1575) ;  /* 0x00000000000c0947 */ /* 0x000fea0003800000 */
[----:B------:R-:W-:-:S03]  /*25b00*/  UMOV UR4, 0xffffffff ;  /* 0xffffffff00047882 */ /* 0x000fc60000000000 */
[----:B------:R-:W-:Y:S05]  /*25b10*/  BRA.DIV UR4, `(.L_x_1576) ;  /* 0x0000009204487947 */ /* 0x000fea000b800000 */
[----:B------:R-:W-:-:S13]  /*25b20*/  ELECT P6, URZ, PT ;  /* 0x00000000003f782f */ /* 0x000fda00038c0000 */
.L_x_1575:
[----:B-1----:R-:W2:Y:S01]  /*25b30*/  LDL R4, [R1+0x58] ;  /* 0x0000580001047983 */ /* 0x002ea20000100800 */
[----:B------:R-:W-:Y:S01]  /*25b40*/  BSSY B1, `(.L_x_1577) ;  /* 0x0000008000017945 */ /* 0x000fe20003800000 */
[----:B--2---:R-:W-:-:S05]  /*25b50*/  VIADD R4, R4, 0x1 ;  /* 0x0000000104047836 */ /* 0x004fca0000000000 */
[----:B------:R-:W-:-:S04]  /*25b60*/  LEA.HI R5, R4, R4, RZ, 0x1 ;  /* 0x0000000404057211 */ /* 0x000fc800078f08ff */
[----:B------:R-:W-:-:S05]  /*25b70*/  LOP3.LUT R5, R5, 0xfffffffe, RZ, 0xc0, !PT ;  /* 0xfffffffe05057812 */ /* 0x000fca00078ec0ff */
[----:B------:R-:W-:-:S05]  /*25b80*/  IMAD.IADD R4, R4, 0x1, -R5 ;  /* 0x0000000104047824 */ /* 0x000fca00078e0a05 */
[----:B------:R-:W-:-:S04]  /*25b90*/  SHF.L.U32 R4, R4, 0x1f, RZ ;  /* 0x0000001f04047819 */ /* 0x000fc800000006ff */
[----:B------:R-:W1:Y:S02]  /*25ba0*/  SYNCS.PHASECHK.TRANS64.TRYWAIT P0, [R18+URZ+0x22820], R4 ;  /* 0x02282004120075a7 */ /* 0x000e64000800017f */
[----:B-1----:R-:W-:Y:S05]  /*25bb0*/  @!P0 BRA `(.L_x_1578) ;  /* 0x0000009000408947 */ /* 0x002fea0003800000 */
.L_x_1831:
[----:B------:R-:W-:Y:S05]  /*25bc0*/  BSYNC B1 ;  /* 0x0000000000017941 */ /* 0x000fea0003800000 */
.L_x_1577:
[----:B------:R-:W-:Y:S04]  /*25bd0*/  BSSY B1, `(.L_x_1579) ;  /* 0x0000070000017945 */ /* 0x000fe80003800000 */
[----:B------:R-:W-:Y:S05]  /*25be0*/  @!P6 BRA `(.L_x_1580) ;  /* 0x0000000400b8e947 */ /* 0x000fea0003800000 */
[----:B------:R-:W2:Y:S04]  /*25bf0*/  LDL R7, [R1+0x14] ;  /* 0x0000140001077983 */ /* 0x000ea80000100800 */
[----:B------:R-:W3:Y:S01]  /*25c00*/  LDL R6, [R1+0x1c] ;  /* 0x00001c0001067983 */ /* 0x000ee20000100800 */
[----:B------:R-:W4:Y:S01]  /*25c10*/  S2R R5, SR_TID.X ;  /* 0x0000000000057919 */ /* 0x000f220000002100 */
[----:B------:R-:W-:Y:S01]  /*25c20*/  BSSY B2, `(.L_x_1581) ;  /* 0x0000007000027945 */ /* 0x000fe20003800000 */
[----:B----4-:R-:W-:-:S04]  /*25c30*/  LOP3.LUT R5, R5, 0x7f, RZ, 0xc0, !PT ;  /* 0x0000007f05057812 */ /* 0x010fc800078ec0ff */
[----:B------:R-:W-:Y:S01]  /*25c40*/  ISETP.NE.AND P1, PT, R5, RZ, PT ;  /* 0x000000ff0500720c */ /* 0x000fe20003f25270 */
[----:B--2---:R-:W-:Y:S01]  /*25c50*/  IMAD R7, R7, 0x8, R18 ;  /* 0x0000000807077824 */ /* 0x004fe200078e0212 */
[----:B---3--:R-:W-:-:S04]  /*25c60*/  SHF.L.U32 R10, R6, 0x1f, RZ ;  /* 0x0000001f060a7819 */ /* 0x008fc800000006ff */
[----:B------:R-:W2:Y:S02]  /*25c70*/  SYNCS.PHASECHK.TRANS64.TRYWAIT P0, [R7+URZ+0x228a0], R10 ;  /* 0x0228a00a070075a7 */ /* 0x000ea4000800017f */
[----:B--2---:R-:W-:Y:S05]  /*25c80*/  @!P0 BRA `(.L_x_1582) ;  /* 0x0000009000208947 */ /* 0x004fea0003800000 */
.L_x_1832:
[----:B------:R-:W-:Y:S05]  /*25c90*/  BSYNC B2 ;  /* 0x0000000000027941 */ /* 0x000fea0003800000 */
.L_x_1581:
[----:B------:R-:W-:Y:S04]  /*25ca0*/  BSSY B2, `(.L_x_1583) ;  /* 0x0000009000027945 */ /* 0x000fe80003800000 */
[----:B------:R-:W-:Y:S05]  /*25cb0*/  @P1 BRA `(.L_x_1584) ;  /* 0x00000000001c1947 */ /* 0x000fea0003800000 */
[----:B-1----:R-:W1:Y:S02]  /*25cc0*/  S2R R4, SR_TID.X ;  /* 0x0000000000047919 */ /* 0x002e640000002100 */
[----:B-1----:R-:W-:Y:S01]  /*25cd0*/  LOP3.LUT R5, R4, 0x1f, RZ, 0xc0, !PT ;  /* 0x0000001f04057812 */ /* 0x002fe200078ec0ff */
[----:B------:R-:W-:-:S03]  /*25ce0*/  IMAD.MOV.U32 R4, RZ, RZ, 0x6000 ;  /* 0x00006000ff047424 */ /* 0x000fc600078e00ff */
[----:B------:R-:W-:Y:S01]  /*25cf0*/  ISETP.NE.AND P0, PT, R5, RZ, PT ;  /* 0x000000ff0500720c */ /* 0x000fe20003f05270 */
[----:B------:R3:W-:-:S12]  /*25d00*/  SYNCS.ARRIVE.TRANS64 RZ, [R7+URZ+0x22890], R4 ;  /* 0x0228900407ff79a7 */ /* 0x0007d8000800003f */
[----:B---3--:R-:W-:Y:S05]  /*25d10*/  @!P0 BRA `(.L_x_1584) ;  /* 0x0000000000048947 */ /* 0x008fea0003800000 */
[----:B------:R-:W-:Y:S01]  /*25d20*/  BPT.TRAP 0x1 ;  /* 0x000000040000795c */ /* 0x000fe20000300000 */
.L_x_1584:
[----:B------:R-:W-:Y:S05]  /*25d30*/  BSYNC B2 ;  /* 0x0000000000027941 */ /* 0x000fea0003800000 */
.L_x_1583:
[----:B-1----:R-:W3:Y:S01]  /*25d40*/  LDL R4, [R1+0x14] ;  /* 0x0000140001047983 */ /* 0x002ee20000100800 */
        /* <DEDUP_REMOVED lines=10> */
[----:B------:R-:W-:Y:S02]  /*25df0*/  VIADD R4, R7, 0x22890 ;  /* 0x0002289007047836 */ /* 0x000fe40000000000 */
[----:B------:R-:W-:-:S07]  /*25e00*/  VIADD R6, R9, 0x16400 ;  /* 0x0001640009067836 */ /* 0x000fce0000000000 */
.L_x_1585:
        /* <DEDUP_REMOVED lines=15> */
.L_x_1586:
        /* <DEDUP_REMOVED lines=15> */
.L_x_1587:
        /* <DEDUP_REMOVED lines=13> */
.L_x_1833:
[----:B------:R-:W-:Y:S05]  /*260c0*/  BSYNC B2 ;  /* 0x0000000000027941 */ /* 0x000fea0003800000 */
.L_x_1588:
[----:B------:R-:W-:Y:S01]  /*260d0*/  BSSY B2, `(.L_x_1590) ;  /* 0x000000b000027945 */ /* 0x000fe20003800000 */
[----:B------:R-:W-:Y:S02]  /*260e0*/  IMAD.MOV.U32 R12, RZ, RZ, 0x0 ;  /* 0x00000000ff0c7424 */ /* 0x000fe400078e00ff */
[----:B------:R-:W-:Y:S01]  /*260f0*/  IMAD.MOV.U32 R13, RZ, RZ, 0x12f00000 ;  /* 0x12f00000ff0d7424 */ /* 0x000fe200078e00ff */
[----:B------:R-:W-:Y:S06]  /*26100*/  @P1 BRA `(.L_x_1591) ;  /* 0x00000000001c1947 */ /* 0x000fec0003800000 */
[----:B------:R-:W3:Y:S02]  /*26110*/  S2R R4, SR_TID.X ;  /* 0x0000000000047919 */ /* 0x000ee40000002100 */
[----:B---3--:R-:W-:Y:S01]  /*26120*/  LOP3.LUT R6, R4, 0x1f, RZ, 0xc0, !PT ;  /* 0x0000001f04067812 */ /* 0x008fe200078ec0ff */
[----:B------:R-:W-:-:S03]  /*26130*/  IMAD.MOV.U32 R4, RZ, RZ, 0x4000 ;  /* 0x00004000ff047424 */ /* 0x000fc600078e00ff */
[----:B------:R-:W-:Y:S01]  /*26140*/  ISETP.NE.AND P0, PT, R6, RZ, PT ;  /* 0x000000ff0600720c */ /* 0x000fe20003f05270 */
[----:B------:R3:W-:-:S12]  /*26150*/  SYNCS.ARRIVE.TRANS64 RZ, [R7+URZ+0x228b0], R4 ;  /* 0x0228b00407ff79a7 */ /* 0x0007d8000800003f */
[----:B---3--:R-:W-:Y:S05]  /*26160*/  @!P0 BRA `(.L_x_1591) ;  /* 0x0000000000048947 */ /* 0x008fea0003800000 */
[----:B------:R-:W-:Y:S01]  /*26170*/  BPT.TRAP 0x1 ;  /* 0x000000040000795c */ /* 0x000fe20000300000 */
.L_x_1591:
[----:B------:R-:W-:Y:S05]  /*26180*/  BSYNC B2 ;  /* 0x0000000000027941 */ /* 0x000fea0003800000 */
.L_x_1590:
[----:B------:R-:W3:Y:S01]  /*26190*/  LDL R4, [R1+0x14] ;  /* 0x0000140001047983 */ /* 0x000ee20000100800 */
[----:B------:R-:W-:Y:S01]  /*261a0*/  R2UR UR10, R11 ;  /* 0x000000000b0a72ca */ /* 0x000fe200000e0000 */
[----:B------:R-:W-:Y:S01]  /*261b0*/  UIADD3 UR4, UP0, UR40, 0x670, URZ ;  /* 0x0000067028047890 */ /* 0x000fe2000ff1e03f */
[----:B------:R-:W-:Y:S02]  /*261c0*/  R2UR UR6, R12 ;  /* 0x000000000c0672ca */ /* 0x000fe400000e0000 */
[----:B------:R-:W-:Y:S01]  /*261d0*/  R2UR UR7, R13 ;  /* 0x000000000d0772ca */ /* 0x000fe200000e0000 */
[----:B------:R-:W-:Y:S01]  /*261e0*/  UIADD3.X UR5, URZ, UR41, URZ, UP0, !UPT ;  /* 0x000000293f057290 */ /* 0x000fe200087fe43f */
[----:B------:R-:W-:Y:S01]  /*261f0*/  PLOP3.LUT P0, PT, PT, PT, PT, 0x80, 0x0 ;  /* 0x000000000000781c */ /* 0x000fe20003f0f070 */
[----:B---3--:R-:W-:Y:S02]  /*26200*/  IMAD R6, R4, 0x4000, R18 ;  /* 0x0000400004067824 */ /* 0x008fe400078e0212 */
[----:B------:R-:W-:-:S02]  /*26210*/  VIADD R4, R7, 0x228b0 ;  /* 0x000228b007047836 */ /* 0x000fc40000000000 */
[----:B------:R-:W-:-:S08]  /*26220*/  VIADD R6, R6, 0x8400 ;  /* 0x0000840006067836 */ /* 0x000fd00000000000 */
.L_x_1592:
        /* <DEDUP_REMOVED lines=10> */
.L_x_1580:
[----:B------:R-:W-:Y:S05]  /*262d0*/  BSYNC B1 ;  /* 0x0000000000017941 */ /* 0x000fea0003800000 */
.L_x_1579:
[----:B------:R-:W3:Y:S04]  /*262e0*/  LDL.LU R9, [R1+0x14] ;  /* 0x0000140001097983 */ /* 0x000ee80000300800 */
[----:B-12---:R-:W2:Y:S01]  /*262f0*/  LDL.LU R7, [R1+0x1c] ;  /* 0x00001c0001077983 */ /* 0x006ea20000300800 */
[----:B------:R-:W-:Y:S01]  /*26300*/  PLOP3.LUT P0, PT, PT, PT, PT, 0x8, 0x0 ;  /* 0x000000000000781c */ /* 0x000fe20003f0e170 */
[----:B---3--:R-:W-:Y:S02]  /*26310*/  VIADD R4, R9, 0x1 ;  /* 0x0000000109047836 */ /* 0x008fe40000000000 */
[----:B------:R-:W-:-:S03]  /*26320*/  VIADD R9, R8, 0xfffffffe ;  /* 0xfffffffe08097836 */ /* 0x000fc60000000000 */
[C---:B------:R-:W-:Y:S02]  /*26330*/  ISETP.NE.AND P1, PT, R4.reuse, 0x2, PT ;  /* 0x000000020400780c */ /* 0x040fe40003f25270 */
[----:B------:R-:W-:Y:S02]  /*26340*/  ISETP.GE.AND P2, PT, R9, R3, PT ;  /* 0x000000030900720c */ /* 0x000fe40003f46270 */
[----:B------:R-:W-:Y:S02]  /*26350*/  SEL R5, RZ, 0x1, P1 ;  /* 0x00000001ff057807 */ /* 0x000fe40000800000 */
[----:B------:R-:W-:Y:S02]  /*26360*/  SEL R4, R4, RZ, P1 ;  /* 0x000000ff04047207 */ /* 0x000fe40000800000 */
[----:B--2---:R-:W-:-:S03]  /*26370*/  LOP3.LUT R7, R7, R5, RZ, 0x3c, !PT ;  /* 0x0000000507077212 */ /* 0x004fc600078e3cff */
[----:B------:R1:W-:Y:S04]  /*26380*/  STL [R1+0x14], R4 ;  /* 0x0000140401007387 */ /* 0x0003e80000100800 */
[----:B------:R1:W-:Y:S01]  /*26390*/  STL [R1+0x1c], R7 ;  /* 0x00001c0701007387 */ /* 0x0003e20000100800 */
[----:B------:R-:W-:Y:S05]  /*263a0*/  @!P2 BRA `(.L_x_1573) ;  /* 0x0000000400f4a947 */ /* 0x000fea0003800000 */
.L_x_1607:
[----:B------:R-:W-:Y:S05]  /*263b0*/  YIELD ;  /* 0x0000000000007946 */ /* 0x000fea0003800000 */
[----:B------:R-:W-:Y:S04]  /*263c0*/  BSSY B1, `(.L_x_1593) ;  /* 0x000006f000017945 */ /* 0x000fe80003800000 */
[----:B--2---:R-:W-:Y:S05]  /*263d0*/  @!P6 BRA `(.L_x_1594) ;  /* 0x0000000400b4e947 */ /* 0x004fea0003800000 */
[----:B------:R-:W2:Y:S04]  /*263e0*/  LDL R6, [R1+0x14] ;  /* 0x0000140001067983 */ /* 0x000ea80000100800 */
[----:B------:R-:W3:Y:S01]  /*263f0*/  LDL R5, [R1+0x1c] ;  /* 0x00001c0001057983 */ /* 0x000ee20000100800 */
[----:B-1----:R-:W1:Y:S01]  /*26400*/  S2R R4, SR_TID.X ;  /* 0x0000000000047919 */ /* 0x002e620000002100 */
[----:B------:R-:W-:Y:S01]  /*26410*/  BSSY B2, `(.L_x_1595) ;  /* 0x0000007000027945 */ /* 0x000fe20003800000 */
[----:B-1----:R-:W-:-:S04]  /*26420*/  LOP3.LUT R4, R4, 0x7f, RZ, 0xc0, !PT ;  /* 0x0000007f04047812 */ /* 0x002fc800078ec0ff */
[----:B------:R-:W-:Y:S01]  /*26430*/  ISETP.NE.AND P2, PT, R4, RZ, PT ;  /* 0x000000ff0400720c */ /* 0x000fe20003f45270 */
[----:B--2---:R-:W-:Y:S01]  /*26440*/  IMAD R8, R6, 0x8, R18 ;  /* 0x0000000806087824 */ /* 0x004fe200078e0212 */
[----:B---3--:R-:W-:-:S04]  /*26450*/  SHF.L.U32 R7, R5, 0x1f, RZ ;  /* 0x0000001f05077819 */ /* 0x008fc800000006ff */
[----:B------:R-:W1:Y:S02]  /*26460*/  SYNCS.PHASECHK.TRANS64.TRYWAIT P1, [R8+URZ+0x228a0], R7 ;  /* 0x0228a007080075a7 */ /* 0x000e64000802017f */
[----:B-1----:R-:W-:Y:S05]  /*26470*/  @!P1 BRA `(.L_x_1596) ;  /* 0x00000088004c9947 */ /* 0x002fea0003800000 */
.L_x_1834:
[----:B------:R-:W-:Y:S05]  /*26480*/  BSYNC B2 ;  /* 0x0000000000027941 */ /* 0x000fea0003800000 */
.L_x_1595:
[----:B------:R-:W-:Y:S04]  /*26490*/  BSSY B2, `(.L_x_1597) ;  /* 0x0000009000027945 */ /* 0x000fe80003800000 */
        /* <DEDUP_REMOVED lines=8> */
.L_x_1598:
[----:B------:R-:W-:Y:S05]  /*26520*/  BSYNC B2 ;  /* 0x0000000000027941 */ /* 0x000fea0003800000 */
.L_x_1597:
[----:B------:R-:W2:Y:S01]  /*26530*/  LDL R4, [R1+0x14] ;  /* 0x0000140001047983 */ /* 0x000ea20000100800 */
[----:B------:R-:W-:Y:S01]  /*26540*/  IMAD.MOV.U32 R11, RZ, RZ, RZ ;  /* 0x000000ffff0b7224 */ /* 0x000fe200078e00ff */
[----:B------:R-:W-:Y:S01]  /*26550*/  UIADD3 UR4, UP0, UR40, 0x570, URZ ;  /* 0x0000057028047890 */ /* 0x000fe2000ff1e03f */
[----:B------:R-:W-:Y:S01]  /*26560*/  PLOP3.LUT P1, PT, PT, PT, PT, 0x80, 0x0 ;  /* 0x000000000000781c */ /* 0x000fe20003f2f070 */
[----:B------:R-:W-:Y:S01]  /*26570*/  IMAD R5, R9, 0x80, R0 ;  /* 0x0000008009057824 */ /* 0x000fe200078e0200 */
[----:B------:R-:W-:Y:S01]  /*26580*/  UMOV UR6, 0x0 ;  /* 0x0000000000067882 */ /* 0x000fe20000000000 */
[----:B------:R-:W-:Y:S01]  /*26590*/  R2UR UR10, R11 ;  /* 0x000000000b0a72ca */ /* 0x000fe200000e0000 */
[----:B------:R-:W-:Y:S01]  /*265a0*/  UIADD3.X UR5, URZ, UR41, URZ, UP0, !UPT ;  /* 0x000000293f057290 */ /* 0x000fe200087fe43f */
[----:B------:R-:W-:Y:S01]  /*265b0*/  UMOV UR7, 0x12f00000 ;  /* 0x12f0000000077882 */ /* 0x000fe20000000000 */
[----:B--2---:R-:W-:Y:S02]  /*265c0*/  IMAD R6, R4, 0x6000, R18 ;  /* 0x0000600004067824 */ /* 0x004fe400078e0212 */
[----:B------:R-:W-:-:S02]  /*265d0*/  VIADD R4, R8, 0x22890 ;  /* 0x0002289008047836 */ /* 0x000fc40000000000 */
[----:B------:R-:W-:-:S08]  /*265e0*/  VIADD R10, R6, 0x16400 ;  /* 0x00016400060a7836 */ /* 0x000fd00000000000 */
.L_x_1599:
        /* <DEDUP_REMOVED lines=10> */
[----:B------:R-:W-:Y:S01]  /*26690*/  PLOP3.LUT P1, PT, PT, PT, PT, 0x80, 0x0 ;  /* 0x000000000000781c */ /* 0x000fe20003f2f070 */
[----:B------:R-:W-:Y:S01]  /*266a0*/  VIADD R10, R6, 0x18400 ;  /* 0x00018400060a7836 */ /* 0x000fe20000000000 */
[----:B------:R-:W-:Y:S01]  /*266b0*/  UMOV UR6, 0x0 ;  /* 0x0000000000067882 */ /* 0x000fe20000000000 */
[----:B------:R-:W-:Y:S01]  /*266c0*/  UMOV UR7, 0x12f00000 ;  /* 0x12f0000000077882 */ /* 0x000fe20000000000 */
[----:B------:R-:W-:-:S09]  /*266d0*/  UMOV UR10, 0x40 ;  /* 0x00000040000a7882 */ /* 0x000fd20000000000 */
.L_x_1600:
        /* <DEDUP_REMOVED lines=15> */
.L_x_1601:
        /* <DEDUP_REMOVED lines=10> */
[----:B------:R-:W2:Y:S01]  /*26870*/  SYNCS.PHASECHK.TRANS64.TRYWAIT P1, [R8+URZ+0x228c0], R7 ;  /* 0x0228c007080075a7 */ /* 0x000ea2000802017f */
[----:B------:R-:W-:Y:S04]  /*26880*/  BSSY B2, `(.L_x_1602) ;  /* 0x0000002000027945 */ /* 0x000fe80003800000 */
[----:B--2---:R-:W-:Y:S05]  /*26890*/  @!P1 BRA `(.L_x_1603) ;  /* 0x0000008400589947 */ /* 0x004fea0003800000 */
.L_x_1835:
[----:B------:R-:W-:Y:S05]  /*268a0*/  BSYNC B2 ;  /* 0x0000000000027941 */ /* 0x000fea0003800000 */
.L_x_1602:
[----:B------:R-:W-:Y:S01]  /*268b0*/  BSSY B2, `(.L_x_1604) ;  /* 0x000000b000027945 */ /* 0x000fe20003800000 */
[----:B------:R-:W-:Y:S02]  /*268c0*/  IMAD.MOV.U32 R6, RZ, RZ, 0x0 ;  /* 0x00000000ff067424 */ /* 0x000fe400078e00ff */
[----:B-12---:R-:W-:Y:S01]  /*268d0*/  IMAD.MOV.U32 R7, RZ, RZ, 0x12f00000 ;  /* 0x12f00000ff077424 */ /* 0x006fe200078e00ff */
[----:B------:R-:W-:Y:S06]  /*268e0*/  @P2 BRA `(.L_x_1605) ;  /* 0x00000000001c2947 */ /* 0x000fec0003800000 */
[----:B------:R-:W1:Y:S02]  /*268f0*/  S2R R4, SR_TID.X ;  /* 0x0000000000047919 */ /* 0x000e640000002100 */
[----:B-1----:R-:W-:Y:S01]  /*26900*/  LOP3.LUT R10, R4, 0x1f, RZ, 0xc0, !PT ;  /* 0x0000001f040a7812 */ /* 0x002fe200078ec0ff */
[----:B------:R-:W-:-:S03]  /*26910*/  IMAD.MOV.U32 R4, RZ, RZ, 0x4000 ;  /* 0x00004000ff047424 */ /* 0x000fc600078e00ff */
[----:B------:R-:W-:Y:S01]  /*26920*/  ISETP.NE.AND P1, PT, R10, RZ, PT ;  /* 0x000000ff0a00720c */ /* 0x000fe20003f25270 */
[----:B------:R1:W-:-:S12]  /*26930*/  SYNCS.ARRIVE.TRANS64 RZ, [R8+URZ+0x228b0], R4 ;  /* 0x0228b00408ff79a7 */ /* 0x0003d8000800003f */
[----:B-1----:R-:W-:Y:S05]  /*26940*/  @!P1 BRA `(.L_x_1605) ;  /* 0x0000000000049947 */ /* 0x002fea0003800000 */
[----:B------:R-:W-:Y:S01]  /*26950*/  BPT.TRAP 0x1 ;  /* 0x000000040000795c */ /* 0x000fe20000300000 */
.L_x_1605:
[----:B------:R-:W-:Y:S05]  /*26960*/  BSYNC B2 ;  /* 0x0000000000027941 */ /* 0x000fea0003800000 */
.L_x_1604:
[----:B------:R-:W2:Y:S01]  /*26970*/  LDL R4, [R1+0x14] ;  /* 0x0000140001047983 */ /* 0x000ea20000100800 */
[----:B------:R-:W-:Y:S01]  /*26980*/  R2UR UR10, R11 ;  /* 0x000000000b0a72ca */ /* 0x000fe200000e0000 */
[----:B------:R-:W-:Y:S01]  /*26990*/  UIADD3 UR4, UP0, UR40, 0x670, URZ ;  /* 0x0000067028047890 */ /* 0x000fe2000ff1e03f */
[----:B------:R-:W-:Y:S01]  /*269a0*/  R2UR UR6, R6 ;  /* 0x00000000060672ca */ /* 0x000fe200000e0000 */
[----:B------:R-:W-:Y:S01]  /*269b0*/  VIADD R8, R8, 0x228b0 ;  /* 0x000228b008087836 */ /* 0x000fe20000000000 */
[----:B------:R-:W-:Y:S01]  /*269c0*/  R2UR UR7, R7 ;  /* 0x00000000070772ca */ /* 0x000fe200000e0000 */
[----:B------:R-:W-:Y:S01]  /*269d0*/  UIADD3.X UR5, URZ, UR41, URZ, UP0, !UPT ;  /* 0x000000293f057290 */ /* 0x000fe200087fe43f */
[----:B------:R-:W-:Y:S01]  /*269e0*/  PLOP3.LUT P1, PT, PT, PT, PT, 0x80, 0x0 ;  /* 0x000000000000781c */ /* 0x000fe20003f2f070 */
[----:B--2---:R-:W-:-:S04]  /*269f0*/  IMAD R4, R4, 0x4000, R18 ;  /* 0x0000400004047824 */ /* 0x004fc800078e0212 */
[----:B------:R-:W-:-:S08]  /*26a00*/  VIADD R4, R4, 0x8400 ;  /* 0x0000840004047836 */ /* 0x000fd00000000000 */
.L_x_1606:
        /* <DEDUP_REMOVED lines=10> */
.L_x_1594:
[----:B------:R-:W-:Y:S05]  /*26ab0*/  BSYNC B1 ;  /* 0x0000000000017941 */ /* 0x000fea0003800000 */
.L_x_1593:
[----:B-1----:R-:W2:Y:S04]  /*26ac0*/  LDL.LU R7, [R1+0x14] ;  /* 0x0000140001077983 */ /* 0x002ea80000300800 */
        /* <DEDUP_REMOVED lines=11> */
.L_x_1573:
[----:B------:R-:W-:Y:S05]  /*26b80*/  BSYNC B0 ;  /* 0x0000000000007941 */ /* 0x000fea0003800000 */
.L_x_1572:
[----:B------:R-:W3:Y:S01]  /*26b90*/  LDC R0, c[0x0][0x448] ;  /* 0x00011200ff007b82 */ /* 0x000ee20000000800 */
[----:B------:R-:W-:Y:S07]  /*26ba0*/  @!P0 WARPSYNC.ALL ;  /* 0x0000000000008948 */ /* 0x000fee0003800000 */
[----:B------:R-:W-:Y:S01]  /*26bb0*/  @!P0 BAR.SYNC.DEFER_BLOCKING 0xc, 0x180 ;  /* 0x0306000000008b1d */ /* 0x000fe20000010000 */
[----:B---3--:R-:W-:Y:S01]  /*26bc0*/  ISETP.NE.AND P1, PT, R0, 0x1, PT ;  /* 0x000000010000780c */ /* 0x008fe20003f25270 */
[----:B------:R-:W-:-:S04]  /*26bd0*/  VIADD R0, R19, 0x7f ;  /* 0x0000007f13007836 */ /* 0x000fc80000000000 */
[----:B--2---:R-:W-:-:S08]  /*26be0*/  IMAD.MOV.U32 R6, RZ, RZ, R0 ;  /* 0x000000ffff067224 */ /* 0x004fd000078e0000 */
[----:B------:R-:W2:Y:S08]  /*26bf0*/  @P1 LDC R2, c[0x0][0x44c] ;  /* 0x00011300ff021b82 */ /* 0x000eb00000000800 */
[----:B------:R-:W3:Y:S01]  /*26c00*/  @P1 LDC R3, c[0x0][0x450] ;  /* 0x00011400ff031b82 */ /* 0x000ee20000000800 */
[----:B--2---:R-:W-:-:S05]  /*26c10*/  @P1 IMAD.HI.U32 R2, R0, R2, RZ ;  /* 0x0000000200021227 */ /* 0x004fca00078e00ff */
[----:B---3--:R-:W-:Y:S02]  /*26c20*/  @P1 SHF.R.U32.HI R6, RZ, R3, R2 ;  /* 0x00000003ff061219 */ /* 0x008fe40000011602 */
[----:B------:R-:W2:Y:S03]  /*26c30*/  LDC.64 R2, c[0x0][0x9e0] ;  /* 0x00027800ff027b82 */ /* 0x000ea60000000a00 */
[----:B------:R-:W-:Y:S01]  /*26c40*/  IMAD.IADD R6, R20, 0x1, R6 ;  /* 0x0000000114067824 */ /* 0x000fe200078e0206 */
[----:B--2---:R-:W-:-:S03]  /*26c50*/  ISETP.GE.AND P2, PT, R3, 0x1, PT ;  /* 0x000000010300780c */ /* 0x004fc60003f46270 */
[----:B------:R-:W-:-:S10]  /*26c60*/  IMAD.IADD R2, R6, 0x1, R2 ;  /* 0x0000000106027824 */ /* 0x000fd400078e0202 */
[----:B------:R-:W-:Y:S05]  /*26c70*/  @!P2 BRA `(.L_x_1608) ;  /* 0x000000000048a947 */ /* 0x000fea0003800000 */
[C---:B------:R-:W-:Y:S01]  /*26c80*/  ISETP.GT.AND P0, PT, R6.reuse, RZ, PT ;  /* 0x000000ff0600720c */ /* 0x040fe20003f04270 */
[----:B------:R-:W-:Y:S01]  /*26c90*/  BSSY B0, `(.L_x_1609) ;  /* 0x000000e000007945 */ /* 0x000fe20003800000 */
[----:B------:R-:W-:-:S11]  /*26ca0*/  VIADD R0, R6, 0xffffffff ;  /* 0xffffffff06007836 */ /* 0x000fd60000000000 */
[----:B------:R-:W-:Y:S05]  /*26cb0*/  @P0 BRA `(.L_x_1610) ;  /* 0x00000000001c0947 */ /* 0x000fea0003800000 */
[----:B------:R-:W-:Y:S01]  /*26cc0*/  ISETP.NE.AND P0, PT, R3, 0x1, PT ;  /* 0x000000010300780c */ /* 0x000fe20003f05270 */
[----:B------:R-:W-:-:S12]  /*26cd0*/  IMAD.MOV R0, RZ, RZ, -R6 ;  /* 0x000000ffff007224 */ /* 0x000fd800078e0a06 */
[----:B-1----:R-:W1:Y:S02]  /*26ce0*/  @P0 LDC.64 R4, c[0x0][0x9e8] ;  /* 0x00027a00ff040b82 */ /* 0x002e640000000a00 */
[----:B-1----:R-:W-:-:S05]  /*26cf0*/  @P0 IMAD.HI.U32 R4, R0, R4, RZ ;  /* 0x0000000400040227 */ /* 0x002fca00078e00ff */
[----:B------:R-:W-:-:S04]  /*26d00*/  @P0 SHF.R.U32.HI R0, RZ, R5, R4 ;  /* 0x00000005ff000219 */ /* 0x000fc80000011604 */
[----:B------:R-:W-:Y:S01]  /*26d10*/  LOP3.LUT R0, RZ, R0, RZ, 0x33, !PT ;  /* 0x00000000ff007212 */ /* 0x000fe200078e33ff */
[----:B------:R-:W-:Y:S06]  /*26d20*/  BRA `(.L_x_1611) ;  /* 0x0000000000107947 */ /* 0x000fec0003800000 */
.L_x_1610:
[----:B------:R-:W-:-:S13]  /*26d30*/  ISETP.NE.AND P0, PT, R3, 0x1, PT ;  /* 0x000000010300780c */ /* 0x000fda0003f05270 */
[----:B-1----:R-:W1:Y:S02]  /*26d40*/  @P0 LDC.64 R4, c[0x0][0x9e8] ;  /* 0x00027a00ff040b82 */ /* 0x002e640000000a00 */
[----:B-1----:R-:W-:-:S05]  /*26d50*/  @P0 IMAD.HI.U32 R4, R0, R4, RZ ;  /* 0x0000000400040227 */ /* 0x002fca00078e00ff */
[----:B------:R-:W-:-:S07]  /*26d60*/  @P0 SHF.R.U32.HI R0, RZ, R5, R4 ;  /* 0x00000005ff000219 */ /* 0x000fce0000011604 */
.L_x_1611:
[----:B------:R-:W-:Y:S05]  /*26d70*/  BSYNC B0 ;  /* 0x0000000000007941 */ /* 0x000fea0003800000 */
.L_x_1609:
[----:B------:R-:W-:-:S05]  /*26d80*/  IMAD R0, R0, R3, R3 ;  /* 0x0000000300007224 */ /* 0x000fca00078e0203 */
[----:B------:R-:W-:-:S07]  /*26d90*/  VIMNMX R2, R2, R0, PT ;  /* 0x0000000002027248 */ /* 0x000fce0003fe0100 */
.L_x_1608:
[----:B------:R-:W2:Y:S01]  /*26da0*/  LDL.LU R0, [R1+0x4] ;  /* 0x0000040001007983 */ /* 0x000ea20000300800 */
[----:B------:R-:W-:Y:S01]  /*26db0*/  VIADD R2, R2, 0x7f ;  /* 0x0000007f02027836 */ /* 0x000fe20000000000 */
[----:B-1----:R-:W1:Y:S01]  /*26dc0*/  @P1 LDC R4, c[0x0][0x450] ;  /* 0x00011400ff041b82 */ /* 0x002e620000000800 */
[----:B------:R-:W-:-:S03]  /*26dd0*/  ULDC UR4, c[0x0][0x9dc] ;  /* 0x0002770000047ab9 */ /* 0x000fc60000000800 */
[----:B------:R-:W-:-:S04]  /*26de0*/  SHF.R.S32.HI R6, RZ, 0x1f, R2 ;  /* 0x0000001fff067819 */ /* 0x000fc80000011402 */
[----:B------:R-:W-:Y:S02]  /*26df0*/  LEA.HI R6, R6, R2, RZ, 0x7 ;  /* 0x0000000206067211 */ /* 0x000fe400078f38ff */
[----:B------:R-:W3:Y:S02]  /*26e00*/  @P1 LDC R2, c[0x0][0x44c] ;  /* 0x00011300ff021b82 */ /* 0x000ee40000000800 */
[----:B------:R-:W-:Y:S01]  /*26e10*/  SHF.R.S32.HI R6, RZ, 0x7, R6 ;  /* 0x00000007ff067819 */ /* 0x000fe20000011406 */
[----:B---3--:R-:W-:-:S03]  /*26e20*/  @P1 IMAD.HI.U32 R2, R19, R2, RZ ;  /* 0x0000000213021227 */ /* 0x008fc600078e00ff */
[----:B--2---:R-:W-:Y:S01]  /*26e30*/  VIMNMX R6, R0, R6, PT ;  /* 0x0000000600067248 */ /* 0x004fe20003fe0100 */
[----:B------:R-:W-:Y:S01]  /*26e40*/  IMAD.MOV.U32 R0, RZ, RZ, R19 ;  /* 0x000000ffff007224 */ /* 0x000fe200078e0013 */
[----:B-1----:R-:W-:-:S05]  /*26e50*/  @P1 SHF.R.U32.HI R0, RZ, R4, R2 ;  /* 0x00000004ff001219 */ /* 0x002fca0000011602 */
[----:B------:R-:W-:-:S04]  /*26e60*/  IMAD.IADD R0, R21, 0x1, R0 ;  /* 0x0000000115007824 */ /* 0x000fc800078e0200 */
        /* <DEDUP_REMOVED lines=12> */
.L_x_1614:
[----:B------:R-:W-:-:S13]  /*26f30*/  ISETP.NE.AND P0, PT, R3, 0x1, PT ;  /* 0x000000010300780c */ /* 0x000fda0003f05270 */
[----:B------:R-:W1:Y:S02]  /*26f40*/  @P0 LDC.64 R4, c[0x0][0x9e8] ;  /* 0x00027a00ff040b82 */ /* 0x000e640000000a00 */
[----:B-1----:R-:W-:-:S05]  /*26f50*/  @P0 IMAD.HI.U32 R4, R0, R4, RZ ;  /* 0x0000000400040227 */ /* 0x002fca00078e00ff */
[----:B------:R-:W-:-:S07]  /*26f60*/  @P0 SHF.R.U32.HI R0, RZ, R5, R4 ;  /* 0x00000005ff000219 */ /* 0x000fce0000011604 */
.L_x_1615:
[----:B------:R-:W-:Y:S05]  /*26f70*/  BSYNC B0 ;  /* 0x0000000000007941 */ /* 0x000fea0003800000 */
.L_x_1613:
[----:B------:R-:W-:-:S05]  /*26f80*/  IMAD R0, R0, R3, RZ ;  /* 0x0000000300007224 */ /* 0x000fca00078e02ff */
[----:B------:R-:W-:-:S07]  /*26f90*/  VIMNMX R2, R2, R0, !PT ;  /* 0x0000000002027248 */ /* 0x000fce0007fe0100 */
.L_x_1612:
[----:B------:R-:W-:Y:S01]  /*26fa0*/  ISETP.NE.AND P1, PT, R17, RZ, PT ;  /* 0x000000ff1100720c */ /* 0x000fe20003f25270 */
[----:B------:R-:W-:Y:S01]  /*26fb0*/  BSSY B0, `(.L_x_1616) ;  /* 0x0000024000007945 */ /* 0x000fe20003800000 */
[----:B------:R-:W-:-:S04]  /*26fc0*/  SHF.R.S32.HI R0, RZ, 0x1f, R2 ;  /* 0x0000001fff007819 */ /* 0x000fc80000011402 */
[----:B------:R-:W-:Y:S01]  /*26fd0*/  LEA.HI R0, R0, R2, RZ, 0x7 ;  /* 0x0000000200007211 */ /* 0x000fe200078f38ff */
[----:B------:R-:W-:-:S03]  /*26fe0*/  IMAD.MOV.U32 R2, RZ, RZ, RZ ;  /* 0x000000ffff027224 */ /* 0x000fc600078e00ff */
[----:B------:R-:W-:-:S03]  /*26ff0*/  SHF.R.S32.HI R0, RZ, 0x7, R0 ;  /* 0x00000007ff007819 */ /* 0x000fc60000011400 */
[----:B------:R-:W1:Y:S01]  /*27000*/  @!P1 LDC R17, c[0x0][0x9f0] ;  /* 0x00027c00ff119b82 */ /* 0x000e620000000800 */
[----:B------:R-:W-:-:S04]  /*27010*/  VIMNMX R0, RZ, R0, !PT ;  /* 0x00000000ff007248 */ /* 0x000fc80007fe0100 */
[----:B------:R-:W-:-:S13]  /*27020*/  ISETP.GT.AND P0, PT, R6, R0, PT ;  /* 0x000000000600720c */ /* 0x000fda0003f04270 */
[----:B------:R-:W-:Y:S05]  /*27030*/  @!P0 BRA `(.L_x_1617) ;  /* 0x00000000006c8947 */ /* 0x000fea0003800000 */
[----:B-1----:R-:W-:-:S04]  /*27040*/  IABS R4, R17 ;  /* 0x0000001100047213 */ /* 0x002fc80000000000 */
[----:B------:R-:W1:Y:S08]  /*27050*/  I2F.RP R2, R4 ;  /* 0x0000000400027306 */ /* 0x000e700000209400 */
[----:B-1----:R-:W1:Y:S02]  /*27060*/  MUFU.RCP R2, R2 ;  /* 0x0000000200027308 */ /* 0x002e640000001000 */
[----:B-1----:R-:W-:-:S06]  /*27070*/  VIADD R2, R2, 0xffffffe ;  /* 0x0ffffffe02027836 */ /* 0x002fcc0000000000 */
[----:B------:R-:W1:Y:S02]  /*27080*/  F2I.FTZ.U32.TRUNC.NTZ R3, R2 ;  /* 0x0000000200037305 */ /* 0x000e64000021f000 */
[----:B-1----:R-:W-:-:S04]  /*27090*/  IMAD.MOV R2, RZ, RZ, -R3 ;  /* 0x000000ffff027224 */ /* 0x002fc800078e0a03 */
[----:B------:R-:W-:Y:S02]  /*270a0*/  IMAD R5, R2, R4, RZ ;  /* 0x0000000402057224 */ /* 0x000fe400078e02ff */
[----:B------:R-:W-:-:S04]  /*270b0*/  IMAD.MOV.U32 R2, RZ, RZ, RZ ;  /* 0x000000ffff027224 */ /* 0x000fc800078e00ff */
[----:B------:R-:W-:Y:S01]  /*270c0*/  IMAD.HI.U32 R8, R3, R5, R2 ;  /* 0x0000000503087227 */ /* 0x000fe200078e0002 */
[----:B------:R-:W-:Y:S02]  /*270d0*/  IADD3 R5, R17, -0x1, R6 ;  /* 0xffffffff11057810 */ /* 0x000fe40007ffe006 */
[----:B------:R-:W-:-:S03]  /*270e0*/  IABS R2, R17 ;  /* 0x0000001100027213 */ /* 0x000fc60000000000 */
[----:B------:R-:W-:Y:S02]  /*270f0*/  IMAD.IADD R5, R5, 0x1, -R0 ;  /* 0x0000000105057824 */ /* 0x000fe400078e0a00 */
[----:B------:R-:W-:-:S03]  /*27100*/  IMAD.MOV R2, RZ, RZ, -R2 ;  /* 0x000000ffff027224 */ /* 0x000fc600078e0a02 */
[----:B------:R-:W-:Y:S01]  /*27110*/  IABS R3, R5 ;  /* 0x0000000500037213 */ /* 0x000fe20000000000 */
[----:B------:R-:W-:Y:S01]  /*27120*/  IMAD.MOV.U32 R7, RZ, RZ, R2 ;  /* 0x000000ffff077224 */ /* 0x000fe200078e0002 */
        /* <DEDUP_REMOVED lines=12> */
.L_x_1617:
[----:B------:R-:W-:Y:S05]  /*271f0*/  BSYNC B0 ;  /* 0x0000000000007941 */ /* 0x000fea0003800000 */
.L_x_1616:
[----:B------:R-:W2:Y:S02]  /*27200*/  LDL.LU R3, [R1+0x8] ;  /* 0x0000080001037983 */ /* 0x000ea40000300800 */
[----:B--2---:R-:W-:-:S05]  /*27210*/  IMAD R0, R3, R2, R0 ;  /* 0x0000000203007224 */ /* 0x004fca00078e0200 */
        /* <DEDUP_REMOVED lines=11> */
[----:B------:R-:W3:Y:S01]  /*272d0*/  LDC.64 R4, c[0x0][0xc60] ;  /* 0x00031800ff047b82 */ /* 0x000ee20000000a00 */
[----:B------:R-:W2:Y:S02]  /*272e0*/  FLO.U32 R0, UR4 ;  /* 0x0000000400007d00 */ /* 0x000ea400080e0000 */
[----:B--2---:R-:W-:-:S06]  /*272f0*/  ISETP.EQ.U32.AND P0, PT, R0, R2, PT ;  /* 0x000000020000720c */ /* 0x004fcc0003f02070 */
[----:B------:R-:W3:Y:S07]  /*27300*/  POPC R2, UR4 ;  /* 0x0000000400027d09 */ /* 0x000eee0008000000 */
[----:B---3--:R-:W2:Y:S04]  /*27310*/  @P0 ATOMG.E.ADD.STRONG.GPU PT, R2, desc[UR42][R4.64], R2 ;  /* 0x00000002040209a8 */ /* 0x008ea800081ee1ea */
[----:B--2---:R2:W3:Y:S02]  /*27320*/  SHFL.IDX PT, R2, R2, R0, 0x1f ;  /* 0x00001f0002027589 */ /* 0x0044e400000e0000 */
[----:B--2---:R-:W2:Y:S02]  /*27330*/  S2R R0, SR_LTMASK ;  /* 0x0000000000007919 */ /* 0x004ea40000003900 */
[----:B--2---:R-:W-:-:S06]  /*27340*/  LOP3.LUT R0, R0, UR4, RZ, 0xc0, !PT ;  /* 0x0000000400007c12 */ /* 0x004fcc000f8ec0ff */
[----:B------:R-:W3:Y:S02]  /*27350*/  POPC R0, R0 ;  /* 0x0000000000007309 */ /* 0x000ee40000000000 */
[----:B---3--:R-:W-:-:S05]  /*27360*/  IADD3 R0, R2, UR38, R0 ;  /* 0x0000002602007c10 */ /* 0x008fca000fffe000 */
[----:B------:R2:W-:Y:S01]  /*27370*/  STL [R1], R0 ;  /* 0x0000000001007387 */ /* 0x0005e20000100800 */
[----:B------:R-:W-:Y:S05]  /*27380*/  BRA `(.L_x_1619) ;  /* 0x0000003000287947 */ /* 0x000fea0003800000 */
.L_x_1618:
        /* <DEDUP_REMOVED lines=19> */
[----:B012---:R-:W-:Y:S05]  /*274c0*/  CALL.ABS.NOINC R2 ;  /* 0x0000000002007343 */ /* 0x007fea0003c00000 */
.L_x_1621:
[----:B------:R-:W-:Y:S05]  /*274d0*/  BSYNC B6 ;  /* 0x0000000000067941 */ /* 0x000fea0003800000 */
.L_x_1620:
[----:B-1----:R-:W2:Y:S01]  /*274e0*/  LDL.LU R17, [R1+0x28] ;  /* 0x0000280001117983 */ /* 0x002ea20000300800 */
        /* <DEDUP_REMOVED lines=23> */
.L_x_1623:
[----:B------:R-:W-:Y:S05]  /*27660*/  BSYNC B6 ;  /* 0x0000000000067941 */ /* 0x000fea0003800000 */
.L_x_1622:
        /* <DEDUP_REMOVED lines=8> */
[----:B------:R-:W-:Y:S01]  /*276f0*/  IMAD.U32 R4, RZ, RZ, UR4 ;  /* 0x00000004ff047e24 */ /* 0x000fe2000f8e00ff */
[----:B------:R-:W-:Y:S01]  /*27700*/  MOV R6, UR6 ;  /* 0x0000000600067c02 */ /* 0x000fe20008000f00 */
[----:B------:R-:W2:Y:S01]  /*27710*/  LDC.64 R2, c[0x4][R2] ;  /* 0x0100000002027b82 */ /* 0x000ea20000000a00 */
[----:B------:R-:W-:Y:S02]  /*27720*/  IMAD.U32 R5, RZ, RZ, UR5 ;  /* 0x00000005ff057e24 */ /* 0x000fe4000f8e00ff */
[----:B------:R-:W-:Y:S02]  /*27730*/  IMAD.U32 R7, RZ, RZ, UR7 ;  /* 0x00000007ff077e24 */ /* 0x000fe4000f8e00ff */
[----:B------:R-:W-:-:S02]  /*27740*/  IMAD.U32 R10, RZ, RZ, UR8 ;  /* 0x00000008ff0a7e24 */ /* 0x000fc4000f8e00ff */
[----:B------:R-:W-:Y:S02]  /*27750*/  IMAD.U32 R11, RZ, RZ, UR9 ;  /* 0x00000009ff0b7e24 */ /* 0x000fe4000f8e00ff */
[----:B------:R-:W-:Y:S02]  /*27760*/  IMAD.MOV.U32 R8, RZ, RZ, 0x70 ;  /* 0x00000070ff087424 */ /* 0x000fe400078e00ff */
[----:B------:R-:W-:Y:S02]  /*27770*/  IMAD.MOV.U32 R12, RZ, RZ, 0x1 ;  /* 0x00000001ff0c7424 */ /* 0x000fe400078e00ff */
[----:B------:R-:W-:-:S07]  /*27780*/  IMAD.MOV.U32 R13, RZ, RZ, RZ ;  /* 0x000000ffff0d7224 */ /* 0x000fce00078e00ff */
[----:B------:R-:W-:-:S07]  /*27790*/  LEPC R20, `(.L_x_1625) ;  /* 0x000000001014794e */ /* 0x000fce0000000000 */
[----:B012---:R-:W-:Y:S05]  /*277a0*/  CALL.ABS.NOINC R2 ;  /* 0x0000000002007343 */ /* 0x007fea0003c00000 */
.L_x_1625:
[----:B------:R-:W-:Y:S05]  /*277b0*/  BSYNC B6 ;  /* 0x0000000000067941 */ /* 0x000fea0003800000 */
.L_x_1624:
        /* <DEDUP_REMOVED lines=19> */
.L_x_1627:
[----:B------:R-:W-:Y:S05]  /*278f0*/  BSYNC B6 ;  /* 0x0000000000067941 */ /* 0x000fea0003800000 */
.L_x_1626:
[----:B-1----:R-:W2:Y:S01]  /*27900*/  LDL R17, [R1+0xc] ;  /* 0x00000c0001117983 */ /* 0x002ea20000100800 */
[----:B------:R-:W-:Y:S02]  /*27910*/  ULDC.64 UR4, c[0x0][0x9f8] ;  /* 0x00027e0000047ab9 */ /* 0x000fe40000000a00 */
[----:B------:R-:W-:-:S04]  /*27920*/  ISETP.NE.U32.AND P0, PT, RZ, UR4, PT ;  /* 0x00000004ff007c0c */ /* 0x000fc8000bf05070 */
[----:B------:R-:W-:Y:S01]  /*27930*/  ISETP.NE.AND.EX P0, PT, RZ, UR5, PT, P0 ;  /* 0x00000005ff007c0c */ /* 0x000fe2000bf05300 */
[----:B------:R-:W-:-:S12]  /*27940*/  ULDC.64 UR4, c[0x0][0xa08] ;  /* 0x0002820000047ab9 */ /* 0x000fd80000000a00 */
[----:B------:R-:W1:Y:S01]  /*27950*/  @P0 LDC.64 R2, c[0x0][0x9f8] ;  /* 0x00027e00ff020b82 */ /* 0x000e620000000a00 */
[----:B--2---:R-:W-:Y:S02]  /*27960*/  IMAD.MOV.U32 R8, RZ, RZ, R17 ;  /* 0x000000ffff087224 */ /* 0x004fe400078e0011 */
[----:B-1----:R-:W-:-:S05]  /*27970*/  @P0 IMAD.WIDE R2, R17, 0x4, R2 ;  /* 0x0000000411020825 */ /* 0x002fca00078e0202 */
[----:B------:R1:W2:Y:S02]  /*27980*/  @P0 LDG.E R8, desc[UR42][R2.64] ;  /* 0x0000002a02080981 */ /* 0x0002a4000c1e1900 */
[----:B-1----:R-:W1:Y:S02]  /*27990*/  LDC.64 R2, c[0x0][0x418] ;  /* 0x00010600ff027b82 */ /* 0x002e640000000a00 */
[----:B-1----:R-:W-:Y:S01]  /*279a0*/  LOP3.LUT P0, RZ, R2, UR4, RZ, 0xfc, !PT ;  /* 0x0000000402ff7c12 */ /* 0x002fe2000f80fcff */
[----:B------:R-:W-:-:S03]  /*279b0*/  UMOV UR4, 0xffffffff ;  /* 0xffffffff00047882 */ /* 0x000fc60000000000 */
[----:B------:R-:W-:Y:S02]  /*279c0*/  LOP3.LUT P0, RZ, R3, UR5, RZ, 0xfc, P0 ;  /* 0x0000000503ff7c12 */ /* 0x000fe4000800fcff */
[----:B--2---:R-:W-:Y:S01]  /*279d0*/  SHF.R.S32.HI R9, RZ, 0x1f, R8 ;  /* 0x0000001fff097819 */ /* 0x004fe20000011408 */
[----:B------:R1:W-:Y:S01]  /*279e0*/  STL [R1+0x4], R8 ;  /* 0x0000040801007387 */ /* 0x0003e20000100800 */
[----:B------:R-:W-:-:S03]  /*279f0*/  SEL R17, R8, RZ, !P0 ;  /* 0x000000ff08117207 */ /* 0x000fc60004000000 */
[----:B------:R1:W-:Y:S01]  /*27a00*/  STL [R1+0x2c], R9 ;  /* 0x00002c0901007387 */ /* 0x0003e20000100800 */
[----:B------:R-:W-:Y:S05]  /*27a10*/  BRA.DIV UR4, `(.L_x_1628) ;  /* 0x00000076040c7947 */ /* 0x000fea000b800000 */
[----:B------:R-:W2:Y:S02]  /*27a20*/  S2R R0, SR_TID.X ;  /* 0x0000000000007919 */ /* 0x000ea40000002100 */
[----:B--2---:R-:W-:-:S04]  /*27a30*/  SHF.R.U32.HI R0, RZ, 0x5, R0 ;  /* 0x00000005ff007819 */ /* 0x004fc80000011600 */
[----:B------:R-:W-:-:S05]  /*27a40*/  LOP3.LUT R0, R0, 0x3, RZ, 0xc0, !PT ;  /* 0x0000000300007812 */ /* 0x000fca00078ec0ff */
[----:B------:R2:W3:Y:S02]  /*27a50*/  SHFL.IDX PT, R14, R0, RZ, 0x1f ;  /* 0x00001fff000e7589 */ /* 0x0004e400000e0000 */
.L_x_1838:
[----:B--2---:R-:W2:Y:S01]  /*27a60*/  LDL.LU R0, [R1+0x28] ;  /* 0x0000280001007983 */ /* 0x004ea20000300800 */
[----:B------:R-:W-:Y:S02]  /*27a70*/  PLOP3.LUT P1, PT, PT, PT, PT, 0x8, 0x0 ;  /* 0x000000000000781c */ /* 0x000fe40003f2e170 */
[----:B---3--:R-:W-:Y:S02]  /*27a80*/  ISETP.NE.AND P0, PT, R14, RZ, PT ;  /* 0x000000ff0e00720c */ /* 0x008fe40003f05270 */
[----:B--2---:R-:W-:-:S09]  /*27a90*/  LOP3.LUT R0, R0, 0xfffffffe, RZ, 0xc0, !PT ;  /* 0xfffffffe00007812 */ /* 0x004fd200078ec0ff */
[----:B------:R-:W-:-:S05]  /*27aa0*/  @P1 LOP3.LUT R0, R0, 0x1, RZ, 0xfc, !PT ;  /* 0x0000000100001812 */ /* 0x000fca00078efcff */
[----:B------:R2:W-:Y:S01]  /*27ab0*/  STL [R1+0x28], R0 ;  /* 0x0000280001007387 */ /* 0x0005e20000100800 */
[----:B------:R-:W-:Y:S05]  /*27ac0*/  @P0 BRA `(.L_x_1629) ;  /* 0x0000000400980947 */ /* 0x000fea0003800000 */
[----:B------:R-:W-:-:S03]  /*27ad0*/  UMOV UR4, 0xffffffff ;  /* 0xffffffff00047882 */ /* 0x000fc60000000000 */
[----:B------:R-:W-:Y:S05]  /*27ae0*/  BRA.DIV UR4, `(.L_x_1630) ;  /* 0x00000076040c7947 */ /* 0x000fea000b800000 */
[----:B------:R-:W-:-:S13]  /*27af0*/  ELECT P6, URZ, PT ;  /* 0x00000000003f782f */ /* 0x000fda00038c0000 */
.L_x_1841:
[----:B------:R-:W-:Y:S05]  /*27b00*/  @!P6 BRA `(.L_x_1629) ;  /* 0x000000040088e947 */ /* 0x000fea0003800000 */
[----:B--2---:R-:W2:Y:S01]  /*27b10*/  LDL R0, [R1+0x48] ;  /* 0x0000480001007983 */ /* 0x004ea20000100800 */
[----:B------:R-:W-:-:S04]  /*27b20*/  ISETP.NE.U32.AND P0, PT, R2, RZ, PT ;  /* 0x000000ff0200720c */ /* 0x000fc80003f05070 */
[----:B------:R-:W-:Y:S01]  /*27b30*/  ISETP.NE.AND.EX P0, PT, R3, RZ, PT, P0 ;  /* 0x000000ff0300720c */ /* 0x000fe20003f05300 */
[----:B--2---:R-:W-:-:S12]  /*27b40*/  VIADD R0, R0, 0xffffffff ;  /* 0xffffffff00007836 */ /* 0x004fd80000000000 */
[----:B------:R-:W-:Y:S05]  /*27b50*/  @!P0 BRA `(.L_x_1631) ;  /* 0x0000000000448947 */ /* 0x000fea0003800000 */
[----:B------:R-:W2:Y:S01]  /*27b60*/  LDC R7, c[0x0][0x43c] ;  /* 0x00010f00ff077b82 */ /* 0x000ea20000000800 */
[----:B------:R-:W-:Y:S01]  /*27b70*/  ULDC.64 UR4, c[0x0][0x428] ;  /* 0x00010a0000047ab9 */ /* 0x000fe20000000a00 */
[----:B--2---:R-:W-:-:S13]  /*27b80*/  ISETP.NE.AND P0, PT, R7, 0x1, PT ;  /* 0x000000010700780c */ /* 0x004fda0003f05270 */
[----:B------:R-:W2:Y:S02]  /*27b90*/  @P0 LDC.64 R4, c[0x0][0x440] ;  /* 0x00011000ff040b82 */ /* 0x000ea40000000a00 */
[----:B--2---:R-:W-:-:S04]  /*27ba0*/  @P0 IMAD.HI.U32 R6, R0, R4, RZ ;  /* 0x0000000400060227 */ /* 0x004fc800078e00ff */
        /* <DEDUP_REMOVED lines=12> */
.L_x_1631:
[----:B--2---:R-:W2:Y:S04]  /*27c70*/  LDL R2, [R1+0x10] ;  /* 0x0000100001027983 */ /* 0x004ea80000100800 */
[----:B------:R-:W3:Y:S01]  /*27c80*/  LDL R3, [R1+0x18] ;  /* 0x0000180001037983 */ /* 0x000ee20000100800 */
[----:B-1----:R-:W1:Y:S02]  /*27c90*/  S2R R8, SR_TID.X ;  /* 0x0000000000087919 */ /* 0x002e640000002100 */
[----:B-1----:R-:W-:-:S04]  /*27ca0*/  LOP3.LUT R8, R8, 0x7f, RZ, 0xc0, !PT ;  /* 0x0000007f08087812 */ /* 0x002fc800078ec0ff */
[----:B------:R-:W-:Y:S01]  /*27cb0*/  ISETP.NE.AND P1, PT, R8, RZ, PT ;  /* 0x000000ff0800720c */ /* 0x000fe20003f25270 */
[----:B--2---:R-:W-:Y:S01]  /*27cc0*/  IMAD R2, R2, 0x8, R18 ;  /* 0x0000000802027824 */ /* 0x004fe200078e0212 */
[----:B---3--:R-:W-:-:S04]  /*27cd0*/  SHF.L.U32 R3, R3, 0x1f, RZ ;  /* 0x0000001f03037819 */ /* 0x008fc800000006ff */
[----:B------:R-:W1:Y:S02]  /*27ce0*/  SYNCS.PHASECHK.TRANS64.TRYWAIT P0, [R2+URZ+0x22880], R3 ;  /* 0x02288003020075a7 */ /* 0x000e64000800017f */
[----:B-1----:R-:W-:Y:S05]  /*27cf0*/  @!P0 BRA `(.L_x_1632) ;  /* 0x0000007000a88947 */ /* 0x002fea0003800000 */
.L_x_1842:
        /* <DEDUP_REMOVED lines=8> */
.L_x_1633:
[----:B------:R-:W2:Y:S04]  /*27d80*/  LDL R4, [R1+0x10] ;  /* 0x0000100001047983 */ /* 0x000ea80000100800 */
[----:B------:R-:W3:Y:S01]  /*27d90*/  LDL R5, [R1+0x30] ;  /* 0x0000300001057983 */ /* 0x000ee20000100800 */
[----:B------:R-:W-:Y:S01]  /*27da0*/  R2UR UR9, R2 ;  /* 0x00000000020972ca */ /* 0x000fe200000e0000 */
[----:B------:R-:W-:Y:S01]  /*27db0*/  UIADD3 UR4, UP0, UR40, 0x470, URZ ;  /* 0x0000047028047890 */ /* 0x000fe2000ff1e03f */
[----:B------:R-:W-:Y:S01]  /*27dc0*/  R2UR UR12, R16 ;  /* 0x00000000100c72ca */ /* 0x000fe200000e0000 */
[----:B------:R-:W-:Y:S01]  /*27dd0*/  UMOV UR6, 0x0 ;  /* 0x0000000000067882 */ /* 0x000fe20000000000 */
[----:B-----5:R-:W-:Y:S01]  /*27de0*/  R2UR UR13, R17 ;  /* 0x00000000110d72ca */ /* 0x020fe200000e0000 */
[----:B------:R-:W-:Y:S01]  /*27df0*/  UIADD3.X UR5, URZ, UR41, URZ, UP0, !UPT ;  /* 0x000000293f057290 */ /* 0x000fe200087fe43f */
[----:B------:R-:W-:Y:S01]  /*27e00*/  UMOV UR7, 0x14f00000 ;  /* 0x14f0000000077882 */ /* 0x000fe20000000000 */
[----:B------:R-:W-:-:S06]  /*27e10*/  UMOV UR10, URZ ;  /* 0x0000003f000a7c82 */ /* 0x000fcc0008000000 */
[----:B------:R-:W-:Y:S01]  /*27e20*/  UIADD3 UR9, UR9, 0x22870, URZ ;  /* 0x0002287009097890 */ /* 0x000fe2000fffe03f */
[----:B--2---:R-:W-:Y:S02]  /*27e30*/  IMAD R4, R4, 0x4000, R18 ;  /* 0x0000400004047824 */ /* 0x004fe400078e0212 */
[----:B---3--:R-:W-:-:S03]  /*27e40*/  IMAD R0, R0, 0x80, R5 ;  /* 0x0000008000007824 */ /* 0x008fc600078e0205 */
[----:B------:R-:W-:Y:S02]  /*27e50*/  R2UR UR8, R4 ;  /* 0x00000000040872ca */ /* 0x000fe400000e0000 */
[----:B------:R-:W-:-:S11]  /*27e60*/  R2UR UR11, R0 ;  /* 0x00000000000b72ca */ /* 0x000fd600000e0000 */
[----:B------:R-:W-:-:S09]  /*27e70*/  UIADD3 UR8, UR8, 0x8400, URZ ;  /* 0x0000840008087890 */ /* 0x000fd2000fffe03f */
[----:B------:R2:W-:Y:S01]  /*27e80*/  UTMALDG.4D [UR8], [UR4], desc[UR6] ;  /* 0x00000608040075b4 */ /* 0x0005e20008019000 */
[----:B------:R-:W3:Y:S02]  /*27e90*/  SYNCS.PHASECHK.TRANS64.TRYWAIT P0, [R2+URZ+0x22840], R3 ;  /* 0x02284003020075a7 */ /* 0x000ee4000800017f */
[----:B--23--:R-:W-:Y:S05]  /*27ea0*/  @!P0 BRA `(.L_x_1634) ;  /* 0x0000007000508947 */ /* 0x00cfea0003800000 */
.L_x_1843:
[----:B------:R-:W-:Y:S05]  /*27eb0*/  @P1 BRA `(.L_x_1635) ;  /* 0x00000000001c1947 */ /* 0x000fea0003800000 */
[----:B------:R-:W3:Y:S01]  /*27ec0*/  S2R R4, SR_TID.X ;  /* 0x0000000000047919 */ /* 0x000ee20000002100 */
[----:B-12---:R-:W-:-:S04]  /*27ed0*/  IMAD.MOV.U32 R3, RZ, RZ, 0x6000 ;  /* 0x00006000ff037424 */ /* 0x006fc800078e00ff */
[----:B------:R4:W-:Y:S01]  /*27ee0*/  SYNCS.ARRIVE.TRANS64 RZ, [R2+URZ+0x22830], R3 ;  /* 0x0228300302ff79a7 */ /* 0x0009e2000800003f */
[----:B---3--:R-:W-:-:S04]  /*27ef0*/  LOP3.LUT R4, R4, 0x1f, RZ, 0xc0, !PT ;  /* 0x0000001f04047812 */ /* 0x008fc800078ec0ff */
[----:B------:R-:W-:-:S13]  /*27f00*/  ISETP.NE.AND P0, PT, R4, RZ, PT ;  /* 0x000000ff0400720c */ /* 0x000fda0003f05270 */
[----:B----4-:R-:W-:Y:S05]  /*27f10*/  @!P0 BRA `(.L_x_1635) ;  /* 0x0000000000048947 */ /* 0x010fea0003800000 */
[----:B------:R-:W-:Y:S01]  /*27f20*/  BPT.TRAP 0x1 ;  /* 0x000000040000795c */ /* 0x000fe20000300000 */
.L_x_1635:
[----:B------:R-:W3:Y:S04]  /*27f30*/  LDL R4, [R1+0x10] ;  /* 0x0000100001047983 */ /* 0x000ee80000100800 */
[----:B-12---:R-:W2:Y:S01]  /*27f40*/  LDL.LU R3, [R1+0x28] ;  /* 0x0000280001037983 */ /* 0x006ea20000300800 */
        /* <DEDUP_REMOVED lines=10> */
[----:B------:R-:W-:-:S05]  /*27ff0*/  UMOV UR17, 0x40 ;  /* 0x0000004000117882 */ /* 0x000fca0000000000 */
[----:B------:R-:W-:Y:S01]  /*28000*/  UIADD3 UR9, UR9, 0x22830, URZ ;  /* 0x0002283009097890 */ /* 0x000fe2000fffe03f */
[----:B---3--:R-:W-:Y:S01]  /*28010*/  IMAD R0, R4, 0x6000, R18 ;  /* 0x0000600004007824 */ /* 0x008fe200078e0212 */
[----:B--2---:R-:W-:-:S04]  /*28020*/  LOP3.LUT R3, R3, 0xfffffffe, RZ, 0xc0, !PT ;  /* 0xfffffffe03037812 */ /* 0x004fc800078ec0ff */
[----:B------:R-:W-:Y:S02]  /*28030*/  R2UR UR8, R0 ;  /* 0x00000000000872ca */ /* 0x000fe400000e0000 */
[----:B------:R-:W-:-:S05]  /*28040*/  @P0 LOP3.LUT R3, R3, 0x1, RZ, 0xfc, !PT ;  /* 0x0000000103030812 */ /* 0x000fca00078efcff */
[----:B------:R3:W-:Y:S06]  /*28050*/  STL [R1+0x28], R3 ;  /* 0x0000280301007387 */ /* 0x0007ec0000100800 */
[----:B------:R-:W-:Y:S02]  /*28060*/  UIADD3 UR14, UR8, 0x16400, URZ ;  /* 0x00016400080e7890 */ /* 0x000fe4000fffe03f */
[----:B------:R-:W-:Y:S02]  /*28070*/  UIADD3 UR15, UR8, 0x18400, URZ ;  /* 0x00018400080f7890 */ /* 0x000fe4000fffe03f */
[----:B------:R-:W-:-:S03]  /*28080*/  UIADD3 UR16, UR8, 0x1a400, URZ ;  /* 0x0001a40008107890 */ /* 0x000fc6000fffe03f */
[----:B------:R-:W-:Y:S01]  /*28090*/  UMOV UR8, UR14 ;  /* 0x0000000e00087c82 */ /* 0x000fe20008000000 */
[----:B------:R-:W-:Y:S01]  /*280a0*/  UMOV UR14, 0x80 ;  /* 0x00000080000e7882 */ /* 0x000fe20000000000 */
[----:B------:R1:W-:Y:S02]  /*280b0*/  UTMALDG.4D [UR8], [UR4], desc[UR6] ;  /* 0x00000608040075b4 */ /* 0x0003e40008019000 */
[----:B-1----:R-:W-:Y:S01]  /*280c0*/  UMOV UR8, UR15 ;  /* 0x0000000f00087c82 */ /* 0x002fe20008000000 */
[----:B------:R-:W-:Y:S02]  /*280d0*/  UMOV UR10, UR17 ;  /* 0x00000011000a7c82 */ /* 0x000fe40008000000 */
[----:B------:R1:W-:Y:S02]  /*280e0*/  UTMALDG.4D [UR8], [UR4], desc[UR6] ;  /* 0x00000608040075b4 */ /* 0x0003e40008019000 */
[----:B-1----:R-:W-:Y:S01]  /*280f0*/  UMOV UR8, UR16 ;  /* 0x0000001000087c82 */ /* 0x002fe20008000000 */
[----:B------:R-:W-:-:S02]  /*28100*/  UMOV UR10, UR14 ;  /* 0x0000000e000a7c82 */ /* 0x000fc40008000000 */
[----:B------:R3:W-:Y:S02]  /*28110*/  UTMALDG.4D [UR8], [UR4], desc[UR6] ;  /* 0x00000608040075b4 */ /* 0x0007e40008019000 */
[----:B---3--:R-:W-:Y:S01]  /*28120*/  NOP ;  /* 0x0000000000007918 */ /* 0x008fe20000000000 */
.L_x_1629:
[----:B------:R-:W2:Y:S01]  /*28130*/  LDL.LU R3, [R1+0x44] ;  /* 0x0000440001037983 */ /* 0x000ea20000300800 */
[----:B------:R-:W-:Y:S05]  /*28140*/  WARPSYNC.ALL ;  /* 0x0000000000007948 */ /* 0x000fea0003800000 */
[----:B------:R-:W-:Y:S01]  /*28150*/  ULDC.64 UR4, c[0x0][0x298] ;  /* 0x0000a60000047ab9 */ /* 0x000fe20000000a00 */
[----:B------:R-:W-:Y:S01]  /*28160*/  BSSY B6, `(.L_x_1636) ;  /* 0x000001c000067945 */ /* 0x000fe20003800000 */
[----:B------:R-:W-:Y:S01]  /*28170*/  BAR.SYNC.DEFER_BLOCKING 0x8, 0x180 ;  /* 0x0206000000007b1d */ /* 0x000fe20000010000 */
[----:B--2---:R-:W-:Y:S01]  /*28180*/  SHF.R.S32.HI R0, RZ, 0x1f, R3 ;  /* 0x0000001fff007819 */ /* 0x004fe20000011403 */
[----:B------:R-:W-:-:S04]  /*28190*/  IMAD.WIDE.U32 R4, R3, UR4, RZ ;  /* 0x0000000403047c25 */ /* 0x000fc8000f8e00ff */
[----:B------:R-:W-:Y:S01]  /*281a0*/  IMAD R2, R0, UR4, RZ ;  /* 0x0000000400027c24 */ /* 0x000fe2000f8e02ff */
[----:B------:R2:W-:Y:S01]  /*281b0*/  STL.64 [R1+0x50], R4 ;  /* 0x0000500401007387 */ /* 0x0005e20000100a00 */
[----:B------:R-:W-:Y:S02]  /*281c0*/  VIADD R0, R18, 0x10400 ;  /* 0x0001040012007836 */ /* 0x000fe40000000000 */
[----:B------:R-:W-:-:S03]  /*281d0*/  IMAD R2, R3, UR5, R2 ;  /* 0x0000000503027c24 */ /* 0x000fc6000f8e0202 */
[----:B------:R-:W-:Y:S01]  /*281e0*/  LOP3.LUT P0, RZ, R0, 0x1bf, RZ, 0xc0, !PT ;  /* 0x000001bf00ff7812 */ /* 0x000fe2000780c0ff */
[----:B------:R-:W-:-:S05]  /*281f0*/  IMAD.IADD R0, R5, 0x1, R2 ;  /* 0x0000000105007824 */ /* 0x000fca00078e0202 */
[----:B------:R2:W-:Y:S07]  /*28200*/  STL [R1+0x44], R0 ;  /* 0x0000440001007387 */ /* 0x0005ee0000100800 */
[----:B------:R-:W-:Y:S05]  /*28210*/  @!P0 BRA `(.L_x_1637) ;  /* 0x0000000000408947 */ /* 0x000fea0003800000 */
[----:B------:R-:W-:Y:S01]  /*28220*/  MOV R2, 0x0 ;  /* 0x0000000000027802 */ /* 0x000fe20000000f00 */
[----:B------:R-:W-:Y:S01]  /*28230*/  ULDC.64 UR4, c[0x4][0xc8] ;  /* 0x0100320000047ab9 */ /* 0x000fe20000000a00 */
[----:B------:R-:W-:Y:S01]  /*28240*/  ULDC.64 UR6, c[0x4][0xd0] ;  /* 0x0100340000067ab9 */ /* 0x000fe20000000a00 */
[----:B------:R-:W-:Y:S01]  /*28250*/  ULDC.64 UR8, c[0x4][0x28] ;  /* 0x01000a0000087ab9 */ /* 0x000fe20000000a00 */
[----:B--2---:R-:W-:Y:S02]  /*28260*/  IMAD.U32 R4, RZ, RZ, UR4 ;  /* 0x00000004ff047e24 */ /* 0x004fe4000f8e00ff */
[----:B------:R-:W2:Y:S01]  /*28270*/  LDC.64 R2, c[0x4][R2] ;  /* 0x0100000002027b82 */ /* 0x000ea20000000a00 */
[----:B------:R-:W-:Y:S02]  /*28280*/  IMAD.U32 R5, RZ, RZ, UR5 ;  /* 0x00000005ff057e24 */ /* 0x000fe4000f8e00ff */
[----:B------:R-:W-:Y:S02]  /*28290*/  IMAD.U32 R6, RZ, RZ, UR6 ;  /* 0x00000006ff067e24 */ /* 0x000fe4000f8e00ff */
[----:B------:R-:W-:-:S02]  /*282a0*/  IMAD.U32 R7, RZ, RZ, UR7 ;  /* 0x00000007ff077e24 */ /* 0x000fc4000f8e00ff */
[----:B------:R-:W-:Y:S02]  /*282b0*/  IMAD.U32 R10, RZ, RZ, UR8 ;  /* 0x00000008ff0a7e24 */ /* 0x000fe4000f8e00ff */
[----:B------:R-:W-:Y:S02]  /*282c0*/  IMAD.U32 R11, RZ, RZ, UR9 ;  /* 0x00000009ff0b7e24 */ /* 0x000fe4000f8e00ff */
[----:B-1----:R-:W-:Y:S02]  /*282d0*/  IMAD.MOV.U32 R8, RZ, RZ, 0x70 ;  /* 0x00000070ff087424 */ /* 0x002fe400078e00ff */
[----:B------:R-:W-:Y:S02]  /*282e0*/  IMAD.MOV.U32 R12, RZ, RZ, 0x1 ;  /* 0x00000001ff0c7424 */ /* 0x000fe400078e00ff */
[----:B------:R-:W-:-:S07]  /*282f0*/  IMAD.MOV.U32 R13, RZ, RZ, RZ ;  /* 0x000000ffff0d7224 */ /* 0x000fce00078e00ff */
[----:B------:R-:W-:-:S07]  /*28300*/  LEPC R20, `(.L_x_1637) ;  /* 0x000000001014794e */ /* 0x000fce0000000000 */
[----:B0-2---:R-:W-:Y:S05]  /*28310*/  CALL.ABS.NOINC R2 ;  /* 0x0000000002007343 */ /* 0x005fea0003c00000 */
.L_x_1637:
[----:B------:R-:W-:Y:S05]  /*28320*/  BSYNC B6 ;  /* 0x0000000000067941 */ /* 0x000fea0003800000 */
.L_x_1636:
[----:B--2---:R-:W2:Y:S01]  /*28330*/  LDL.LU R0, [R1+0x44] ;  /* 0x0000440001007983 */ /* 0x004ea20000300800 */
[----:B------:R-:W-:Y:S01]  /*28340*/  ULDC.64 UR6, c[0x0][0xa00] ;  /* 0x0002800000067ab9 */ /* 0x000fe20000000a00 */
[----:B-1----:R-:W1:Y:S01]  /*28350*/  LDC R8, c[0x0][0x448] ;  /* 0x00011200ff087b82 */ /* 0x002e620000000800 */
[----:B------:R-:W-:Y:S01]  /*28360*/  ULDC.64 UR4, c[0x0][0x2d8] ;  /* 0x0000b60000047ab9 */ /* 0x000fe20000000a00 */
[----:B------:R-:W2:Y:S04]  /*28370*/  LDL.LU.64 R2, [R1+0x50] ;  /* 0x0000500001027983 */ /* 0x000ea80000300a00 */
[----:B------:R-:W3:Y:S01]  /*28380*/  LDL R6, [R1+0xc] ;  /* 0x00000c0001067983 */ /* 0x000ee20000100800 */
[----:B------:R-:W-:Y:S01]  /*28390*/  ISETP.NE.U32.AND P0, PT, RZ, UR6, PT ;  /* 0x00000006ff007c0c */ /* 0x000fe2000bf05070 */
[----:B------:R-:W4:Y:S03]  /*283a0*/  S2R R5, SR_TID.X ;  /* 0x0000000000057919 */ /* 0x000f260000002100 */
[----:B------:R-:W-:Y:S01]  /*283b0*/  ISETP.NE.AND.EX P0, PT, RZ, UR7, PT, P0 ;  /* 0x00000007ff007c0c */ /* 0x000fe2000bf05300 */
[----:B------:R-:W-:Y:S01]  /*283c0*/  ULDC.64 UR6, c[0x0][0x280] ;  /* 0x0000a00000067ab9 */ /* 0x000fe20000000a00 */
[----:B------:R-:W0:Y:S01]  /*283d0*/  S2R R9, SR_TID.X ;  /* 0x0000000000097919 */ /* 0x000e220000002100 */
[----:B----4-:R-:W-:-:S04]  /*283e0*/  LOP3.LUT R5, R5, 0x7f, RZ, 0xc0, !PT ;  /* 0x0000007f05057812 */ /* 0x010fc800078ec0ff */
[----:B------:R-:W-:Y:S01]  /*283f0*/  SHF.R.U32.HI R5, RZ, 0x2, R5 ;  /* 0x00000002ff057819 */ /* 0x000fe20000011605 */
[----:B0-----:R-:W-:-:S05]  /*28400*/  IMAD.SHL.U32 R9, R9, 0x10, RZ ;  /* 0x0000001009097824 */ /* 0x001fca00078e00ff */
[----:B------:R-:W-:-:S04]  /*28410*/  LOP3.LUT R9, R9, 0x30, RZ, 0xc0, !PT ;  /* 0x0000003009097812 */ /* 0x000fc800078ec0ff */
[C---:B------:R-:W-:Y:S02]  /*28420*/  LOP3.LUT R11, R9.reuse, 0x40, RZ, 0xfc, !PT ;  /* 0x00000040090b7812 */ /* 0x040fe400078efcff */
[----:B------:R-:W-:Y:S01]  /*28430*/  LOP3.LUT R9, R9, 0x80, RZ, 0xfc, !PT ;  /* 0x0000008009097812 */ /* 0x000fe200078efcff */
[----:B--2---:R-:W-:Y:S01]  /*28440*/  IMAD.MOV.U32 R3, RZ, RZ, R0 ;  /* 0x000000ffff037224 */ /* 0x004fe200078e0000 */
[----:B---3--:R-:W-:Y:S01]  /*28450*/  SHF.R.S32.HI R0, RZ, 0x1f, R6 ;  /* 0x0000001fff007819 */ /* 0x008fe20000011406 */
[----:B------:R-:W-:-:S03]  /*28460*/  IMAD.WIDE.U32 R2, R16, UR4, R2 ;  /* 0x0000000410027c25 */ /* 0x000fc6000f8e0002 */
[----:B------:R-:W-:Y:S01]  /*28470*/  SEL R4, R0, RZ, !P0 ;  /* 0x000000ff00047207 */ /* 0x000fe20004000000 */
[----:B------:R-:W-:Y:S01]  /*28480*/  IMAD R3, R16, UR5, R3 ;  /* 0x0000000510037c24 */ /* 0x000fe2000f8e0203 */
[----:B------:R-:W-:Y:S01]  /*28490*/  SEL R0, R6, RZ, !P0 ;  /* 0x000000ff06007207 */ /* 0x000fe20004000000 */
[----:B------:R-:W-:Y:S01]  /*284a0*/  ULDC.64 UR4, c[0x0][0x2e0] ;  /* 0x0000b80000047ab9 */ /* 0x000fe20000000a00 */
[----:B------:R-:W0:Y:S01]  /*284b0*/  S2R R6, SR_TID.X ;  /* 0x0000000000067919 */ /* 0x000e220000002100 */
[----:B-1----:R-:W-:Y:S01]  /*284c0*/  ISETP.NE.AND P0, PT, R8, 0x1, PT ;  /* 0x000000010800780c */ /* 0x002fe20003f05270 */
[----:B------:R-:W-:Y:S02]  /*284d0*/  IMAD R4, R4, UR4, RZ ;  /* 0x0000000404047c24 */ /* 0x000fe4000f8e02ff */
[----:B------:R-:W-:-:S04]  /*284e0*/  IMAD.WIDE.U32 R2, R0, UR4, R2 ;  /* 0x0000000400027c25 */ /* 0x000fc8000f8e0002 */
[----:B------:R-:W-:Y:S01]  /*284f0*/  IMAD R0, R0, UR5, R4 ;  /* 0x0000000500007c24 */ /* 0x000fe2000f8e0204 */
[----:B------:R-:W-:-:S03]  /*28500*/  ULDC.64 UR4, c[0x0][0x2d0] ;  /* 0x0000b40000047ab9 */ /* 0x000fc60000000a00 */
[----:B------:R-:W-:Y:S02]  /*28510*/  IMAD.IADD R3, R3, 0x1, R0 ;  /* 0x0000000103037824 */ /* 0x000fe400078e0200 */
[----:B0-----:R-:W-:Y:S02]  /*28520*/  IMAD.SHL.U32 R7, R6, 0x20, RZ ;  /* 0x0000002006077824 */ /* 0x001fe400078e00ff */
[----:B------:R-:W0:Y:S03]  /*28530*/  @P0 LDC R6, c[0x0][0x450] ;  /* 0x00011400ff060b82 */ /* 0x000e260000000800 */
[----:B------:R-:W-:-:S05]  /*28540*/  LOP3.LUT R7, R5, 0x60, R7, 0xf8, !PT ;  /* 0x0000006005077812 */ /* 0x000fca00078ef807 */
[----:B------:R-:W1:Y:S01]  /*28550*/  @P0 LDC R5, c[0x0][0x44c] ;  /* 0x00011300ff050b82 */ /* 0x000e620000000800 */
[----:B------:R-:W-:-:S04]  /*28560*/  IMAD.IADD R4, R7, 0x1, R19 ;  /* 0x0000000107047824 */ /* 0x000fc800078e0213 */
[----:B------:R-:W-:Y:S02]  /*28570*/  IMAD.MOV.U32 R0, RZ, RZ, R4 ;  /* 0x000000ffff007224 */ /* 0x000fe400078e0004 */
[----:B-1----:R-:W-:-:S05]  /*28580*/  @P0 IMAD.HI.U32 R5, R4, R5, RZ ;  /* 0x0000000504050227 */ /* 0x002fca00078e00ff */
[----:B0-----:R-:W-:-:S05]  /*28590*/  @P0 SHF.R.U32.HI R0, RZ, R6, R5 ;  /* 0x00000006ff000219 */ /* 0x001fca0000011605 */
[----:B------:R-:W-:Y:S02]  /*285a0*/  IMAD.MOV R5, RZ, RZ, -R0 ;  /* 0x000000ffff057224 */ /* 0x000fe400078e0a00 */
[----:B------:R-:W-:-:S04]  /*285b0*/  IMAD.WIDE.U32 R2, R0, UR4, R2 ;  /* 0x0000000400027c25 */ /* 0x000fc8000f8e0002 */
[----:B------:R-:W-:Y:S01]  /*285c0*/  IMAD R4, R8, R5, R4 ;  /* 0x0000000508047224 */ /* 0x000fe200078e0204 */
[----:B------:R-:W-:-:S05]  /*285d0*/  SHF.R.S32.HI R5, RZ, 0x1f, R0 ;  /* 0x0000001fff057819 */ /* 0x000fca0000011400 */
[----:B------:R-:W-:-:S04]  /*285e0*/  IMAD R5, R5, UR4, RZ ;  /* 0x0000000405057c24 */ /* 0x000fc8000f8e02ff */
[----:B------:R-:W-:Y:S01]  /*285f0*/  IMAD R0, R0, UR5, R5 ;  /* 0x0000000500007c24 */ /* 0x000fe2000f8e0205 */
[----:B------:R-:W-:Y:S01]  /*28600*/  ULDC.64 UR4, c[0x0][0x2c8] ;  /* 0x0000b20000047ab9 */ /* 0x000fe20000000a00 */
[----:B------:R-:W0:Y:S02]  /*28610*/  S2R R5, SR_TID.X ;  /* 0x0000000000057919 */ /* 0x000e240000002100 */
[----:B------:R-:W-:Y:S01]  /*28620*/  IMAD.IADD R3, R3, 0x1, R0 ;  /* 0x0000000103037824 */ /* 0x000fe200078e0200 */
[----:B------:R-:W-:Y:S01]  /*28630*/  SHF.R.S32.HI R0, RZ, 0x1f, R4 ;  /* 0x0000001fff007819 */ /* 0x000fe20000011404 */
[----:B------:R-:W-:-:S04]  /*28640*/  IMAD.WIDE.U32 R6, R4, UR4, R2 ;  /* 0x0000000404067c25 */ /* 0x000fc8000f8e0002 */
[----:B------:R-:W-:Y:S01]  /*28650*/  IMAD R0, R0, UR4, RZ ;  /* 0x0000000400007c24 */ /* 0x000fe2000f8e02ff */
[----:B------:R-:W-:Y:S02]  /*28660*/  ULDC UR4, c[0x0][0x2b8] ;  /* 0x0000ae0000047ab9 */ /* 0x000fe40000000800 */
[----:B------:R-:W-:Y:S01]  /*28670*/  ISETP.GE.AND P2, PT, R9, UR4, PT ;  /* 0x0000000409007c0c */ /* 0x000fe2000bf46270 */
[----:B------:R-:W-:Y:S01]  /*28680*/  IMAD R2, R4, UR5, R0 ;  /* 0x0000000504027c24 */ /* 0x000fe2000f8e0200 */
[----:B------:R1:W5:Y:S01]  /*28690*/  LDL R9, [R1+0x3c] ;  /* 0x00003c0001097983 */ /* 0x0003620000100800 */
[----:B------:R-:W-:Y:S02]  /*286a0*/  IADD3 R3, P3, R6, UR6, RZ ;  /* 0x0000000606037c10 */ /* 0x000fe4000ff7e0ff */
[----:B------:R-:W-:Y:S02]  /*286b0*/  ISETP.GE.AND P1, PT, R11, UR4, PT ;  /* 0x000000040b007c0c */ /* 0x000fe4000bf26270 */
[----:B------:R-:W-:Y:S01]  /*286c0*/  IADD3.X R2, R7, UR7, R2, P3, !PT ;  /* 0x0000000707027c10 */ /* 0x000fe20009ffe402 */
[----:B0-----:R-:W-:-:S05]  /*286d0*/  IMAD.SHL.U32 R10, R5, 0x10, RZ ;  /* 0x00000010050a7824 */ /* 0x001fca00078e00ff */
[----:B------:R-:W-:-:S04]  /*286e0*/  LOP3.LUT R10, R10, 0x30, RZ, 0xc0, !PT ;  /* 0x000000300a0a7812 */ /* 0x000fc800078ec0ff */
[----:B------:R-:W-:Y:S01]  /*286f0*/  ISETP.GE.AND P0, PT, R10, UR4, PT ;  /* 0x000000040a007c0c */ /* 0x000fe2000bf06270 */
[----:B------:R-:W-:-:S03]  /*28700*/  UMOV UR4, 0xffffffff ;  /* 0xffffffff00047882 */ /* 0x000fc60000000000 */
[----:B-1----:R-:W-:Y:S09]  /*28710*/  BRA.DIV UR4, `(.L_x_1638) ;  /* 0x0000006a04487947 */ /* 0x002ff2000b800000 */
[----:B------:R-:W0:Y:S02]  /*28720*/  S2R R5, SR_TID.X ;  /* 0x0000000000057919 */ /* 0x000e240000002100 */
[----:B0-----:R-:W-:Y:S02]  /*28730*/  LOP3.LUT R6, R5, 0x7f, RZ, 0xc0, !PT ;  /* 0x0000007f05067812 */ /* 0x001fe400078ec0ff */
[----:B------:R-:W2:Y:S02]  /*28740*/  LDL.LU R5, [R1+0x40] ;  /* 0x0000400001057983 */ /* 0x000ea40000300800 */
[----:B------:R-:W-:Y:S02]  /*28750*/  SHF.R.U32.HI R6, RZ, 0x2, R6 ;  /* 0x00000002ff067819 */ /* 0x000fe40000011606 */
[----:B------:R-:W-:Y:S03]  /*28760*/  SHFL.IDX PT, R4, R2, RZ, 0x1c1f ;  /* 0x001c1fff02047589 */ /* 0x000fe600000e0000 */
[----:B------:R-:W-:-:S02]  /*28770*/  IMAD.IADD R19, R6, 0x1, R19 ;  /* 0x0000000106137824 */ /* 0x000fc400078e0213 */
[----:B------:R-:W-:Y:S01]  /*28780*/  SHFL.IDX PT, R6, R2, 0x1, 0x1c1f ;  /* 0x003c1f0002067f89 */ /* 0x000fe200000e0000 */
        /* <DEDUP_REMOVED lines=8> */
[----:B-----5:R-:W-:Y:S04]  /*28810*/  @!P4 LDGSTS.E.BYPASS.LTC128B.128 [R9+0x10400], desc[UR42][R4.64], !P0 ;  /* 0x104000000409cfae */ /* 0x020fe8000c101d6a */
[----:B------:R-:W-:Y:S04]  /*28820*/  @!P4 LDGSTS.E.BYPASS.LTC128B.128 [R9+0x12400], desc[UR42][R4.64+0x40], !P1 ;  /* 0x124000400409cfae */ /* 0x000fe8000c901d6a */
[----:B------:R0:W-:Y:S02]  /*28830*/  @!P4 LDGSTS.E.BYPASS.LTC128B.128 [R9+0x14400], desc[UR42][R4.64+0x80], !P2 ;  /* 0x144000800409cfae */ /* 0x0001e4000d101d6a */
[----:B0-----:R-:W-:-:S05]  /*28840*/  VIADD R4, R19, 0x20 ;  /* 0x0000002013047836 */ /* 0x001fca0000000000 */
[----:B------:R-:W-:Y:S02]  /*28850*/  ISETP.GE.AND P3, PT, R4, R0, PT ;  /* 0x000000000400720c */ /* 0x000fe40003f66270 */
[----:B------:R-:W0:Y:S11]  /*28860*/  SHFL.IDX PT, R4, R3, 0x1, 0x1c1f ;  /* 0x003c1f0003047f89 */ /* 0x000e3600000e0000 */
[----:B0-----:R-:W-:-:S05]  /*28870*/  @!P3 IADD3 R5, P4, R10, R4, RZ ;  /* 0x000000040a05b210 */ /* 0x001fca0007f9e0ff */
[----:B------:R-:W-:Y:S02]  /*28880*/  @!P3 IMAD.X R4, RZ, RZ, R6, P4 ;  /* 0x000000ffff04b224 */ /* 0x000fe400020e0606 */
[----:B------:R-:W-:Y:S03]  /*28890*/  SHFL.IDX PT, R6, R2, 0x2, 0x1c1f ;  /* 0x005c1f0002067f89 */ /* 0x000fe600000e0000 */
[----:B------:R-:W-:-:S04]  /*288a0*/  @!P3 LOP3.LUT R5, R5, R4, RZ, 0x3c, !PT ;  /* 0x000000040505b212 */ /* 0x000fc800078e3cff */
[----:B------:R-:W-:-:S04]  /*288b0*/  @!P3 LOP3.LUT R4, R5, R4, RZ, 0x3c, !PT ;  /* 0x000000040504b212 */ /* 0x000fc800078e3cff */
[----:B------:R-:W-:-:S05]  /*288c0*/  @!P3 LOP3.LUT R5, R5, R4, RZ, 0x3c, !PT ;  /* 0x000000040505b212 */ /* 0x000fca00078e3cff */
[----:B------:R-:W-:Y:S04]  /*288d0*/  @!P3 LDGSTS.E.BYPASS.LTC128B.128 [R9+0x10c00], desc[UR42][R4.64], !P0 ;  /* 0x10c000000409bfae */ /* 0x000fe8000c101d6a */
[----:B------:R-:W-:Y:S04]  /*288e0*/  @!P3 LDGSTS.E.BYPASS.LTC128B.128 [R9+0x12c00], desc[UR42][R4.64+0x40], !P1 ;  /* 0x12c000400409bfae */ /* 0x000fe8000c901d6a */
[----:B------:R0:W-:Y:S02]  /*288f0*/  @!P3 LDGSTS.E.BYPASS.LTC128B.128 [R9+0x14c00], desc[UR42][R4.64+0x80], !P2 ;  /* 0x14c000800409bfae */ /* 0x0001e4000d101d6a */
[----:B0-----:R-:W-:-:S05]  /*28900*/  VIADD R4, R19, 0x40 ;  /* 0x0000004013047836 */ /* 0x001fca0000000000 */
[----:B------:R-:W-:Y:S02]  /*28910*/  ISETP.GE.AND P3, PT, R4, R0, PT ;  /* 0x000000000400720c */ /* 0x000fe40003f66270 */
[----:B------:R-:W0:Y:S04]  /*28920*/  SHFL.IDX PT, R4, R3, 0x2, 0x1c1f ;  /* 0x005c1f0003047f89 */ /* 0x000e2800000e0000 */
[----:B------:R-:W1:Y:S07]  /*28930*/  SHFL.IDX PT, R3, R3, 0x3, 0x1c1f ;  /* 0x007c1f0003037f89 */ /* 0x000e6e00000e0000 */
[----:B0-----:R-:W-:-:S05]  /*28940*/  @!P3 IADD3 R5, P4, R10, R4, RZ ;  /* 0x000000040a05b210 */ /* 0x001fca0007f9e0ff */
[----:B------:R-:W-:-:S05]  /*28950*/  @!P3 IMAD.X R4, RZ, RZ, R6, P4 ;  /* 0x000000ffff04b224 */ /* 0x000fca00020e0606 */
[----:B------:R-:W-:-:S04]  /*28960*/  @!P3 LOP3.LUT R5, R5, R4, RZ, 0x3c, !PT ;  /* 0x000000040505b212 */ /* 0x000fc800078e3cff */
[----:B------:R-:W-:-:S04]  /*28970*/  @!P3 LOP3.LUT R4, R5, R4, RZ, 0x3c, !PT ;  /* 0x000000040504b212 */ /* 0x000fc800078e3cff */
[----:B------:R-:W-:-:S05]  /*28980*/  @!P3 LOP3.LUT R5, R5, R4, RZ, 0x3c, !PT ;  /* 0x000000040505b212 */ /* 0x000fca00078e3cff */
[----:B------:R-:W-:Y:S04]  /*28990*/  @!P3 LDGSTS.E.BYPASS.LTC128B.128 [R9+0x11400], desc[UR42][R4.64], !P0 ;  /* 0x114000000409bfae */ /* 0x000fe8000c101d6a */
[----:B------:R-:W-:Y:S04]  /*289a0*/  @!P3 LDGSTS.E.BYPASS.LTC128B.128 [R9+0x13400], desc[UR42][R4.64+0x40], !P1 ;  /* 0x134000400409bfae */ /* 0x000fe8000c901d6a */
[----:B------:R0:W-:Y:S04]  /*289b0*/  @!P3 LDGSTS.E.BYPASS.LTC128B.128 [R9+0x15400], desc[UR42][R4.64+0x80], !P2 ;  /* 0x154000800409bfae */ /* 0x0001e8000d101d6a */
[----:B01----:R0:W2:Y:S02]  /*289c0*/  SHFL.IDX PT, R4, R2, 0x3, 0x1c1f ;  /* 0x007c1f0002047f89 */ /* 0x0030a400000e0000 */
.L_x_1852:
[----:B------:R-:W-:Y:S01]  /*289d0*/  VIADD R19, R19, 0x60 ;  /* 0x0000006013137836 */ /* 0x000fe20000000000 */
[----:B------:R-:W-:Y:S04]  /*289e0*/  BSSY B0, `(.L_x_1639) ;  /* 0x000000b000007945 */ /* 0x000fe80003800000 */
[----:B------:R-:W-:-:S13]  /*289f0*/  ISETP.GE.AND P3, PT, R19, R0, PT ;  /* 0x000000001300720c */ /* 0x000fda0003f66270 */
[----:B------:R-:W-:Y:S05]  /*28a00*/  @P3 BRA `(.L_x_1640) ;  /* 0x0000000000203947 */ /* 0x000fea0003800000 */
[----:B0-----:R-:W-:-:S05]  /*28a10*/  IADD3 R2, P3, R10, R3, RZ ;  /* 0x000000030a027210 */ /* 0x001fca0007f7e0ff */
[----:B--2---:R-:W-:-:S05]  /*28a20*/  IMAD.X R3, RZ, RZ, R4, P3 ;  /* 0x000000ffff037224 */ /* 0x004fca00018e0604 */
[----:B------:R-:W-:Y:S01]  /*28a30*/  @!PT LDS RZ, [RZ] ;  /* 0x00000000fffff984 */ /* 0x000fe20000000800 */
[----:B------:R-:W-:Y:S01]  /*28a40*/  @!PT LDS RZ, [RZ] ;  /* 0x00000000fffff984 */ /* 0x000fe20000000800 */
[----:B------:R-:W-:Y:S01]  /*28a50*/  @!PT LDS RZ, [RZ] ;  /* 0x00000000fffff984 */ /* 0x000fe20000000800 */
[----:B------:R1:W-:Y:S04]  /*28a60*/  LDGSTS.E.BYPASS.LTC128B.128 [R9+0x11c00], desc[UR42][R2.64], !P0 ;  /* 0x11c0000002097fae */ /* 0x0003e8000c101d6a */
[----:B------:R1:W-:Y:S04]  /*28a70*/  LDGSTS.E.BYPASS.LTC128B.128 [R9+0x13c00], desc[UR42][R2.64+0x40], !P1 ;  /* 0x13c0004002097fae */ /* 0x0003e8000c901d6a */
[----:B------:R1:W-:Y:S02]  /*28a80*/  LDGSTS.E.BYPASS.LTC128B.128 [R9+0x15c00], desc[UR42][R2.64+0x80], !P2 ;  /* 0x15c0008002097fae */ /* 0x0003e4000d101d6a */
.L_x_1640:
[----:B------:R-:W-:Y:S05]  /*28a90*/  BSYNC B0 ;  /* 0x0000000000007941 */ /* 0x000fea0003800000 */
.L_x_1639:
[----:B------:R-:W-:Y:S01]  /*28aa0*/  NOP ;  /* 0x0000000000007918 */ /* 0x000fe20000000000 */
[----:B------:R-:W-:-:S13]  /*28ab0*/  PLOP3.LUT P0, PT, PT, PT, PT, 0x80, 0x0 ;  /* 0x000000000000781c */ /* 0x000fda0003f0f070 */
.L_x_1641:
[----:B------:R-:W-:Y:S02]  /*28ac0*/  PLOP3.LUT P1, PT, P1, P0, PT, 0xa2, 0x0 ;  /* 0x000000000000781c */ /* 0x000fe40000f21472 */
[----:B------:R-:W-:-:S08]  /*28ad0*/  @P0 R2UR P1, UR4, R18 ;  /* 0x00000000120402ca */ /* 0x000fd00000020000 */
[----:B------:R-:W-:-:S05]  /*28ae0*/  @P0 PLOP3.LUT P0, PT, P1, PT, PT, 0x80, 0x0 ;  /* 0x000000000000081c */ /* 0x000fca0000f0f070 */
[----:B------:R-:W-:Y:S01]  /*28af0*/  @!P1 SYNCS.ARRIVE.TRANS64.RED.A0T1 RZ, [UR4+0x22800], RZ ;  /* 0x022800ffffff99a7 */ /* 0x000fe20008200404 */
[----:B------:R-:W-:Y:S07]  /*28b00*/  @!P1 ARRIVES.LDGSTSBAR.64.TRANSCNT [UR4+0x22800] ;  /* 0x02280000ff0099b0 */ /* 0x000fee0008000a84 */
[----:B------:R-:W-:Y:S05]  /*28b10*/  @P0 BRA.U.ANY `(.L_x_1641) ;  /* 0xfffffffd00e80947 */ /* 0x000fea000393ffff */
[----:B01----:R-:W3:Y:S02]  /*28b20*/  LDL.LU R2, [R1+0x58] ;  /* 0x0000580001027983 */ /* 0x003ee40000300800 */
[----:B---3--:R-:W-:-:S05]  /*28b30*/  VIADD R2, R2, 0x1 ;  /* 0x0000000102027836 */ /* 0x008fca0000000000 */
        /* <DEDUP_REMOVED lines=8> */
[----:B------:R-:W1:Y:S03]  /*28bc0*/  SYNCS.PHASECHK.TRANS64.TRYWAIT P0, [R18+URZ+0x22820], R0 ;  /* 0x02282000120075a7 */ /* 0x000e66000800017f */
[----:B01----:R-:W-:Y:S05]  /*28bd0*/  @!P0 BRA `(.L_x_1643) ;  /* 0x0000006800808947 */ /* 0x003fea0003800000 */
.L_x_1853:
[----:B------:R-:W-:Y:S05]  /*28be0*/  BSYNC B0 ;  /* 0x0000000000007941 */ /* 0x000fea0003800000 */
.L_x_1642:
[----:B------:R-:W0:Y:S04]  /*28bf0*/  LDL.LU R3, [R1+0x48] ;  /* 0x0000480001037983 */ /* 0x000e280000300800 */
[----:B------:R-:W3:Y:S01]  /*28c00*/  LDL R2, [R1+0x8] ;  /* 0x0000080001027983 */ /* 0x000ee20000100800 */
[----:B0-----:R-:W-:-:S05]  /*28c10*/  VIADD R0, R3, 0xfffffffe ;  /* 0xfffffffe03007836 */ /* 0x001fca0000000000 */
[----:B---3--:R-:W-:-:S13]  /*28c20*/  ISETP.GE.AND P0, PT, R0, R2, PT ;  /* 0x000000020000720c */ /* 0x008fda0003f06270 */
[----:B------:R-:W-:Y:S05]  /*28c30*/  @!P0 BRA `(.L_x_1644) ;  /* 0x0000000c00fc8947 */ /* 0x000fea0003800000 */
[----:B------:R0:W5:Y:S04]  /*28c40*/  LDL.LU R6, [R1+0x10] ;  /* 0x0000100001067983 */ /* 0x0001680000300800 */
[----:B------:R0:W5:Y:S02]  /*28c50*/  LDL.LU R7, [R1+0x18] ;  /* 0x0000180001077983 */ /* 0x0001640000300800 */
.L_x_1666:
[----:B------:R-:W3:Y:S01]  /*28c60*/  LDL R2, [R1+0x28] ;  /* 0x0000280001027983 */ /* 0x000ee20000100800 */
[----:B-----5:R-:W-:Y:S01]  /*28c70*/  VIADD R3, R6, 0x1 ;  /* 0x0000000106037836 */ /* 0x020fe20000000000 */
[----:B------:R-:W-:Y:S05]  /*28c80*/  YIELD ;  /* 0x0000000000007946 */ /* 0x000fea0003800000 */
[C---:B------:R-:W-:Y:S01]  /*28c90*/  ISETP.NE.AND P0, PT, R3.reuse, 0x2, PT ;  /* 0x000000020300780c */ /* 0x040fe20003f05270 */
[----:B------:R-:W-:Y:S03]  /*28ca0*/  BSSY B0, `(.L_x_1645) ;  /* 0x000008c000007945 */ /* 0x000fe60003800000 */
[----:B------:R-:W-:-:S02]  /*28cb0*/  SEL R10, R3, RZ, P0 ;  /* 0x000000ff030a7207 */ /* 0x000fc40000000000 */
[----:B---3--:R-:W-:Y:S02]  /*28cc0*/  LOP3.LUT P1, RZ, R2, 0x1, RZ, 0xc0, !PT ;  /* 0x0000000102ff7812 */ /* 0x008fe4000782c0ff */
[----:B------:R-:W-:-:S04]  /*28cd0*/  SEL R2, RZ, 0x1, P0 ;  /* 0x00000001ff027807 */ /* 0x000fc80000000000 */
[----:B------:R-:W-:-:S05]  /*28ce0*/  LOP3.LUT R9, R7, R2, RZ, 0x3c, !PT ;  /* 0x0000000207097212 */ /* 0x000fca00078e3cff */
[----:B------:R1:W-:Y:S04]  /*28cf0*/  STL [R1+0x18], R9 ;  /* 0x0000180901007387 */ /* 0x0003e80000100800 */
[----:B------:R1:W-:Y:S01]  /*28d00*/  STL [R1+0x10], R10 ;  /* 0x0000100a01007387 */ /* 0x0003e20000100800 */
        /* <DEDUP_REMOVED lines=11> */
[----:B------:R-:W2:Y:S02]  /*28dc0*/  @P0 LDC.64 R2, c[0x0][0x440] ;  /* 0x00011000ff020b82 */ /* 0x000ea40000000a00 */
        /* <DEDUP_REMOVED lines=8> */
[----:B------:R-:W-:-:S04]  /*28e50*/  IMAD.WIDE.U32 R2, R11, UR6, R2 ;  /* 0x000000060b027c25 */ /* 0x000fc8000f8e0002 */
[----:B------:R-:W-:Y:S01]  /*28e60*/  IMAD.IADD R3, R4, 0x1, R3 ;  /* 0x0000000104037824 */ /* 0x000fe200078e0203 */
[----:B------:R-:W-:-:S04]  /*28e70*/  LEA R4, P0, R2, UR4, 0x2 ;  /* 0x0000000402047c11 */ /* 0x000fc8000f8010ff */
[----:B------:R-:W-:-:S05]  /*28e80*/  LEA.HI.X R5, R2, UR5, R3, 0x2, P0 ;  /* 0x0000000502057c11 */ /* 0x000fca00080f1403 */
[----:B------:R3:W5:Y:S04]  /*28e90*/  LDG.E R17, desc[UR42][R4.64] ;  /* 0x0000002a04117981 */ /* 0x000768000c1e1900 */
.L_x_1647:
[----:B------:R-:W2:Y:S01]  /*28ea0*/  S2R R2, SR_TID.X ;  /* 0x0000000000027919 */ /* 0x000ea20000002100 */
[----:B------:R-:W-:Y:S01]  /*28eb0*/  IMAD R3, R10, 0x8, R18 ;  /* 0x000000080a037824 */ /* 0x000fe200078e0212 */
[----:B------:R-:W-:Y:S01]  /*28ec0*/  BSSY B1, `(.L_x_1648) ;  /* 0x0000006000017945 */ /* 0x000fe20003800000 */
[----:B--23--:R-:W-:Y:S02]  /*28ed0*/  LOP3.LUT R4, R2, 0x7f, RZ, 0xc0, !PT ;  /* 0x0000007f02047812 */ /* 0x00cfe400078ec0ff */
[----:B------:R-:W-:Y:S02]  /*28ee0*/  SHF.L.U32 R2, R9, 0x1f, RZ ;  /* 0x0000001f09027819 */ /* 0x000fe400000006ff */
[----:B------:R-:W-:Y:S02]  /*28ef0*/  ISETP.NE.AND P1, PT, R4, RZ, PT ;  /* 0x000000ff0400720c */ /* 0x000fe40003f25270 */
[----:B------:R-:W2:Y:S02]  /*28f00*/  SYNCS.PHASECHK.TRANS64.TRYWAIT P0, [R3+URZ+0x22880], R2 ;  /* 0x02288002030075a7 */ /* 0x000ea4000800017f */
[----:B--2---:R-:W-:Y:S09]  /*28f10*/  @!P0 BRA `(.L_x_1649) ;  /* 0x0000006400c48947 */ /* 0x004ff20003800000 */
.L_x_1854:
[----:B------:R-:W-:Y:S05]  /*28f20*/  BSYNC B1 ;  /* 0x0000000000017941 */ /* 0x000fea0003800000 */
.L_x_1648:
        /* <DEDUP_REMOVED lines=9> */
.L_x_1651:
[----:B------:R-:W-:Y:S05]  /*28fc0*/  BSYNC B1 ;  /* 0x0000000000017941 */ /* 0x000fea0003800000 */
.L_x_1650:
[----:B------:R-:W3:Y:S04]  /*28fd0*/  LDL R5, [R1+0x10] ;  /* 0x0000100001057983 */ /* 0x000ee80000100800 */
[----:B------:R-:W4:Y:S01]  /*28fe0*/  LDL R4, [R1+0x30] ;  /* 0x0000300001047983 */ /* 0x000f220000100800 */
[----:B-1----:R-:W-:Y:S01]  /*28ff0*/  IMAD.MOV.U32 R10, RZ, RZ, RZ ;  /* 0x000000ffff0a7224 */ /* 0x002fe200078e00ff */
[----:B------:R-:W-:Y:S01]  /*29000*/  UIADD3 UR4, UP0, UR40, 0x470, URZ ;  /* 0x0000047028047890 */ /* 0x000fe2000ff1e03f */
[----:B------:R-:W-:Y:S01]  /*29010*/  PLOP3.LUT P0, PT, PT, PT, PT, 0x80, 0x0 ;  /* 0x000000000000781c */ /* 0x000fe20003f0f070 */
[----:B------:R-:W-:Y:S01]  /*29020*/  UMOV UR6, 0x0 ;  /* 0x0000000000067882 */ /* 0x000fe20000000000 */
[----:B------:R-:W-:Y:S01]  /*29030*/  UMOV UR7, 0x14f00000 ;  /* 0x14f0000000077882 */ /* 0x000fe20000000000 */
[----:B------:R-:W-:Y:S01]  /*29040*/  R2UR UR10, R10 ;  /* 0x000000000a0a72ca */ /* 0x000fe200000e0000 */
[----:B------:R-:W-:Y:S01]  /*29050*/  UIADD3.X UR5, URZ, UR41, URZ, UP0, !UPT ;  /* 0x000000293f057290 */ /* 0x000fe200087fe43f */
[----:B---3--:R-:W-:-:S02]  /*29060*/  IMAD R5, R5, 0x4000, R18 ;  /* 0x0000400005057824 */ /* 0x008fc400078e0212 */
[----:B----4-:R-:W-:Y:S02]  /*29070*/  IMAD R4, R8, 0x80, R4 ;  /* 0x0000008008047824 */ /* 0x010fe400078e0204 */
[----:B------:R-:W-:Y:S02]  /*29080*/  VIADD R5, R5, 0x8400 ;  /* 0x0000840005057836 */ /* 0x000fe40000000000 */
[----:B------:R-:W-:-:S07]  /*29090*/  VIADD R8, R3, 0x22870 ;  /* 0x0002287003087836 */ /* 0x000fce0000000000 */
.L_x_1652:
        /* <DEDUP_REMOVED lines=13> */
.L_x_1855:
[----:B------:R-:W-:Y:S05]  /*29170*/  BSYNC B1 ;  /* 0x0000000000017941 */ /* 0x000fea0003800000 */
.L_x_1653:
[----:B------:R-:W-:Y:S01]  /*29180*/  BSSY B1, `(.L_x_1655) ;  /* 0x000000b000017945 */ /* 0x000fe20003800000 */
[----:B------:R-:W-:Y:S02]  /*29190*/  IMAD.MOV.U32 R8, RZ, RZ, 0x0 ;  /* 0x00000000ff087424 */ /* 0x000fe400078e00ff */
[----:B------:R-:W-:Y:S01]  /*291a0*/  IMAD.MOV.U32 R9, RZ, RZ, 0x14f00000 ;  /* 0x14f00000ff097424 */ /* 0x000fe200078e00ff */
[----:B------:R-:W-:Y:S06]  /*291b0*/  @P1 BRA `(.L_x_1656) ;  /* 0x00000000001c1947 */ /* 0x000fec0003800000 */
[----:B------:R-:W3:Y:S01]  /*291c0*/  S2R R5, SR_TID.X ;  /* 0x0000000000057919 */ /* 0x000ee20000002100 */
[----:B-12---:R-:W-:-:S04]  /*291d0*/  IMAD.MOV.U32 R2, RZ, RZ, 0x6000 ;  /* 0x00006000ff027424 */ /* 0x006fc800078e00ff */
[----:B------:R4:W-:Y:S01]  /*291e0*/  SYNCS.ARRIVE.TRANS64 RZ, [R3+URZ+0x22830], R2 ;  /* 0x0228300203ff79a7 */ /* 0x0009e2000800003f */
[----:B---3--:R-:W-:-:S04]  /*291f0*/  LOP3.LUT R5, R5, 0x1f, RZ, 0xc0, !PT ;  /* 0x0000001f05057812 */ /* 0x008fc800078ec0ff */
[----:B------:R-:W-:-:S13]  /*29200*/  ISETP.NE.AND P0, PT, R5, RZ, PT ;  /* 0x000000ff0500720c */ /* 0x000fda0003f05270 */
[----:B----4-:R-:W-:Y:S05]  /*29210*/  @!P0 BRA `(.L_x_1656) ;  /* 0x0000000000048947 */ /* 0x010fea0003800000 */
[----:B------:R-:W-:Y:S01]  /*29220*/  BPT.TRAP 0x1 ;  /* 0x000000040000795c */ /* 0x000fe20000300000 */
.L_x_1656:
[----:B------:R-:W-:Y:S05]  /*29230*/  BSYNC B1 ;  /* 0x0000000000017941 */ /* 0x000fea0003800000 */
.L_x_1655:
[----:B-12---:R-:W2:Y:S01]  /*29240*/  LDL R2, [R1+0x10] ;  /* 0x0000100001027983 */ /* 0x006ea20000100800 */
        /* <DEDUP_REMOVED lines=9> */
.L_x_1657:
        /* <DEDUP_REMOVED lines=15> */
.L_x_1658:
        /* <DEDUP_REMOVED lines=15> */
.L_x_1659:
        /* <DEDUP_REMOVED lines=10> */
.L_x_1646:
[----:B------:R-:W-:Y:S05]  /*29560*/  BSYNC B0 ;  /* 0x0000000000007941 */ /* 0x000fea0003800000 */
.L_x_1645:
[----:B------:R-:W-:-:S06]  /*29570*/  UISETP.NE.AND UP0, UPT, UR37, 0x3, UPT ;  /* 0x000000032500788c */ /* 0x000fcc000bf05270 */
[----:B------:R-:W-:-:S13]  /*29580*/  PLOP3.LUT P0, PT, PT, PT, UP0, 0x80, 0x0 ;  /* 0x000000000000781c */ /* 0x000fda0003f0f008 */
[----:B------:R-:W-:Y:S05]  /*29590*/  @!P0 BRA `(.L_x_1660) ;  /* 0x0000000000048947 */ /* 0x000fea0003800000 */
[----:B------:R-:W-:Y:S01]  /*295a0*/  BPT.TRAP 0x1 ;  /* 0x000000040000795c */ /* 0x000fe20000300000 */
.L_x_1660:
        /* <DEDUP_REMOVED lines=8> */
.L_x_1856:
[----:B------:R-:W-:Y:S05]  /*29630*/  BSYNC B0 ;  /* 0x0000000000007941 */ /* 0x000fea0003800000 */
.L_x_1661:
[----:B------:R-:W-:Y:S05]  /*29640*/  @!P1 BRA `(.L_x_1663) ;  /* 0x0000000000049947 */ /* 0x000fea0003800000 */
[----:B------:R-:W-:Y:S01]  /*29650*/  BPT.TRAP 0x1 ;  /* 0x000000040000795c */ /* 0x000fe20000300000 */
.L_x_1663:
[----:B---3--:R-:W-:Y:S01]  /*29660*/  SHF.L.U32 R2, R7, 0x1f, RZ ;  /* 0x0000001f07027819 */ /* 0x008fe200000006ff */
[----:B------:R-:W-:-:S03]  /*29670*/  IMAD.SHL.U32 R3, R6, 0x4000, RZ ;  /* 0x0000400006037824 */ /* 0x000fc600078e00ff */
[----:B------:R-:W3:Y:S02]  /*29680*/  SYNCS.PHASECHK.TRANS64.TRYWAIT P0, [R20+URZ+0x22860], R2 ;  /* 0x02286002140075a7 */ /* 0x000ee4000800017f */
[----:B---3--:R-:W-:Y:S05]  /*29690*/  @!P0 BRA `(.L_x_1664) ;  /* 0x0000006000208947 */ /* 0x008fea0003800000 */
.L_x_1857:
[----:B--2---:R-:W3:Y:S04]  /*296a0*/  LDL R4, [R1+0x38] ;  /* 0x0000380001047983 */ /* 0x004ee80000100800 */
[----:B------:R-:W2:Y:S04]  /*296b0*/  LDL R12, [R1+0x24] ;  /* 0x00002400010c7983 */ /* 0x000ea80000100800 */
[----:B------:R-:W4:Y:S01]  /*296c0*/  LDL R13, [R1+0x34] ;  /* 0x00003400010d7983 */ /* 0x000f220000100800 */
[----:B------:R-:W-:Y:S05]  /*296d0*/  WARPSYNC.ALL ;  /* 0x0000000000007948 */ /* 0x000fea0003800000 */
[----:B---3--:R-:W-:-:S05]  /*296e0*/  LOP3.LUT R2, R3, R4, RZ, 0xfc, !PT ;  /* 0x0000000403027212 */ /* 0x008fca00078efcff */
[----:B------:R-:W-:-:S05]  /*296f0*/  IMAD.IADD R2, R18, 0x1, R2 ;  /* 0x0000000112027824 */ /* 0x000fca00078e0202 */
[----:B------:R-:W3:Y:S01]  /*29700*/  LDSM.16.MT88.4 R4, [R2+0x8400] ;  /* 0x008400000204783b */ /* 0x000ee20000004200 */
[----:B--2---:R-:W-:Y:S01]  /*29710*/  IMAD.IADD R19, R12, 0x1, R2 ;  /* 0x000000010c137824 */ /* 0x004fe200078e0202 */
[----:B----4-:R-:W-:Y:S02]  /*29720*/  IADD3 R3, R18, R3, R13 ;  /* 0x0000000312037210 */ /* 0x010fe40007ffe00d */
[C-C-:B---3--:R-:W-:Y:S02]  /*29730*/  PRMT R8, R4.reuse, 0x6420, R5.reuse ;  /* 0x0000642004087816 */ /* 0x148fe40000000005 */
[----:B-1----:R-:W-:Y:S02]  /*29740*/  PRMT R9, R4, 0x7531, R5 ;  /* 0x0000753104097816 */ /* 0x002fe40000000005 */
        /* <DEDUP_REMOVED lines=27> */
[----:B-1----:R-:W-:Y:S01]  /*29900*/  IMAD.MOV.U32 R10, RZ, RZ, R14 ;  /* 0x000000ffff0a7224 */ /* 0x002fe200078e000e */
[----:B------:R-:W-:Y:S02]  /*29910*/  MOV R11, R15 ;  /* 0x0000000f000b7202 */ /* 0x000fe40000000f00 */
        /* <DEDUP_REMOVED lines=35> */
.L_x_1665:
[----:B------:R-:W2:Y:S01]  /*29b50*/  S2R R2, SR_TID.X ;  /* 0x0000000000027919 */ /* 0x000ea20000002100 */
[----:B-1----:R1:W-:Y:S01]  /*29b60*/  SYNCS.ARRIVE.TRANS64.A1T0 RZ, [R20+URZ+0x22850], RZ ;  /* 0x022850ff14ff79a7 */ /* 0x0023e2000810003f */
[----:B------:R3:W5:Y:S04]  /*29b70*/  LDL R6, [R1+0x10] ;  /* 0x0000100001067983 */ /* 0x0007680000100800 */
[----:B------:R3:W5:Y:S01]  /*29b80*/  LDL R7, [R1+0x18] ;  /* 0x0000180001077983 */ /* 0x0007620000100800 */
[----:B--2---:R-:W-:-:S03]  /*29b90*/  LOP3.LUT R3, R2, 0x7f, RZ, 0xc0, !PT ;  /* 0x0000007f02037812 */ /* 0x004fc600078ec0ff */
[----:B------:R-:W2:Y:S01]  /*29ba0*/  LDL R2, [R1+0x8] ;  /* 0x0000080001027983 */ /* 0x000ea20000100800 */
[----:B------:R-:W-:Y:S01]  /*29bb0*/  BAR.SYNC.DEFER_BLOCKING 0x2, 0x80 ;  /* 0x0082000000007b1d */ /* 0x000fe20000010000 */
[----:B------:R-:W-:-:S13]  /*29bc0*/  ISETP.NE.AND P0, PT, R3, RZ, PT ;  /* 0x000000ff0300720c */ /* 0x000fda0003f05270 */
[----:B-1----:R-:W-:-:S05]  /*29bd0*/  @!P0 VIADD R20, R20, 0x22880 ;  /* 0x0002288014148836 */ /* 0x002fca0000000000 */
[----:B------:R-:W-:-:S04]  /*29be0*/  @!P0 PRMT R20, RZ, 0x654, R20 ;  /* 0x00000654ff148816 */ /* 0x000fc80000000014 */
[----:B------:R3:W-:Y:S01]  /*29bf0*/  @!P0 SYNCS.ARRIVE.TRANS64.RED.A1T0 RZ, [R20+URZ], RZ ;  /* 0x000000ff14ff89a7 */ /* 0x0007e2000810043f */
[C---:B--2---:R-:W-:Y:S01]  /*29c00*/  ISETP.GT.AND P0, PT, R0.reuse, R2, PT ;  /* 0x000000020000720c */ /* 0x044fe20003f04270 */
[----:B------:R-:W-:-:S12]  /*29c10*/  VIADD R0, R0, 0xffffffff ;  /* 0xffffffff00007836 */ /* 0x000fd80000000000 */
[----:B---3--:R-:W-:Y:S05]  /*29c20*/  @P0 BRA `(.L_x_1666) ;  /* 0xfffffff0000c0947 */ /* 0x008fea000383ffff */
.L_x_1644:
[----:B------:R-:W1:Y:S01]  /*29c30*/  S2R R2, SR_TID.X ;  /* 0x0000000000027919 */ /* 0x000e620000002100 */
[----:B------:R-:W-:Y:S01]  /*29c40*/  BSSY B0, `(.L_x_1667) ;  /* 0x0000011000007945 */ /* 0x000fe20003800000 */
[----:B-1----:R-:W-:-:S04]  /*29c50*/  LOP3.LUT R2, R2, 0x7f, RZ, 0xc0, !PT ;  /* 0x0000007f02027812 */ /* 0x002fc800078ec0ff */
[----:B------:R-:W-:-:S13]  /*29c60*/  ISETP.NE.AND P0, PT, R2, RZ, PT ;  /* 0x000000ff0200720c */ /* 0x000fda0003f05270 */
[----:B------:R-:W-:Y:S05]  /*29c70*/  @P0 BRA `(.L_x_1668) ;  /* 0x0000000000340947 */ /* 0x000fea0003800000 */
[----:B------:R-:W1:Y:S01]  /*29c80*/  S2R R2, SR_LANEID ;  /* 0x0000000000027919 */ /* 0x000e620000000000 */
[----:B------:R-:W-:Y:S01]  /*29c90*/  VOTEU.ANY UR4, UPT, PT ;  /* 0x0000000000047886 */ /* 0x000fe200038e0100 */
[----:B--2---:R-:W2:Y:S01]  /*29ca0*/  LDC.64 R4, c[0x0][0xc60] ;  /* 0x00031800ff047b82 */ /* 0x004ea20000000a00 */
[----:B------:R-:W1:Y:S02]  /*29cb0*/  FLO.U32 R0, UR4 ;  /* 0x0000000400007d00 */ /* 0x000e6400080e0000 */
[----:B-1----:R-:W-:-:S06]  /*29cc0*/  ISETP.EQ.U32.AND P1, PT, R0, R2, PT ;  /* 0x000000020000720c */ /* 0x002fcc0003f22070 */
[----:B------:R-:W2:Y:S07]  /*29cd0*/  POPC R2, UR4 ;  /* 0x0000000400027d09 */ /* 0x000eae0008000000 */
[----:B--2---:R-:W2:Y:S04]  /*29ce0*/  @P1 ATOMG.E.ADD.STRONG.GPU PT, R2, desc[UR42][R4.64], R2 ;  /* 0x00000002040219a8 */ /* 0x004ea800081ee1ea */
[----:B--2---:R1:W2:Y:S02]  /*29cf0*/  SHFL.IDX PT, R2, R2, R0, 0x1f ;  /* 0x00001f0002027589 */ /* 0x0042a400000e0000 */
[----:B-1----:R-:W1:Y:S02]  /*29d00*/  S2R R0, SR_LTMASK ;  /* 0x0000000000007919 */ /* 0x002e640000003900 */
[----:B-1----:R-:W-:-:S06]  /*29d10*/  LOP3.LUT R0, R0, UR4, RZ, 0xc0, !PT ;  /* 0x0000000400007c12 */ /* 0x002fcc000f8ec0ff */
[----:B------:R-:W2:Y:S02]  /*29d20*/  POPC R0, R0 ;  /* 0x0000000000007309 */ /* 0x000ea40000000000 */
[----:B--2---:R-:W-:-:S05]  /*29d30*/  IADD3 R0, R2, UR38, R0 ;  /* 0x0000002602007c10 */ /* 0x004fca000fffe000 */
[----:B------:R1:W-:Y:S02]  /*29d40*/  STL [R1], R0 ;  /* 0x0000000001007387 */ /* 0x0003e40000100800 */
.L_x_1668:
[----:B------:R-:W-:Y:S05]  /*29d50*/  BSYNC B0 ;  /* 0x0000000000007941 */ /* 0x000fea0003800000 */
.L_x_1667:
[----:B------:R-:W-:-:S06]  /*29d60*/  UISETP.NE.AND UP0, UPT, UR37, 0x3, UPT ;  /* 0x000000032500788c */ /* 0x000fcc000bf05270 */
[----:B------:R-:W-:-:S13]  /*29d70*/  PLOP3.LUT P1, PT, PT, PT, UP0, 0x80, 0x0 ;  /* 0x000000000000781c */ /* 0x000fda0003f2f008 */
[----:B------:R-:W-:Y:S05]  /*29d80*/  @!P1 BRA `(.L_x_1669) ;  /* 0x0000000000049947 */ /* 0x000fea0003800000 */
[----:B------:R-:W-:Y:S01]  /*29d90*/  BPT.TRAP 0x1 ;  /* 0x000000040000795c */ /* 0x000fe20000300000 */
.L_x_1669:
[----:B------:R-:W3:Y:S04]  /*29da0*/  LDL R3, [R1+0x18] ;  /* 0x0000180001037983 */ /* 0x000ee80000100800 */
[----:B------:R-:W4:Y:S01]  /*29db0*/  LDL R2, [R1+0x10] ;  /* 0x0000100001027983 */ /* 0x000f220000100800 */
[----:B-1----:R-:W-:Y:S01]  /*29dc0*/  IMAD.U32 R0, RZ, RZ, UR39 ;  /* 0x00000027ff007e24 */ /* 0x002fe2000f8e00ff */
[----:B------:R-:W-:Y:S04]  /*29dd0*/  BSSY B0, `(.L_x_1670) ;  /* 0x0000007000007945 */ /* 0x000fe80003800000 */
[----:B------:R-:W-:-:S02]  /*29de0*/  ISETP.NE.AND P2, PT, R0, 0x3, PT ;  /* 0x000000030000780c */ /* 0x000fc40003f45270 */
[----:B---3--:R-:W-:-:S04]  /*29df0*/  LOP3.LUT R0, R3, 0x1, RZ, 0x3c, !PT ;  /* 0x0000000103007812 */ /* 0x008fc800078e3cff */
[----:B------:R-:W-:Y:S01]  /*29e00*/  SHF.L.U32 R0, R0, 0x1f, RZ ;  /* 0x0000001f00007819 */ /* 0x000fe200000006ff */
[----:B----4-:R-:W-:-:S04]  /*29e10*/  IMAD R16, R2, 0x8, R18 ;  /* 0x0000000802107824 */ /* 0x010fc800078e0212 */
[----:B------:R-:W1:Y:S02]  /*29e20*/  SYNCS.PHASECHK.TRANS64.TRYWAIT P1, [R16+URZ+0x22870], R0 ;  /* 0x02287000100075a7 */ /* 0x000e64000802017f */
[----:B-1----:R-:W-:Y:S05]  /*29e30*/  @!P1 BRA `(.L_x_1671) ;  /* 0x00000058004c9947 */ /* 0x002fea0003800000 */
.L_x_1858:
[----:B------:R-:W-:Y:S05]  /*29e40*/  BSYNC B0 ;  /* 0x0000000000007941 */ /* 0x000fea0003800000 */
.L_x_1670:
[----:B------:R-:W-:Y:S05]  /*29e50*/  @!P2 BRA `(.L_x_1672) ;  /* 0x000000000004a947 */ /* 0x000fea0003800000 */
[----:B------:R-:W-:Y:S01]  /*29e60*/  BPT.TRAP 0x1 ;  /* 0x000000040000795c */ /* 0x000fe20000300000 */
.L_x_1672:
[----:B-1----:R-:W3:Y:S02]  /*29e70*/  LDL R0, [R1+0x18] ;  /* 0x0000180001007983 */ /* 0x002ee40000100800 */
[----:B---3--:R-:W-:-:S04]  /*29e80*/  SHF.L.U32 R0, R0, 0x1f, RZ ;  /* 0x0000001f00007819 */ /* 0x008fc800000006ff */
[----:B------:R-:W1:Y:S02]  /*29e90*/  SYNCS.PHASECHK.TRANS64.TRYWAIT P1, [R16+URZ+0x22860], R0 ;  /* 0x02286000100075a7 */ /* 0x000e64000802017f */
[----:B-1----:R-:W-:Y:S05]  /*29ea0*/  @!P1 BRA `(.L_x_1673) ;  /* 0x0000005800449947 */ /* 0x002fea0003800000 */
.L_x_1859:
[----:B------:R-:W3:Y:S04]  /*29eb0*/  LDL R19, [R1+0x10] ;  /* 0x0000100001137983 */ /* 0x000ee80000100800 */
[----:B------:R-:W1:Y:S04]  /*29ec0*/  LDL R3, [R1+0x38] ;  /* 0x0000380001037983 */ /* 0x000e680000100800 */
[----:B------:R-:W4:Y:S04]  /*29ed0*/  LDL R12, [R1+0x24] ;  /* 0x00002400010c7983 */ /* 0x000f280000100800 */
[----:B------:R-:W4:Y:S01]  /*29ee0*/  LDL R13, [R1+0x34] ;  /* 0x00003400010d7983 */ /* 0x000f220000100800 */
[----:B------:R-:W-:Y:S05]  /*29ef0*/  WARPSYNC.ALL ;  /* 0x0000000000007948 */ /* 0x000fea0003800000 */
[----:B---3--:R-:W-:-:S05]  /*29f00*/  IMAD.SHL.U32 R2, R19, 0x4000, RZ ;  /* 0x0000400013027824 */ /* 0x008fca00078e00ff */
[----:B-1----:R-:W-:-:S05]  /*29f10*/  LOP3.LUT R0, R2, R3, RZ, 0xfc, !PT ;  /* 0x0000000302007212 */ /* 0x002fca00078efcff */
[----:B------:R-:W-:-:S05]  /*29f20*/  IMAD.IADD R0, R18, 0x1, R0 ;  /* 0x0000000112007824 */ /* 0x000fca00078e0200 */
[----:B--2--5:R-:W1:Y:S01]  /*29f30*/  LDSM.16.MT88.4 R4, [R0+0x8400] ;  /* 0x008400000004783b */ /* 0x024e620000004200 */
[----:B----4-:R-:W-:Y:S01]  /*29f40*/  IMAD.IADD R3, R12, 0x1, R0 ;  /* 0x000000010c037824 */ /* 0x010fe200078e0200 */
[----:B------:R-:W-:Y:S02]  /*29f50*/  IADD3 R2, R18, R2, R13 ;  /* 0x0000000212027210 */ /* 0x000fe40007ffe00d */
        /* <DEDUP_REMOVED lines=64> */
.L_x_1674:
[----:B------:R-:W3:Y:S01]  /*2a360*/  LDL.LU R3, [R1+0x18] ;  /* 0x0000180001037983 */ /* 0x000ee20000300800 */
[----:B-1----:R1:W-:Y:S01]  /*2a370*/  SYNCS.ARRIVE.TRANS64.A1T0 RZ, [R16+URZ+0x22850], RZ ;  /* 0x022850ff10ff79a7 */ /* 0x0023e2000810003f */
[----:B------:R-:W-:Y:S02]  /*2a380*/  VIADD R0, R19, 0x1 ;  /* 0x0000000113007836 */ /* 0x000fe40000000000 */
[----:B-1----:R-:W-:-:S05]  /*2a390*/  @!P0 VIADD R16, R16, 0x22880 ;  /* 0x0002288010108836 */ /* 0x002fca0000000000 */
[----:B------:R-:W-:Y:S01]  /*2a3a0*/  @!P0 PRMT R16, RZ, 0x654, R16 ;  /* 0x00000654ff108816 */ /* 0x000fe20000000010 */
[----:B------:R-:W-:Y:S06]  /*2a3b0*/  BAR.SYNC.DEFER_BLOCKING 0x2, 0x80 ;  /* 0x0082000000007b1d */ /* 0x000fec0000010000 */
[----:B------:R4:W-:Y:S01]  /*2a3c0*/  @!P0 SYNCS.ARRIVE.TRANS64.RED.A1T0 RZ, [R16+URZ], RZ ;  /* 0x000000ff10ff89a7 */ /* 0x0009e2000810043f */
[----:B------:R-:W-:-:S04]  /*2a3d0*/  ISETP.NE.AND P0, PT, R0, 0x2, PT ;  /* 0x000000020000780c */ /* 0x000fc80003f05270 */
[----:B--2---:R-:W-:Y:S02]  /*2a3e0*/  SEL R2, RZ, 0x1, P0 ;  /* 0x00000001ff027807 */ /* 0x004fe40000000000 */
[----:B------:R-:W-:-:S05]  /*2a3f0*/  SEL R0, R0, RZ, P0 ;  /* 0x000000ff00007207 */ /* 0x000fca0000000000 */
[----:B------:R4:W-:Y:S01]  /*2a400*/  STL [R1+0x10], R0 ;  /* 0x0000100001007387 */ /* 0x0009e20000100800 */
[----:B---3--:R-:W-:-:S05]  /*2a410*/  LOP3.LUT R3, R3, R2, RZ, 0x3c, !PT ;  /* 0x0000000203037212 */ /* 0x008fca00078e3cff */
[----:B------:R4:W-:Y:S02]  /*2a420*/  STL [R1+0x18], R3 ;  /* 0x0000180301007387 */ /* 0x0009e40000100800 */
.L_x_1619:
[----:B--2-4-:R-:W2:Y:S02]  /*2a430*/  LDL R0, [R1+0x28] ;  /* 0x0000280001007983 */ /* 0x014ea40000100800 */
        /* <DEDUP_REMOVED lines=8> */
[----:B------:R-:W2:Y:S04]  /*2a4c0*/  LDS.128 R4, [R18+0x228d0] ;  /* 0x0228d00012047984 */ /* 0x000ea80000000c00 */
[----:B--2---:R3:W-:Y:S04]  /*2a4d0*/  STL.64 [R1], R4 ;  /* 0x0000000401007387 */ /* 0x0047e80000100a00 */
[----:B------:R3:W-:Y:S01]  /*2a4e0*/  STL.64 [R1+0x8], R6 ;  /* 0x0000080601007387 */ /* 0x0007e20000100a00 */
[----:B------:R-:W-:Y:S06]  /*2a4f0*/  BAR.ARV 0x4, 0x180 ;  /* 0x0106000000007b1d */ /* 0x000fec0000002000 */
[----:B------:R-:W-:Y:S05]  /*2a500*/  BRA `(.L_x_1676) ;  /* 0x0000001000407947 */ /* 0x000fea0003800000 */
.L_x_1675:
[----:B------:R-:W2:Y:S01]  /*2a510*/  S2R R0, SR_TID.X ;  /* 0x0000000000007919 */ /* 0x000ea20000002100 */
[----:B------:R-:W-:Y:S01]  /*2a520*/  UMOV UR4, 0xffffffff ;  /* 0xffffffff00047882 */ /* 0x000fe20000000000 */
[----:B--2---:R-:W-:-:S04]  /*2a530*/  LOP3.LUT R16, R0, 0x1f, RZ, 0xc0, !PT ;  /* 0x0000001f00107812 */ /* 0x004fc800078ec0ff */
[----:B------:R-:W-:Y:S01]  /*2a540*/  ISETP.NE.AND P0, PT, R16, 0x1f, PT ;  /* 0x0000001f1000780c */ /* 0x000fe20003f05270 */
[----:B------:R-:W-:-:S12]  /*2a550*/  BRA.DIV UR4, `(.L_x_1677) ;  /* 0x0000005204ac7947 */ /* 0x000fd8000b800000 */
[----:B------:R-:W2:Y:S01]  /*2a560*/  LDL.LU R2, [R1] ;  /* 0x0000000001027983 */ /* 0x000ea20000300800 */
[----:B------:R-:W-:-:S03]  /*2a570*/  ULDC UR4, c[0x0][0xc3c] ;  /* 0x00030f0000047ab9 */ /* 0x000fc60000000800 */
[----:B------:R-:W3:Y:S01]  /*2a580*/  LDL R4, [R1+0xc] ;  /* 0x00000c0001047983 */ /* 0x000ee20000100800 */
[----:B--2---:R-:W-:Y:S02]  /*2a590*/  IMAD.MOV.U32 R7, RZ, RZ, R2 ;  /* 0x000000ffff077224 */ /* 0x004fe400078e0002 */
[----:B---3--:R-:W-:-:S05]  /*2a5a0*/  IMAD.IADD R0, R4, 0x1, R16 ;  /* 0x0000000104007824 */ /* 0x008fca00078e0210 */
[----:B------:R-:W-:-:S13]  /*2a5b0*/  ISETP.GE.OR P1, PT, R0, UR4, !P0 ;  /* 0x0000000400007c0c */ /* 0x000fda000c726670 */
[----:B------:R-:W2:Y:S08]  /*2a5c0*/  @!P1 LDC.64 R2, c[0x0][0xc80] ;  /* 0x00032000ff029b82 */ /* 0x000eb00000000a00 */
[----:B------:R-:W3:Y:S01]  /*2a5d0*/  @!P1 LDC.64 R4, c[0x0][0xc78] ;  /* 0x00031e00ff049b82 */ /* 0x000ee20000000a00 */
[----:B--2---:R-:W-:-:S05]  /*2a5e0*/  @!P1 IMAD.WIDE R2, R0, 0x4, R2 ;  /* 0x0000000400029825 */ /* 0x004fca00078e0202 */
[----:B------:R3:W2:Y:S02]  /*2a5f0*/  @!P1 LDG.E R6, desc[UR42][R2.64] ;  /* 0x0000002a02069981 */ /* 0x0006a4000c1e1900 */
[----:B---3--:R-:W-:-:S06]  /*2a600*/  @!P1 IMAD.WIDE R2, R0, 0x4, R4 ;  /* 0x0000000400029825 */ /* 0x008fcc00078e0204 */
        /* <DEDUP_REMOVED lines=10> */
[----:B------:R-:W-:Y:S02]  /*2a6b0*/  IMAD.MOV.U32 R6, RZ, RZ, RZ ;  /* 0x000000ffff067224 */ /* 0x000fe400078e00ff */
[----:B---3--:R-:W-:Y:S01]  /*2a6c0*/  @!P1 IMAD.MOV.U32 R6, RZ, RZ, R2 ;  /* 0x000000ffff069224 */ /* 0x008fe200078e0002 */
[----:B------:R-:W-:-:S03]  /*2a6d0*/  ISETP.NE.AND P1, PT, R16, RZ, PT ;  /* 0x000000ff1000720c */ /* 0x000fc60003f25270 */
[----:B------:R-:W-:-:S05]  /*2a6e0*/  IMAD R2, R6, R5, RZ ;  /* 0x0000000506027224 */ /* 0x000fca00078e02ff */
        /* <DEDUP_REMOVED lines=15> */
[----:B------:R2:W3:Y:S02]  /*2a7e0*/  SHFL.IDX PT, R9, R3, 0x1f, 0x1f ;  /* 0x03e01f0003097f89 */ /* 0x0004e400000e0000 */
.L_x_1869:
[----:B------:R-:W-:Y:S01]  /*2a7f0*/  ULDC UR4, c[0x0][0xc38] ;  /* 0x00030e0000047ab9 */ /* 0x000fe20000000800 */
[----:B------:R-:W-:Y:S02]  /*2a800*/  IMAD.MOV.U32 R7, RZ, RZ, R3 ;  /* 0x000000ffff077224 */ /* 0x000fe400078e0003 */
[----:B------:R-:W-:-:S04]  /*2a810*/  IMAD.U32 R2, RZ, RZ, UR4 ;  /* 0x00000004ff027e24 */ /* 0x000fc8000f8e00ff */
[----:B---3--:R-:W-:-:S04]  /*2a820*/  IMAD R9, R9, R2, RZ ;  /* 0x0000000209097224 */ /* 0x008fc800078e02ff */
[----:B------:R-:W-:-:S05]  /*2a830*/  IMAD.IADD R4, R10, 0x1, R9 ;  /* 0x000000010a047824 */ /* 0x000fca00078e0209 */
[----:B------:R-:W-:-:S13]  /*2a840*/  ISETP.GT.AND P6, PT, R4, R0, PT ;  /* 0x000000000400720c */ /* 0x000fda0003fc4270 */
[----:B------:R-:W-:Y:S05]  /*2a850*/  @P6 BRA `(.L_x_1678) ;  /* 0x0000000000b06947 */ /* 0x000fea0003800000 */
.L_x_1681:
[----:B--2---:R-:W2:Y:S01]  /*2a860*/  LDL.LU R3, [R1+0xc] ;  /* 0x00000c0001037983 */ /* 0x004ea20000300800 */
[----:B------:R-:W3:Y:S01]  /*2a870*/  LDC R2, c[0x0][0xc3c] ;  /* 0x00030f00ff027b82 */ /* 0x000ee20000000800 */
[----:B--2---:R-:W-:-:S05]  /*2a880*/  VIADD R3, R3, 0x1f ;  /* 0x0000001f03037836 */ /* 0x004fca0000000000 */
[----:B---3--:R-:W-:-:S13]  /*2a890*/  ISETP.GE.AND P6, PT, R3, R2, PT ;  /* 0x000000020300720c */ /* 0x008fda0003fc6270 */
[----:B------:R-:W-:Y:S05]  /*2a8a0*/  @P6 BRA `(.L_x_1679) ;  /* 0x0000000800f06947 */ /* 0x000fea0003800000 */
[----:B------:R-:W2:Y:S01]  /*2a8b0*/  S2R R5, SR_TID.X ;  /* 0x0000000000057919 */ /* 0x000ea20000002100 */
[----:B------:R3:W-:Y:S01]  /*2a8c0*/  STL [R1+0xc], R3 ;  /* 0x00000c0301007387 */ /* 0x0007e20000100800 */
[----:B--2---:R-:W-:-:S05]  /*2a8d0*/  LOP3.LUT R5, R5, 0x1f, RZ, 0xc0, !PT ;  /* 0x0000001f05057812 */ /* 0x004fca00078ec0ff */
[----:B------:R-:W-:Y:S02]  /*2a8e0*/  IMAD.IADD R6, R3, 0x1, R5 ;  /* 0x0000000103067824 */ /* 0x000fe400078e0205 */
[----:B------:R-:W-:-:S03]  /*2a8f0*/  IMAD.MOV.U32 R5, RZ, RZ, RZ ;  /* 0x000000ffff057224 */ /* 0x000fc600078e00ff */
[----:B------:R-:W-:-:S13]  /*2a900*/  ISETP.GE.OR P6, PT, R6, R2, !P0 ;  /* 0x000000020600720c */ /* 0x000fda00047c6670 */
[----:B---3--:R-:W2:Y:S02]  /*2a910*/  @!P6 LDC.64 R2, c[0x0][0xc80] ;  /* 0x00032000ff02eb82 */ /* 0x008ea40000000a00 */
[----:B--2---:R-:W-:-:S05]  /*2a920*/  @!P6 IMAD.WIDE R2, R6, 0x4, R2 ;  /* 0x000000040602e825 */ /* 0x004fca00078e0202 */
[----:B------:R2:W3:Y:S02]  /*2a930*/  @!P6 LDG.E R5, desc[UR42][R2.64] ;  /* 0x0000002a0205e981 */ /* 0x0004e4000c1e1900 */
[----:B--2---:R-:W2:Y:S02]  /*2a940*/  @!P6 LDC.64 R2, c[0x0][0xc78] ;  /* 0x00031e00ff02eb82 */ /* 0x004ea40000000a00 */
[----:B--2---:R-:W-:-:S04]  /*2a950*/  @!P6 IMAD.WIDE R2, R6, 0x4, R2 ;  /* 0x000000040602e825 */ /* 0x004fc800078e0202 */
[----:B------:R-:W-:-:S06]  /*2a960*/  IMAD.MOV.U32 R6, RZ, RZ, RZ ;  /* 0x000000ffff067224 */ /* 0x000fcc00078e00ff */
[----:B------:R-:W3:Y:S01]  /*2a970*/  @!P6 LDG.E R6, desc[UR42][R2.64] ;  /* 0x0000002a0206e981 */ /* 0x000ee2000c1e1900 */
[----:B------:R-:W-:Y:S01]  /*2a980*/  UMOV UR4, 0xffffffff ;  /* 0xffffffff00047882 */ /* 0x000fe20000000000 */
[----:B---3--:R-:W-:Y:S02]  /*2a990*/  IMAD R2, R6, R5, RZ ;  /* 0x0000000506027224 */ /* 0x008fe400078e02ff */
[----:B------:R-:W-:Y:S05]  /*2a9a0*/  BRA.DIV UR4, `(.L_x_1680) ;  /* 0x0000005204f87947 */ /* 0x000fea000b800000 */
        /* <DEDUP_REMOVED lines=16> */
.L_x_1877:
[----:B------:R-:W-:Y:S02]  /*2aab0*/  ULDC UR4, c[0x0][0xc38] ;  /* 0x00030e0000047ab9 */ /* 0x000fe40000000800 */
[----:B------:R-:W-:-:S04]  /*2aac0*/  IMAD.U32 R2, RZ, RZ, UR4 ;  /* 0x00000004ff027e24 */ /* 0x000fc8000f8e00ff */
[----:B---3--:R-:W-:-:S04]  /*2aad0*/  IMAD R9, R9, R2, RZ ;  /* 0x0000000209097224 */ /* 0x008fc800078e02ff */
[----:B------:R-:W-:-:S05]  /*2aae0*/  IMAD.IADD R4, R9, 0x1, R4 ;  /* 0x0000000109047824 */ /* 0x000fca00078e0204 */
[----:B------:R-:W-:-:S13]  /*2aaf0*/  ISETP.GT.AND P6, PT, R4, R0, PT ;  /* 0x000000000400720c */ /* 0x000fda0003fc4270 */
[----:B------:R-:W-:Y:S05]  /*2ab00*/  @!P6 BRA `(.L_x_1681) ;  /* 0xfffffffc0054e947 */ /* 0x000fea000383ffff */
[----:B------:R-:W-:-:S07]  /*2ab10*/  IMAD.MOV.U32 R7, RZ, RZ, R3 ;  /* 0x000000ffff077224 */ /* 0x000fce00078e0003 */
.L_x_1678:
[----:B------:R-:W-:Y:S01]  /*2ab20*/  IMAD.IADD R9, R4, 0x1, -R9 ;  /* 0x0000000104097824 */ /* 0x000fe200078e0a09 */
[----:B------:R-:W-:-:S03]  /*2ab30*/  UMOV UR4, 0xffffffff ;  /* 0xffffffff00047882 */ /* 0x000fc60000000000 */
[----:B--2---:R-:W-:-:S05]  /*2ab40*/  IMAD R3, R7, R2, R9 ;  /* 0x0000000207037224 */ /* 0x004fca00078e0209 */
[----:B------:R-:W-:Y:S01]  /*2ab50*/  ISETP.GT.AND P6, PT, R3, R0, PT ;  /* 0x000000000300720c */ /* 0x000fe20003fc4270 */
[----:B------:R-:W-:-:S12]  /*2ab60*/  BRA.DIV UR4, `(.L_x_1682) ;  /* 0x0000005604607947 */ /* 0x000fd8000b800000 */
[----:B------:R-:W2:Y:S01]  /*2ab70*/  LDL.LU R10, [R1+0xc] ;  /* 0x00000c00010a7983 */ /* 0x000ea20000300800 */
[----:B------:R-:W-:-:S04]  /*2ab80*/  VOTE.ANY R4, PT, !P6 ;  /* 0x0000000000047806 */ /* 0x000fc800070e0100 */
[----:B------:R-:W3:Y:S02]  /*2ab90*/  POPC R3, R4 ;  /* 0x0000000400037309 */ /* 0x000ee40000000000 */
[----:B---3--:R3:W4:Y:S04]  /*2aba0*/  SHFL.IDX PT, R5, R5, R3, 0x1f ;  /* 0x00001f0305057589 */ /* 0x00872800000e0000 */
[----:B------:R3:W0:Y:S01]  /*2abb0*/  SHFL.IDX PT, R6, R6, R3, 0x1f ;  /* 0x00001f0306067589 */ /* 0x00062200000e0000 */
[----:B--2---:R-:W-:-:S05]  /*2abc0*/  IMAD.IADD R10, R3, 0x1, R10 ;  /* 0x00000001030a7824 */ /* 0x004fca00078e020a */
[----:B0---4-:R3:W-:Y:S02]  /*2abd0*/  STL [R1+0xc], R10 ;  /* 0x00000c0a01007387 */ /* 0x0117e40000100800 */
.L_x_1882:
[----:B------:R-:W-:-:S13]  /*2abe0*/  ISETP.NE.AND P0, PT, R4, RZ, PT ;  /* 0x000000ff0400720c */ /* 0x000fda0003f05270 */
[----:B------:R-:W-:Y:S05]  /*2abf0*/  @!P0 BRA `(.L_x_1683) ;  /* 0x0000000000148947 */ /* 0x000fea0003800000 */
[----:B------:R-:W-:Y:S01]  /*2ac00*/  UMOV UR4, 0xffffffff ;  /* 0xffffffff00047882 */ /* 0x000fe20000000000 */
[----:B---3--:R-:W-:Y:S02]  /*2ac10*/  VIADD R3, R3, 0xffffffff ;  /* 0xffffffff03037836 */ /* 0x008fe40000000000 */
[----:B------:R-:W-:Y:S05]  /*2ac20*/  BRA.DIV UR4, `(.L_x_1684) ;  /* 0x0000005604987947 */ /* 0x000fea000b800000 */
[----:B------:R2:W3:Y:S02]  /*2ac30*/  SHFL.IDX PT, R3, R7, R3, 0x1f ;  /* 0x00001f0307037589 */ /* 0x0004e400000e0000 */
.L_x_1885:
[----:B---3--:R-:W-:-:S07]  /*2ac40*/  IMAD.MOV.U32 R8, RZ, RZ, R3 ;  /* 0x000000ffff087224 */ /* 0x008fce00078e0003 */
.L_x_1683:
[----:B---3--:R-:W-:Y:S01]  /*2ac50*/  IMAD R3, R8, R2, R9 ;  /* 0x0000000208037224 */ /* 0x008fe200078e0209 */
[----:B------:R-:W-:-:S03]  /*2ac60*/  ISETP.NE.AND P0, PT, R6, 0x1, PT ;  /* 0x000000010600780c */ /* 0x000fc60003f05270 */
[----:B------:R-:W-:Y:S01]  /*2ac70*/  IMAD.IADD R0, R0, 0x1, -R3 ;  /* 0x0000000100007824 */ /* 0x000fe200078e0a03 */
[----:B------:R3:W-:Y:S09]  /*2ac80*/  STL [R1], R3 ;  /* 0x0000000301007387 */ /* 0x0007f20000100800 */
[----:B------:R-:W-:Y:S05]  /*2ac90*/  @!P0 BRA `(.L_x_1685) ;  /* 0x0000000000e48947 */ /* 0x000fea0003800000 */
[----:B------:R-:W-:-:S04]  /*2aca0*/  IABS R4, R5 ;  /* 0x0000000500047213 */ /* 0x000fc80000000000 */
[----:B------:R-:W4:Y:S08]  /*2acb0*/  I2F.RP R2, R4 ;  /* 0x0000000400027306 */ /* 0x000f300000209400 */
[----:B----4-:R-:W4:Y:S02]  /*2acc0*/  MUFU.RCP R2, R2 ;  /* 0x0000000200027308 */ /* 0x010f240000001000 */
[----:B----4-:R-:W-:-:S06]  /*2acd0*/  VIADD R2, R2, 0xffffffe ;  /* 0x0ffffffe02027836 */ /* 0x010fcc0000000000 */
[----:B---3--:R-:W3:Y:S02]  /*2ace0*/  F2I.FTZ.U32.TRUNC.NTZ R3, R2 ;  /* 0x0000000200037305 */ /* 0x008ee4000021f000 */
[----:B---3--:R-:W-:-:S04]  /*2acf0*/  IMAD.MOV R2, RZ, RZ, -R3 ;  /* 0x000000ffff027224 */ /* 0x008fc800078e0a03 */
        /* <DEDUP_REMOVED lines=14> */
[----:B------:R-:W3:Y:S07]  /*2ade0*/  I2F.RP R2, R4 ;  /* 0x0000000400027306 */ /* 0x000eee0000209400 */
[----:B------:R-:W-:Y:S01]  /*2adf0*/  @P0 VIADD R8, R8, 0x1 ;  /* 0x0000000108080836 */ /* 0x000fe20000000000 */
[----:B---3--:R-:W3:Y:S02]  /*2ae00*/  MUFU.RCP R2, R2 ;  /* 0x0000000200027308 */ /* 0x008ee40000001000 */
[----:B---3--:R-:W-:-:S06]  /*2ae10*/  VIADD R2, R2, 0xffffffe ;  /* 0x0ffffffe02027836 */ /* 0x008fcc0000000000 */
[----:B------:R-:W3:Y:S02]  /*2ae20*/  F2I.FTZ.U32.TRUNC.NTZ R3, R2 ;  /* 0x0000000200037305 */ /* 0x000ee4000021f000 */
[----:B---3--:R-:W-:-:S04]  /*2ae30*/  IMAD.MOV R2, RZ, RZ, -R3 ;  /* 0x000000ffff027224 */ /* 0x008fc800078e0a03 */
[----:B--2---:R-:W-:Y:S02]  /*2ae40*/  IMAD R7, R2, R4, RZ ;  /* 0x0000000402077224 */ /* 0x004fe400078e02ff */
        /* <DEDUP_REMOVED lines=24> */
[----:B------:R-:W-:-:S04]  /*2afd0*/  IMAD.MOV R2, RZ, RZ, -R7 ;  /* 0x000000ffff027224 */ /* 0x000fc800078e0a07 */
[C---:B------:R-:W-:Y:S02]  /*2afe0*/  IMAD R2, R6.reuse, R2, R3 ;  /* 0x0000000206027224 */ /* 0x040fe400078e0203 */
[----:B------:R-:W-:-:S04]  /*2aff0*/  IMAD R6, R6, 0x1000000, R7 ;  /* 0x0100000006067824 */ /* 0x000fc800078e0207 */
[----:B------:R-:W-:-:S05]  /*2b000*/  IMAD R2, R2, 0x10000, R6 ;  /* 0x0001000002027824 */ /* 0x000fca00078e0206 */
[----:B------:R3:W-:Y:S01]  /*2b010*/  STL [R1+0x8], R2 ;  /* 0x0000080201007387 */ /* 0x0007e20000100800 */
[----:B------:R-:W-:Y:S05]  /*2b020*/  BRA `(.L_x_1686) ;  /* 0x0000000400007947 */ /* 0x000fea0003800000 */
.L_x_1685:
[----:B---3--:R-:W3:Y:S01]  /*2b030*/  LDL R3, [R1+0xc] ;  /* 0x00000c0001037983 */ /* 0x008ee20000100800 */
[----:B--2---:R-:W3:Y:S02]  /*2b040*/  LDC.64 R6, c[0x0][0xc90] ;  /* 0x00032400ff067b82 */ /* 0x004ee40000000a00 */
[----:B---3--:R-:W-:-:S05]  /*2b050*/  IMAD.WIDE R6, R3, 0x4, R6 ;  /* 0x0000000403067825 */ /* 0x008fca00078e0206 */
[----:B------:R-:W2:Y:S02]  /*2b060*/  LDG.E R3, desc[UR42][R6.64] ;  /* 0x0000002a06037981 */ /* 0x000ea4000c1e1900 */
[----:B--2---:R-:W-:-:S05]  /*2b070*/  IMAD R9, R5, R3, RZ ;  /* 0x0000000305097224 */ /* 0x004fca00078e02ff */
[----:B------:R-:W-:-:S04]  /*2b080*/  IABS R4, R9 ;  /* 0x0000000900047213 */ /* 0x000fc80000000000 */
[----:B------:R-:W2:Y:S08]  /*2b090*/  I2F.RP R6, R4 ;  /* 0x0000000400067306 */ /* 0x000eb00000209400 */
[----:B--2---:R-:W2:Y:S02]  /*2b0a0*/  MUFU.RCP R6, R6 ;  /* 0x0000000600067308 */ /* 0x004ea40000001000 */
[----:B--2---:R-:W-:-:S06]  /*2b0b0*/  VIADD R6, R6, 0xffffffe ;  /* 0x0ffffffe06067836 */ /* 0x004fcc0000000000 */
[----:B------:R-:W2:Y:S02]  /*2b0c0*/  F2I.FTZ.U32.TRUNC.NTZ R7, R6 ;  /* 0x0000000600077305 */ /* 0x000ea4000021f000 */
[----:B--2---:R-:W-:-:S04]  /*2b0d0*/  IMAD.MOV R6, RZ, RZ, -R7 ;  /* 0x000000ffff067224 */ /* 0x004fc800078e0a07 */
        /* <DEDUP_REMOVED lines=15> */
[----:B------:R-:W-:-:S04]  /*2b1d0*/  @P0 VIADD R8, R8, 0x1 ;  /* 0x0000000108080836 */ /* 0x000fc80000000000 */
[----:B------:R-:W-:-:S04]  /*2b1e0*/  IMAD.MOV.U32 R4, RZ, RZ, R8 ;  /* 0x000000ffff047224 */ /* 0x000fc800078e0008 */
        /* <DEDUP_REMOVED lines=8> */
[----:B------:R-:W2:Y:S08]  /*2b270*/  I2F.RP R2, R8 ;  /* 0x0000000800027306 */ /* 0x000eb00000209400 */
[----:B--2---:R-:W2:Y:S02]  /*2b280*/  MUFU.RCP R2, R2 ;  /* 0x0000000200027308 */ /* 0x004ea40000001000 */
[----:B--2---:R-:W-:-:S06]  /*2b290*/  VIADD R2, R2, 0xffffffe ;  /* 0x0ffffffe02027836 */ /* 0x004fcc0000000000 */
[----:B------:R2:W3:Y:S02]  /*2b2a0*/  F2I.FTZ.U32.TRUNC.NTZ R3, R2 ;  /* 0x0000000200037305 */ /* 0x0004e4000021f000 */
[----:B--2---:R-:W-:Y:S01]  /*2b2b0*/  IMAD.MOV.U32 R2, RZ, RZ, RZ ;  /* 0x000000ffff027224 */ /* 0x004fe200078e00ff */
[----:B---3--:R-:W-:-:S05]  /*2b2c0*/  IADD3 R0, RZ, -R3, RZ ;  /* 0x80000003ff007210 */ /* 0x008fca0007ffe0ff */
        /* <DEDUP_REMOVED lines=15> */
[----:B------:R-:W-:-:S04]  /*2b3c0*/  @P0 VIADD R2, R2, 0x1 ;  /* 0x0000000102020836 */ /* 0x000fc80000000000 */
[----:B------:R-:W-:-:S04]  /*2b3d0*/  IMAD.MOV.U32 R0, RZ, RZ, R2 ;  /* 0x000000ffff007224 */ /* 0x000fc800078e0002 */
[----:B------:R-:W-:Y:S01]  /*2b3e0*/  @!P2 IMAD.MOV R0, RZ, RZ, -R0 ;  /* 0x000000ffff00a224 */ /* 0x000fe200078e0a00 */
[----:B------:R-:W-:Y:S01]  /*2b3f0*/  @!P1 LOP3.LUT R0, RZ, R7, RZ, 0x33, !PT ;  /* 0x00000007ff009212 */ /* 0x000fe200078e33ff */
[----:B------:R-:W-:-:S04]  /*2b400*/  IMAD.MOV R7, RZ, RZ, -R7 ;  /* 0x000000ffff077224 */ /* 0x000fc800078e0a07 */
[----:B------:R-:W-:-:S05]  /*2b410*/  IMAD R2, R0, R7, R4 ;  /* 0x0000000700027224 */ /* 0x000fca00078e0204 */
[----:B------:R2:W-:Y:S02]  /*2b420*/  STL [R1+0x8], R2 ;  /* 0x0000080201007387 */ /* 0x0005e40000100800 */
.L_x_1686:
[----:B------:R-:W-:-:S05]  /*2b430*/  LOP3.LUT R0, RZ, R0, RZ, 0x33, !PT ;  /* 0x00000000ff007212 */ /* 0x000fca00078e33ff */
[----:B------:R-:W-:-:S05]  /*2b440*/  IMAD.IADD R0, R5, 0x1, R0 ;  /* 0x0000000105007824 */ /* 0x000fca00078e0200 */
[----:B------:R4:W-:Y:S01]  /*2b450*/  STL [R1+0x4], R0 ;  /* 0x0000040001007387 */ /* 0x0009e20000100800 */
[----:B------:R-:W-:Y:S05]  /*2b460*/  BRA `(.L_x_1687) ;  /* 0x0000000000287947 */ /* 0x000fea0003800000 */
.L_x_1679:
[----:B------:R-:W-:Y:S01]  /*2b470*/  UMOV UR4, URZ ;  /* 0x0000003f00047c82 */ /* 0x000fe20008000000 */
[----:B------:R-:W-:Y:S01]  /*2b480*/  ULDC UR6, c[0x0][0xc3c] ;  /* 0x00030f0000067ab9 */ /* 0x000fe20000000800 */
[----:B------:R-:W-:Y:S01]  /*2b490*/  UMOV UR5, URZ ;  /* 0x0000003f00057c82 */ /* 0x000fe20008000000 */
[----:B------:R2:W-:Y:S01]  /*2b4a0*/  STL [R1], R0 ;  /* 0x0000000001007387 */ /* 0x0005e20000100800 */
[----:B------:R-:W-:Y:S02]  /*2b4b0*/  IMAD.U32 R3, RZ, RZ, UR4 ;  /* 0x00000004ff037e24 */ /* 0x000fe4000f8e00ff */
[----:B------:R-:W-:-:S03]  /*2b4c0*/  IMAD.U32 R2, RZ, RZ, UR5 ;  /* 0x00000005ff027e24 */ /* 0x000fc6000f8e00ff */
[----:B------:R3:W-:Y:S01]  /*2b4d0*/  STL [R1+0x4], R3 ;  /* 0x0000040301007387 */ /* 0x0007e20000100800 */
[----:B--2---:R-:W-:-:S05]  /*2b4e0*/  IMAD.U32 R0, RZ, RZ, UR6 ;  /* 0x00000006ff007e24 */ /* 0x004fca000f8e00ff */
[----:B------:R3:W-:Y:S04]  /*2b4f0*/  STL [R1+0xc], R0 ;  /* 0x00000c0001007387 */ /* 0x0007e80000100800 */
[----:B------:R3:W-:Y:S02]  /*2b500*/  STL [R1+0x8], R2 ;  /* 0x0000080201007387 */ /* 0x0007e40000100800 */
.L_x_1687:
[----:B--23--:R-:W2:Y:S04]  /*2b510*/  LDL R2, [R1+0xc] ;  /* 0x00000c0001027983 */ /* 0x00cea80000100800 */
[----:B------:R-:W3:Y:S04]  /*2b520*/  LDL R3, [R1+0x8] ;  /* 0x0000080001037983 */ /* 0x000ee80000100800 */
[----:B------:R-:W5:Y:S04]  /*2b530*/  LDL R4, [R1] ;  /* 0x0000000001047983 */ /* 0x000f680000100800 */
[----:B------:R-:W5:Y:S01]  /*2b540*/  LDL R5, [R1+0x4] ;  /* 0x0000040001057983 */ /* 0x000f620000100800 */
[----:B----4-:R-:W4:Y:S01]  /*2b550*/  S2R R0, SR_TID.X ;  /* 0x0000000000007919 */ /* 0x010f220000002100 */
[----:B------:R-:W-:Y:S05]  /*2b560*/  WARPSYNC.ALL ;  /* 0x0000000000007948 */ /* 0x000fea0003800000 */
[----:B----4-:R-:W-:Y:S01]  /*2b570*/  LOP3.LUT R0, R0, 0x1f, RZ, 0xc0, !PT ;  /* 0x0000001f00007812 */ /* 0x010fe200078ec0ff */
[----:B------:R-:W-:Y:S03]  /*2b580*/  BAR.SYNC.DEFER_BLOCKING 0x4, 0x180 ;  /* 0x0106000000007b1d */ /* 0x000fe60000010000 */
[----:B------:R-:W-:-:S13]  /*2b590*/  ISETP.NE.AND P0, PT, R0, RZ, PT ;  /* 0x000000ff0000720c */ /* 0x000fda0003f05270 */
[----:B------:R-:W4:Y:S01]  /*2b5a0*/  @!P0 S2R R0, SR_CgaCtaId ;  /* 0x0000000000008919 */ /* 0x000f220000008800 */
[----:B--2---:R-:W-:Y:S01]  /*2b5b0*/  IMAD.MOV.U32 R7, RZ, RZ, R2 ;  /* 0x000000ffff077224 */ /* 0x004fe200078e0002 */
[----:B------:R-:W-:Y:S01]  /*2b5c0*/  @!P0 MOV R2, 0x400 ;  /* 0x0000040000028802 */ /* 0x000fe20000000f00 */
[----:B---3--:R-:W-:-:S03]  /*2b5d0*/  IMAD.MOV.U32 R6, RZ, RZ, R3 ;  /* 0x000000ffff067224 */ /* 0x008fc600078e0003 */
[----:B----4-:R-:W-:-:S05]  /*2b5e0*/  @!P0 LEA R18, R0, R2, 0x18 ;  /* 0x0000000200128211 */ /* 0x010fca00078ec0ff */
[----:B-----5:R2:W-:Y:S01]  /*2b5f0*/  @!P0 STS.128 [R18+0x228d0], R4 ;  /* 0x0228d00412008388 */ /* 0x0205e20000000c00 */
[----:B------:R-:W-:Y:S06]  /*2b600*/  BAR.ARV 0x5, 0x180 ;  /* 0x0146000000007b1d */ /* 0x000fec0000002000 */
.L_x_1676:
[----:B------:R-:W4:Y:S01]  /*2b610*/  LDL R0, [R1+0xc] ;  /* 0x00000c0001007983 */ /* 0x000f220000100800 */
[----:B------:R-:W-:Y:S02]  /*2b620*/  ULDC UR4, c[0x0][0xc3c] ;  /* 0x00030f0000047ab9 */ /* 0x000fe40000000800 */
[----:B----4-:R-:W-:-:S13]  /*2b630*/  ISETP.GE.AND P0, PT, R0, UR4, PT ;  /* 0x0000000400007c0c */ /* 0x010fda000bf06270 */
[----:B------:R-:W-:Y:S05]  /*2b640*/  @!P0 BRA `(.L_x_1688) ;  /* 0xffffff9400b88947 */ /* 0x000fea000383ffff */
[----:B------:R-:W-:Y:S05]  /*2b650*/  BSYNC B7 ;  /* 0x0000000000077941 */ /* 0x000fea0003800000 */
.L_x_1558:
[----:B---3--:R-:W3:Y:S01]  /*2b660*/  LDL.LU R0, [R1+0x58] ;  /* 0x0000580001007983 */ /* 0x008ee20000300800 */
[----:B------:R-:W-:Y:S01]  /*2b670*/  BSSY B0, `(.L_x_1689) ;  /* 0x000000b000007945 */ /* 0x000fe20003800000 */
[----:B-12---:R-:W1:Y:S01]  /*2b680*/  S2R R5, SR_CgaCtaId ;  /* 0x0000000000057919 */ /* 0x006e620000008800 */
[----:B---3--:R-:W-:-:S05]  /*2b690*/  VIADD R0, R0, 0x1 ;  /* 0x0000000100007836 */ /* 0x008fca0000000000 */
[----:B0-----:R-:W-:-:S04]  /*2b6a0*/  LEA.HI R2, R0, R0, RZ, 0x1 ;  /* 0x0000000000027211 */ /* 0x001fc800078f08ff */
[----:B------:R-:W-:-:S05]  /*2b6b0*/  LOP3.LUT R3, R2, 0xfffffffe, RZ, 0xc0, !PT ;  /* 0xfffffffe02037812 */ /* 0x000fca00078ec0ff */
[----:B------:R-:W-:Y:S01]  /*2b6c0*/  IMAD.IADD R3, R0, 0x1, -R3 ;  /* 0x0000000100037824 */ /* 0x000fe200078e0a03 */
[----:B------:R-:W-:-:S04]  /*2b6d0*/  MOV R0, 0x400 ;  /* 0x0000040000007802 */ /* 0x000fc80000000f00 */
[----:B-1----:R-:W-:Y:S02]  /*2b6e0*/  LEA R0, R5, R0, 0x18 ;  /* 0x0000000005007211 */ /* 0x002fe400078ec0ff */
[----:B------:R-:W-:-:S04]  /*2b6f0*/  SHF.L.U32 R3, R3, 0x1f, RZ ;  /* 0x0000001f03037819 */ /* 0x000fc800000006ff */
[----:B------:R-:W0:Y:S02]  /*2b700*/  SYNCS.PHASECHK.TRANS64.TRYWAIT P0, [R0+URZ+0x22820], R3 ;  /* 0x02282003000075a7 */ /* 0x000e24000800017f */
[----:B0-----:R-:W-:Y:S05]  /*2b710*/  @!P0 BRA `(.L_x_1690) ;  /* 0x0000004c00088947 */ /* 0x001fea0003800000 */
.L_x_1886:
[----:B------:R-:W-:Y:S05]  /*2b720*/  BSYNC B0 ;  /* 0x0000000000007941 */ /* 0x000fea0003800000 */
.L_x_1689:
[----:B------:R-:W-:-:S03]  /*2b730*/  UMOV UR4, 0xffffffff ;  /* 0xffffffff00047882 */ /* 0x000fc60000000000 */
[----:B------:R-:W-:Y:S05]  /*2b740*/  BRA.DIV UR4, `(.L_x_1691) ;  /* 0x0000004e04107947 */ /* 0x000fea000b800000 */
[----:B------:R-:W1:Y:S02]  /*2b750*/  S2R R2, SR_TID.X ;  /* 0x0000000000027919 */ /* 0x000e640000002100 */
[----:B-1----:R-:W-:-:S04]  /*2b760*/  SHF.R.U32.HI R2, RZ, 0x5, R2 ;  /* 0x00000005ff027819 */ /* 0x002fc80000011602 */
[----:B------:R-:W-:-:S05]  /*2b770*/  LOP3.LUT R2, R2, 0x3, RZ, 0xc0, !PT ;  /* 0x0000000302027812 */ /* 0x000fca00078ec0ff */
[----:B------:R1:W2:Y:S02]  /*2b780*/  SHFL.IDX PT, R14, R2, RZ, 0x1f ;  /* 0x00001fff020e7589 */ /* 0x0002a400000e0000 */
.L_x_1889:
[----:B--2---:R-:W-:-:S13]  /*2b790*/  ISETP.NE.AND P0, PT, R14, RZ, PT ;  /* 0x000000ff0e00720c */ /* 0x004fda0003f05270 */
[----:B------:R-:W-:Y:S05]  /*2b7a0*/  @P0 BRA `(.L_x_1316) ;  /* 0x0000000000b00947 */ /* 0x000fea0003800000 */
[----:B------:R-:W-:-:S03]  /*2b7b0*/  UMOV UR4, 0xffffffff ;  /* 0xffffffff00047882 */ /* 0x000fc60000000000 */
[----:B------:R-:W-:Y:S05]  /*2b7c0*/  BRA.DIV UR4, `(.L_x_1692) ;  /* 0x0000004e04247947 */ /* 0x000fea000b800000 */
[----:B------:R-:W-:-:S13]  /*2b7d0*/  ELECT P6, URZ, PT ;  /* 0x00000000003f782f */ /* 0x000fda00038c0000 */
.L_x_1892:
[----:B------:R-:W-:Y:S05]  /*2b7e0*/  @!P6 BRA `(.L_x_1316) ;  /* 0x0000000000a0e947 */ /* 0x000fea0003800000 */
[----:B------:R-:W-:-:S06]  /*2b7f0*/  ULOP3.LUT UR4, UR36, 0x2, URZ, 0xfc, !UPT ;  /* 0x0000000224047892 */ /* 0x000fcc000f8efc3f */
[----:B-1----:R-:W-:-:S05]  /*2b800*/  IMAD.U32 R2, RZ, RZ, UR4 ;  /* 0x00000004ff027e24 */ /* 0x002fca000f8e00ff */
[----:B------:R-:W-:-:S13]  /*2b810*/  ISETP.NE.AND P0, PT, R2, 0x3, PT ;  /* 0x000000030200780c */ /* 0x000fda0003f05270 */
[----:B------:R-:W-:Y:S05]  /*2b820*/  @!P0 BRA `(.L_x_1693) ;  /* 0x0000000000048947 */ /* 0x000fea0003800000 */
[----:B------:R-:W-:Y:S01]  /*2b830*/  BPT.TRAP 0x1 ;  /* 0x000000040000795c */ /* 0x000fe20000300000 */
.L_x_1693:
[----:B0-----:R-:W2:Y:S04]  /*2b840*/  LDL R3, [R1+0x10] ;  /* 0x0000100001037983 */ /* 0x001ea80000100800 */
[----:B------:R-:W3:Y:S01]  /*2b850*/  LDL.LU R7, [R1+0x18] ;  /* 0x0000180001077983 */ /* 0x000ee20000300800 */
[----:B------:R-:W-:-:S04]  /*2b860*/  VIADD R2, R0, 0x22840 ;  /* 0x0002284000027836 */ /* 0x000fc80000000000 */
[C---:B--2---:R-:W-:Y:S02]  /*2b870*/  IMAD R6, R3.reuse, 0x8, R2 ;  /* 0x0000000803067824 */ /* 0x044fe400078e0202 */
[----:B------:R-:W-:Y:S01]  /*2b880*/  VIADD R3, R3, 0x1 ;  /* 0x0000000103037836 */ /* 0x000fe20000000000 */
[----:B---3--:R-:W-:-:S04]  /*2b890*/  SHF.L.U32 R5, R7, 0x1f, RZ ;  /* 0x0000001f07057819 */ /* 0x008fc800000006ff */
[C---:B------:R-:W-:Y:S01]  /*2b8a0*/  ISETP.NE.AND P2, PT, R3.reuse, 0x2, PT ;  /* 0x000000020300780c */ /* 0x040fe20003f45270 */
[----:B------:R-:W0:Y:S03]  /*2b8b0*/  SYNCS.PHASECHK.TRANS64.TRYWAIT P1, [R6+URZ], R5 ;  /* 0x00000005060075a7 */ /* 0x000e26000802017f */
[----:B------:R-:W-:Y:S02]  /*2b8c0*/  SEL R4, RZ, 0x1, P2 ;  /* 0x00000001ff047807 */ /* 0x000fe40001000000 */
[----:B------:R-:W-:Y:S02]  /*2b8d0*/  SEL R3, R3, RZ, P2 ;  /* 0x000000ff03037207 */ /* 0x000fe40001000000 */
[----:B------:R-:W-:-:S03]  /*2b8e0*/  LOP3.LUT R4, R7, R4, RZ, 0x3c, !PT ;  /* 0x0000000407047212 */ /* 0x000fc600078e3cff */
[----:B------:R-:W-:Y:S01]  /*2b8f0*/  IMAD R7, R3, 0x8, R2 ;  /* 0x0000000803077824 */ /* 0x000fe200078e0202 */
[----:B------:R-:W-:Y:S01]  /*2b900*/  SHF.L.U32 R2, R4, 0x1f, RZ ;  /* 0x0000001f04027819 */ /* 0x000fe200000006ff */
[----:B0-----:R-:W-:Y:S06]  /*2b910*/  @!P1 BRA `(.L_x_1694) ;  /* 0x0000004800f09947 */ /* 0x001fec0003800000 */
.L_x_1893:
[----:B------:R-:W1:Y:S02]  /*2b920*/  SYNCS.PHASECHK.TRANS64.TRYWAIT P1, [R7+URZ], R2 ;  /* 0x00000002070075a7 */ /* 0x000e64000802017f */
[----:B-1----:R-:W-:Y:S05]  /*2b930*/  @!P1 BRA `(.L_x_1695) ;  /* 0x0000004800fc9947 */ /* 0x002fea0003800000 */
.L_x_1894:
[----:B------:R-:W-:Y:S05]  /*2b940*/  @!P0 BRA `(.L_x_1696) ;  /* 0x0000000000048947 */ /* 0x000fea0003800000 */
[----:B------:R-:W-:Y:S01]  /*2b950*/  BPT.TRAP 0x1 ;  /* 0x000000040000795c */ /* 0x000fe20000300000 */
.L_x_1696:
[----:B------:R-:W2:Y:S02]  /*2b960*/  LDL.LU R4, [R1+0x10] ;  /* 0x0000100001047983 */ /* 0x000ea40000300800 */
[----:B--2---:R-:W-:-:S04]  /*2b970*/  IMAD R4, R4, 0x8, R0 ;  /* 0x0000000804047824 */ /* 0x004fc800078e0200 */
[----:B------:R-:W2:Y:S02]  /*2b980*/  SYNCS.PHASECHK.TRANS64.TRYWAIT P1, [R4+URZ+0x22860], R5 ;  /* 0x02286005040075a7 */ /* 0x000ea4000802017f */
[----:B--2---:R-:W-:Y:S05]  /*2b990*/  @!P1 BRA `(.L_x_1697) ;  /* 0x0000004800f89947 */ /* 0x004fea0003800000 */
.L_x_1895:
[----:B------:R-:W-:Y:S05]  /*2b9a0*/  @!P0 BRA `(.L_x_1698) ;  /* 0x0000000000048947 */ /* 0x000fea0003800000 */
[----:B------:R-:W-:Y:S01]  /*2b9b0*/  BPT.TRAP 0x1 ;  /* 0x000000040000795c */ /* 0x000fe20000300000 */
.L_x_1698:
[----:B------:R-:W-:-:S04]  /*2b9c0*/  IMAD R3, R3, 0x8, R0 ;  /* 0x0000000803037824 */ /* 0x000fc800078e0200 */
[----:B------:R-:W3:Y:S02]  /*2b9d0*/  SYNCS.PHASECHK.TRANS64.TRYWAIT P1, [R3+URZ+0x22860], R2 ;  /* 0x02286002030075a7 */ /* 0x000ee4000802017f */
[----:B---3--:R-:W-:Y:S05]  /*2b9e0*/  @!P1 BRA `(.L_x_1699) ;  /* 0x0000004800f89947 */ /* 0x008fea0003800000 */
.L_x_1896:
[----:B------:R-:W-:Y:S05]  /*2b9f0*/  @!P0 BRA `(.L_x_1700) ;  /* 0x0000000000048947 */ /* 0x000fea0003800000 */
[----:B------:R-:W-:Y:S01]  /*2ba00*/  BPT.TRAP 0x1 ;  /* 0x000000040000795c */ /* 0x000fe20000300000 */
.L_x_1700:
[----:B------:R-:W4:Y:S02]  /*2ba10*/  SYNCS.PHASECHK.TRANS64.TRYWAIT P0, [R4+URZ+0x22880], R5 ;  /* 0x02288005040075a7 */ /* 0x000f24000800017f */
[----:B----4-:R-:W-:Y:S05]  /*2ba20*/  @!P0 BRA `(.L_x_1701) ;  /* 0x0000004800fc8947 */ /* 0x010fea0003800000 */
.L_x_1702:
[----:B------:R0:W0:Y:S02]  /*2ba30*/  SYNCS.PHASECHK.TRANS64.TRYWAIT P0, [R3+URZ+0x22880], R2 ;  /* 0x02288002030075a7 */ /* 0x000024000800017f */
[----:B0-----:R-:W-:Y:S05]  /*2ba40*/  @!P0 NANOSLEEP.SYNCS 0x989680 ;  /* 0x009896800000895d */ /* 0x001fea0003900000 */
[----:B------:R-:W0:Y:S02]  /*2ba50*/  @!P0 SYNCS.PHASECHK.TRANS64 P0, [R3+URZ+0x22880], R2 ;  /* 0x02288002030085a7 */ /* 0x000e24000800007f */
[----:B0-----:R-:W-:Y:S05]  /*2ba60*/  @!P0 BRA `(.L_x_1702) ;  /* 0xfffffffc00f08947 */ /* 0x001fea000383ffff */
.L_x_1316:
[----:B------:R-:W-:Y:S05]  /*2ba70*/  BSYNC B8 ;  /* 0x0000000000087941 */ /* 0x000fea0003800000 */
.L_x_1313:
[----:B------:R-:W-:Y:S05]  /*2ba80*/  EXIT ;  /* 0x000000000000794d */ /* 0x000fea0003800000 */
.L_x_1342:
[----:B0-----:R0:W1:Y:S02]  /*2ba90*/  SYNCS.PHASECHK.TRANS64.TRYWAIT P3, [R108+URZ+0x22890], R110 ;  /* 0x0228906e6c0075a7 */ /* 0x001064000806017f */
[----:B-1----:R-:W-:Y:S05]  /*2baa0*/  @!P3 NANOSLEEP.SYNCS 0x989680 ;  /* 0x009896800000b95d */ /* 0x002fea0003900000 */
[----:B------:R-:W1:Y:S02]  /*2bab0*/  @!P3 SYNCS.PHASECHK.TRANS64 P3, [R108+URZ+0x22890], R110 ;  /* 0x0228906e6c00b5a7 */ /* 0x000e64000806007f */
[----:B-1----:R-:W-:Y:S05]  /*2bac0*/  @!P3 BRA `(.L_x_1342) ;  /* 0xfffffffc00f0b947 */ /* 0x002fea000383ffff */
[----:B------:R-:W-:Y:S05]  /*2bad0*/  BRA `(.L_x_1703) ;  /* 0xfffffd7800b07947 */ /* 0x000fea000383ffff */
.L_x_1370:
[----:B-1----:R1:W2:Y:S02]  /*2bae0*/  SYNCS.PHASECHK.TRANS64.TRYWAIT P3, [R108+URZ+0x22890], R110 ;  /* 0x0228906e6c0075a7 */ /* 0x0022a4000806017f */
[----:B--2---:R-:W-:Y:S05]  /*2baf0*/  @!P3 NANOSLEEP.SYNCS 0x989680 ;  /* 0x009896800000b95d */ /* 0x004fea0003900000 */
[----:B------:R-:W2:Y:S02]  /*2bb00*/  @!P3 SYNCS.PHASECHK.TRANS64 P3, [R108+URZ+0x22890], R110 ;  /* 0x0228906e6c00b5a7 */ /* 0x000ea4000806007f */
[----:B--2---:R-:W-:Y:S05]  /*2bb10*/  @!P3 BRA `(.L_x_1370) ;  /* 0xfffffffc00f0b947 */ /* 0x004fea000383ffff */
[----:B------:R-:W-:Y:S05]  /*2bb20*/  BRA `(.L_x_1704) ;  /* 0xfffffda800387947 */ /* 0x000fea000383ffff */
.L_x_1383:
[----:B0-----:R0:W1:Y:S02]  /*2bb30*/  SYNCS.PHASECHK.TRANS64.TRYWAIT P2, [R108+URZ+0x22890], R110 ;  /* 0x0228906e6c0075a7 */ /* 0x001064000804017f */
[----:B-1----:R-:W-:Y:S05]  /*2bb40*/  @!P2 NANOSLEEP.SYNCS 0x989680 ;  /* 0x009896800000a95d */ /* 0x002fea0003900000 */
[----:B------:R-:W1:Y:S02]  /*2bb50*/  @!P2 SYNCS.PHASECHK.TRANS64 P2, [R108+URZ+0x22890], R110 ;  /* 0x0228906e6c00a5a7 */ /* 0x000e64000804007f */
[----:B-1----:R-:W-:Y:S05]  /*2bb60*/  @!P2 BRA `(.L_x_1383) ;  /* 0xfffffffc00f0a947 */ /* 0x002fea000383ffff */
[----:B------:R-:W-:Y:S05]  /*2bb70*/  BRA `(.L_x_1705) ;  /* 0xfffffdd400fc7947 */ /* 0x000fea000383ffff */
.L_x_1387:
[----:B--2---:R2:W3:Y:S02]  /*2bb80*/  SYNCS.PHASECHK.TRANS64.TRYWAIT P1, [R108+URZ+0x228b0], R110 ;  /* 0x0228b06e6c0075a7 */ /* 0x0044e4000802017f */
[----:B---3--:R-:W-:Y:S05]  /*2bb90*/  @!P1 NANOSLEEP.SYNCS 0x989680 ;  /* 0x009896800000995d */ /* 0x008fea0003900000 */
[----:B------:R-:W3:Y:S02]  /*2bba0*/  @!P1 SYNCS.PHASECHK.TRANS64 P1, [R108+URZ+0x228b0], R110 ;  /* 0x0228b06e6c0095a7 */ /* 0x000ee4000802007f */
[----:B---3--:R-:W-:Y:S05]  /*2bbb0*/  @!P1 BRA `(.L_x_1387) ;  /* 0xfffffffc00f09947 */ /* 0x008fea000383ffff */
[----:B------:R-:W-:Y:S05]  /*2bbc0*/  BRA `(.L_x_1706) ;  /* 0xfffffdd800947947 */ /* 0x000fea000383ffff */
.L_x_1403:
[----:B------:R-:W1:Y:S01]  /*2bbd0*/  S2R R2, SR_TID.X ;  /* 0x0000000000027919 */ /* 0x000e620000002100 */
[----:B------:R-:W-:Y:S01]  /*2bbe0*/  BSSY B0, `(.L_x_1707) ;  /* 0x000000c000007945 */ /* 0x000fe20003800000 */
[----:B------:R-:W-:Y:S02]  /*2bbf0*/  IMAD.MOV.U32 R12, RZ, RZ, RZ ;  /* 0x000000ffff0c7224 */ /* 0x000fe400078e00ff */
[----:B------:R-:W-:Y:S02]  /*2bc00*/  IMAD.MOV.U32 R11, RZ, RZ, 0x1f ;  /* 0x0000001fff0b7424 */ /* 0x000fe400078e00ff */
[----:B------:R-:W-:Y:S02]  /*2bc10*/  IMAD.MOV.U32 R15, RZ, RZ, -0x1 ;  /* 0xffffffffff0f7424 */ /* 0x000fe400078e00ff */
[----:B-1----:R-:W-:-:S05]  /*2bc20*/  VIADD R3, R2, 0xffffff80 ;  /* 0xffffff8002037836 */ /* 0x002fca0000000000 */
[----:B------:R-:W-:-:S04]  /*2bc30*/  SHF.R.S32.HI R2, RZ, 0x1f, R3 ;  /* 0x0000001fff027819 */ /* 0x000fc80000011403 */
[----:B------:R-:W-:-:S04]  /*2bc40*/  LEA.HI R2, R2, R3, RZ, 0x7 ;  /* 0x0000000302027211 */ /* 0x000fc800078f38ff */
[----:B------:R-:W-:-:S05]  /*2bc50*/  SHF.R.S32.HI R2, RZ, 0x7, R2 ;  /* 0x00000007ff027819 */ /* 0x000fca0000011402 */
[----:B------:R-:W-:-:S07]  /*2bc60*/  IMAD.MOV.U32 R13, RZ, RZ, R2 ;  /* 0x000000ffff0d7224 */ /* 0x000fce00078e0002 */
[----:B0----5:R-:W-:Y:S05]  /*2bc70*/  WARPSYNC.COLLECTIVE R15, `(.L_x_1708) ;  /* 0x000000000f087348 */ /* 0x021fea0003c00000 */
[----:B------:R1:W2:Y:S02]  /*2bc80*/  SHFL.IDX P6, R14, R13, R12, R11 ;  /* 0x0000000c0d0e7389 */ /* 0x0002a400000c000b */
[----:B012--5:R-:W-:Y:S01]  /*2bc90*/  ENDCOLLECTIVE ;  /* 0x000000000000791b */ /* 0x027fe20003800000 */
.L_x_1708:
[----:B------:R-:W-:Y:S05]  /*2bca0*/  BSYNC B0 ;  /* 0x0000000000007941 */ /* 0x000fea0003800000 */
.L_x_1707:
[----:B------:R-:W-:Y:S01]  /*2bcb0*/  IMAD.MOV.U32 R179, RZ, RZ, R14 ;  /* 0x000000ffffb37224 */ /* 0x000fe200078e000e */
[----:B------:R-:W-:Y:S06]  /*2bcc0*/  BRA `(.L_x_1709) ;  /* 0xfffffde800007947 */ /* 0x000fec000383ffff */
.L_x_1413:
[----:B------:R-:W-:Y:S01]  /*2bcd0*/  BSSY B1, `(.L_x_1710) ;  /* 0x0000007000017945 */ /* 0x000fe20003800000 */
[----:B------:R-:W-:Y:S02]  /*2bce0*/  IMAD.MOV.U32 R12, RZ, RZ, RZ ;  /* 0x000000ffff0c7224 */ /* 0x000fe400078e00ff */
[----:B------:R-:W-:Y:S02]  /*2bcf0*/  IMAD.MOV.U32 R11, RZ, RZ, 0x1e1f ;  /* 0x00001e1fff0b7424 */ /* 0x000fe400078e00ff */
[----:B------:R-:W-:-:S07]  /*2bd00*/  IMAD.MOV.U32 R15, RZ, RZ, -0x1 ;  /* 0xffffffffff0f7424 */ /* 0x000fce00078e00ff */
[----:B0-----:R-:W-:Y:S05]  /*2bd10*/  WARPSYNC.COLLECTIVE R15, `(.L_x_1711) ;  /* 0x000000000f087348 */ /* 0x001fea0003c00000 */
[----:B------:R1:W2:Y:S02]  /*2bd20*/  SHFL.IDX P6, R14, R13, R12, R11 ;  /* 0x0000000c0d0e7389 */ /* 0x0002a400000c000b */
[----:B012---:R-:W-:Y:S01]  /*2bd30*/  ENDCOLLECTIVE ;  /* 0x000000000000791b */ /* 0x007fe20003800000 */
.L_x_1711:
[----:B------:R-:W-:Y:S05]  /*2bd40*/  BSYNC B1 ;  /* 0x0000000000017941 */ /* 0x000fea0003800000 */
.L_x_1710:
[----:B------:R-:W-:Y:S02]  /*2bd50*/  IMAD.MOV.U32 R13, RZ, RZ, R0 ;  /* 0x000000ffff0d7224 */ /* 0x000fe400078e0000 */
[----:B------:R-:W-:Y:S02]  /*2bd60*/  IMAD.MOV.U32 R12, RZ, RZ, RZ ;  /* 0x000000ffff0c7224 */ /* 0x000fe400078e00ff */
[----:B------:R-:W-:Y:S02]  /*2bd70*/  IMAD.MOV.U32 R11, RZ, RZ, 0x1e1f ;  /* 0x00001e1fff0b7424 */ /* 0x000fe400078e00ff */
[----:B------:R-:W-:Y:S02]  /*2bd80*/  IMAD.MOV.U32 R15, RZ, RZ, -0x1 ;  /* 0xffffffffff0f7424 */ /* 0x000fe400078e00ff */
[----:B------:R-:W-:-:S07]  /*2bd90*/  IMAD.MOV.U32 R3, RZ, RZ, R14 ;  /* 0x000000ffff037224 */ /* 0x000fce00078e000e */
[----:B------:R-:W-:Y:S05]  /*2bda0*/  WARPSYNC.COLLECTIVE R15, `(.L_x_1712) ;  /* 0x000000000f087348 */ /* 0x000fea0003c00000 */
[----:B------:R0:W1:Y:S02]  /*2bdb0*/  SHFL.IDX P6, R14, R13, R12, R11 ;  /* 0x0000000c0d0e7389 */ /* 0x00006400000c000b */
[----:B01----:R-:W-:Y:S01]  /*2bdc0*/  ENDCOLLECTIVE ;  /* 0x000000000000791b */ /* 0x003fe20003800000 */
.L_x_1712:
[----:B------:R-:W-:Y:S02]  /*2bdd0*/  IMAD.MOV.U32 R13, RZ, RZ, R5 ;  /* 0x000000ffff0d7224 */ /* 0x000fe400078e0005 */
[----:B------:R-:W-:-:S07]  /*2bde0*/  IMAD.MOV.U32 R0, RZ, RZ, R14 ;  /* 0x000000ffff007224 */ /* 0x000fce00078e000e */
[----:B------:R-:W-:Y:S05]  /*2bdf0*/  WARPSYNC.COLLECTIVE R15, `(.L_x_1713) ;  /* 0x000000000f087348 */ /* 0x000fea0003c00000 */
[----:B------:R0:W1:Y:S02]  /*2be00*/  SHFL.IDX P6, R14, R13, R12, R11 ;  /* 0x0000000c0d0e7389 */ /* 0x00006400000c000b */
[----:B01----:R-:W-:Y:S01]  /*2be10*/  ENDCOLLECTIVE ;  /* 0x000000000000791b */ /* 0x003fe20003800000 */
.L_x_1713:
[----:B------:R-:W-:Y:S02]  /*2be20*/  IMAD.MOV.U32 R13, RZ, RZ, R4 ;  /* 0x000000ffff0d7224 */ /* 0x000fe400078e0004 */
[----:B------:R-:W-:-:S07]  /*2be30*/  IMAD.MOV.U32 R5, RZ, RZ, R14 ;  /* 0x000000ffff057224 */ /* 0x000fce00078e000e */
[----:B------:R-:W-:Y:S05]  /*2be40*/  WARPSYNC.COLLECTIVE R15, `(.L_x_1714) ;  /* 0x000000000f087348 */ /* 0x000fea0003c00000 */
[----:B------:R0:W1:Y:S02]  /*2be50*/  SHFL.IDX P6, R14, R13, R12, R11 ;  /* 0x0000000c0d0e7389 */ /* 0x00006400000c000b */
[----:B01----:R-:W-:Y:S01]  /*2be60*/  ENDCOLLECTIVE ;  /* 0x000000000000791b */ /* 0x003fe20003800000 */
.L_x_1714:
[----:B------:R-:W-:Y:S01]  /*2be70*/  IMAD.MOV.U32 R4, RZ, RZ, R14 ;  /* 0x000000ffff047224 */ /* 0x000fe200078e000e */
[----:B------:R-:W-:Y:S06]  /*2be80*/  BRA `(.L_x_1715) ;  /* 0xfffffdec00d87947 */ /* 0x000fec000383ffff */
.L_x_1417:
[----:B-1----:R1:W2:Y:S02]  /*2be90*/  SYNCS.PHASECHK.TRANS64.TRYWAIT P0, [R16+URZ+0x22800], R3 ;  /* 0x02280003100075a7 */ /* 0x0022a4000800017f */
[----:B--2---:R-:W-:Y:S05]  /*2bea0*/  @!P0 NANOSLEEP.SYNCS 0x989680 ;  /* 0x009896800000895d */ /* 0x004fea0003900000 */
[----:B------:R-:W2:Y:S02]  /*2beb0*/  @!P0 SYNCS.PHASECHK.TRANS64 P0, [R16+URZ+0x22800], R3 ;  /* 0x02280003100085a7 */ /* 0x000ea4000800007f */
[----:B--2---:R-:W-:Y:S05]  /*2bec0*/  @!P0 BRA `(.L_x_1417) ;  /* 0xfffffffc00f08947 */ /* 0x004fea000383ffff */
[----:B------:R-:W-:Y:S05]  /*2bed0*/  BRA `(.L_x_1716) ;  /* 0xfffffdf4001c7947 */ /* 0x000fea000383ffff */
.L_x_1429:
[----:B------:R-:W-:Y:S01]  /*2bee0*/  BSSY B1, `(.L_x_1717) ;  /* 0x0000007000017945 */ /* 0x000fe20003800000 */
[----:B------:R-:W-:Y:S02]  /*2bef0*/  IMAD.MOV.U32 R12, RZ, RZ, RZ ;  /* 0x000000ffff0c7224 */ /* 0x000fe400078e00ff */
[----:B------:R-:W-:Y:S02]  /*2bf00*/  IMAD.MOV.U32 R11, RZ, RZ, 0x1e1f ;  /* 0x00001e1fff0b7424 */ /* 0x000fe400078e00ff */
[----:B------:R-:W-:-:S07]  /*2bf10*/  IMAD.MOV.U32 R15, RZ, RZ, -0x1 ;  /* 0xffffffffff0f7424 */ /* 0x000fce00078e00ff */
[----:B0-----:R-:W-:Y:S05]  /*2bf20*/  WARPSYNC.COLLECTIVE R15, `(.L_x_1718) ;  /* 0x000000000f087348 */ /* 0x001fea0003c00000 */
[----:B------:R1:W2:Y:S02]  /*2bf30*/  SHFL.IDX P6, R14, R13, R12, R11 ;  /* 0x0000000c0d0e7389 */ /* 0x0002a400000c000b */
[----:B012---:R-:W-:Y:S01]  /*2bf40*/  ENDCOLLECTIVE ;  /* 0x000000000000791b */ /* 0x007fe20003800000 */
.L_x_1718:
[----:B------:R-:W-:Y:S05]  /*2bf50*/  BSYNC B1 ;  /* 0x0000000000017941 */ /* 0x000fea0003800000 */
.L_x_1717:
        /* <DEDUP_REMOVED lines=8> */
.L_x_1719:
[----:B------:R-:W-:Y:S02]  /*2bfe0*/  IMAD.MOV.U32 R13, RZ, RZ, R20 ;  /* 0x000000ffff0d7224 */ /* 0x000fe400078e0014 */
[----:B------:R-:W-:-:S07]  /*2bff0*/  IMAD.MOV.U32 R3, RZ, RZ, R14 ;  /* 0x000000ffff037224 */ /* 0x000fce00078e000e */
[----:B------:R-:W-:Y:S05]  /*2c000*/  WARPSYNC.COLLECTIVE R15, `(.L_x_1720) ;  /* 0x000000000f087348 */ /* 0x000fea0003c00000 */
[----:B------:R0:W1:Y:S02]  /*2c010*/  SHFL.IDX P6, R14, R13, R12, R11 ;  /* 0x0000000c0d0e7389 */ /* 0x00006400000c000b */
[----:B01----:R-:W-:Y:S01]  /*2c020*/  ENDCOLLECTIVE ;  /* 0x000000000000791b */ /* 0x003fe20003800000 */
.L_x_1720:
[----:B------:R-:W-:Y:S02]  /*2c030*/  IMAD.MOV.U32 R13, RZ, RZ, R21 ;  /* 0x000000ffff0d7224 */ /* 0x000fe400078e0015 */
[----:B------:R-:W-:-:S07]  /*2c040*/  IMAD.MOV.U32 R20, RZ, RZ, R14 ;  /* 0x000000ffff147224 */ /* 0x000fce00078e000e */
[----:B------:R-:W-:Y:S05]  /*2c050*/  WARPSYNC.COLLECTIVE R15, `(.L_x_1721) ;  /* 0x000000000f087348 */ /* 0x000fea0003c00000 */
[----:B------:R0:W1:Y:S02]  /*2c060*/  SHFL.IDX P6, R14, R13, R12, R11 ;  /* 0x0000000c0d0e7389 */ /* 0x00006400000c000b */
[----:B01----:R-:W-:Y:S01]  /*2c070*/  ENDCOLLECTIVE ;  /* 0x000000000000791b */ /* 0x003fe20003800000 */
.L_x_1721:
[----:B------:R-:W-:Y:S01]  /*2c080*/  IMAD.MOV.U32 R21, RZ, RZ, R14 ;  /* 0x000000ffff157224 */ /* 0x000fe200078e000e */
[----:B------:R-:W-:Y:S06]  /*2c090*/  BRA `(.L_x_1722) ;  /* 0xfffffe2000d87947 */ /* 0x000fec000383ffff */
.L_x_1433:
[----:B--2---:R2:W3:Y:S02]  /*2c0a0*/  SYNCS.PHASECHK.TRANS64.TRYWAIT P0, [R16+URZ+0x22800], R3 ;  /* 0x02280003100075a7 */ /* 0x0044e4000800017f */
[----:B---3--:R-:W-:Y:S05]  /*2c0b0*/  @!P0 NANOSLEEP.SYNCS 0x989680 ;  /* 0x009896800000895d */ /* 0x008fea0003900000 */
[----:B------:R-:W3:Y:S02]  /*2c0c0*/  @!P0 SYNCS.PHASECHK.TRANS64 P0, [R16+URZ+0x22800], R3 ;  /* 0x02280003100085a7 */ /* 0x000ee4000800007f */
[----:B---3--:R-:W-:Y:S05]  /*2c0d0*/  @!P0 BRA `(.L_x_1433) ;  /* 0xfffffffc00f08947 */ /* 0x008fea000383ffff */
[----:B------:R-:W-:Y:S05]  /*2c0e0*/  BRA `(.L_x_1723) ;  /* 0xfffffe2400d47947 */ /* 0x000fea000383ffff */
.L_x_1441:
[----:B-1----:R1:W2:Y:S02]  /*2c0f0*/  SYNCS.PHASECHK.TRANS64.TRYWAIT P2, [R90+URZ+0x22830], R3 ;  /* 0x022830035a0075a7 */ /* 0x0022a4000804017f */
[----:B--2---:R-:W-:Y:S05]  /*2c100*/  @!P2 NANOSLEEP.SYNCS 0x989680 ;  /* 0x009896800000a95d */ /* 0x004fea0003900000 */
[----:B------:R-:W2:Y:S02]  /*2c110*/  @!P2 SYNCS.PHASECHK.TRANS64 P2, [R90+URZ+0x22830], R3 ;  /* 0x022830035a00a5a7 */ /* 0x000ea4000804007f */
[----:B--2---:R-:W-:Y:S05]  /*2c120*/  @!P2 BRA `(.L_x_1441) ;  /* 0xfffffffc00f0a947 */ /* 0x004fea000383ffff */
[----:B------:R-:W-:Y:S05]  /*2c130*/  BRA `(.L_x_1440) ;  /* 0xfffffe5800107947 */ /* 0x000fea000383ffff */
.L_x_1459:
[----:B-1----:R1:W2:Y:S02]  /*2c140*/  SYNCS.PHASECHK.TRANS64.TRYWAIT P5, [R7+URZ+0x22830], R6 ;  /* 0x02283006070075a7 */ /* 0x0022a400080a017f */
[----:B--2---:R-:W-:Y:S05]  /*2c150*/  @!P5 NANOSLEEP.SYNCS 0x989680 ;  /* 0x009896800000d95d */ /* 0x004fea0003900000 */
[----:B------:R-:W2:Y:S02]  /*2c160*/  @!P5 SYNCS.PHASECHK.TRANS64 P5, [R7+URZ+0x22830], R6 ;  /* 0x022830060700d5a7 */ /* 0x000ea400080a007f */
[----:B--2---:R-:W-:Y:S05]  /*2c170*/  @!P5 BRA `(.L_x_1459) ;  /* 0xfffffffc00f0d947 */ /* 0x004fea000383ffff */
[----:B------:R-:W-:Y:S05]  /*2c180*/  BRA `(.L_x_1458) ;  /* 0xfffffe9400147947 */ /* 0x000fea000383ffff */
.L_x_1463:
[----:B-1----:R1:W2:Y:S02]  /*2c190*/  SYNCS.PHASECHK.TRANS64.TRYWAIT P4, [R7+URZ+0x22850], R6 ;  /* 0x02285006070075a7 */ /* 0x0022a4000808017f */
[----:B--2---:R-:W-:Y:S05]  /*2c1a0*/  @!P4 NANOSLEEP.SYNCS 0x989680 ;  /* 0x009896800000c95d */ /* 0x004fea0003900000 */
[----:B------:R-:W2:Y:S02]  /*2c1b0*/  @!P4 SYNCS.PHASECHK.TRANS64 P4, [R7+URZ+0x22850], R6 ;  /* 0x022850060700c5a7 */ /* 0x000ea4000808007f */
[----:B--2---:R-:W-:Y:S05]  /*2c1c0*/  @!P4 BRA `(.L_x_1463) ;  /* 0xfffffffc00f0c947 */ /* 0x004fea000383ffff */
[----:B------:R-:W-:Y:S05]  /*2c1d0*/  BRA `(.L_x_1460) ;  /* 0xfffffe9400e47947 */ /* 0x000fea000383ffff */
.L_x_1483:
[----:B-1----:R1:W2:Y:S02]  /*2c1e0*/  SYNCS.PHASECHK.TRANS64.TRYWAIT P3, [R7+URZ+0x22830], R6 ;  /* 0x02283006070075a7 */ /* 0x0022a4000806017f */
[----:B--2---:R-:W-:Y:S05]  /*2c1f0*/  @!P3 NANOSLEEP.SYNCS 0x989680 ;  /* 0x009896800000b95d */ /* 0x004fea0003900000 */
[----:B------:R-:W2:Y:S02]  /*2c200*/  @!P3 SYNCS.PHASECHK.TRANS64 P3, [R7+URZ+0x22830], R6 ;  /* 0x022830060700b5a7 */ /* 0x000ea4000806007f */
[----:B--2---:R-:W-:Y:S05]  /*2c210*/  @!P3 BRA `(.L_x_1483) ;  /* 0xfffffffc00f0b947 */ /* 0x004fea000383ffff */
[----:B------:R-:W-:Y:S05]  /*2c220*/  BRA `(.L_x_1482) ;  /* 0xfffffecc00947947 */ /* 0x000fea000383ffff */
.L_x_1487:
[----:B-1----:R1:W2:Y:S02]  /*2c230*/  SYNCS.PHASECHK.TRANS64.TRYWAIT P2, [R7+URZ+0x22850], R6 ;  /* 0x02285006070075a7 */ /* 0x0022a4000804017f */
[----:B--2---:R-:W-:Y:S05]  /*2c240*/  @!P2 NANOSLEEP.SYNCS 0x989680 ;  /* 0x009896800000a95d */ /* 0x004fea0003900000 */
[----:B------:R-:W2:Y:S02]  /*2c250*/  @!P2 SYNCS.PHASECHK.TRANS64 P2, [R7+URZ+0x22850], R6 ;  /* 0x022850060700a5a7 */ /* 0x000ea4000804007f */
[----:B--2---:R-:W-:Y:S05]  /*2c260*/  @!P2 BRA `(.L_x_1487) ;  /* 0xfffffffc00f0a947 */ /* 0x004fea000383ffff */
[----:B------:R-:W-:Y:S05]  /*2c270*/  BRA `(.L_x_1484) ;  /* 0xfffffed000707947 */ /* 0x000fea000383ffff */
.L_x_1495:
[----:B-1----:R1:W2:Y:S02]  /*2c280*/  SYNCS.PHASECHK.TRANS64.TRYWAIT P3, [R7+URZ+0x22830], R6 ;  /* 0x02283006070075a7 */ /* 0x0022a4000806017f */
[----:B--2---:R-:W-:Y:S05]  /*2c290*/  @!P3 NANOSLEEP.SYNCS 0x989680 ;  /* 0x009896800000b95d */ /* 0x004fea0003900000 */
[----:B------:R-:W2:Y:S02]  /*2c2a0*/  @!P3 SYNCS.PHASECHK.TRANS64 P3, [R7+URZ+0x22830], R6 ;  /* 0x022830060700b5a7 */ /* 0x000ea4000806007f */
[----:B--2---:R-:W-:Y:S05]  /*2c2b0*/  @!P3 BRA `(.L_x_1495) ;  /* 0xfffffffc00f0b947 */ /* 0x004fea000383ffff */
[----:B------:R-:W-:Y:S05]  /*2c2c0*/  BRA `(.L_x_1494) ;  /* 0xfffffef4006c7947 */ /* 0x000fea000383ffff */
.L_x_1499:
[----:B-1----:R1:W2:Y:S02]  /*2c2d0*/  SYNCS.PHASECHK.TRANS64.TRYWAIT P2, [R7+URZ+0x22850], R6 ;  /* 0x02285006070075a7 */ /* 0x0022a4000804017f */
[----:B--2---:R-:W-:Y:S05]  /*2c2e0*/  @!P2 NANOSLEEP.SYNCS 0x989680 ;  /* 0x009896800000a95d */ /* 0x004fea0003900000 */
[----:B------:R-:W2:Y:S02]  /*2c2f0*/  @!P2 SYNCS.PHASECHK.TRANS64 P2, [R7+URZ+0x22850], R6 ;  /* 0x022850060700a5a7 */ /* 0x000ea4000804007f */
[----:B--2---:R-:W-:Y:S05]  /*2c300*/  @!P2 BRA `(.L_x_1499) ;  /* 0xfffffffc00f0a947 */ /* 0x004fea000383ffff */
[----:B------:R-:W-:Y:S05]  /*2c310*/  BRA `(.L_x_1496) ;  /* 0xfffffef800487947 */ /* 0x000fea000383ffff */
.L_x_1513:
[----:B-1----:R1:W2:Y:S02]  /*2c320*/  SYNCS.PHASECHK.TRANS64.TRYWAIT P1, [R13+URZ+0x22850], R2 ;  /* 0x022850020d0075a7 */ /* 0x0022a4000802017f */
[----:B--2---:R-:W-:Y:S05]  /*2c330*/  @!P1 NANOSLEEP.SYNCS 0x989680 ;  /* 0x009896800000995d */ /* 0x004fea0003900000 */
[----:B------:R-:W2:Y:S02]  /*2c340*/  @!P1 SYNCS.PHASECHK.TRANS64 P1, [R13+URZ+0x22850], R2 ;  /* 0x022850020d0095a7 */ /* 0x000ea4000802007f */
[----:B--2---:R-:W-:Y:S05]  /*2c350*/  @!P1 BRA `(.L_x_1513) ;  /* 0xfffffffc00f09947 */ /* 0x004fea000383ffff */
[----:B------:R-:W-:Y:S05]  /*2c360*/  BRA `(.L_x_1512) ;  /* 0xffffff2c00347947 */ /* 0x000fea000383ffff */
.L_x_1517:
[----:B------:R-:W-:Y:S01]  /*2c370*/  SEL R142, R12, R113, P0 ;  /* 0x000000710c8e7207 */ /* 0x000fe20000000000 */
[----:B------:R-:W-:Y:S01]  /*2c380*/  IMAD.MOV.U32 R11, RZ, RZ, 0x1c1f ;  /* 0x00001c1fff0b7424 */ /* 0x000fe200078e00ff */
[----:B------:R-:W-:Y:S01]  /*2c390*/  SEL R122, R113, R12, P0 ;  /* 0x0000000c717a7207 */ /* 0x000fe20000000000 */
[----:B-----5:R-:W-:Y:S01]  /*2c3a0*/  IMAD.MOV.U32 R12, RZ, RZ, R7 ;  /* 0x000000ffff0c7224 */ /* 0x020fe200078e0007 */
[----:B------:R-:W-:Y:S01]  /*2c3b0*/  LOP3.LUT R5, R7, 0x2, RZ, 0x3c, !PT ;  /* 0x0000000207057812 */ /* 0x000fe200078e3cff */
[----:B------:R-:W-:Y:S01]  /*2c3c0*/  IMAD.MOV.U32 R15, RZ, RZ, -0x1 ;  /* 0xffffffffff0f7424 */ /* 0x000fe200078e00ff */
[----:B------:R-:W-:Y:S02]  /*2c3d0*/  SEL R92, R76, R97, P0 ;  /* 0x000000614c5c7207 */ /* 0x000fe40000000000 */
[----:B------:R-:W-:-:S07]  /*2c3e0*/  SEL R76, R97, R76, P0 ;  /* 0x0000004c614c7207 */ /* 0x000fce0000000000 */
[----:B--23--:R-:W-:Y:S05]  /*2c3f0*/  WARPSYNC.COLLECTIVE R15, `(.L_x_1724) ;  /* 0x000000000f087348 */ /* 0x00cfea0003c00000 */
[----:B------:R0:W1:Y:S02]  /*2c400*/  SHFL.IDX P6, R14, R13, R12, R11 ;  /* 0x0000000c0d0e7389 */ /* 0x00006400000c000b */
[----:B0123--:R-:W-:Y:S01]  /*2c410*/  ENDCOLLECTIVE ;  /* 0x000000000000791b */ /* 0x00ffe20003800000 */
.L_x_1724:
        /* <DEDUP_REMOVED lines=18> */
.L_x_1725:
        /* <DEDUP_REMOVED lines=8> */
[----:B------:R-:W-:Y:S01]  /*2c5c0*/  SEL R134, R43, R112, P0 ;  /* 0x000000702b867207 */ /* 0x000fe20000000000 */
[----:B------:R-:W-:Y:S01]  /*2c5d0*/  IMAD.MOV.U32 R12, RZ, RZ, R5 ;  /* 0x000000ffff0c7224 */ /* 0x000fe200078e0005 */
        /* <DEDUP_REMOVED lines=9> */
.L_x_1726:
        /* <DEDUP_REMOVED lines=18> */
.L_x_1727:
        /* <DEDUP_REMOVED lines=19> */
.L_x_1728:
        /* <DEDUP_REMOVED lines=9> */
[----:B------:R-:W-:-:S07]  /*2c950*/  IMAD.MOV.U32 R91, RZ, RZ, R14 ;  /* 0x000000ffff5b7224 */ /* 0x000fce00078e000e */
[----:B------:R-:W-:Y:S05]  /*2c960*/  WARPSYNC.COLLECTIVE R15, `(.L_x_1729) ;  /* 0x000000000f087348 */ /* 0x000fea0003c00000 */
[----:B------:R0:W1:Y:S02]  /*2c970*/  SHFL.IDX P6, R14, R13, R12, R11 ;  /* 0x0000000c0d0e7389 */ /* 0x00006400000c000b */
[----:B01----:R-:W-:Y:S01]  /*2c980*/  ENDCOLLECTIVE ;  /* 0x000000000000791b */ /* 0x003fe20003800000 */
.L_x_1729:
[----:B------:R-:W-:Y:S02]  /*2c990*/  IMAD.MOV.U32 R13, RZ, RZ, R2 ;  /* 0x000000ffff0d7224 */ /* 0x000fe400078e0002 */
[----:B------:R-:W-:Y:S02]  /*2c9a0*/  IMAD.MOV.U32 R12, RZ, RZ, R5 ;  /* 0x000000ffff0c7224 */ /* 0x000fe400078e0005 */
[----:B------:R-:W-:-:S07]  /*2c9b0*/  IMAD.MOV.U32 R92, RZ, RZ, R14 ;  /* 0x000000ffff5c7224 */ /* 0x000fce00078e000e */
[----:B------:R-:W-:Y:S05]  /*2c9c0*/  WARPSYNC.COLLECTIVE R15, `(.L_x_1730) ;  /* 0x000000000f087348 */ /* 0x000fea0003c00000 */
[----:B------:R0:W1:Y:S02]  /*2c9d0*/  SHFL.IDX P6, R14, R13, R12, R11 ;  /* 0x0000000c0d0e7389 */ /* 0x00006400000c000b */
[----:B01----:R-:W-:Y:S01]  /*2c9e0*/  ENDCOLLECTIVE ;  /* 0x000000000000791b */ /* 0x003fe20003800000 */
.L_x_1730:
[----:B------:R-:W-:Y:S02]  /*2c9f0*/  IMAD.MOV.U32 R13, RZ, RZ, R76 ;  /* 0x000000ffff0d7224 */ /* 0x000fe400078e004c */
[----:B------:R-:W-:-:S07]  /*2ca00*/  IMAD.MOV.U32 R2, RZ, RZ, R14 ;  /* 0x000000ffff027224 */ /* 0x000fce00078e000e */
[----:B------:R-:W-:Y:S05]  /*2ca10*/  WARPSYNC.COLLECTIVE R15, `(.L_x_1731) ;  /* 0x000000000f087348 */ /* 0x000fea0003c00000 */
[----:B------:R0:W1:Y:S02]  /*2ca20*/  SHFL.IDX P6, R14, R13, R12, R11 ;  /* 0x0000000c0d0e7389 */ /* 0x00006400000c000b */
[----:B01----:R-:W-:Y:S01]  /*2ca30*/  ENDCOLLECTIVE ;  /* 0x000000000000791b */ /* 0x003fe20003800000 */
.L_x_1731:
        /* <DEDUP_REMOVED lines=8> */
.L_x_1732:
[----:B------:R-:W-:Y:S02]  /*2cac0*/  IMAD.MOV.U32 R13, RZ, RZ, R140 ;  /* 0x000000ffff0d7224 */ /* 0x000fe400078e008c */
[----:B------:R-:W-:-:S07]  /*2cad0*/  IMAD.MOV.U32 R0, RZ, RZ, R14 ;  /* 0x000000ffff007224 */ /* 0x000fce00078e000e */
[----:B------:R-:W-:Y:S05]  /*2cae0*/  WARPSYNC.COLLECTIVE R15, `(.L_x_1733) ;  /* 0x000000000f087348 */ /* 0x000fea0003c00000 */
[----:B------:R0:W1:Y:S02]  /*2caf0*/  SHFL.IDX P6, R14, R13, R12, R11 ;  /* 0x0000000c0d0e7389 */ /* 0x00006400000c000b */
[----:B01----:R-:W-:Y:S01]  /*2cb00*/  ENDCOLLECTIVE ;  /* 0x000000000000791b */ /* 0x003fe20003800000 */
.L_x_1733:
[----:B------:R-:W-:Y:S01]  /*2cb10*/  IMAD.MOV.U32 R13, RZ, RZ, R94 ;  /* 0x000000ffff0d7224 */ /* 0x000fe200078e005e */
[----:B------:R-:W-:Y:S01]  /*2cb20*/  SEL R94, R92, R49, P0 ;  /* 0x000000315c5e7207 */ /* 0x000fe20000000000 */
[----:B------:R-:W-:Y:S01]  /*2cb30*/  IMAD.MOV.U32 R12, RZ, RZ, R5 ;  /* 0x000000ffff0c7224 */ /* 0x000fe200078e0005 */
[----:B------:R-:W-:Y:S01]  /*2cb40*/  SEL R92, R49, R92, P0 ;  /* 0x0000005c315c7207 */ /* 0x000fe20000000000 */
[----:B------:R-:W-:-:S07]  /*2cb50*/  IMAD.MOV.U32 R3, RZ, RZ, R14 ;  /* 0x000000ffff037224 */ /* 0x000fce00078e000e */
[----:B------:R-:W-:Y:S05]  /*2cb60*/  WARPSYNC.COLLECTIVE R15, `(.L_x_1734) ;  /* 0x000000000f087348 */ /* 0x000fea0003c00000 */
[----:B------:R0:W1:Y:S02]  /*2cb70*/  SHFL.IDX P6, R14, R13, R12, R11 ;  /* 0x0000000c0d0e7389 */ /* 0x00006400000c000b */
[----:B01----:R-:W-:Y:S01]  /*2cb80*/  ENDCOLLECTIVE ;  /* 0x000000000000791b */ /* 0x003fe20003800000 */
.L_x_1734:
[----:B------:R-:W-:Y:S01]  /*2cb90*/  MOV R13, R20 ;  /* 0x00000014000d7202 */ /* 0x000fe20000000f00 */
[----:B------:R-:W-:-:S07]  /*2cba0*/  IMAD.MOV.U32 R33, RZ, RZ, R14 ;  /* 0x000000ffff217224 */ /* 0x000fce00078e000e */
[----:B------:R-:W-:Y:S05]  /*2cbb0*/  WARPSYNC.COLLECTIVE R15, `(.L_x_1735) ;  /* 0x000000000f087348 */ /* 0x000fea0003c00000 */
[----:B------:R0:W1:Y:S02]  /*2cbc0*/  SHFL.IDX P6, R14, R13, R12, R11 ;  /* 0x0000000c0d0e7389 */ /* 0x00006400000c000b */
[----:B01----:R-:W-:Y:S01]  /*2cbd0*/  ENDCOLLECTIVE ;  /* 0x000000000000791b */ /* 0x003fe20003800000 */
.L_x_1735:
        /* <DEDUP_REMOVED lines=8> */
.L_x_1736:
[----:B------:R-:W-:Y:S02]  /*2cc60*/  SEL R2, R3, R20, P0 ;  /* 0x0000001403027207 */ /* 0x000fe40000000000 */
[----:B------:R-:W-:Y:S01]  /*2cc70*/  SEL R3, R20, R3, P0 ;  /* 0x0000000314037207 */ /* 0x000fe20000000000 */
[----:B------:R-:W-:Y:S02]  /*2cc80*/  IMAD.MOV.U32 R13, RZ, RZ, R142 ;  /* 0x000000ffff0d7224 */ /* 0x000fe400078e008e */
[----:B------:R-:W-:-:S07]  /*2cc90*/  IMAD.MOV.U32 R21, RZ, RZ, R14 ;  /* 0x000000ffff157224 */ /* 0x000fce00078e000e */
[----:B------:R-:W-:Y:S05]  /*2cca0*/  WARPSYNC.COLLECTIVE R15, `(.L_x_1737) ;  /* 0x000000000f087348 */ /* 0x000fea0003c00000 */
[----:B------:R0:W1:Y:S02]  /*2ccb0*/  SHFL.IDX P6, R14, R13, R12, R11 ;  /* 0x0000000c0d0e7389 */ /* 0x00006400000c000b */
[----:B01----:R-:W-:Y:S01]  /*2ccc0*/  ENDCOLLECTIVE ;  /* 0x000000000000791b */ /* 0x003fe20003800000 */
.L_x_1737:
[----:B------:R-:W-:Y:S02]  /*2ccd0*/  IMAD.MOV.U32 R13, RZ, RZ, R38 ;  /* 0x000000ffff0d7224 */ /* 0x000fe400078e0026 */
[----:B------:R-:W-:Y:S02]  /*2cce0*/  IMAD.MOV.U32 R12, RZ, RZ, R5 ;  /* 0x000000ffff0c7224 */ /* 0x000fe400078e0005 */
[----:B------:R-:W-:-:S07]  /*2ccf0*/  IMAD.MOV.U32 R37, RZ, RZ, R14 ;  /* 0x000000ffff257224 */ /* 0x000fce00078e000e */
[----:B------:R-:W-:Y:S05]  /*2cd00*/  WARPSYNC.COLLECTIVE R15, `(.L_x_1738) ;  /* 0x000000000f087348 */ /* 0x000fea0003c00000 */
[----:B------:R0:W1:Y:S02]  /*2cd10*/  SHFL.IDX P6, R14, R13, R12, R11 ;  /* 0x0000000c0d0e7389 */ /* 0x00006400000c000b */
[----:B01----:R-:W-:Y:S01]  /*2cd20*/  ENDCOLLECTIVE ;  /* 0x000000000000791b */ /* 0x003fe20003800000 */
.L_x_1738:
[----:B------:R-:W-:Y:S02]  /*2cd30*/  IMAD.MOV.U32 R13, RZ, RZ, R122 ;  /* 0x000000ffff0d7224 */ /* 0x000fe400078e007a */
[----:B------:R-:W-:-:S07]  /*2cd40*/  IMAD.MOV.U32 R38, RZ, RZ, R14 ;  /* 0x000000ffff267224 */ /* 0x000fce00078e000e */
[----:B------:R-:W-:Y:S05]  /*2cd50*/  WARPSYNC.COLLECTIVE R15, `(.L_x_1739) ;  /* 0x000000000f087348 */ /* 0x000fea0003c00000 */
[----:B------:R0:W1:Y:S02]  /*2cd60*/  SHFL.IDX P6, R14, R13, R12, R11 ;  /* 0x0000000c0d0e7389 */ /* 0x00006400000c000b */
[----:B01----:R-:W-:Y:S01]  /*2cd70*/  ENDCOLLECTIVE ;  /* 0x000000000000791b */ /* 0x003fe20003800000 */
.L_x_1739:
        /* <DEDUP_REMOVED lines=8> */
.L_x_1740:
[----:B------:R-:W-:Y:S02]  /*2ce00*/  SEL R36, R37, R122, P0 ;  /* 0x0000007a25247207 */ /* 0x000fe40000000000 */
[----:B------:R-:W-:Y:S01]  /*2ce10*/  SEL R37, R122, R37, P0 ;  /* 0x000000257a257207 */ /* 0x000fe20000000000 */
[----:B------:R-:W-:Y:S02]  /*2ce20*/  IMAD.MOV.U32 R13, RZ, RZ, R136 ;  /* 0x000000ffff0d7224 */ /* 0x000fe400078e0088 */
[----:B------:R-:W-:-:S07]  /*2ce30*/  IMAD.MOV.U32 R39, RZ, RZ, R14 ;  /* 0x000000ffff277224 */ /* 0x000fce00078e000e */
[----:B------:R-:W-:Y:S05]  /*2ce40*/  WARPSYNC.COLLECTIVE R15, `(.L_x_1741) ;  /* 0x000000000f087348 */ /* 0x000fea0003c00000 */
[----:B------:R0:W1:Y:S02]  /*2ce50*/  SHFL.IDX P6, R14, R13, R12, R11 ;  /* 0x0000000c0d0e7389 */ /* 0x00006400000c000b */
[----:B01----:R-:W-:Y:S01]  /*2ce60*/  ENDCOLLECTIVE ;  /* 0x000000000000791b */ /* 0x003fe20003800000 */
.L_x_1741:
[----:B------:R-:W-:Y:S02]  /*2ce70*/  IMAD.MOV.U32 R13, RZ, RZ, R120 ;  /* 0x000000ffff0d7224 */ /* 0x000fe400078e0078 */
[----:B------:R-:W-:Y:S02]  /*2ce80*/  IMAD.MOV.U32 R12, RZ, RZ, R5 ;  /* 0x000000ffff0c7224 */ /* 0x000fe400078e0005 */
[----:B------:R-:W-:-:S07]  /*2ce90*/  IMAD.MOV.U32 R41, RZ, RZ, R14 ;  /* 0x000000ffff297224 */ /* 0x000fce00078e000e */
[----:B------:R-:W-:Y:S05]  /*2cea0*/  WARPSYNC.COLLECTIVE R15, `(.L_x_1742) ;  /* 0x000000000f087348 */ /* 0x000fea0003c00000 */
[----:B------:R0:W1:Y:S02]  /*2ceb0*/  SHFL.IDX P6, R14, R13, R12, R11 ;  /* 0x0000000c0d0e7389 */ /* 0x00006400000c000b */
[----:B01----:R-:W-:Y:S01]  /*2cec0*/  ENDCOLLECTIVE ;  /* 0x000000000000791b */ /* 0x003fe20003800000 */
.L_x_1742:
[----:B------:R-:W-:Y:S02]  /*2ced0*/  IMAD.MOV.U32 R13, RZ, RZ, R114 ;  /* 0x000000ffff0d7224 */ /* 0x000fe400078e0072 */
[----:B------:R-:W-:-:S07]  /*2cee0*/  IMAD.MOV.U32 R120, RZ, RZ, R14 ;  /* 0x000000ffff787224 */ /* 0x000fce00078e000e */
[----:B------:R-:W-:Y:S05]  /*2cef0*/  WARPSYNC.COLLECTIVE R15, `(.L_x_1743) ;  /* 0x000000000f087348 */ /* 0x000fea0003c00000 */
[----:B------:R0:W1:Y:S02]  /*2cf00*/  SHFL.IDX P6, R14, R13, R12, R11 ;  /* 0x0000000c0d0e7389 */ /* 0x00006400000c000b */
[----:B01----:R-:W-:Y:S01]  /*2cf10*/  ENDCOLLECTIVE ;  /* 0x000000000000791b */ /* 0x003fe20003800000 */
.L_x_1743:
        /* <DEDUP_REMOVED lines=8> */
.L_x_1744:
[----:B------:R-:W-:Y:S02]  /*2cfa0*/  IMAD.MOV.U32 R13, RZ, RZ, R68 ;  /* 0x000000ffff0d7224 */ /* 0x000fe400078e0044 */
[----:B------:R-:W-:-:S07]  /*2cfb0*/  IMAD.MOV.U32 R43, RZ, RZ, R14 ;  /* 0x000000ffff2b7224 */ /* 0x000fce00078e000e */
[----:B------:R-:W-:Y:S05]  /*2cfc0*/  WARPSYNC.COLLECTIVE R15, `(.L_x_1745) ;  /* 0x000000000f087348 */ /* 0x000fea0003c00000 */
[----:B------:R0:W1:Y:S02]  /*2cfd0*/  SHFL.IDX P6, R14, R13, R12, R11 ;  /* 0x0000000c0d0e7389 */ /* 0x00006400000c000b */
[----:B01----:R-:W-:Y:S01]  /*2cfe0*/  ENDCOLLECTIVE ;  /* 0x000000000000791b */ /* 0x003fe20003800000 */
.L_x_1745:
[----:B------:R-:W-:Y:S02]  /*2cff0*/  IMAD.MOV.U32 R13, RZ, RZ, R112 ;  /* 0x000000ffff0d7224 */ /* 0x000fe400078e0070 */
[----:B------:R-:W-:Y:S02]  /*2d000*/  IMAD.MOV.U32 R12, RZ, RZ, R5 ;  /* 0x000000ffff0c7224 */ /* 0x000fe400078e0005 */
[----:B------:R-:W-:-:S07]  /*2d010*/  IMAD.MOV.U32 R45, RZ, RZ, R14 ;  /* 0x000000ffff2d7224 */ /* 0x000fce00078e000e */
[----:B------:R-:W-:Y:S05]  /*2d020*/  WARPSYNC.COLLECTIVE R15, `(.L_x_1746) ;  /* 0x000000000f087348 */ /* 0x000fea0003c00000 */
[----:B------:R0:W1:Y:S02]  /*2d030*/  SHFL.IDX P6, R14, R13, R12, R11 ;  /* 0x0000000c0d0e7389 */ /* 0x00006400000c000b */
[----:B01----:R-:W-:Y:S01]  /*2d040*/  ENDCOLLECTIVE ;  /* 0x000000000000791b */ /* 0x003fe20003800000 */
.L_x_1746:
[----:B------:R-:W-:Y:S02]  /*2d050*/  IMAD.MOV.U32 R13, RZ, RZ, R110 ;  /* 0x000000ffff0d7224 */ /* 0x000fe400078e006e */
[----:B------:R-:W-:-:S07]  /*2d060*/  IMAD.MOV.U32 R112, RZ, RZ, R14 ;  /* 0x000000ffff707224 */ /* 0x000fce00078e000e */
[----:B------:R-:W-:Y:S05]  /*2d070*/  WARPSYNC.COLLECTIVE R15, `(.L_x_1747) ;  /* 0x000000000f087348 */ /* 0x000fea0003c00000 */
[----:B------:R0:W1:Y:S02]  /*2d080*/  SHFL.IDX P6, R14, R13, R12, R11 ;  /* 0x0000000c0d0e7389 */ /* 0x00006400000c000b */
[----:B01----:R-:W-:Y:S01]  /*2d090*/  ENDCOLLECTIVE ;  /* 0x000000000000791b */ /* 0x003fe20003800000 */
.L_x_1747:
[----:B------:R-:W-:Y:S02]  /*2d0a0*/  IMAD.MOV.U32 R13, RZ, RZ, R130 ;  /* 0x000000ffff0d7224 */ /* 0x000fe400078e0082 */
[----:B------:R-:W-:Y:S02]  /*2d0b0*/  IMAD.MOV.U32 R12, RZ, RZ, R7 ;  /* 0x000000ffff0c7224 */ /* 0x000fe400078e0007 */
[----:B------:R-:W-:-:S07]  /*2d0c0*/  IMAD.MOV.U32 R110, RZ, RZ, R14 ;  /* 0x000000ffff6e7224 */ /* 0x000fce00078e000e */
[----:B------:R-:W-:Y:S05]  /*2d0d0*/  WARPSYNC.COLLECTIVE R15, `(.L_x_1748) ;  /* 0x000000000f087348 */ /* 0x000fea0003c00000 */
[----:B------:R0:W1:Y:S02]  /*2d0e0*/  SHFL.IDX P6, R14, R13, R12, R11 ;  /* 0x0000000c0d0e7389 */ /* 0x00006400000c000b */
[----:B01----:R-:W-:Y:S01]  /*2d0f0*/  ENDCOLLECTIVE ;  /* 0x000000000000791b */ /* 0x003fe20003800000 */
.L_x_1748:
[----:B------:R-:W-:Y:S02]  /*2d100*/  SEL R44, R45, R110, P0 ;  /* 0x0000006e2d2c7207 */ /* 0x000fe40000000000 */
[----:B------:R-:W-:Y:S01]  /*2d110*/  SEL R45, R110, R45, P0 ;  /* 0x0000002d6e2d7207 */ /* 0x000fe20000000000 */
[----:B------:R-:W-:Y:S02]  /*2d120*/  IMAD.MOV.U32 R13, RZ, RZ, R66 ;  /* 0x000000ffff0d7224 */ /* 0x000fe400078e0042 */
[----:B------:R-:W-:-:S07]  /*2d130*/  IMAD.MOV.U32 R47, RZ, RZ, R14 ;  /* 0x000000ffff2f7224 */ /* 0x000fce00078e000e */
[----:B------:R-:W-:Y:S05]  /*2d140*/  WARPSYNC.COLLECTIVE R15, `(.L_x_1749) ;  /* 0x000000000f087348 */ /* 0x000fea0003c00000 */
[----:B------:R0:W1:Y:S02]  /*2d150*/  SHFL.IDX P6, R14, R13, R12, R11 ;  /* 0x0000000c0d0e7389 */ /* 0x00006400000c000b */
[----:B01----:R-:W-:Y:S01]  /*2d160*/  ENDCOLLECTIVE ;  /* 0x000000000000791b */ /* 0x003fe20003800000 */
.L_x_1749:
[----:B------:R-:W-:Y:S02]  /*2d170*/  IMAD.MOV.U32 R13, RZ, RZ, R82 ;  /* 0x000000ffff0d7224 */ /* 0x000fe400078e0052 */
[----:B------:R-:W-:Y:S02]  /*2d180*/  IMAD.MOV.U32 R12, RZ, RZ, R5 ;  /* 0x000000ffff0c7224 */ /* 0x000fe400078e0005 */
[----:B------:R-:W-:-:S07]  /*2d190*/  IMAD.MOV.U32 R77, RZ, RZ, R14 ;  /* 0x000000ffff4d7224 */ /* 0x000fce00078e000e */
[----:B------:R-:W-:Y:S05]  /*2d1a0*/  WARPSYNC.COLLECTIVE R15, `(.L_x_1750) ;  /* 0x000000000f087348 */ /* 0x000fea0003c00000 */
[----:B------:R0:W1:Y:S02]  /*2d1b0*/  SHFL.IDX P6, R14, R13, R12, R11 ;  /* 0x0000000c0d0e7389 */ /* 0x00006400000c000b */
[----:B01----:R-:W-:Y:S01]  /*2d1c0*/  ENDCOLLECTIVE ;  /* 0x000000000000791b */ /* 0x003fe20003800000 */
.L_x_1750:
[----:B------:R-:W-:Y:S02]  /*2d1d0*/  IMAD.MOV.U32 R13, RZ, RZ, R80 ;  /* 0x000000ffff0d7224 */ /* 0x000fe400078e0050 */
[----:B------:R-:W-:-:S07]  /*2d1e0*/  IMAD.MOV.U32 R82, RZ, RZ, R14 ;  /* 0x000000ffff527224 */ /* 0x000fce00078e000e */
[----:B------:R-:W-:Y:S05]  /*2d1f0*/  WARPSYNC.COLLECTIVE R15, `(.L_x_1751) ;  /* 0x000000000f087348 */ /* 0x000fea0003c00000 */
[----:B------:R0:W1:Y:S02]  /*2d200*/  SHFL.IDX P6, R14, R13, R12, R11 ;  /* 0x0000000c0d0e7389 */ /* 0x00006400000c000b */
[----:B01----:R-:W-:Y:S01]  /*2d210*/  ENDCOLLECTIVE ;  /* 0x000000000000791b */ /* 0x003fe20003800000 */
.L_x_1751:
[----:B------:R-:W-:Y:S02]  /*2d220*/  IMAD.MOV.U32 R13, RZ, RZ, R132 ;  /* 0x000000ffff0d7224 */ /* 0x000fe400078e0084 */
[----:B------:R-:W-:Y:S02]  /*2d230*/  IMAD.MOV.U32 R12, RZ, RZ, R7 ;  /* 0x000000ffff0c7224 */ /* 0x000fe400078e0007 */
[----:B------:R-:W-:-:S07]  /*2d240*/  IMAD.MOV.U32 R80, RZ, RZ, R14 ;  /* 0x000000ffff507224 */ /* 0x000fce00078e000e */
[----:B------:R-:W-:Y:S05]  /*2d250*/  WARPSYNC.COLLECTIVE R15, `(.L_x_1752) ;  /* 0x000000000f087348 */ /* 0x000fea0003c00000 */
[----:B------:R0:W1:Y:S02]  /*2d260*/  SHFL.IDX P6, R14, R13, R12, R11 ;  /* 0x0000000c0d0e7389 */ /* 0x00006400000c000b */
[----:B01----:R-:W-:Y:S01]  /*2d270*/  ENDCOLLECTIVE ;  /* 0x000000000000791b */ /* 0x003fe20003800000 */
.L_x_1752:
[----:B------:R-:W-:Y:S02]  /*2d280*/  IMAD.MOV.U32 R13, RZ, RZ, R128 ;  /* 0x000000ffff0d7224 */ /* 0x000fe400078e0080 */
[----:B------:R-:W-:-:S07]  /*2d290*/  IMAD.MOV.U32 R79, RZ, RZ, R14 ;  /* 0x000000ffff4f7224 */ /* 0x000fce00078e000e */
[----:B------:R-:W-:Y:S05]  /*2d2a0*/  WARPSYNC.COLLECTIVE R15, `(.L_x_1753) ;  /* 0x000000000f087348 */ /* 0x000fea0003c00000 */
[----:B------:R0:W1:Y:S02]  /*2d2b0*/  SHFL.IDX P6, R14, R13, R12, R11 ;  /* 0x0000000c0d0e7389 */ /* 0x00006400000c000b */
[----:B01----:R-:W-:Y:S01]  /*2d2c0*/  ENDCOLLECTIVE ;  /* 0x000000000000791b */ /* 0x003fe20003800000 */
.L_x_1753:
[----:B------:R-:W-:Y:S02]  /*2d2d0*/  IMAD.MOV.U32 R13, RZ, RZ, R78 ;  /* 0x000000ffff0d7224 */ /* 0x000fe400078e004e */
[----:B------:R-:W-:Y:S02]  /*2d2e0*/  IMAD.MOV.U32 R12, RZ, RZ, R5 ;  /* 0x000000ffff0c7224 */ /* 0x000fe400078e0005 */
[----:B------:R-:W-:-:S07]  /*2d2f0*/  IMAD.MOV.U32 R81, RZ, RZ, R14 ;  /* 0x000000ffff517224 */ /* 0x000fce00078e000e */
[----:B------:R-:W-:Y:S05]  /*2d300*/  WARPSYNC.COLLECTIVE R15, `(.L_x_1754) ;  /* 0x000000000f087348 */ /* 0x000fea0003c00000 */
[----:B------:R0:W1:Y:S02]  /*2d310*/  SHFL.IDX P6, R14, R13, R12, R11 ;  /* 0x0000000c0d0e7389 */ /* 0x00006400000c000b */
[----:B01----:R-:W-:Y:S01]  /*2d320*/  ENDCOLLECTIVE ;  /* 0x000000000000791b */ /* 0x003fe20003800000 */
.L_x_1754:
[----:B------:R-:W-:Y:S01]  /*2d330*/  IMAD.MOV.U32 R13, RZ, RZ, R48 ;  /* 0x000000ffff0d7224 */ /* 0x000fe200078e0030 */
[----:B------:R-:W-:Y:S02]  /*2d340*/  SEL R48, R77, R80, P0 ;  /* 0x000000504d307207 */ /* 0x000fe40000000000 */
[----:B------:R-:W-:Y:S01]  /*2d350*/  SEL R77, R80, R77, P0 ;  /* 0x0000004d504d7207 */ /* 0x000fe20000000000 */
[----:B------:R-:W-:-:S07]  /*2d360*/  IMAD.MOV.U32 R128, RZ, RZ, R14 ;  /* 0x000000ffff807224 */ /* 0x000fce00078e000e */
[----:B------:R-:W-:Y:S05]  /*2d370*/  WARPSYNC.COLLECTIVE R15, `(.L_x_1755) ;  /* 0x000000000f087348 */ /* 0x000fea0003c00000 */
[----:B------:R0:W1:Y:S02]  /*2d380*/  SHFL.IDX P6, R14, R13, R12, R11 ;  /* 0x0000000c0d0e7389 */ /* 0x00006400000c000b */
[----:B01----:R-:W-:Y:S01]  /*2d390*/  ENDCOLLECTIVE ;  /* 0x000000000000791b */ /* 0x003fe20003800000 */
.L_x_1755:
        /* <DEDUP_REMOVED lines=8> */
.L_x_1756:
[----:B------:R-:W-:Y:S02]  /*2d420*/  SEL R80, R81, R130, P0 ;  /* 0x0000008251507207 */ /* 0x000fe40000000000 */
[----:B------:R-:W-:Y:S01]  /*2d430*/  SEL R81, R130, R81, P0 ;  /* 0x0000005182517207 */ /* 0x000fe20000000000 */
[----:B------:R-:W-:Y:S02]  /*2d440*/  IMAD.MOV.U32 R13, RZ, RZ, R124 ;  /* 0x000000ffff0d7224 */ /* 0x000fe400078e007c */
[----:B------:R-:W-:-:S07]  /*2d450*/  IMAD.MOV.U32 R83, RZ, RZ, R14 ;  /* 0x000000ffff537224 */ /* 0x000fce00078e000e */
[----:B------:R-:W-:Y:S05]  /*2d460*/  WARPSYNC.COLLECTIVE R15, `(.L_x_1757) ;  /* 0x000000000f087348 */ /* 0x000fea0003c00000 */
[----:B------:R0:W1:Y:S02]  /*2d470*/  SHFL.IDX P6, R14, R13, R12, R11 ;  /* 0x0000000c0d0e7389 */ /* 0x00006400000c000b */
[----:B01----:R-:W-:Y:S01]  /*2d480*/  ENDCOLLECTIVE ;  /* 0x000000000000791b */ /* 0x003fe20003800000 */
.L_x_1757:
        /* <DEDUP_REMOVED lines=8> */
.L_x_1758:
[----:B------:R-:W-:Y:S01]  /*2d510*/  IMAD.MOV.U32 R13, RZ, RZ, R42 ;  /* 0x000000ffff0d7224 */ /* 0x000fe200078e002a */
[----:B------:R-:W-:Y:S02]  /*2d520*/  SEL R42, R43, R112, P0 ;  /* 0x000000702b2a7207 */ /* 0x000fe40000000000 */
[----:B------:R-:W-:Y:S01]  /*2d530*/  SEL R43, R112, R43, P0 ;  /* 0x0000002b702b7207 */ /* 0x000fe20000000000 */
[----:B------:R-:W-:-:S07]  /*2d540*/  IMAD.MOV.U32 R124, RZ, RZ, R14 ;  /* 0x000000ffff7c7224 */ /* 0x000fce00078e000e */
[----:B------:R-:W-:Y:S05]  /*2d550*/  WARPSYNC.COLLECTIVE R15, `(.L_x_1759) ;  /* 0x000000000f087348 */ /* 0x000fea0003c00000 */
[----:B------:R0:W1:Y:S02]  /*2d560*/  SHFL.IDX P6, R14, R13, R12, R11 ;  /* 0x0000000c0d0e7389 */ /* 0x00006400000c000b */
[----:B01----:R-:W-:Y:S01]  /*2d570*/  ENDCOLLECTIVE ;  /* 0x000000000000791b */ /* 0x003fe20003800000 */
.L_x_1759:
        /* <DEDUP_REMOVED lines=8> */
.L_x_1760:
[----:B------:R-:W-:Y:S01]  /*2d600*/  SEL R49, R31, R126, P0 ;  /* 0x0000007e1f317207 */ /* 0x000fe20000000000 */
[----:B------:R-:W-:Y:S02]  /*2d610*/  IMAD.MOV.U32 R13, RZ, RZ, R116 ;  /* 0x000000ffff0d7224 */ /* 0x000fe400078e0074 */
[----:B------:R-:W-:-:S07]  /*2d620*/  IMAD.MOV.U32 R27, RZ, RZ, R14 ;  /* 0x000000ffff1b7224 */ /* 0x000fce00078e000e */
[----:B------:R-:W-:Y:S05]  /*2d630*/  WARPSYNC.COLLECTIVE R15, `(.L_x_1761) ;  /* 0x000000000f087348 */ /* 0x000fea0003c00000 */
[----:B------:R0:W1:Y:S02]  /*2d640*/  SHFL.IDX P6, R14, R13, R12, R11 ;  /* 0x0000000c0d0e7389 */ /* 0x00006400000c000b */
[----:B01----:R-:W-:Y:S01]  /*2d650*/  ENDCOLLECTIVE ;  /* 0x000000000000791b */ /* 0x003fe20003800000 */
.L_x_1761:
        /* <DEDUP_REMOVED lines=8> */
.L_x_1762:
[----:B------:R-:W-:Y:S02]  /*2d6e0*/  IMAD.MOV.U32 R13, RZ, RZ, R52 ;  /* 0x000000ffff0d7224 */ /* 0x000fe400078e0034 */
[----:B------:R-:W-:-:S07]  /*2d6f0*/  IMAD.MOV.U32 R116, RZ, RZ, R14 ;  /* 0x000000ffff747224 */ /* 0x000fce00078e000e */
[----:B------:R-:W-:Y:S05]  /*2d700*/  WARPSYNC.COLLECTIVE R15, `(.L_x_1763) ;  /* 0x000000000f087348 */ /* 0x000fea0003c00000 */
[----:B------:R0:W1:Y:S02]  /*2d710*/  SHFL.IDX P6, R14, R13, R12, R11 ;  /* 0x0000000c0d0e7389 */ /* 0x00006400000c000b */
[----:B01----:R-:W-:Y:S01]  /*2d720*/  ENDCOLLECTIVE ;  /* 0x000000000000791b */ /* 0x003fe20003800000 */
.L_x_1763:
        /* <DEDUP_REMOVED lines=8> */
.L_x_1764:
[----:B------:R-:W-:Y:S01]  /*2d7b0*/  SEL R53, R29, R118, P0 ;  /* 0x000000761d357207 */ /* 0x000fe20000000000 */
[----:B------:R-:W-:Y:S02]  /*2d7c0*/  IMAD.MOV.U32 R13, RZ, RZ, R100 ;  /* 0x000000ffff0d7224 */ /* 0x000fe400078e0064 */
[----:B------:R-:W-:-:S07]  /*2d7d0*/  IMAD.MOV.U32 R9, RZ, RZ, R14 ;  /* 0x000000ffff097224 */ /* 0x000fce00078e000e */
[----:B------:R-:W-:Y:S05]  /*2d7e0*/  WARPSYNC.COLLECTIVE R15, `(.L_x_1765) ;  /* 0x000000000f087348 */ /* 0x000fea0003c00000 */
[----:B------:R0:W1:Y:S02]  /*2d7f0*/  SHFL.IDX P6, R14, R13, R12, R11 ;  /* 0x0000000c0d0e7389 */ /* 0x00006400000c000b */
[----:B01----:R-:W-:Y:S01]  /*2d800*/  ENDCOLLECTIVE ;  /* 0x000000000000791b */ /* 0x003fe20003800000 */
.L_x_1765:
[----:B------:R-:W-:Y:S02]  /*2d810*/  IMAD.MOV.U32 R13, RZ, RZ, R56 ;  /* 0x000000ffff0d7224 */ /* 0x000fe400078e0038 */
[----:B------:R-:W-:Y:S02]  /*2d820*/  IMAD.MOV.U32 R12, RZ, RZ, R5 ;  /* 0x000000ffff0c7224 */ /* 0x000fe400078e0005 */
[----:B------:R-:W-:-:S07]  /*2d830*/  IMAD.MOV.U32 R25, RZ, RZ, R14 ;  /* 0x000000ffff197224 */ /* 0x000fce00078e000e */
[----:B------:R-:W-:Y:S05]  /*2d840*/  WARPSYNC.COLLECTIVE R15, `(.L_x_1766) ;  /* 0x000000000f087348 */ /* 0x000fea0003c00000 */
[----:B------:R0:W1:Y:S02]  /*2d850*/  SHFL.IDX P6, R14, R13, R12, R11 ;  /* 0x0000000c0d0e7389 */ /* 0x00006400000c000b */
[----:B01----:R-:W-:Y:S01]  /*2d860*/  ENDCOLLECTIVE ;  /* 0x000000000000791b */ /* 0x003fe20003800000 */
.L_x_1766:
[----:B------:R-:W-:Y:S01]  /*2d870*/  IMAD.MOV.U32 R13, RZ, RZ, R50 ;  /* 0x000000ffff0d7224 */ /* 0x000fe200078e0032 */
[----:B------:R-:W-:Y:S01]  /*2d880*/  SEL R50, R126, R31, P0 ;  /* 0x0000001f7e327207 */ /* 0x000fe20000000000 */
[----:B------:R-:W-:-:S07]  /*2d890*/  IMAD.MOV.U32 R56, RZ, RZ, R14 ;  /* 0x000000ffff387224 */ /* 0x000fce00078e000e */
[----:B------:R-:W-:Y:S05]  /*2d8a0*/  WARPSYNC.COLLECTIVE R15, `(.L_x_1767) ;  /* 0x000000000f087348 */ /* 0x000fea0003c00000 */
[----:B------:R0:W1:Y:S02]  /*2d8b0*/  SHFL.IDX P6, R14, R13, R12, R11 ;  /* 0x0000000c0d0e7389 */ /* 0x00006400000c000b */
[----:B01----:R-:W-:Y:S01]  /*2d8c0*/  ENDCOLLECTIVE ;  /* 0x000000000000791b */ /* 0x003fe20003800000 */
.L_x_1767:
        /* <DEDUP_REMOVED lines=8> */
.L_x_1768:
[----:B------:R-:W-:Y:S02]  /*2d950*/  SEL R57, R25, R96, P0 ;  /* 0x0000006019397207 */ /* 0x000fe40000000000 */
[----:B------:R-:W-:Y:S01]  /*2d960*/  SEL R64, R96, R25, P0 ;  /* 0x0000001960407207 */ /* 0x000fe20000000000 */
[----:B------:R-:W-:Y:S01]  /*2d970*/  IMAD.MOV.U32 R96, RZ, RZ, RZ ;  /* 0x000000ffff607224 */ /* 0x000fe200078e00ff */
[----:B------:R-:W-:Y:S01]  /*2d980*/  MOV R13, R60 ;  /* 0x0000003c000d7202 */ /* 0x000fe20000000f00 */
[----:B------:R-:W-:-:S07]  /*2d990*/  IMAD.MOV.U32 R66, RZ, RZ, R14 ;  /* 0x000000ffff427224 */ /* 0x000fce00078e000e */
[----:B------:R-:W-:Y:S05]  /*2d9a0*/  WARPSYNC.COLLECTIVE R15, `(.L_x_1769) ;  /* 0x000000000f087348 */ /* 0x000fea0003c00000 */
[----:B------:R0:W1:Y:S02]  /*2d9b0*/  SHFL.IDX P6, R14, R13, R12, R11 ;  /* 0x0000000c0d0e7389 */ /* 0x00006400000c000b */
[----:B01----:R-:W-:Y:S01]  /*2d9c0*/  ENDCOLLECTIVE ;  /* 0x000000000000791b */ /* 0x003fe20003800000 */
.L_x_1769:
[----:B------:R-:W-:Y:S02]  /*2d9d0*/  IMAD.MOV.U32 R13, RZ, RZ, R26 ;  /* 0x000000ffff0d7224 */ /* 0x000fe400078e001a */
[----:B------:R-:W-:Y:S02]  /*2d9e0*/  IMAD.MOV.U32 R12, RZ, RZ, R5 ;  /* 0x000000ffff0c7224 */ /* 0x000fe400078e0005 */
[----:B------:R-:W-:-:S07]  /*2d9f0*/  IMAD.MOV.U32 R68, RZ, RZ, R14 ;  /* 0x000000ffff447224 */ /* 0x000fce00078e000e */
[----:B------:R-:W-:Y:S05]  /*2da00*/  WARPSYNC.COLLECTIVE R15, `(.L_x_1770) ;  /* 0x000000000f087348 */ /* 0x000fea0003c00000 */
[----:B------:R0:W1:Y:S02]  /*2da10*/  SHFL.IDX P6, R14, R13, R12, R11 ;  /* 0x0000000c0d0e7389 */ /* 0x00006400000c000b */
[----:B01----:R-:W-:Y:S01]  /*2da20*/  ENDCOLLECTIVE ;  /* 0x000000000000791b */ /* 0x003fe20003800000 */
.L_x_1770:
[----:B------:R-:W-:Y:S02]  /*2da30*/  IMAD.MOV.U32 R13, RZ, RZ, R24 ;  /* 0x000000ffff0d7224 */ /* 0x000fe400078e0018 */
[----:B------:R-:W-:-:S07]  /*2da40*/  IMAD.MOV.U32 R61, RZ, RZ, R14 ;  /* 0x000000ffff3d7224 */ /* 0x000fce00078e000e */
[----:B------:R-:W-:Y:S05]  /*2da50*/  WARPSYNC.COLLECTIVE R15, `(.L_x_1771) ;  /* 0x000000000f087348 */ /* 0x000fea0003c00000 */
[----:B------:R0:W1:Y:S02]  /*2da60*/  SHFL.IDX P6, R14, R13, R12, R11 ;  /* 0x0000000c0d0e7389 */ /* 0x00006400000c000b */
[----:B01----:R-:W-:Y:S01]  /*2da70*/  ENDCOLLECTIVE ;  /* 0x000000000000791b */ /* 0x003fe20003800000 */
.L_x_1771:
        /* <DEDUP_REMOVED lines=8> */
.L_x_1772:
[----:B------:R-:W-:Y:S02]  /*2db00*/  SEL R67, R68, R63, P0 ;  /* 0x0000003f44437207 */ /* 0x000fe40000000000 */
[----:B------:R-:W-:Y:S01]  /*2db10*/  SEL R68, R63, R68, P0 ;  /* 0x000000443f447207 */ /* 0x000fe20000000000 */
[----:B------:R-:W-:Y:S02]  /*2db20*/  IMAD.MOV.U32 R13, RZ, RZ, R72 ;  /* 0x000000ffff0d7224 */ /* 0x000fe400078e0048 */
[----:B------:R-:W-:-:S07]  /*2db30*/  IMAD.MOV.U32 R70, RZ, RZ, R14 ;  /* 0x000000ffff467224 */ /* 0x000fce00078e000e */
[----:B------:R-:W-:Y:S05]  /*2db40*/  WARPSYNC.COLLECTIVE R15, `(.L_x_1773) ;  /* 0x000000000f087348 */ /* 0x000fea0003c00000 */
[----:B------:R0:W1:Y:S02]  /*2db50*/  SHFL.IDX P6, R14, R13, R12, R11 ;  /* 0x0000000c0d0e7389 */ /* 0x00006400000c000b */
[----:B01----:R-:W-:Y:S01]  /*2db60*/  ENDCOLLECTIVE ;  /* 0x000000000000791b */ /* 0x003fe20003800000 */
.L_x_1773:
[----:B------:R-:W-:Y:S02]  /*2db70*/  IMAD.MOV.U32 R13, RZ, RZ, R30 ;  /* 0x000000ffff0d7224 */ /* 0x000fe400078e001e */
[----:B------:R-:W-:Y:S02]  /*2db80*/  IMAD.MOV.U32 R12, RZ, RZ, R5 ;  /* 0x000000ffff0c7224 */ /* 0x000fe400078e0005 */
[----:B------:R-:W-:-:S07]  /*2db90*/  IMAD.MOV.U32 R72, RZ, RZ, R14 ;  /* 0x000000ffff487224 */ /* 0x000fce00078e000e */
[----:B------:R-:W-:Y:S05]  /*2dba0*/  WARPSYNC.COLLECTIVE R15, `(.L_x_1774) ;  /* 0x000000000f087348 */ /* 0x000fea0003c00000 */
[----:B------:R0:W1:Y:S02]  /*2dbb0*/  SHFL.IDX P6, R14, R13, R12, R11 ;  /* 0x0000000c0d0e7389 */ /* 0x00006400000c000b */
[----:B01----:R-:W-:Y:S01]  /*2dbc0*/  ENDCOLLECTIVE ;  /* 0x000000000000791b */ /* 0x003fe20003800000 */
.L_x_1774:
[----:B------:R-:W-:Y:S02]  /*2dbd0*/  IMAD.MOV.U32 R13, RZ, RZ, R28 ;  /* 0x000000ffff0d7224 */ /* 0x000fe400078e001c */
[----:B------:R-:W-:-:S07]  /*2dbe0*/  IMAD.MOV.U32 R73, RZ, RZ, R14 ;  /* 0x000000ffff497224 */ /* 0x000fce00078e000e */
[----:B------:R-:W-:Y:S05]  /*2dbf0*/  WARPSYNC.COLLECTIVE R15, `(.L_x_1775) ;  /* 0x000000000f087348 */ /* 0x000fea0003c00000 */
[----:B------:R0:W1:Y:S02]  /*2dc00*/  SHFL.IDX P6, R14, R13, R12, R11 ;  /* 0x0000000c0d0e7389 */ /* 0x00006400000c000b */
[----:B01----:R-:W-:Y:S01]  /*2dc10*/  ENDCOLLECTIVE ;  /* 0x000000000000791b */ /* 0x003fe20003800000 */
.L_x_1775:
        /* <DEDUP_REMOVED lines=8> */
.L_x_1776:
[----:B------:R-:W-:Y:S02]  /*2dca0*/  SEL R71, R72, R85, P0 ;  /* 0x0000005548477207 */ /* 0x000fe40000000000 */
[----:B------:R-:W-:Y:S01]  /*2dcb0*/  SEL R72, R85, R72, P0 ;  /* 0x0000004855487207 */ /* 0x000fe20000000000 */
[----:B------:R-:W-:Y:S02]  /*2dcc0*/  IMAD.MOV.U32 R13, RZ, RZ, R86 ;  /* 0x000000ffff0d7224 */ /* 0x000fe400078e0056 */
[----:B------:R-:W-:-:S07]  /*2dcd0*/  IMAD.MOV.U32 R84, RZ, RZ, R14 ;  /* 0x000000ffff547224 */ /* 0x000fce00078e000e */
[----:B------:R-:W-:Y:S05]  /*2dce0*/  WARPSYNC.COLLECTIVE R15, `(.L_x_1777) ;  /* 0x000000000f087348 */ /* 0x000fea0003c00000 */
[----:B------:R0:W1:Y:S02]  /*2dcf0*/  SHFL.IDX P6, R14, R13, R12, R11 ;  /* 0x0000000c0d0e7389 */ /* 0x00006400000c000b */
[----:B01----:R-:W-:Y:S01]  /*2dd00*/  ENDCOLLECTIVE ;  /* 0x000000000000791b */ /* 0x003fe20003800000 */
.L_x_1777:
[----:B------:R-:W-:Y:S02]  /*2dd10*/  IMAD.MOV.U32 R13, RZ, RZ, R34 ;  /* 0x000000ffff0d7224 */ /* 0x000fe400078e0022 */
[----:B------:R-:W-:Y:S02]  /*2dd20*/  IMAD.MOV.U32 R12, RZ, RZ, R5 ;  /* 0x000000ffff0c7224 */ /* 0x000fe400078e0005 */
[----:B------:R-:W-:-:S07]  /*2dd30*/  IMAD.MOV.U32 R86, RZ, RZ, R14 ;  /* 0x000000ffff567224 */ /* 0x000fce00078e000e */
[----:B------:R-:W-:Y:S05]  /*2dd40*/  WARPSYNC.COLLECTIVE R15, `(.L_x_1778) ;  /* 0x000000000f087348 */ /* 0x000fea0003c00000 */
[----:B------:R0:W1:Y:S02]  /*2dd50*/  SHFL.IDX P6, R14, R13, R12, R11 ;  /* 0x0000000c0d0e7389 */ /* 0x00006400000c000b */
[----:B01----:R-:W-:Y:S01]  /*2dd60*/  ENDCOLLECTIVE ;  /* 0x000000000000791b */ /* 0x003fe20003800000 */
.L_x_1778:
[----:B------:R-:W-:Y:S02]  /*2dd70*/  IMAD.MOV.U32 R13, RZ, RZ, R32 ;  /* 0x000000ffff0d7224 */ /* 0x000fe400078e0020 */
[----:B------:R-:W-:-:S07]  /*2dd80*/  IMAD.MOV.U32 R87, RZ, RZ, R14 ;  /* 0x000000ffff577224 */ /* 0x000fce00078e000e */
[----:B------:R-:W-:Y:S05]  /*2dd90*/  WARPSYNC.COLLECTIVE R15, `(.L_x_1779) ;  /* 0x000000000f087348 */ /* 0x000fea0003c00000 */
[----:B------:R0:W1:Y:S02]  /*2dda0*/  SHFL.IDX P6, R14, R13, R12, R11 ;  /* 0x0000000c0d0e7389 */ /* 0x00006400000c000b */
[----:B01----:R-:W-:Y:S01]  /*2ddb0*/  ENDCOLLECTIVE ;  /* 0x000000000000791b */ /* 0x003fe20003800000 */
.L_x_1779:
        /* <DEDUP_REMOVED lines=8> */
.L_x_1780:
[----:B------:R-:W-:Y:S02]  /*2de40*/  SEL R85, R86, R89, P0 ;  /* 0x0000005956557207 */ /* 0x000fe40000000000 */
[----:B------:R-:W-:Y:S01]  /*2de50*/  SEL R86, R89, R86, P0 ;  /* 0x0000005659567207 */ /* 0x000fe20000000000 */
[----:B------:R-:W-:Y:S02]  /*2de60*/  IMAD.MOV.U32 R13, RZ, RZ, R90 ;  /* 0x000000ffff0d7224 */ /* 0x000fe400078e005a */
[----:B------:R-:W-:-:S07]  /*2de70*/  IMAD.MOV.U32 R88, RZ, RZ, R14 ;  /* 0x000000ffff587224 */ /* 0x000fce00078e000e */
[----:B------:R-:W-:Y:S05]  /*2de80*/  WARPSYNC.COLLECTIVE R15, `(.L_x_1781) ;  /* 0x000000000f087348 */ /* 0x000fea0003c00000 */
[----:B------:R0:W1:Y:S02]  /*2de90*/  SHFL.IDX P6, R14, R13, R12, R11 ;  /* 0x0000000c0d0e7389 */ /* 0x00006400000c000b */
[----:B01----:R-:W-:Y:S01]  /*2dea0*/  ENDCOLLECTIVE ;  /* 0x000000000000791b */ /* 0x003fe20003800000 */
.L_x_1781:
[----:B------:R-:W-:Y:S01]  /*2deb0*/  IMAD.MOV.U32 R13, RZ, RZ, R54 ;  /* 0x000000ffff0d7224 */ /* 0x000fe200078e0036 */
[----:B------:R-:W-:Y:S01]  /*2dec0*/  SEL R54, R118, R29, P0 ;  /* 0x0000001d76367207 */ /* 0x000fe20000000000 */
[----:B------:R-:W-:Y:S02]  /*2ded0*/  IMAD.MOV.U32 R12, RZ, RZ, R5 ;  /* 0x000000ffff0c7224 */ /* 0x000fe400078e0005 */
[----:B------:R-:W-:-:S07]  /*2dee0*/  IMAD.MOV.U32 R90, RZ, RZ, R14 ;  /* 0x000000ffff5a7224 */ /* 0x000fce00078e000e */
[----:B------:R-:W-:Y:S05]  /*2def0*/  WARPSYNC.COLLECTIVE R15, `(.L_x_1782) ;  /* 0x000000000f087348 */ /* 0x000fea0003c00000 */
[----:B------:R0:W1:Y:S02]  /*2df00*/  SHFL.IDX P6, R14, R13, R12, R11 ;  /* 0x0000000c0d0e7389 */ /* 0x00006400000c000b */
[----:B01----:R-:W-:Y:S01]  /*2df10*/  ENDCOLLECTIVE ;  /* 0x000000000000791b */ /* 0x003fe20003800000 */
.L_x_1782:
[----:B------:R-:W-:Y:S02]  /*2df20*/  IMAD.MOV.U32 R13, RZ, RZ, R10 ;  /* 0x000000ffff0d7224 */ /* 0x000fe400078e000a */
[----:B------:R-:W-:-:S07]  /*2df30*/  IMAD.MOV.U32 R101, RZ, RZ, R14 ;  /* 0x000000ffff657224 */ /* 0x000fce00078e000e */
[----:B------:R-:W-:Y:S05]  /*2df40*/  WARPSYNC.COLLECTIVE R15, `(.L_x_1783) ;  /* 0x000000000f087348 */ /* 0x000fea0003c00000 */
[----:B------:R0:W1:Y:S02]  /*2df50*/  SHFL.IDX P6, R14, R13, R12, R11 ;  /* 0x0000000c0d0e7389 */ /* 0x00006400000c000b */
[----:B01----:R-:W-:Y:S01]  /*2df60*/  ENDCOLLECTIVE ;  /* 0x000000000000791b */ /* 0x003fe20003800000 */
.L_x_1783:
        /* <DEDUP_REMOVED lines=8> */
.L_x_1784:
[----:B------:R-:W-:Y:S02]  /*2dff0*/  SEL R89, R90, R109, P0 ;  /* 0x0000006d5a597207 */ /* 0x000fe40000000000 */
[----:B------:R-:W-:Y:S01]  /*2e000*/  SEL R90, R109, R90, P0 ;  /* 0x0000005a6d5a7207 */ /* 0x000fe20000000000 */
[----:B------:R-:W-:Y:S02]  /*2e010*/  IMAD.MOV.U32 R13, RZ, RZ, R62 ;  /* 0x000000ffff0d7224 */ /* 0x000fe400078e003e */
[----:B------:R-:W-:-:S07]  /*2e020*/  IMAD.MOV.U32 R4, RZ, RZ, R14 ;  /* 0x000000ffff047224 */ /* 0x000fce00078e000e */
[----:B------:R-:W-:Y:S05]  /*2e030*/  WARPSYNC.COLLECTIVE R15, `(.L_x_1785) ;  /* 0x000000000f087348 */ /* 0x000fea0003c00000 */
[----:B------:R0:W1:Y:S02]  /*2e040*/  SHFL.IDX P6, R14, R13, R12, R11 ;  /* 0x0000000c0d0e7389 */ /* 0x00006400000c000b */
[----:B01----:R-:W-:Y:S01]  /*2e050*/  ENDCOLLECTIVE ;  /* 0x000000000000791b */ /* 0x003fe20003800000 */
.L_x_1785:
[----:B------:R-:W-:Y:S02]  /*2e060*/  IMAD.MOV.U32 R13, RZ, RZ, R8 ;  /* 0x000000ffff0d7224 */ /* 0x000fe400078e0008 */
[----:B------:R-:W-:Y:S02]  /*2e070*/  IMAD.MOV.U32 R12, RZ, RZ, R5 ;  /* 0x000000ffff0c7224 */ /* 0x000fe400078e0005 */
[----:B------:R-:W-:-:S07]  /*2e080*/  IMAD.MOV.U32 R62, RZ, RZ, R14 ;  /* 0x000000ffff3e7224 */ /* 0x000fce00078e000e */
[----:B------:R-:W-:Y:S05]  /*2e090*/  WARPSYNC.COLLECTIVE R15, `(.L_x_1786) ;  /* 0x000000000f087348 */ /* 0x000fea0003c00000 */
[----:B------:R0:W1:Y:S02]  /*2e0a0*/  SHFL.IDX P6, R14, R13, R12, R11 ;  /* 0x0000000c0d0e7389 */ /* 0x00006400000c000b */
[----:B01----:R-:W-:Y:S01]  /*2e0b0*/  ENDCOLLECTIVE ;  /* 0x000000000000791b */ /* 0x003fe20003800000 */
.L_x_1786:
[----:B------:R-:W-:Y:S02]  /*2e0c0*/  IMAD.MOV.U32 R13, RZ, RZ, R6 ;  /* 0x000000ffff0d7224 */ /* 0x000fe400078e0006 */
[----:B------:R-:W-:-:S07]  /*2e0d0*/  IMAD.MOV.U32 R7, RZ, RZ, R14 ;  /* 0x000000ffff077224 */ /* 0x000fce00078e000e */
[----:B------:R-:W-:Y:S05]  /*2e0e0*/  WARPSYNC.COLLECTIVE R15, `(.L_x_1787) ;  /* 0x000000000f087348 */ /* 0x000fea0003c00000 */
[----:B------:R0:W1:Y:S02]  /*2e0f0*/  SHFL.IDX P6, R14, R13, R12, R11 ;  /* 0x0000000c0d0e7389 */ /* 0x00006400000c000b */
[----:B01----:R-:W-:Y:S01]  /*2e100*/  ENDCOLLECTIVE ;  /* 0x000000000000791b */ /* 0x003fe20003800000 */
.L_x_1787:
[----:B------:R-:W-:Y:S05]  /*2e110*/  BRA `(.L_x_1788) ;  /* 0xffffff2800507947 */ /* 0x000fea000383ffff */
.L_x_1520:
[----:B------:R-:W-:Y:S02]  /*2e120*/  IMAD.MOV.U32 R13, RZ, RZ, R3 ;  /* 0x000000ffff0d7224 */ /* 0x000fe400078e0003 */
[----:B------:R-:W-:Y:S02]  /*2e130*/  IMAD.MOV.U32 R12, RZ, RZ, RZ ;  /* 0x000000ffff0c7224 */ /* 0x000fe400078e00ff */
[----:B------:R-:W-:Y:S02]  /*2e140*/  IMAD.MOV.U32 R11, RZ, RZ, 0x181f ;  /* 0x0000181fff0b7424 */ /* 0x000fe400078e00ff */
[----:B------:R-:W-:-:S07]  /*2e150*/  IMAD.MOV.U32 R15, RZ, RZ, -0x1 ;  /* 0xffffffffff0f7424 */ /* 0x000fce00078e00ff */
[----:B-----5:R-:W-:Y:S05]  /*2e160*/  WARPSYNC.COLLECTIVE R15, `(.L_x_1789) ;  /* 0x000000000f087348 */ /* 0x020fea0003c00000 */
[----:B------:R0:W1:Y:S02]  /*2e170*/  SHFL.IDX P6, R14, R13, R12, R11 ;  /* 0x0000000c0d0e7389 */ /* 0x00006400000c000b */
[----:B01---5:R-:W-:Y:S01]  /*2e180*/  ENDCOLLECTIVE ;  /* 0x000000000000791b */ /* 0x023fe20003800000 */
.L_x_1789:
[----:B------:R-:W-:Y:S02]  /*2e190*/  IMAD.MOV.U32 R13, RZ, RZ, R2 ;  /* 0x000000ffff0d7224 */ /* 0x000fe400078e0002 */
[----:B------:R-:W-:-:S07]  /*2e1a0*/  IMAD.MOV.U32 R0, RZ, RZ, R14 ;  /* 0x000000ffff007224 */ /* 0x000fce00078e000e */
[----:B------:R-:W-:Y:S05]  /*2e1b0*/  WARPSYNC.COLLECTIVE R15, `(.L_x_1790) ;  /* 0x000000000f087348 */ /* 0x000fea0003c00000 */
[----:B------:R0:W1:Y:S02]  /*2e1c0*/  SHFL.IDX P6, R14, R13, R12, R11 ;  /* 0x0000000c0d0e7389 */ /* 0x00006400000c000b */
[----:B01----:R-:W-:Y:S01]  /*2e1d0*/  ENDCOLLECTIVE ;  /* 0x000000000000791b */ /* 0x003fe20003800000 */
.L_x_1790:
[----:B------:R-:W-:Y:S05]  /*2e1e0*/  BRA `(.L_x_1791) ;  /* 0xffffff3400ac7947 */ /* 0x000fea000383ffff */
.L_x_1523:
[----:B------:R-:W-:Y:S01]  /*2e1f0*/  BSSY B1, `(.L_x_1792) ;  /* 0x0000008000017945 */ /* 0x000fe20003800000 */
[----:B------:R-:W-:Y:S02]  /*2e200*/  IMAD.MOV.U32 R13, RZ, RZ, R3 ;  /* 0x000000ffff0d7224 */ /* 0x000fe400078e0003 */
[----:B------:R-:W-:Y:S02]  /*2e210*/  IMAD.MOV.U32 R12, RZ, RZ, 0x1 ;  /* 0x00000001ff0c7424 */ /* 0x000fe400078e00ff */
[----:B------:R-:W-:Y:S02]  /*2e220*/  IMAD.MOV.U32 R11, RZ, RZ, 0x181f ;  /* 0x0000181fff0b7424 */ /* 0x000fe400078e00ff */
[----:B---3--:R-:W-:-:S07]  /*2e230*/  IMAD.MOV.U32 R15, RZ, RZ, -0x1 ;  /* 0xffffffffff0f7424 */ /* 0x008fce00078e00ff */
[----:B012--5:R-:W-:Y:S05]  /*2e240*/  WARPSYNC.COLLECTIVE R15, `(.L_x_1793) ;  /* 0x000000000f087348 */ /* 0x027fea0003c00000 */
[----:B--2---:R2:W3:Y:S02]  /*2e250*/  SHFL.IDX P6, R14, R13, R12, R11 ;  /* 0x0000000c0d0e7389 */ /* 0x0044e400000c000b */
[----:B0123-5:R-:W-:Y:S01]  /*2e260*/  ENDCOLLECTIVE ;  /* 0x000000000000791b */ /* 0x02ffe20003800000 */
.L_x_1793:
[----:B------:R-:W-:Y:S05]  /*2e270*/  BSYNC B1 ;  /* 0x0000000000017941 */ /* 0x000fea0003800000 */
.L_x_1792:
[----:B------:R-:W-:Y:S02]  /*2e280*/  IMAD.MOV.U32 R13, RZ, RZ, R2 ;  /* 0x000000ffff0d7224 */ /* 0x000fe400078e0002 */
[----:B------:R-:W-:Y:S02]  /*2e290*/  IMAD.MOV.U32 R12, RZ, RZ, 0x1 ;  /* 0x00000001ff0c7424 */ /* 0x000fe400078e00ff */
[----:B------:R-:W-:Y:S02]  /*2e2a0*/  IMAD.MOV.U32 R11, RZ, RZ, 0x181f ;  /* 0x0000181fff0b7424 */ /* 0x000fe400078e00ff */
[----:B------:R-:W-:Y:S02]  /*2e2b0*/  IMAD.MOV.U32 R15, RZ, RZ, -0x1 ;  /* 0xffffffffff0f7424 */ /* 0x000fe400078e00ff */
[----:B------:R-:W-:-:S07]  /*2e2c0*/  IMAD.MOV.U32 R0, RZ, RZ, R14 ;  /* 0x000000ffff007224 */ /* 0x000fce00078e000e */
[----:B------:R-:W-:Y:S05]  /*2e2d0*/  WARPSYNC.COLLECTIVE R15, `(.L_x_1794) ;  /* 0x000000000f087348 */ /* 0x000fea0003c00000 */
[----:B------:R0:W1:Y:S02]  /*2e2e0*/  SHFL.IDX P6, R14, R13, R12, R11 ;  /* 0x0000000c0d0e7389 */ /* 0x00006400000c000b */
[----:B01----:R-:W-:Y:S01]  /*2e2f0*/  ENDCOLLECTIVE ;  /* 0x000000000000791b */ /* 0x003fe20003800000 */
.L_x_1794:
[----:B------:R-:W-:Y:S05]  /*2e300*/  BRA `(.L_x_1795) ;  /* 0xffffff3400b47947 */ /* 0x000fea000383ffff */
.L_x_1526:
[----:B------:R-:W-:Y:S01]  /*2e310*/  BSSY B1, `(.L_x_1796) ;  /* 0x0000008000017945 */ /* 0x000fe20003800000 */
[----:B------:R-:W-:Y:S02]  /*2e320*/  IMAD.MOV.U32 R13, RZ, RZ, R3 ;  /* 0x000000ffff0d7224 */ /* 0x000fe400078e0003 */
[----:B------:R-:W-:Y:S02]  /*2e330*/  IMAD.MOV.U32 R12, RZ, RZ, 0x2 ;  /* 0x00000002ff0c7424 */ /* 0x000fe400078e00ff */
[----:B------:R-:W-:Y:S02]  /*2e340*/  IMAD.MOV.U32 R11, RZ, RZ, 0x181f ;  /* 0x0000181fff0b7424 */ /* 0x000fe400078e00ff */
[----:B---3--:R-:W-:-:S07]  /*2e350*/  IMAD.MOV.U32 R15, RZ, RZ, -0x1 ;  /* 0xffffffffff0f7424 */ /* 0x008fce00078e00ff */
[----:B012-4-:R-:W-:Y:S05]  /*2e360*/  WARPSYNC.COLLECTIVE R15, `(.L_x_1797) ;  /* 0x000000000f087348 */ /* 0x017fea0003c00000 */
[----:B--2---:R2:W3:Y:S02]  /*2e370*/  SHFL.IDX P6, R14, R13, R12, R11 ;  /* 0x0000000c0d0e7389 */ /* 0x0044e400000c000b */
[----:B01234-:R-:W-:Y:S01]  /*2e380*/  ENDCOLLECTIVE ;  /* 0x000000000000791b */ /* 0x01ffe20003800000 */
.L_x_1797:
[----:B------:R-:W-:Y:S05]  /*2e390*/  BSYNC B1 ;  /* 0x0000000000017941 */ /* 0x000fea0003800000 */
.L_x_1796:
        /* <DEDUP_REMOVED lines=8> */
.L_x_1798:
[----:B------:R-:W-:Y:S05]  /*2e420*/  BRA `(.L_x_1799) ;  /* 0xffffff3400bc7947 */ /* 0x000fea000383ffff */
.L_x_1529:
        /* <DEDUP_REMOVED lines=8> */
.L_x_1801:
[----:B------:R-:W-:Y:S05]  /*2e4b0*/  BSYNC B1 ;  /* 0x0000000000017941 */ /* 0x000fea0003800000 */
.L_x_1800:
        /* <DEDUP_REMOVED lines=8> */
.L_x_1802:
[----:B------:R-:W-:Y:S05]  /*2e540*/  BRA `(.L_x_1803) ;  /* 0xffffff3400c47947 */ /* 0x000fea000383ffff */
.L_x_1531:
[----:B------:R-:W-:Y:S02]  /*2e550*/  IMAD.MOV.U32 R13, RZ, RZ, R27 ;  /* 0x000000ffff0d7224 */ /* 0x000fe400078e001b */
[----:B------:R-:W-:Y:S02]  /*2e560*/  IMAD.MOV.U32 R12, RZ, RZ, RZ ;  /* 0x000000ffff0c7224 */ /* 0x000fe400078e00ff */
[----:B------:R-:W-:Y:S02]  /*2e570*/  IMAD.MOV.U32 R11, RZ, RZ, 0x1c1f ;  /* 0x00001c1fff0b7424 */ /* 0x000fe400078e00ff */
[----:B------:R-:W-:-:S07]  /*2e580*/  IMAD.MOV.U32 R15, RZ, RZ, -0x1 ;  /* 0xffffffffff0f7424 */ /* 0x000fce00078e00ff */
[----:B------:R-:W-:Y:S05]  /*2e590*/  WARPSYNC.COLLECTIVE R15, `(.L_x_1804) ;  /* 0x000000000f087348 */ /* 0x000fea0003c00000 */
[----:B------:R0:W1:Y:S02]  /*2e5a0*/  SHFL.IDX P6, R14, R13, R12, R11 ;  /* 0x0000000c0d0e7389 */ /* 0x00006400000c000b */
[----:B01----:R-:W-:Y:S01]  /*2e5b0*/  ENDCOLLECTIVE ;  /* 0x000000000000791b */ /* 0x003fe20003800000 */
.L_x_1804:
[----:B------:R-:W-:Y:S01]  /*2e5c0*/  MOV R13, R25 ;  /* 0x00000019000d7202 */ /* 0x000fe20000000f00 */
[----:B------:R-:W-:-:S07]  /*2e5d0*/  IMAD.MOV.U32 R26, RZ, RZ, R14 ;  /* 0x000000ffff1a7224 */ /* 0x000fce00078e000e */
[----:B------:R-:W-:Y:S05]  /*2e5e0*/  WARPSYNC.COLLECTIVE R15, `(.L_x_1805) ;  /* 0x000000000f087348 */ /* 0x000fea0003c00000 */
[----:B------:R0:W1:Y:S02]  /*2e5f0*/  SHFL.IDX P6, R14, R13, R12, R11 ;  /* 0x0000000c0d0e7389 */ /* 0x00006400000c000b */
[----:B01----:R-:W-:Y:S01]  /*2e600*/  ENDCOLLECTIVE ;  /* 0x000000000000791b */ /* 0x003fe20003800000 */
.L_x_1805:
[----:B------:R-:W-:Y:S05]  /*2e610*/  BRA `(.L_x_1806) ;  /* 0xffffff3800887947 */ /* 0x000fea000383ffff */
.L_x_1534:
[----:B------:R-:W-:Y:S01]  /*2e620*/  BSSY B1, `(.L_x_1807) ;  /* 0x0000008000017945 */ /* 0x000fe20003800000 */
[----:B------:R-:W-:Y:S02]  /*2e630*/  IMAD.MOV.U32 R13, RZ, RZ, R27 ;  /* 0x000000ffff0d7224 */ /* 0x000fe400078e001b */
[----:B------:R-:W-:Y:S02]  /*2e640*/  IMAD.MOV.U32 R12, RZ, RZ, 0x1 ;  /* 0x00000001ff0c7424 */ /* 0x000fe400078e00ff */
[----:B------:R-:W-:Y:S02]  /*2e650*/  IMAD.MOV.U32 R11, RZ, RZ, 0x1c1f ;  /* 0x00001c1fff0b7424 */ /* 0x000fe400078e00ff */
[----:B------:R-:W-:-:S07]  /*2e660*/  IMAD.MOV.U32 R15, RZ, RZ, -0x1 ;  /* 0xffffffffff0f7424 */ /* 0x000fce00078e00ff */
[----:B0123--:R-:W-:Y:S05]  /*2e670*/  WARPSYNC.COLLECTIVE R15, `(.L_x_1808) ;  /* 0x000000000f087348 */ /* 0x00ffea0003c00000 */
[----:B--2---:R2:W4:Y:S02]  /*2e680*/  SHFL.IDX P6, R14, R13, R12, R11 ;  /* 0x0000000c0d0e7389 */ /* 0x00452400000c000b */
[----:B01234-:R-:W-:Y:S01]  /*2e690*/  ENDCOLLECTIVE ;  /* 0x000000000000791b */ /* 0x01ffe20003800000 */
.L_x_1808:
[----:B------:R-:W-:Y:S05]  /*2e6a0*/  BSYNC B1 ;  /* 0x0000000000017941 */ /* 0x000fea0003800000 */
.L_x_1807:
        /* <DEDUP_REMOVED lines=8> */
.L_x_1809:
[----:B------:R-:W-:Y:S05]  /*2e730*/  BRA `(.L_x_1810) ;  /* 0xffffff3c00e87947 */ /* 0x000fea000383ffff */
.L_x_1538:
[----:B------:R-:W-:Y:S02]  /*2e740*/  IMAD.MOV.U32 R13, RZ, RZ, R3 ;  /* 0x000000ffff0d7224 */ /* 0x000fe400078e0003 */
[----:B------:R-:W-:Y:S02]  /*2e750*/  IMAD.MOV.U32 R12, RZ, RZ, RZ ;  /* 0x000000ffff0c7224 */ /* 0x000fe400078e00ff */
[----:B------:R-:W-:Y:S02]  /*2e760*/  IMAD.MOV.U32 R11, RZ, RZ, 0x181f ;  /* 0x0000181fff0b7424 */ /* 0x000fe400078e00ff */
[----:B------:R-:W-:-:S07]  /*2e770*/  IMAD.MOV.U32 R15, RZ, RZ, -0x1 ;  /* 0xffffffffff0f7424 */ /* 0x000fce00078e00ff */
[----:B---3--:R-:W-:Y:S05]  /*2e780*/  WARPSYNC.COLLECTIVE R15, `(.L_x_1811) ;  /* 0x000000000f087348 */ /* 0x008fea0003c00000 */
[----:B------:R0:W1:Y:S02]  /*2e790*/  SHFL.IDX P6, R14, R13, R12, R11 ;  /* 0x0000000c0d0e7389 */ /* 0x00006400000c000b */
[----:B01-3--:R-:W-:Y:S01]  /*2e7a0*/  ENDCOLLECTIVE ;  /* 0x000000000000791b */ /* 0x00bfe20003800000 */
.L_x_1811:
[----:B------:R-:W-:Y:S02]  /*2e7b0*/  IMAD.MOV.U32 R13, RZ, RZ, R2 ;  /* 0x000000ffff0d7224 */ /* 0x000fe400078e0002 */
[----:B------:R-:W-:-:S07]  /*2e7c0*/  IMAD.MOV.U32 R0, RZ, RZ, R14 ;  /* 0x000000ffff007224 */ /* 0x000fce00078e000e */
[----:B------:R-:W-:Y:S05]  /*2e7d0*/  WARPSYNC.COLLECTIVE R15, `(.L_x_1812) ;  /* 0x000000000f087348 */ /* 0x000fea0003c00000 */
[----:B------:R0:W1:Y:S02]  /*2e7e0*/  SHFL.IDX P6, R14, R13, R12, R11 ;  /* 0x0000000c0d0e7389 */ /* 0x00006400000c000b */
[----:B01----:R-:W-:Y:S01]  /*2e7f0*/  ENDCOLLECTIVE ;  /* 0x000000000000791b */ /* 0x003fe20003800000 */
.L_x_1812:
[----:B------:R-:W-:Y:S05]  /*2e800*/  BRA `(.L_x_1813) ;  /* 0xffffff4c00107947 */ /* 0x000fea000383ffff */
.L_x_1541:
[----:B------:R-:W-:Y:S01]  /*2e810*/  BSSY B1, `(.L_x_1814) ;  /* 0x0000008000017945 */ /* 0x000fe20003800000 */
[----:B------:R-:W-:Y:S02]  /*2e820*/  IMAD.MOV.U32 R13, RZ, RZ, R3 ;  /* 0x000000ffff0d7224 */ /* 0x000fe400078e0003 */
[----:B------:R-:W-:Y:S02]  /*2e830*/  IMAD.MOV.U32 R12, RZ, RZ, 0x1 ;  /* 0x00000001ff0c7424 */ /* 0x000fe400078e00ff */
[----:B------:R-:W-:Y:S02]  /*2e840*/  IMAD.MOV.U32 R11, RZ, RZ, 0x181f ;  /* 0x0000181fff0b7424 */ /* 0x000fe400078e00ff */
[----:B----4-:R-:W-:-:S07]  /*2e850*/  IMAD.MOV.U32 R15, RZ, RZ, -0x1 ;  /* 0xffffffffff0f7424 */ /* 0x010fce00078e00ff */
[----:B0123--:R-:W-:Y:S05]  /*2e860*/  WARPSYNC.COLLECTIVE R15, `(.L_x_1815) ;  /* 0x000000000f087348 */ /* 0x00ffea0003c00000 */
[----:B--2---:R2:W4:Y:S02]  /*2e870*/  SHFL.IDX P6, R14, R13, R12, R11 ;  /* 0x0000000c0d0e7389 */ /* 0x00452400000c000b */
[----:B01234-:R-:W-:Y:S01]  /*2e880*/  ENDCOLLECTIVE ;  /* 0x000000000000791b */ /* 0x01ffe20003800000 */
.L_x_1815:
[----:B------:R-:W-:Y:S05]  /*2e890*/  BSYNC B1 ;  /* 0x0000000000017941 */ /* 0x000fea0003800000 */
.L_x_1814:
        /* <DEDUP_REMOVED lines=8> */
.L_x_1816:
[----:B------:R-:W-:Y:S05]  /*2e920*/  BRA `(.L_x_1817) ;  /* 0xffffff4c001c7947 */ /* 0x000fea000383ffff */
.L_x_1544:
        /* <DEDUP_REMOVED lines=8> */
.L_x_1819:
[----:B------:R-:W-:Y:S05]  /*2e9b0*/  BSYNC B1 ;  /* 0x0000000000017941 */ /* 0x000fea0003800000 */
.L_x_1818:
        /* <DEDUP_REMOVED lines=8> */
.L_x_1820:
[----:B------:R-:W-:Y:S05]  /*2ea40*/  BRA `(.L_x_1821) ;  /* 0xffffff4c00247947 */ /* 0x000fea000383ffff */
.L_x_1547:
[----:B------:R-:W-:Y:S01]  /*2ea50*/  BSSY B1, `(.L_x_1822) ;  /* 0x0000008000017945 */ /* 0x000fe20003800000 */
[----:B------:R-:W-:Y:S02]  /*2ea60*/  IMAD.MOV.U32 R13, RZ, RZ, R3 ;  /* 0x000000ffff0d7224 */ /* 0x000fe400078e0003 */
[----:B------:R-:W-:Y:S02]  /*2ea70*/  IMAD.MOV.U32 R12, RZ, RZ, 0x3 ;  /* 0x00000003ff0c7424 */ /* 0x000fe400078e00ff */
[----:B------:R-:W-:Y:S02]  /*2ea80*/  IMAD.MOV.U32 R11, RZ, RZ, 0x181f ;  /* 0x0000181fff0b7424 */ /* 0x000fe400078e00ff */
[----:B0-----:R-:W-:-:S07]  /*2ea90*/  IMAD.MOV.U32 R15, RZ, RZ, -0x1 ;  /* 0xffffffffff0f7424 */ /* 0x001fce00078e00ff */
[----:B-1234-:R-:W-:Y:S05]  /*2eaa0*/  WARPSYNC.COLLECTIVE R15, `(.L_x_1823) ;  /* 0x000000000f087348 */ /* 0x01efea0003c00000 */
[----:B----4-:R0:W4:Y:S02]  /*2eab0*/  SHFL.IDX P6, R14, R13, R12, R11 ;  /* 0x0000000c0d0e7389 */ /* 0x01012400000c000b */
[----:B01234-:R-:W-:Y:S01]  /*2eac0*/  ENDCOLLECTIVE ;  /* 0x000000000000791b */ /* 0x01ffe20003800000 */
.L_x_1823:
[----:B------:R-:W-:Y:S05]  /*2ead0*/  BSYNC B1 ;  /* 0x0000000000017941 */ /* 0x000fea0003800000 */
.L_x_1822:
        /* <DEDUP_REMOVED lines=8> */
.L_x_1824:
[----:B------:R-:W-:Y:S05]  /*2eb60*/  BRA `(.L_x_1825) ;  /* 0xffffff4c002c7947 */ /* 0x000fea000383ffff */
.L_x_1574:
[----:B------:R-:W1:Y:S01]  /*2eb70*/  S2R R5, SR_TID.X ;  /* 0x0000000000057919 */ /* 0x000e620000002100 */
[----:B------:R-:W-:Y:S01]  /*2eb80*/  BSSY B1, `(.L_x_1826) ;  /* 0x000000a000017945 */ /* 0x000fe20003800000 */
[----:B------:R-:W-:Y:S02]  /*2eb90*/  IMAD.MOV.U32 R12, RZ, RZ, RZ ;  /* 0x000000ffff0c7224 */ /* 0x000fe400078e00ff */
[----:B------:R-:W-:Y:S02]  /*2eba0*/  IMAD.MOV.U32 R11, RZ, RZ, 0x1f ;  /* 0x0000001fff0b7424 */ /* 0x000fe400078e00ff */
[----:B0-----:R-:W-:Y:S01]  /*2ebb0*/  IMAD.MOV.U32 R15, RZ, RZ, -0x1 ;  /* 0xffffffffff0f7424 */ /* 0x001fe200078e00ff */
[----:B-1----:R-:W-:-:S04]  /*2ebc0*/  SHF.R.U32.HI R5, RZ, 0x5, R5 ;  /* 0x00000005ff057819 */ /* 0x002fc80000011605 */
[----:B------:R-:W-:-:S05]  /*2ebd0*/  LOP3.LUT R5, R5, 0x3, RZ, 0xc0, !PT ;  /* 0x0000000305057812 */ /* 0x000fca00078ec0ff */
[----:B------:R-:W-:-:S07]  /*2ebe0*/  IMAD.MOV.U32 R13, RZ, RZ, R5 ;  /* 0x000000ffff0d7224 */ /* 0x000fce00078e0005 */
[----:B------:R-:W-:Y:S05]  /*2ebf0*/  WARPSYNC.COLLECTIVE R15, `(.L_x_1827) ;  /* 0x000000000f087348 */ /* 0x000fea0003c00000 */
[----:B------:R0:W1:Y:S02]  /*2ec00*/  SHFL.IDX P6, R14, R13, R12, R11 ;  /* 0x0000000c0d0e7389 */ /* 0x00006400000c000b */
[----:B01----:R-:W-:Y:S01]  /*2ec10*/  ENDCOLLECTIVE ;  /* 0x000000000000791b */ /* 0x003fe20003800000 */
.L_x_1827:
[----:B------:R-:W-:Y:S05]  /*2ec20*/  BSYNC B1 ;  /* 0x0000000000017941 */ /* 0x000fea0003800000 */
.L_x_1826:
[----:B------:R-:W-:Y:S05]  /*2ec30*/  BRA `(.L_x_1828) ;  /* 0xffffff6c00a47947 */ /* 0x000fea000383ffff */
.L_x_1576:
[----:B------:R-:W-:Y:S01]  /*2ec40*/  BSSY B1, `(.L_x_1829) ;  /* 0x0000006000017945 */ /* 0x000fe20003800000 */
[----:B0-----:R-:W-:-:S07]  /*2ec50*/  IMAD.MOV.U32 R15, RZ, RZ, -0x1 ;  /* 0xffffffffff0f7424 */ /* 0x001fce00078e00ff */
[----:B-1----:R-:W-:Y:S05]  /*2ec60*/  WARPSYNC.COLLECTIVE R15, `(.L_x_1830) ;  /* 0x000000000f0c7348 */ /* 0x002fea0003c00000 */
[----:B------:R-:W-:Y:S02]  /*2ec70*/  ELECT P6, UR62, PT ;  /* 0x00000000003e782f */ /* 0x000fe400038c0000 */
[----:B------:R-:W-:Y:S01]  /*2ec80*/  MOV R14, UR62 ;  /* 0x0000003e000e7c02 */ /* 0x000fe20008000f00 */
[----:B-1----:R-:W-:Y:S10]  /*2ec90*/  ENDCOLLECTIVE ;  /* 0x000000000000791b */ /* 0x002ff40003800000 */
.L_x_1830:
[----:B------:R-:W-:Y:S05]  /*2eca0*/  BSYNC B1 ;  /* 0x0000000000017941 */ /* 0x000fea0003800000 */
.L_x_1829:
[----:B------:R-:W-:Y:S05]  /*2ecb0*/  BRA `(.L_x_1575) ;  /* 0xffffff6c009c7947 */ /* 0x000fea000383ffff */
.L_x_1578:
[----:B-1----:R1:W2:Y:S02]  /*2ecc0*/  SYNCS.PHASECHK.TRANS64.TRYWAIT P0, [R18+URZ+0x22820], R4 ;  /* 0x02282004120075a7 */ /* 0x0022a4000800017f */
[----:B--2---:R-:W-:Y:S05]  /*2ecd0*/  @!P0 NANOSLEEP.SYNCS 0x989680 ;  /* 0x009896800000895d */ /* 0x004fea0003900000 */
[----:B------:R-:W2:Y:S02]  /*2ece0*/  @!P0 SYNCS.PHASECHK.TRANS64 P0, [R18+URZ+0x22820], R4 ;  /* 0x02282004120085a7 */ /* 0x000ea4000800007f */
[----:B--2---:R-:W-:Y:S05]  /*2ecf0*/  @!P0 BRA `(.L_x_1578) ;  /* 0xfffffffc00f08947 */ /* 0x004fea000383ffff */
[----:B------:R-:W-:Y:S05]  /*2ed00*/  BRA `(.L_x_1831) ;  /* 0xffffff6c00ac7947 */ /* 0x000fea000383ffff */
.L_x_1582:
[----:B--2---:R2:W3:Y:S02]  /*2ed10*/  SYNCS.PHASECHK.TRANS64.TRYWAIT P0, [R7+URZ+0x228a0], R10 ;  /* 0x0228a00a070075a7 */ /* 0x0044e4000800017f */
[----:B---3--:R-:W-:Y:S05]  /*2ed20*/  @!P0 NANOSLEEP.SYNCS 0x989680 ;  /* 0x009896800000895d */ /* 0x008fea0003900000 */
[----:B------:R-:W3:Y:S02]  /*2ed30*/  @!P0 SYNCS.PHASECHK.TRANS64 P0, [R7+URZ+0x228a0], R10 ;  /* 0x0228a00a070085a7 */ /* 0x000ee4000800007f */
[----:B---3--:R-:W-:Y:S05]  /*2ed40*/  @!P0 BRA `(.L_x_1582) ;  /* 0xfffffffc00f08947 */ /* 0x008fea000383ffff */
[----:B------:R-:W-:Y:S05]  /*2ed50*/  BRA `(.L_x_1832) ;  /* 0xffffff6c00cc7947 */ /* 0x000fea000383ffff */
.L_x_1589:
[----:B-1----:R1:W3:Y:S02]  /*2ed60*/  SYNCS.PHASECHK.TRANS64.TRYWAIT P0, [R7+URZ+0x228c0], R10 ;  /* 0x0228c00a070075a7 */ /* 0x0022e4000800017f */
[----:B---3--:R-:W-:Y:S05]  /*2ed70*/  @!P0 NANOSLEEP.SYNCS 0x989680 ;  /* 0x009896800000895d */ /* 0x008fea0003900000 */
[----:B------:R-:W3:Y:S02]  /*2ed80*/  @!P0 SYNCS.PHASECHK.TRANS64 P0, [R7+URZ+0x228c0], R10 ;  /* 0x0228c00a070085a7 */ /* 0x000ee4000800007f */
[----:B---3--:R-:W-:Y:S05]  /*2ed90*/  @!P0 BRA `(.L_x_1589) ;  /* 0xfffffffc00f08947 */ /* 0x008fea000383ffff */
[----:B------:R-:W-:Y:S05]  /*2eda0*/  BRA `(.L_x_1833) ;  /* 0xffffff7000c47947 */ /* 0x000fea000383ffff */
.L_x_1596:
[----:B-1----:R1:W2:Y:S02]  /*2edb0*/  SYNCS.PHASECHK.TRANS64.TRYWAIT P1, [R8+URZ+0x228a0], R7 ;  /* 0x0228a007080075a7 */ /* 0x0022a4000802017f */
[----:B--2---:R-:W-:Y:S05]  /*2edc0*/  @!P1 NANOSLEEP.SYNCS 0x989680 ;  /* 0x009896800000995d */ /* 0x004fea0003900000 */
[----:B------:R-:W2:Y:S02]  /*2edd0*/  @!P1 SYNCS.PHASECHK.TRANS64 P1, [R8+URZ+0x228a0], R7 ;  /* 0x0228a007080095a7 */ /* 0x000ea4000802007f */
[----:B--2---:R-:W-:Y:S05]  /*2ede0*/  @!P1 BRA `(.L_x_1596) ;  /* 0xfffffffc00f09947 */ /* 0x004fea000383ffff */
[----:B------:R-:W-:Y:S05]  /*2edf0*/  BRA `(.L_x_1834) ;  /* 0xffffff7400a07947 */ /* 0x000fea000383ffff */
.L_x_1603:
[----:B--2---:R2:W3:Y:S02]  /*2ee00*/  SYNCS.PHASECHK.TRANS64.TRYWAIT P1, [R8+URZ+0x228c0], R7 ;  /* 0x0228c007080075a7 */ /* 0x0044e4000802017f */
[----:B---3--:R-:W-:Y:S05]  /*2ee10*/  @!P1 NANOSLEEP.SYNCS 0x989680 ;  /* 0x009896800000995d */ /* 0x008fea0003900000 */
[----:B------:R-:W3:Y:S02]  /*2ee20*/  @!P1 SYNCS.PHASECHK.TRANS64 P1, [R8+URZ+0x228c0], R7 ;  /* 0x0228c007080095a7 */ /* 0x000ee4000802007f */
[----:B---3--:R-:W-:Y:S05]  /*2ee30*/  @!P1 BRA `(.L_x_1603) ;  /* 0xfffffffc00f09947 */ /* 0x008fea000383ffff */
[----:B------:R-:W-:Y:S05]  /*2ee40*/  BRA `(.L_x_1835) ;  /* 0xffffff7800947947 */ /* 0x000fea000383ffff */
.L_x_1628:
[----:B------:R-:W2:Y:S01]  /*2ee50*/  S2R R0, SR_TID.X ;  /* 0x0000000000007919 */ /* 0x000ea20000002100 */
[----:B------:R-:W-:Y:S01]  /*2ee60*/  BSSY B0, `(.L_x_1836) ;  /* 0x000000a000007945 */ /* 0x000fe20003800000 */
[----:B------:R-:W-:Y:S02]  /*2ee70*/  IMAD.MOV.U32 R12, RZ, RZ, RZ ;  /* 0x000000ffff0c7224 */ /* 0x000fe400078e00ff */
[----:B------:R-:W-:Y:S02]  /*2ee80*/  IMAD.MOV.U32 R11, RZ, RZ, 0x1f ;  /* 0x0000001fff0b7424 */ /* 0x000fe400078e00ff */
[----:B0-----:R-:W-:Y:S01]  /*2ee90*/  IMAD.MOV.U32 R15, RZ, RZ, -0x1 ;  /* 0xffffffffff0f7424 */ /* 0x001fe200078e00ff */
[----:B--2---:R-:W-:-:S04]  /*2eea0*/  SHF.R.U32.HI R0, RZ, 0x5, R0 ;  /* 0x00000005ff007819 */ /* 0x004fc80000011600 */
[----:B------:R-:W-:-:S05]  /*2eeb0*/  LOP3.LUT R0, R0, 0x3, RZ, 0xc0, !PT ;  /* 0x0000000300007812 */ /* 0x000fca00078ec0ff */
[----:B------:R-:W-:-:S07]  /*2eec0*/  IMAD.MOV.U32 R13, RZ, RZ, R0 ;  /* 0x000000ffff0d7224 */ /* 0x000fce00078e0000 */
[----:B-1----:R-:W-:Y:S05]  /*2eed0*/  WARPSYNC.COLLECTIVE R15, `(.L_x_1837) ;  /* 0x000000000f087348 */ /* 0x002fea0003c00000 */
[----:B------:R0:W2:Y:S02]  /*2eee0*/  SHFL.IDX P6, R14, R13, R12, R11 ;  /* 0x0000000c0d0e7389 */ /* 0x0000a400000c000b */
[----:B012---:R-:W-:Y:S01]  /*2eef0*/  ENDCOLLECTIVE ;  /* 0x000000000000791b */ /* 0x007fe20003800000 */
.L_x_1837:
[----:B------:R-:W-:Y:S05]  /*2ef00*/  BSYNC B0 ;  /* 0x0000000000007941 */ /* 0x000fea0003800000 */
.L_x_1836:
[----:B------:R-:W-:Y:S05]  /*2ef10*/  BRA `(.L_x_1838) ;  /* 0xffffff8800d07947 */ /* 0x000fea000383ffff */
.L_x_1630:
[----:B------:R-:W-:Y:S01]  /*2ef20*/  BSSY B0, `(.L_x_1839) ;  /* 0x0000006000007945 */ /* 0x000fe20003800000 */
[----:B0-----:R-:W-:-:S07]  /*2ef30*/  IMAD.MOV.U32 R15, RZ, RZ, -0x1 ;  /* 0xffffffffff0f7424 */ /* 0x001fce00078e00ff */
[----:B-12---:R-:W-:Y:S05]  /*2ef40*/  WARPSYNC.COLLECTIVE R15, `(.L_x_1840) ;  /* 0x000000000f0c7348 */ /* 0x006fea0003c00000 */
[----:B------:R-:W-:Y:S02]  /*2ef50*/  ELECT P6, UR62, PT ;  /* 0x00000000003e782f */ /* 0x000fe400038c0000 */
[----:B------:R-:W-:Y:S01]  /*2ef60*/  MOV R14, UR62 ;  /* 0x0000003e000e7c02 */ /* 0x000fe20008000f00 */
[----:B-12---:R-:W-:Y:S10]  /*2ef70*/  ENDCOLLECTIVE ;  /* 0x000000000000791b */ /* 0x006ff40003800000 */
.L_x_1840:
[----:B------:R-:W-:Y:S05]  /*2ef80*/  BSYNC B0 ;  /* 0x0000000000007941 */ /* 0x000fea0003800000 */
.L_x_1839:
[----:B------:R-:W-:Y:S05]  /*2ef90*/  BRA `(.L_x_1841) ;  /* 0xffffff8800d87947 */ /* 0x000fea000383ffff */
.L_x_1632:
[----:B-1----:R1:W2:Y:S02]  /*2efa0*/  SYNCS.PHASECHK.TRANS64.TRYWAIT P0, [R2+URZ+0x22880], R3 ;  /* 0x02288003020075a7 */ /* 0x0022a4000800017f */
[----:B--2---:R-:W-:Y:S05]  /*2efb0*/  @!P0 NANOSLEEP.SYNCS 0x989680 ;  /* 0x009896800000895d */ /* 0x004fea0003900000 */
[----:B------:R-:W2:Y:S02]  /*2efc0*/  @!P0 SYNCS.PHASECHK.TRANS64 P0, [R2+URZ+0x22880], R3 ;  /* 0x02288003020085a7 */ /* 0x000ea4000800007f */
[----:B--2---:R-:W-:Y:S05]  /*2efd0*/  @!P0 BRA `(.L_x_1632) ;  /* 0xfffffffc00f08947 */ /* 0x004fea000383ffff */
[----:B------:R-:W-:Y:S05]  /*2efe0*/  BRA `(.L_x_1842) ;  /* 0xffffff8c00447947 */ /* 0x000fea000383ffff */
.L_x_1634:
[----:B--2---:R2:W3:Y:S02]  /*2eff0*/  SYNCS.PHASECHK.TRANS64.TRYWAIT P0, [R2+URZ+0x22840], R3 ;  /* 0x02284003020075a7 */ /* 0x0044e4000800017f */
[----:B---3--:R-:W-:Y:S05]  /*2f000*/  @!P0 NANOSLEEP.SYNCS 0x989680 ;  /* 0x009896800000895d */ /* 0x008fea0003900000 */
[----:B------:R-:W3:Y:S02]  /*2f010*/  @!P0 SYNCS.PHASECHK.TRANS64 P0, [R2+URZ+0x22840], R3 ;  /* 0x02284003020085a7 */ /* 0x000ee4000800007f */
[----:B---3--:R-:W-:Y:S05]  /*2f020*/  @!P0 BRA `(.L_x_1634) ;  /* 0xfffffffc00f08947 */ /* 0x008fea000383ffff */
[----:B------:R-:W-:Y:S05]  /*2f030*/  BRA `(.L_x_1843) ;  /* 0xffffff8c009c7947 */ /* 0x000fea000383ffff */
.L_x_1638:
[----:B------:R-:W2:Y:S01]  /*2f040*/  LDL.LU R11, [R1+0x40] ;  /* 0x00004000010b7983 */ /* 0x000ea20000300800 */
[----:B------:R-:W-:Y:S01]  /*2f050*/  IMAD.MOV.U32 R13, RZ, RZ, R2 ;  /* 0x000000ffff0d7224 */ /* 0x000fe200078e0002 */
[----:B------:R-:W-:Y:S01]  /*2f060*/  LOP3.LUT R5, R5, 0x7f, RZ, 0xc0, !PT ;  /* 0x0000007f05057812 */ /* 0x000fe200078ec0ff */
[----:B------:R-:W-:Y:S02]  /*2f070*/  IMAD.MOV.U32 R12, RZ, RZ, RZ ;  /* 0x000000ffff0c7224 */ /* 0x000fe400078e00ff */
[----:B------:R-:W-:Y:S01]  /*2f080*/  IMAD.MOV.U32 R15, RZ, RZ, -0x1 ;  /* 0xffffffffff0f7424 */ /* 0x000fe200078e00ff */
[----:B------:R-:W-:-:S05]  /*2f090*/  SHF.R.U32.HI R7, RZ, 0x2, R5 ;  /* 0x00000002ff077819 */ /* 0x000fca0000011605 */
        /* <DEDUP_REMOVED lines=8> */
.L_x_1844:
[----:B------:R-:W-:Y:S02]  /*2f120*/  IMAD.MOV.U32 R13, RZ, RZ, R3 ;  /* 0x000000ffff0d7224 */ /* 0x000fe400078e0003 */
[----:B------:R-:W-:-:S07]  /*2f130*/  IMAD.MOV.U32 R4, RZ, RZ, R14 ;  /* 0x000000ffff047224 */ /* 0x000fce00078e000e */
[----:B------:R-:W-:Y:S05]  /*2f140*/  WARPSYNC.COLLECTIVE R15, `(.L_x_1845) ;  /* 0x000000000f087348 */ /* 0x000fea0003c00000 */
[----:B------:R0:W1:Y:S02]  /*2f150*/  SHFL.IDX P6, R14, R13, R12, R11 ;  /* 0x0000000c0d0e7389 */ /* 0x00006400000c000b */
[----:B01----:R-:W-:Y:S01]  /*2f160*/  ENDCOLLECTIVE ;  /* 0x000000000000791b */ /* 0x003fe20003800000 */
.L_x_1845:
[----:B------:R-:W-:Y:S02]  /*2f170*/  IMAD.MOV.U32 R13, RZ, RZ, R2 ;  /* 0x000000ffff0d7224 */ /* 0x000fe400078e0002 */
[----:B------:R-:W-:Y:S02]  /*2f180*/  IMAD.MOV.U32 R12, RZ, RZ, 0x1 ;  /* 0x00000001ff0c7424 */ /* 0x000fe400078e00ff */
[----:B------:R-:W-:-:S07]  /*2f190*/  IMAD.MOV.U32 R5, RZ, RZ, R14 ;  /* 0x000000ffff057224 */ /* 0x000fce00078e000e */
[----:B------:R-:W-:Y:S05]  /*2f1a0*/  WARPSYNC.COLLECTIVE R15, `(.L_x_1846) ;  /* 0x000000000f087348 */ /* 0x000fea0003c00000 */
[----:B------:R0:W1:Y:S02]  /*2f1b0*/  SHFL.IDX P6, R14, R13, R12, R11 ;  /* 0x0000000c0d0e7389 */ /* 0x00006400000c000b */
[----:B01----:R-:W-:Y:S01]  /*2f1c0*/  ENDCOLLECTIVE ;  /* 0x000000000000791b */ /* 0x003fe20003800000 */
.L_x_1846:
        /* <DEDUP_REMOVED lines=11> */
.L_x_1847:
        /* <DEDUP_REMOVED lines=12> */
.L_x_1848:
[----:B------:R-:W-:-:S05]  /*2f340*/  @!P3 IADD3 R5, P4, R10, R4, RZ ;  /* 0x000000040a05b210 */ /* 0x000fca0007f9e0ff */
[----:B------:R-:W-:-:S05]  /*2f350*/  @!P3 IMAD.X R4, RZ, RZ, R6, P4 ;  /* 0x000000ffff04b224 */ /* 0x000fca00020e0606 */
        /* <DEDUP_REMOVED lines=8> */
.L_x_1849:
        /* <DEDUP_REMOVED lines=8> */
[----:B0-----:R-:W-:-:S05]  /*2f460*/  VIADD R4, R19, 0x40 ;  /* 0x0000004013047836 */ /* 0x001fca0000000000 */
[----:B------:R-:W-:Y:S01]  /*2f470*/  ISETP.GE.AND P3, PT, R4, R0, PT ;  /* 0x000000000400720c */ /* 0x000fe20003f66270 */
[----:B------:R-:W-:-:S12]  /*2f480*/  IMAD.MOV.U32 R4, RZ, RZ, R14 ;  /* 0x000000ffff047224 */ /* 0x000fd800078e000e */
[----:B------:R-:W-:Y:S05]  /*2f490*/  WARPSYNC.COLLECTIVE R15, `(.L_x_1850) ;  /* 0x000000000f087348 */ /* 0x000fea0003c00000 */
[----:B------:R0:W1:Y:S02]  /*2f4a0*/  SHFL.IDX P6, R14, R13, R12, R11 ;  /* 0x0000000c0d0e7389 */ /* 0x00006400000c000b */
[----:B01----:R-:W-:Y:S01]  /*2f4b0*/  ENDCOLLECTIVE ;  /* 0x000000000000791b */ /* 0x003fe20003800000 */
.L_x_1850:
[----:B------:R-:W-:Y:S01]  /*2f4c0*/  @!P3 IADD3 R5, P4, R10, R4, RZ ;  /* 0x000000040a05b210 */ /* 0x000fe20007f9e0ff */
[----:B------:R-:W-:-:S04]  /*2f4d0*/  IMAD.MOV.U32 R13, RZ, RZ, R3 ;  /* 0x000000ffff0d7224 */ /* 0x000fc800078e0003 */
[----:B------:R-:W-:-:S05]  /*2f4e0*/  @!P3 IMAD.X R4, RZ, RZ, R6, P4 ;  /* 0x000000ffff04b224 */ /* 0x000fca00020e0606 */
[----:B------:R-:W-:-:S04]  /*2f4f0*/  @!P3 LOP3.LUT R5, R5, R4, RZ, 0x3c, !PT ;  /* 0x000000040505b212 */ /* 0x000fc800078e3cff */
        /* <DEDUP_REMOVED lines=12> */
.L_x_1851:
[----:B------:R-:W-:Y:S01]  /*2f5c0*/  IMAD.MOV.U32 R3, RZ, RZ, R14 ;  /* 0x000000ffff037224 */ /* 0x000fe200078e000e */
[----:B------:R-:W-:Y:S06]  /*2f5d0*/  BRA `(.L_x_1852) ;  /* 0xffffff9000fc7947 */ /* 0x000fec000383ffff */
.L_x_1643:
[----:B0-----:R0:W1:Y:S02]  /*2f5e0*/  SYNCS.PHASECHK.TRANS64.TRYWAIT P0, [R18+URZ+0x22820], R0 ;  /* 0x02282000120075a7 */ /* 0x001064000800017f */
[----:B-1----:R-:W-:Y:S05]  /*2f5f0*/  @!P0 NANOSLEEP.SYNCS 0x989680 ;  /* 0x009896800000895d */ /* 0x002fea0003900000 */
[----:B------:R-:W1:Y:S02]  /*2f600*/  @!P0 SYNCS.PHASECHK.TRANS64 P0, [R18+URZ+0x22820], R0 ;  /* 0x02282000120085a7 */ /* 0x000e64000800007f */
[----:B-1----:R-:W-:Y:S05]  /*2f610*/  @!P0 BRA `(.L_x_1643) ;  /* 0xfffffffc00f08947 */ /* 0x002fea000383ffff */
[----:B------:R-:W-:Y:S05]  /*2f620*/  BRA `(.L_x_1853) ;  /* 0xffffff94006c7947 */ /* 0x000fea000383ffff */
.L_x_1649:
[----:B--2---:R2:W3:Y:S02]  /*2f630*/  SYNCS.PHASECHK.TRANS64.TRYWAIT P0, [R3+URZ+0x22880], R2 ;  /* 0x02288002030075a7 */ /* 0x0044e4000800017f */
[----:B---3--:R-:W-:Y:S05]  /*2f640*/  @!P0 NANOSLEEP.SYNCS 0x989680 ;  /* 0x009896800000895d */ /* 0x008fea0003900000 */
[----:B------:R-:W3:Y:S02]  /*2f650*/  @!P0 SYNCS.PHASECHK.TRANS64 P0, [R3+URZ+0x22880], R2 ;  /* 0x02288002030085a7 */ /* 0x000ee4000800007f */
[----:B---3--:R-:W-:Y:S05]  /*2f660*/  @!P0 BRA `(.L_x_1649) ;  /* 0xfffffffc00f08947 */ /* 0x008fea000383ffff */
[----:B------:R-:W-:Y:S05]  /*2f670*/  BRA `(.L_x_1854) ;  /* 0xffffff9800287947 */ /* 0x000fea000383ffff */
.L_x_1654:
[----:B-1----:R1:W3:Y:S02]  /*2f680*/  SYNCS.PHASECHK.TRANS64.TRYWAIT P0, [R3+URZ+0x22840], R2 ;  /* 0x02284002030075a7 */ /* 0x0022e4000800017f */
[----:B---3--:R-:W-:Y:S05]  /*2f690*/  @!P0 NANOSLEEP.SYNCS 0x989680 ;  /* 0x009896800000895d */ /* 0x008fea0003900000 */
[----:B------:R-:W3:Y:S02]  /*2f6a0*/  @!P0 SYNCS.PHASECHK.TRANS64 P0, [R3+URZ+0x22840], R2 ;  /* 0x02284002030085a7 */ /* 0x000ee4000800007f */
[----:B---3--:R-:W-:Y:S05]  /*2f6b0*/  @!P0 BRA `(.L_x_1654) ;  /* 0xfffffffc00f08947 */ /* 0x008fea000383ffff */
[----:B------:R-:W-:Y:S05]  /*2f6c0*/  BRA `(.L_x_1855) ;  /* 0xffffff9800a87947 */ /* 0x000fea000383ffff */
.L_x_1662:
[----:B---3--:R3:W4:Y:S02]  /*2f6d0*/  SYNCS.PHASECHK.TRANS64.TRYWAIT P0, [R20+URZ+0x22870], R2 ;  /* 0x02287002140075a7 */ /* 0x008724000800017f */
[----:B----4-:R-:W-:Y:S05]  /*2f6e0*/  @!P0 NANOSLEEP.SYNCS 0x989680 ;  /* 0x009896800000895d */ /* 0x010fea0003900000 */
[----:B------:R-:W4:Y:S02]  /*2f6f0*/  @!P0 SYNCS.PHASECHK.TRANS64 P0, [R20+URZ+0x22870], R2 ;  /* 0x02287002140085a7 */ /* 0x000f24000800007f */
[----:B----4-:R-:W-:Y:S05]  /*2f700*/  @!P0 BRA `(.L_x_1662) ;  /* 0xfffffffc00f08947 */ /* 0x010fea000383ffff */
[----:B------:R-:W-:Y:S05]  /*2f710*/  BRA `(.L_x_1856) ;  /* 0xffffff9c00c47947 */ /* 0x000fea000383ffff */
.L_x_1664:
[----:B---3--:R3:W4:Y:S02]  /*2f720*/  SYNCS.PHASECHK.TRANS64.TRYWAIT P0, [R20+URZ+0x22860], R2 ;  /* 0x02286002140075a7 */ /* 0x008724000800017f */
[----:B----4-:R-:W-:Y:S05]  /*2f730*/  @!P0 NANOSLEEP.SYNCS 0x989680 ;  /* 0x009896800000895d */ /* 0x010fea0003900000 */
[----:B------:R-:W4:Y:S02]  /*2f740*/  @!P0 SYNCS.PHASECHK.TRANS64 P0, [R20+URZ+0x22860], R2 ;  /* 0x02286002140085a7 */ /* 0x000f24000800007f */
[----:B----4-:R-:W-:Y:S05]  /*2f750*/  @!P0 BRA `(.L_x_1664) ;  /* 0xfffffffc00f08947 */ /* 0x010fea000383ffff */
[----:B------:R-:W-:Y:S05]  /*2f760*/  BRA `(.L_x_1857) ;  /* 0xffffff9c00cc7947 */ /* 0x000fea000383ffff */
.L_x_1671:
[----:B-1----:R1:W3:Y:S02]  /*2f770*/  SYNCS.PHASECHK.TRANS64.TRYWAIT P1, [R16+URZ+0x22870], R0 ;  /* 0x02287000100075a7 */ /* 0x0022e4000802017f */
[----:B---3--:R-:W-:Y:S05]  /*2f780*/  @!P1 NANOSLEEP.SYNCS 0x989680 ;  /* 0x009896800000995d */ /* 0x008fea0003900000 */
[----:B------:R-:W3:Y:S02]  /*2f790*/  @!P1 SYNCS.PHASECHK.TRANS64 P1, [R16+URZ+0x22870], R0 ;  /* 0x02287000100095a7 */ /* 0x000ee4000802007f */
[----:B---3--:R-:W-:Y:S05]  /*2f7a0*/  @!P1 BRA `(.L_x_1671) ;  /* 0xfffffffc00f09947 */ /* 0x008fea000383ffff */
[----:B------:R-:W-:Y:S05]  /*2f7b0*/  BRA `(.L_x_1858) ;  /* 0xffffffa400a07947 */ /* 0x000fea000383ffff */
.L_x_1673:
[----:B-1----:R1:W3:Y:S02]  /*2f7c0*/  SYNCS.PHASECHK.TRANS64.TRYWAIT P1, [R16+URZ+0x22860], R0 ;  /* 0x02286000100075a7 */ /* 0x0022e4000802017f */
[----:B---3--:R-:W-:Y:S05]  /*2f7d0*/  @!P1 NANOSLEEP.SYNCS 0x989680 ;  /* 0x009896800000995d */ /* 0x008fea0003900000 */
[----:B------:R-:W3:Y:S02]  /*2f7e0*/  @!P1 SYNCS.PHASECHK.TRANS64 P1, [R16+URZ+0x22860], R0 ;  /* 0x02286000100095a7 */ /* 0x000ee4000802007f */
[----:B---3--:R-:W-:Y:S05]  /*2f7f0*/  @!P1 BRA `(.L_x_1673) ;  /* 0xfffffffc00f09947 */ /* 0x008fea000383ffff */
[----:B------:R-:W-:Y:S05]  /*2f800*/  BRA `(.L_x_1859) ;  /* 0xffffffa400a87947 */ /* 0x000fea000383ffff */
.L_x_1677:
[----:B------:R-:W2:Y:S01]  /*2f810*/  LDL R3, [R1] ;  /* 0x0000000001037983 */ /* 0x000ea20000100800 */
[----:B------:R-:W-:Y:S01]  /*2f820*/  BSSY B0, `(.L_x_1860) ;  /* 0x0000008000007945 */ /* 0x000fe20003800000 */
[----:B------:R-:W-:Y:S02]  /*2f830*/  IMAD.MOV.U32 R12, RZ, RZ, RZ ;  /* 0x000000ffff0c7224 */ /* 0x000fe400078e00ff */
[----:B------:R-:W-:Y:S02]  /*2f840*/  IMAD.MOV.U32 R11, RZ, RZ, 0x1f ;  /* 0x0000001fff0b7424 */ /* 0x000fe400078e00ff */
[----:B0-----:R-:W-:Y:S02]  /*2f850*/  IMAD.MOV.U32 R15, RZ, RZ, -0x1 ;  /* 0xffffffffff0f7424 */ /* 0x001fe400078e00ff */
[----:B--2---:R-:W-:-:S07]  /*2f860*/  IMAD.MOV.U32 R13, RZ, RZ, R3 ;  /* 0x000000ffff0d7224 */ /* 0x004fce00078e0003 */
[----:B-1----:R-:W-:Y:S05]  /*2f870*/  WARPSYNC.COLLECTIVE R15, `(.L_x_1861) ;  /* 0x000000000f087348 */ /* 0x002fea0003c00000 */
[----:B------:R0:W2:Y:S02]  /*2f880*/  SHFL.IDX P6, R14, R13, R12, R11 ;  /* 0x0000000c0d0e7389 */ /* 0x0000a400000c000b */
[----:B012---:R-:W-:Y:S01]  /*2f890*/  ENDCOLLECTIVE ;  /* 0x000000000000791b */ /* 0x007fe20003800000 */
.L_x_1861:
[----:B------:R-:W-:Y:S05]  /*2f8a0*/  BSYNC B0 ;  /* 0x0000000000007941 */ /* 0x000fea0003800000 */
.L_x_1860:
[----:B------:R0:W5:Y:S01]  /*2f8b0*/  LDL R2, [R1+0xc] ;  /* 0x00000c0001027983 */ /* 0x0001620000100800 */
[----:B------:R-:W-:Y:S01]  /*2f8c0*/  IMAD.MOV.U32 R13, RZ, RZ, R3 ;  /* 0x000000ffff0d7224 */ /* 0x000fe200078e0003 */
[----:B------:R-:W-:Y:S01]  /*2f8d0*/  MOV R0, R14 ;  /* 0x0000000e00007202 */ /* 0x000fe20000000f00 */
[----:B------:R-:W-:Y:S02]  /*2f8e0*/  IMAD.MOV.U32 R12, RZ, RZ, 0x1 ;  /* 0x00000001ff0c7424 */ /* 0x000fe400078e00ff */
[----:B------:R-:W-:Y:S02]  /*2f8f0*/  IMAD.MOV.U32 R11, RZ, RZ, 0x1f ;  /* 0x0000001fff0b7424 */ /* 0x000fe400078e00ff */
[----:B------:R-:W-:-:S07]  /*2f900*/  IMAD.MOV.U32 R15, RZ, RZ, -0x1 ;  /* 0xffffffffff0f7424 */ /* 0x000fce00078e00ff */
[----:B0----5:R-:W-:Y:S05]  /*2f910*/  WARPSYNC.COLLECTIVE R15, `(.L_x_1862) ;  /* 0x000000000f087348 */ /* 0x021fea0003c00000 */
[----:B------:R1:W2:Y:S02]  /*2f920*/  SHFL.IDX P6, R14, R13, R12, R11 ;  /* 0x0000000c0d0e7389 */ /* 0x0002a400000c000b */
[----:B012--5:R-:W-:Y:S01]  /*2f930*/  ENDCOLLECTIVE ;  /* 0x000000000000791b */ /* 0x027fe20003800000 */
.L_x_1862:
        /* <DEDUP_REMOVED lines=11> */
[----:B------:R-:W-:Y:S01]  /*2f9f0*/  IMAD.MOV.U32 R5, RZ, RZ, RZ ;  /* 0x000000ffff057224 */ /* 0x000fe200078e00ff */
[C---:B------:R-:W-:Y:S01]  /*2fa00*/  ISETP.GE.U32.AND P2, PT, R16.reuse, 0x2, PT ;  /* 0x000000021000780c */ /* 0x040fe20003f46070 */
[----:B------:R-:W-:Y:S01]  /*2fa10*/  IMAD.MOV.U32 R8, RZ, RZ, RZ ;  /* 0x000000ffff087224 */ /* 0x000fe200078e00ff */
[C---:B------:R-:W-:Y:S02]  /*2fa20*/  ISETP.GE.U32.AND P3, PT, R16.reuse, 0x4, PT ;  /* 0x000000041000780c */ /* 0x040fe40003f66070 */
[C---:B------:R-:W-:Y:S02]  /*2fa30*/  ISETP.GE.U32.AND P4, PT, R16.reuse, 0x8, PT ;  /* 0x000000081000780c */ /* 0x040fe40003f86070 */
[----:B------:R-:W-:Y:S01]  /*2fa40*/  ISETP.GE.U32.AND P5, PT, R16, 0x10, PT ;  /* 0x000000101000780c */ /* 0x000fe20003fa6070 */
[----:B--2---:R-:W-:Y:S02]  /*2fa50*/  @!P1 IMAD.MOV.U32 R5, RZ, RZ, R6 ;  /* 0x000000ffff059224 */ /* 0x004fe400078e0006 */
[----:B------:R-:W-:-:S02]  /*2fa60*/  IMAD.MOV.U32 R6, RZ, RZ, RZ ;  /* 0x000000ffff067224 */ /* 0x000fc400078e00ff */
[----:B---3--:R-:W-:Y:S01]  /*2fa70*/  @!P1 IMAD.MOV.U32 R6, RZ, RZ, R2 ;  /* 0x000000ffff069224 */ /* 0x008fe200078e0002 */
[----:B------:R-:W-:-:S03]  /*2fa80*/  ISETP.NE.AND P1, PT, R16, RZ, PT ;  /* 0x000000ff1000720c */ /* 0x000fc60003f25270 */
[----:B------:R-:W-:-:S04]  /*2fa90*/  IMAD R2, R6, R5, RZ ;  /* 0x0000000506027224 */ /* 0x000fc800078e02ff */
[----:B------:R-:W-:-:S07]  /*2faa0*/  IMAD.MOV.U32 R13, RZ, RZ, R2 ;  /* 0x000000ffff0d7224 */ /* 0x000fce00078e0002 */
[----:B------:R-:W-:Y:S05]  /*2fab0*/  WARPSYNC.COLLECTIVE R15, `(.L_x_1863) ;  /* 0x000000000f087348 */ /* 0x000fea0003c00000 */
[----:B------:R0:W1:Y:S02]  /*2fac0*/  SHFL.UP P6, R14, R13, R12, R11 ;  /* 0x0400000c0d0e7389 */ /* 0x00006400000c000b */
[----:B01----:R-:W-:Y:S01]  /*2fad0*/  ENDCOLLECTIVE ;  /* 0x000000000000791b */ /* 0x003fe20003800000 */
.L_x_1863:
[----:B------:R-:W-:Y:S02]  /*2fae0*/  IMAD.MOV.U32 R12, RZ, RZ, 0x2 ;  /* 0x00000002ff0c7424 */ /* 0x000fe400078e00ff */
[----:B------:R-:W-:-:S05]  /*2faf0*/  IMAD.MOV.U32 R3, RZ, RZ, R14 ;  /* 0x000000ffff037224 */ /* 0x000fca00078e000e */
[----:B------:R-:W-:-:S05]  /*2fb00*/  SEL R3, R3, RZ, P1 ;  /* 0x000000ff03037207 */ /* 0x000fca0000800000 */
[----:B------:R-:W-:-:S04]  /*2fb10*/  IMAD.IADD R2, R2, 0x1, R3 ;  /* 0x0000000102027824 */ /* 0x000fc800078e0203 */
[----:B------:R-:W-:-:S07]  /*2fb20*/  IMAD.MOV.U32 R13, RZ, RZ, R2 ;  /* 0x000000ffff0d7224 */ /* 0x000fce00078e0002 */
[----:B------:R-:W-:Y:S05]  /*2fb30*/  WARPSYNC.COLLECTIVE R15, `(.L_x_1864) ;  /* 0x000000000f087348 */ /* 0x000fea0003c00000 */
[----:B------:R0:W1:Y:S02]  /*2fb40*/  SHFL.UP P6, R14, R13, R12, R11 ;  /* 0x0400000c0d0e7389 */ /* 0x00006400000c000b */
[----:B01----:R-:W-:Y:S01]  /*2fb50*/  ENDCOLLECTIVE ;  /* 0x000000000000791b */ /* 0x003fe20003800000 */
.L_x_1864:
        /* <DEDUP_REMOVED lines=8> */
.L_x_1865:
        /* <DEDUP_REMOVED lines=8> */
.L_x_1866:
        /* <DEDUP_REMOVED lines=8> */
.L_x_1867:
[----:B------:R-:W-:Y:S02]  /*2fce0*/  IMAD.MOV.U32 R12, RZ, RZ, 0x1f ;  /* 0x0000001fff0c7424 */ /* 0x000fe400078e00ff */
[----:B------:R-:W-:Y:S02]  /*2fcf0*/  IMAD.MOV.U32 R11, RZ, RZ, 0x1f ;  /* 0x0000001fff0b7424 */ /* 0x000fe400078e00ff */
[----:B------:R-:W-:-:S05]  /*2fd00*/  IMAD.MOV.U32 R3, RZ, RZ, R14 ;  /* 0x000000ffff037224 */ /* 0x000fca00078e000e */
[----:B------:R-:W-:-:S05]  /*2fd10*/  SEL R3, R3, RZ, P5 ;  /* 0x000000ff03037207 */ /* 0x000fca0002800000 */
[----:B------:R-:W-:-:S04]  /*2fd20*/  IMAD.IADD R3, R2, 0x1, R3 ;  /* 0x0000000102037824 */ /* 0x000fc800078e0203 */
[----:B------:R-:W-:-:S07]  /*2fd30*/  IMAD.MOV.U32 R13, RZ, RZ, R3 ;  /* 0x000000ffff0d7224 */ /* 0x000fce00078e0003 */
[----:B------:R-:W-:Y:S05]  /*2fd40*/  WARPSYNC.COLLECTIVE R15, `(.L_x_1868) ;  /* 0x000000000f087348 */ /* 0x000fea0003c00000 */
[----:B------:R0:W1:Y:S02]  /*2fd50*/  SHFL.IDX P6, R14, R13, R12, R11 ;  /* 0x0000000c0d0e7389 */ /* 0x00006400000c000b */
[----:B01----:R-:W-:Y:S01]  /*2fd60*/  ENDCOLLECTIVE ;  /* 0x000000000000791b */ /* 0x003fe20003800000 */
.L_x_1868:
[----:B------:R-:W-:Y:S01]  /*2fd70*/  IMAD.MOV.U32 R9, RZ, RZ, R14 ;  /* 0x000000ffff097224 */ /* 0x000fe200078e000e */
[----:B------:R-:W-:Y:S06]  /*2fd80*/  BRA `(.L_x_1869) ;  /* 0xffffffa800987947 */ /* 0x000fec000383ffff */
.L_x_1680:
[----:B------:R-:W-:Y:S01]  /*2fd90*/  BSSY B0, `(.L_x_1870) ;  /* 0x0000008000007945 */ /* 0x000fe20003800000 */
[----:B------:R-:W-:Y:S02]  /*2fda0*/  IMAD.MOV.U32 R13, RZ, RZ, R2 ;  /* 0x000000ffff0d7224 */ /* 0x000fe400078e0002 */
[----:B------:R-:W-:Y:S02]  /*2fdb0*/  IMAD.MOV.U32 R12, RZ, RZ, 0x1 ;  /* 0x00000001ff0c7424 */ /* 0x000fe400078e00ff */
[----:B------:R-:W-:Y:S02]  /*2fdc0*/  IMAD.MOV.U32 R11, RZ, RZ, RZ ;  /* 0x000000ffff0b7224 */ /* 0x000fe400078e00ff */
[----:B0-----:R-:W-:-:S07]  /*2fdd0*/  IMAD.MOV.U32 R15, RZ, RZ, -0x1 ;  /* 0xffffffffff0f7424 */ /* 0x001fce00078e00ff */
[----:B-1----:R-:W-:Y:S05]  /*2fde0*/  WARPSYNC.COLLECTIVE R15, `(.L_x_1871) ;  /* 0x000000000f087348 */ /* 0x002fea0003c00000 */
[----:B------:R0:W2:Y:S02]  /*2fdf0*/  SHFL.UP P6, R14, R13, R12, R11 ;  /* 0x0400000c0d0e7389 */ /* 0x0000a400000c000b */
[----:B012---:R-:W-:Y:S01]  /*2fe00*/  ENDCOLLECTIVE ;  /* 0x000000000000791b */ /* 0x007fe20003800000 */
.L_x_1871:
[----:B------:R-:W-:Y:S05]  /*2fe10*/  BSYNC B0 ;  /* 0x0000000000007941 */ /* 0x000fea0003800000 */
.L_x_1870:
[----:B------:R-:W-:Y:S02]  /*2fe20*/  IMAD.MOV.U32 R3, RZ, RZ, R14 ;  /* 0x000000ffff037224 */ /* 0x000fe400078e000e */
[----:B------:R-:W-:Y:S02]  /*2fe30*/  IMAD.MOV.U32 R12, RZ, RZ, 0x2 ;  /* 0x00000002ff0c7424 */ /* 0x000fe400078e00ff */
[----:B------:R-:W-:Y:S01]  /*2fe40*/  IMAD.MOV.U32 R11, RZ, RZ, RZ ;  /* 0x000000ffff0b7224 */ /* 0x000fe200078e00ff */
[----:B------:R-:W-:Y:S01]  /*2fe50*/  SEL R3, R3, RZ, P1 ;  /* 0x000000ff03037207 */ /* 0x000fe20000800000 */
[----:B------:R-:W-:-:S04]  /*2fe60*/  IMAD.MOV.U32 R15, RZ, RZ, -0x1 ;  /* 0xffffffffff0f7424 */ /* 0x000fc800078e00ff */
[----:B------:R-:W-:-:S04]  /*2fe70*/  IMAD.IADD R2, R2, 0x1, R3 ;  /* 0x0000000102027824 */ /* 0x000fc800078e0203 */
[----:B------:R-:W-:-:S07]  /*2fe80*/  IMAD.MOV.U32 R13, RZ, RZ, R2 ;  /* 0x000000ffff0d7224 */ /* 0x000fce00078e0002 */
[----:B------:R-:W-:Y:S05]  /*2fe90*/  WARPSYNC.COLLECTIVE R15, `(.L_x_1872) ;  /* 0x000000000f087348 */ /* 0x000fea0003c00000 */
[----:B------:R0:W1:Y:S02]  /*2fea0*/  SHFL.UP P6, R14, R13, R12, R11 ;  /* 0x0400000c0d0e7389 */ /* 0x00006400000c000b */
[----:B01----:R-:W-:Y:S01]  /*2feb0*/  ENDCOLLECTIVE ;  /* 0x000000000000791b */ /* 0x003fe20003800000 */
.L_x_1872:
        /* <DEDUP_REMOVED lines=8> */
.L_x_1873:
        /* <DEDUP_REMOVED lines=8> */
.L_x_1874:
        /* <DEDUP_REMOVED lines=8> */
.L_x_1875:
        /* <DEDUP_REMOVED lines=9> */
.L_x_1876:
[----:B------:R-:W-:Y:S01]  /*300d0*/  IMAD.MOV.U32 R9, RZ, RZ, R14 ;  /* 0x000000ffff097224 */ /* 0x000fe200078e000e */
[----:B------:R-:W-:Y:S06]  /*300e0*/  BRA `(.L_x_1877) ;  /* 0xffffffa800707947 */ /* 0x000fec000383ffff */
.L_x_1682:
[----:B------:R-:W-:Y:S01]  /*300f0*/  BSSY B0, `(.L_x_1878) ;  /* 0x0000006000007945 */ /* 0x000fe20003800000 */
[----:B------:R-:W-:Y:S01]  /*30100*/  PLOP3.LUT P6, PT, P6, PT, PT, 0x8, 0x0 ;  /* 0x000000000000781c */ /* 0x000fe200037ce170 */
[----:B0-----:R-:W-:-:S12]  /*30110*/  IMAD.MOV.U32 R15, RZ, RZ, -0x1 ;  /* 0xffffffffff0f7424 */ /* 0x001fd800078e00ff */
[----:B-1----:R-:W-:Y:S05]  /*30120*/  WARPSYNC.COLLECTIVE R15, `(.L_x_1879) ;  /* 0x000000000f087348 */ /* 0x002fea0003c00000 */
[----:B------:R-:W-:Y:S01]  /*30130*/  VOTE.ANY R14, PT, P6 ;  /* 0x00000000000e7806 */ /* 0x000fe200030e0100 */
[----:B-1----:R-:W-:Y:S06]  /*30140*/  ENDCOLLECTIVE ;  /* 0x000000000000791b */ /* 0x002fec0003800000 */
.L_x_1879:
[----:B------:R-:W-:Y:S05]  /*30150*/  BSYNC B0 ;  /* 0x0000000000007941 */ /* 0x000fea0003800000 */
.L_x_1878:
[----:B------:R0:W5:Y:S01]  /*30160*/  LDL.LU R10, [R1+0xc] ;  /* 0x00000c00010a7983 */ /* 0x0001620000300800 */
[----:B------:R-:W-:Y:S02]  /*30170*/  IMAD.MOV.U32 R4, RZ, RZ, R14 ;  /* 0x000000ffff047224 */ /* 0x000fe400078e000e */
[----:B------:R-:W-:Y:S02]  /*30180*/  IMAD.MOV.U32 R13, RZ, RZ, R5 ;  /* 0x000000ffff0d7224 */ /* 0x000fe400078e0005 */
[----:B------:R-:W1:Y:S01]  /*30190*/  POPC R3, R4 ;  /* 0x0000000400037309 */ /* 0x000e620000000000 */
[----:B------:R-:W-:Y:S02]  /*301a0*/  IMAD.MOV.U32 R11, RZ, RZ, 0x1f ;  /* 0x0000001fff0b7424 */ /* 0x000fe400078e00ff */
[----:B------:R-:W-:Y:S02]  /*301b0*/  IMAD.MOV.U32 R15, RZ, RZ, -0x1 ;  /* 0xffffffffff0f7424 */ /* 0x000fe400078e00ff */
[----:B01----:R-:W-:-:S07]  /*301c0*/  IMAD.MOV.U32 R12, RZ, RZ, R3 ;  /* 0x000000ffff0c7224 */ /* 0x003fce00078e0003 */
[----:B-----5:R-:W-:Y:S05]  /*301d0*/  WARPSYNC.COLLECTIVE R15, `(.L_x_1880) ;  /* 0x000000000f087348 */ /* 0x020fea0003c00000 */
[----:B------:R0:W1:Y:S02]  /*301e0*/  SHFL.IDX P6, R14, R13, R12, R11 ;  /* 0x0000000c0d0e7389 */ /* 0x00006400000c000b */
[----:B01---5:R-:W-:Y:S01]  /*301f0*/  ENDCOLLECTIVE ;  /* 0x000000000000791b */ /* 0x023fe20003800000 */
.L_x_1880:
[----:B------:R-:W-:Y:S02]  /*30200*/  IMAD.MOV.U32 R13, RZ, RZ, R6 ;  /* 0x000000ffff0d7224 */ /* 0x000fe400078e0006 */
[----:B------:R-:W-:-:S07]  /*30210*/  IMAD.MOV.U32 R5, RZ, RZ, R14 ;  /* 0x000000ffff057224 */ /* 0x000fce00078e000e */
[----:B------:R-:W-:Y:S05]  /*30220*/  WARPSYNC.COLLECTIVE R15, `(.L_x_1881) ;  /* 0x000000000f087348 */ /* 0x000fea0003c00000 */
[----:B------:R0:W1:Y:S02]  /*30230*/  SHFL.IDX P6, R14, R13, R12, R11 ;  /* 0x0000000c0d0e7389 */ /* 0x00006400000c000b */
[----:B01----:R-:W-:Y:S01]  /*30240*/  ENDCOLLECTIVE ;  /* 0x000000000000791b */ /* 0x003fe20003800000 */
.L_x_1881:
[----:B------:R-:W-:Y:S02]  /*30250*/  IMAD.MOV.U32 R6, RZ, RZ, R14 ;  /* 0x000000ffff067224 */ /* 0x000fe400078e000e */
[----:B------:R-:W-:-:S05]  /*30260*/  IMAD.IADD R10, R3, 0x1, R10 ;  /* 0x00000001030a7824 */ /* 0x000fca00078e020a */
[----:B------:R0:W-:Y:S01]  /*30270*/  STL [R1+0xc], R10 ;  /* 0x00000c0a01007387 */ /* 0x0001e20000100800 */
[----:B------:R-:W-:Y:S05]  /*30280*/  BRA `(.L_x_1882) ;  /* 0xffffffa800547947 */ /* 0x000fea000383ffff */
.L_x_1684:
[----:B------:R-:W-:Y:S01]  /*30290*/  BSSY B0, `(.L_x_1883) ;  /* 0x0000008000007945 */ /* 0x000fe20003800000 */
[----:B------:R-:W-:Y:S02]  /*302a0*/  IMAD.MOV.U32 R13, RZ, RZ, R7 ;  /* 0x000000ffff0d7224 */ /* 0x000fe400078e0007 */
[----:B------:R-:W-:Y:S02]  /*302b0*/  IMAD.MOV.U32 R12, RZ, RZ, R3 ;  /* 0x000000ffff0c7224 */ /* 0x000fe400078e0003 */
[----:B------:R-:W-:Y:S02]  /*302c0*/  IMAD.MOV.U32 R11, RZ, RZ, 0x1f ;  /* 0x0000001fff0b7424 */ /* 0x000fe400078e00ff */
[----:B------:R-:W-:-:S07]  /*302d0*/  IMAD.MOV.U32 R15, RZ, RZ, -0x1 ;  /* 0xffffffffff0f7424 */ /* 0x000fce00078e00ff */
[----:B01----:R-:W-:Y:S05]  /*302e0*/  WARPSYNC.COLLECTIVE R15, `(.L_x_1884) ;  /* 0x000000000f087348 */ /* 0x003fea0003c00000 */
[----:B------:R2:W3:Y:S02]  /*302f0*/  SHFL.IDX P6, R14, R13, R12, R11 ;  /* 0x0000000c0d0e7389 */ /* 0x0004e400000c000b */
[----:B0123--:R-:W-:Y:S01]  /*30300*/  ENDCOLLECTIVE ;  /* 0x000000000000791b */ /* 0x00ffe20003800000 */
.L_x_1884:
[----:B------:R-:W-:Y:S05]  /*30310*/  BSYNC B0 ;  /* 0x0000000000007941 */ /* 0x000fea0003800000 */
.L_x_1883:
[----:B------:R-:W-:Y:S01]  /*30320*/  IMAD.MOV.U32 R3, RZ, RZ, R14 ;  /* 0x000000ffff037224 */ /* 0x000fe200078e000e */
[----:B------:R-:W-:Y:S06]  /*30330*/  BRA `(.L_x_1885) ;  /* 0xffffffa800407947 */ /* 0x000fec000383ffff */
.L_x_1690:
[----:B0-----:R0:W1:Y:S02]  /*30340*/  SYNCS.PHASECHK.TRANS64.TRYWAIT P0, [R0+URZ+0x22820], R3 ;  /* 0x02282003000075a7 */ /* 0x001064000800017f */
[----:B-1----:R-:W-:Y:S05]  /*30350*/  @!P0 NANOSLEEP.SYNCS 0x989680 ;  /* 0x009896800000895d */ /* 0x002fea0003900000 */
[----:B------:R-:W1:Y:S02]  /*30360*/  @!P0 SYNCS.PHASECHK.TRANS64 P0, [R0+URZ+0x22820], R3 ;  /* 0x02282003000085a7 */ /* 0x000e64000800007f */
[----:B-1----:R-:W-:Y:S05]  /*30370*/  @!P0 BRA `(.L_x_1690) ;  /* 0xfffffffc00f08947 */ /* 0x002fea000383ffff */
[----:B------:R-:W-:Y:S05]  /*30380*/  BRA `(.L_x_1886) ;  /* 0xffffffb000e47947 */ /* 0x000fea000383ffff */
.L_x_1691:
        /* <DEDUP_REMOVED lines=11> */
.L_x_1888:
[----:B------:R-:W-:Y:S05]  /*30440*/  BSYNC B0 ;  /* 0x0000000000007941 */ /* 0x000fea0003800000 */
.L_x_1887:
[----:B------:R-:W-:Y:S05]  /*30450*/  BRA `(.L_x_1889) ;  /* 0xffffffb000cc7947 */ /* 0x000fea000383ffff */
.L_x_1692:
[----:B------:R-:W-:Y:S01]  /*30460*/  BSSY B0, `(.L_x_1890) ;  /* 0x0000006000007945 */ /* 0x000fe20003800000 */
[----:B------:R-:W-:-:S07]  /*30470*/  IMAD.MOV.U32 R15, RZ, RZ, -0x1 ;  /* 0xffffffffff0f7424 */ /* 0x000fce00078e00ff */
[----:B01----:R-:W-:Y:S05]  /*30480*/  WARPSYNC.COLLECTIVE R15, `(.L_x_1891) ;  /* 0x000000000f0c7348 */ /* 0x003fea0003c00000 */
[----:B------:R-:W-:Y:S02]  /*30490*/  ELECT P6, UR62, PT ;  /* 0x00000000003e782f */ /* 0x000fe400038c0000 */
[----:B------:R-:W-:Y:S01]  /*304a0*/  MOV R14, UR62 ;  /* 0x0000003e000e7c02 */ /* 0x000fe20008000f00 */
[----:B01----:R-:W-:Y:S10]  /*304b0*/  ENDCOLLECTIVE ;  /* 0x000000000000791b */ /* 0x003ff40003800000 */
.L_x_1891:
[----:B------:R-:W-:Y:S05]  /*304c0*/  BSYNC B0 ;  /* 0x0000000000007941 */ /* 0x000fea0003800000 */
.L_x_1890:
[----:B------:R-:W-:Y:S05]  /*304d0*/  BRA `(.L_x_1892) ;  /* 0xffffffb000c07947 */ /* 0x000fea000383ffff */
.L_x_1694:
[----:B0-----:R0:W1:Y:S02]  /*304e0*/  SYNCS.PHASECHK.TRANS64.TRYWAIT P1, [R6+URZ], R5 ;  /* 0x00000005060075a7 */ /* 0x001064000802017f */
[----:B-1----:R-:W-:Y:S05]  /*304f0*/  @!P1 NANOSLEEP.SYNCS 0x989680 ;  /* 0x009896800000995d */ /* 0x002fea0003900000 */
[----:B------:R-:W1:Y:S02]  /*30500*/  @!P1 SYNCS.PHASECHK.TRANS64 P1, [R6+URZ], R5 ;  /* 0x00000005060095a7 */ /* 0x000e64000802007f */
[----:B-1----:R-:W-:Y:S05]  /*30510*/  @!P1 BRA `(.L_x_1694) ;  /* 0xfffffffc00f09947 */ /* 0x002fea000383ffff */
[----:B------:R-:W-:Y:S05]  /*30520*/  BRA `(.L_x_1893) ;  /* 0xffffffb000fc7947 */ /* 0x000fea000383ffff */
.L_x_1695:
[----:B-1----:R1:W2:Y:S02]  /*30530*/  SYNCS.PHASECHK.TRANS64.TRYWAIT P1, [R7+URZ], R2 ;  /* 0x00000002070075a7 */ /* 0x0022a4000802017f */
[----:B--2---:R-:W-:Y:S05]  /*30540*/  @!P1 NANOSLEEP.SYNCS 0x989680 ;  /* 0x009896800000995d */ /* 0x004fea0003900000 */
[----:B------:R-:W2:Y:S02]  /*30550*/  @!P1 SYNCS.PHASECHK.TRANS64 P1, [R7+URZ], R2 ;  /* 0x00000002070095a7 */ /* 0x000ea4000802007f */
[----:B--2---:R-:W-:Y:S05]  /*30560*/  @!P1 BRA `(.L_x_1695) ;  /* 0xfffffffc00f09947 */ /* 0x004fea000383ffff */
[----:B------:R-:W-:Y:S05]  /*30570*/  BRA `(.L_x_1894) ;  /* 0xffffffb000f07947 */ /* 0x000fea000383ffff */
.L_x_1697:
[----:B--2---:R2:W3:Y:S02]  /*30580*/  SYNCS.PHASECHK.TRANS64.TRYWAIT P1, [R4+URZ+0x22860], R5 ;  /* 0x02286005040075a7 */ /* 0x0044e4000802017f */
[----:B---3--:R-:W-:Y:S05]  /*30590*/  @!P1 NANOSLEEP.SYNCS 0x989680 ;  /* 0x009896800000995d */ /* 0x008fea0003900000 */
[----:B------:R-:W3:Y:S02]  /*305a0*/  @!P1 SYNCS.PHASECHK.TRANS64 P1, [R4+URZ+0x22860], R5 ;  /* 0x02286005040095a7 */ /* 0x000ee4000802007f */
[----:B---3--:R-:W-:Y:S05]  /*305b0*/  @!P1 BRA `(.L_x_1697) ;  /* 0xfffffffc00f09947 */ /* 0x008fea000383ffff */
[----:B------:R-:W-:Y:S05]  /*305c0*/  BRA `(.L_x_1895) ;  /* 0xffffffb000f47947 */ /* 0x000fea000383ffff */
.L_x_1699:
[----:B---3--:R3:W4:Y:S02]  /*305d0*/  SYNCS.PHASECHK.TRANS64.TRYWAIT P1, [R3+URZ+0x22860], R2 ;  /* 0x02286002030075a7 */ /* 0x008724000802017f */
[----:B----4-:R-:W-:Y:S05]  /*305e0*/  @!P1 NANOSLEEP.SYNCS 0x989680 ;  /* 0x009896800000995d */ /* 0x010fea0003900000 */
[----:B------:R-:W4:Y:S02]  /*305f0*/  @!P1 SYNCS.PHASECHK.TRANS64 P1, [R3+URZ+0x22860], R2 ;  /* 0x02286002030095a7 */ /* 0x000f24000802007f */
[----:B----4-:R-:W-:Y:S05]  /*30600*/  @!P1 BRA `(.L_x_1699) ;  /* 0xfffffffc00f09947 */ /* 0x010fea000383ffff */
[----:B------:R-:W-:Y:S05]  /*30610*/  BRA `(.L_x_1896) ;  /* 0xffffffb000f47947 */ /* 0x000fea000383ffff */
.L_x_1701:
[----:B----4-:R4:W0:Y:S02]  /*30620*/  SYNCS.PHASECHK.TRANS64.TRYWAIT P0, [R4+URZ+0x22880], R5 ;  /* 0x02288005040075a7 */ /* 0x010824000800017f */
[----:B0-----:R-:W-:Y:S05]  /*30630*/  @!P0 NANOSLEEP.SYNCS 0x989680 ;  /* 0x009896800000895d */ /* 0x001fea0003900000 */
[----:B------:R-:W0:Y:S02]  /*30640*/  @!P0 SYNCS.PHASECHK.TRANS64 P0, [R4+URZ+0x22880], R5 ;  /* 0x02288005040085a7 */ /* 0x000e24000800007f */
[----:B0-----:R-:W-:Y:S05]  /*30650*/  @!P0 BRA `(.L_x_1701) ;  /* 0xfffffffc00f08947 */ /* 0x001fea000383ffff */
[----:B------:R-:W-:Y:S05]  /*30660*/  BRA `(.L_x_1702) ;  /* 0xffffffb000f07947 */ /* 0x000fea000383ffff */
.L_x_1897:
        /* <DEDUP_REMOVED lines=9> */
.L_x_2805:


//--------------------- .text._ZN7cutlass13device_kernelIN5flash11enable_sm90INS1_16FlashAttnFwdSm90INS1_25CollectiveMainloopFwdSm90ILi2EN4cute5tupleIJNS5_1CILi1EEES8_S8_EEENS6_IJNS7_ILi128EEENS7_ILi160EEENS7_ILi192EEEEEELi128ENS_12float_e4m3_tEfNS_4arch4Sm90ELb1ELb0ELb1ELb0ELb0ELb0ELb0ELb1ELb1ELb1ELb1ELb0EEENS1_21CollectiveEpilogueFwdINS6_IJSA_SA_SB_EEES9_NS_10bfloat16_tESG_Li256ELb0ELb1ELb1ELb1EEENS1_19SingleTileSchedulerILb0ELb1ELb1ELi128EEEEEEEEEvNT_6ParamsE --------------------------
	.section	.text._ZN7cutlass13device_kernelIN5flash11enable_sm90INS1_16FlashAttnFwdSm90INS1_25CollectiveMainloopFwdSm90ILi2EN4cute5tupleIJNS5_1CILi1EEES8_S8_EEENS6_IJNS7_ILi128EEENS7_ILi160EEENS7_ILi192EEEEEELi128ENS_12float_e4m3_tEfNS_4arch4Sm90ELb1ELb0ELb1ELb0ELb0ELb0ELb0ELb1ELb1ELb1ELb1ELb0EEENS1_21CollectiveEpilogueFwdINS6_IJSA_SA_SB_EEES9_NS_10bfloat16_tESG_Li256ELb0ELb1ELb1ELb1EEENS1_19SingleTileSchedulerILb0ELb1ELb1ELi128EEEEEEEEEvNT_6ParamsE,"ax",@progbits
	.align	128
.text._ZN7cutlass13device_kernelIN5flash11enable_sm90INS1_16FlashAttnFwdSm90INS1_25CollectiveMainloopFwdSm90ILi2EN4cute5tupleIJNS5_1CILi1EEES8_S8_EEENS6_IJNS7_ILi128EEENS7_ILi160EEENS7_ILi192EEEEEELi128ENS_12float_e4m3_tEfNS_4arch4Sm90ELb1ELb0ELb1ELb0ELb0ELb0ELb0ELb1ELb1ELb1ELb1ELb0EEENS1_21CollectiveEpilogueFwdINS6_IJSA_SA_SB_EEES9_NS_10bfloat16_tESG_Li256ELb0ELb1ELb1ELb1EEENS1_19SingleTileSchedulerILb0ELb1ELb1ELi128EEEEEEEEEvNT_6ParamsE:
        .type           _ZN7cutlass13device_kernelIN5flash11enable_sm90INS1_16FlashAttnFwdSm90INS1_25CollectiveMainloopFwdSm90ILi2EN4cute5tupleIJNS5_1CILi1EEES8_S8_EEENS6_IJNS7_ILi128EEENS7_ILi160EEENS7_ILi192EEEEEELi128ENS_12float_e4m3_tEfNS_4arch4Sm90ELb1ELb0ELb1ELb0ELb0ELb0ELb0ELb1ELb1ELb1ELb1ELb0EEENS1_21CollectiveEpilogueFwdINS6_IJSA_SA_SB_EEES9_NS_10bfloat16_tESG_Li256ELb0ELb1ELb1ELb1EEENS1_19SingleTileSchedulerILb0ELb1ELb1ELi128EEEEEEEEEvNT_6ParamsE,@function
        .size           _ZN7cutlass13device_kernelIN5flash11enable_sm90INS1_16FlashAttnFwdSm90INS1_25CollectiveMainloopFwdSm90ILi2EN4cute5tupleIJNS5_1CILi1EEES8_S8_EEENS6_IJNS7_ILi128EEENS7_ILi160EEENS7_ILi192EEEEEELi128ENS_12float_e4m3_tEfNS_4arch4Sm90ELb1ELb0ELb1ELb0ELb0ELb0ELb0ELb1ELb1ELb1ELb1ELb0EEENS1_21CollectiveEpilogueFwdINS6_IJSA_SA_SB_EEES9_NS_10bfloat16_tESG_Li256ELb0ELb1ELb1ELb1EEENS1_19SingleTileSchedulerILb0ELb1ELb1ELi128EEEEEEEEEvNT_6ParamsE,(.L_x_2806 - _ZN7cutlass13device_kernelIN5flash11enable_sm90INS1_16FlashAttnFwdSm90INS1_25CollectiveMainloopFwdSm90ILi2EN4cute5tupleIJNS5_1CILi1EEES8_S8_EEENS6_IJNS7_ILi128EEENS7_ILi160EEENS7_ILi192EEEEEELi128ENS_12float_e4m3_tEfNS_4arch4Sm90ELb1ELb0ELb1ELb0ELb0ELb0ELb0ELb1ELb1ELb1ELb1ELb0EEENS1_21CollectiveEpilogueFwdINS6_IJSA_SA_SB_EEES9_NS_10bfloat16_tESG_Li256ELb0ELb1ELb1ELb1EEENS1_19SingleTileSchedulerILb0ELb1ELb1ELi128EEEEEEEEEvNT_6ParamsE)
        .other          _ZN7cutlass13device_kernelIN5flash11enable_sm90INS1_16FlashAttnFwdSm90INS1_25CollectiveMainloopFwdSm90ILi2EN4cute5tupleIJNS5_1CILi1EEES8_S8_EEENS6_IJNS7_ILi128EEENS7_ILi160EEENS7_ILi192EEEEEELi128ENS_12float_e4m3_tEfNS_4arch4Sm90ELb1ELb0ELb1ELb0ELb0ELb0ELb0ELb1ELb1ELb1ELb1ELb0EEENS1_21CollectiveEpilogueFwdINS6_IJSA_SA_SB_EEES9_NS_10bfloat16_tESG_Li256ELb0ELb1ELb1ELb1EEENS1_19SingleTileSchedulerILb0ELb1ELb1ELi128EEEEEEEEEvNT_6ParamsE,@"STO_CUDA_ENTRY STV_DEFAULT"
_ZN7cutlass13device_kernelIN5flash11enable_sm90INS1_16FlashAttnFwdSm90INS1_25CollectiveMainloopFwdSm90ILi2EN4cute5tupleIJNS5_1CILi1EEES8_S8_EEENS6_IJNS7_ILi128EEENS7_ILi160EEENS7_ILi192EEEEEELi128ENS_12float_e4m3_tEfNS_4arch4Sm90ELb1ELb0ELb1ELb0ELb0ELb0ELb0ELb1ELb1ELb1ELb1ELb0EEENS1_21CollectiveEpilogueFwdINS6_IJSA_SA_SB_EEES9_NS_10bfloat16_tESG_Li256ELb0ELb1ELb1ELb1EEENS1_19SingleTileSchedulerILb0ELb1ELb1ELi128EEEEEEEEEvNT_6ParamsE:
        /* <DEDUP_REMOVED lines=17> */
.L_x_1899:
[----:B------:R-:W-:Y:S05]  /*0110*/  BSYNC B0 ;  /* 0x0000000000007941 */ /* 0x000fea0003800000 */
.L_x_1898:
        /* <DEDUP_REMOVED lines=40> */
.L_x_1900:
        /* <DEDUP_REMOVED lines=22> */
.L_x_1901:
        /* <DEDUP_REMOVED lines=18> */
.L_x_1902:
        /* <DEDUP_REMOVED lines=22> */
.L_x_1903:
        /* <DEDUP_REMOVED lines=22> */
.L_x_1904:
        /* <DEDUP_REMOVED lines=9> */
.L_x_1907:
[----:B------:R-:W-:-:S08]  /*0970*/  NOP ;  /* 0x0000000000007918 */ /* 0x000fd00000000000 */
[----:B------:R-:W0:Y:S02]  /*0980*/  USETMAXREG.TRY_ALLOC.CTAPOOL UP0, 0xf0 ;  /* 0x000000f0000079c8 */ /* 0x000e240008000600 */
[----:B0-----:R-:W-:-:S13]  /*0990*/  PLOP3.LUT P0, PT, PT, PT, UP0, 0x80, 0x0 ;  /* 0x000000000000781c */ /* 0x001fda0003f0f008 */
[----:B------:R-:W-:Y:S05]  /*09a0*/  @!P0 BRA `(.L_x_1907) ;  /* 0xfffffffc00f08947 */ /* 0x000fea000383ffff */
[----:B--2---:R-:W0:Y:S01]  /*09b0*/  LDC R2, c[0x0][0xc50] ;  /* 0x00031400ff027b82 */ /* 0x004e220000000800 */
[----:B------:R-:W1:Y:S07]  /*09c0*/  S2R R12, SR_TID.X ;  /* 0x00000000000c7919 */ /* 0x000e6e0000002100 */
[----:B------:R-:W2:Y:S08]  /*09d0*/  S2UR UR4, SR_CTAID.Y ;  /* 0x00000000000479c3 */ /* 0x000eb00000002600 */
[----:B------:R-:W3:Y:S08]  /*09e0*/  S2UR UR36, SR_CTAID.Z ;  /* 0x00000000002479c3 */ /* 0x000ef00000002700 */
[----:B------:R-:W-:Y:S06]  /*09f0*/  BAR.ARV 0x8, 0x180 ;  /* 0x0206000000007b1d */ /* 0x000fec0000002000 */
[----:B0-----:R-:W-:Y:S01]  /*0a00*/  ISETP.NE.AND P1, PT, R2, 0x1, PT ;  /* 0x000000010200780c */ /* 0x001fe20003f25270 */
[----:B--2---:R-:W-:Y:S01]  /*0a10*/  IMAD.U32 R17, RZ, RZ, UR4 ;  /* 0x00000004ff117e24 */ /* 0x004fe2000f8e00ff */
[----:B-1----:R-:W-:-:S11]  /*0a20*/  LOP3.LUT R4, R12, 0xffffff80, RZ, 0xc0, !PT ;  /* 0xffffff800c047812 */ /* 0x002fd600078ec0ff */
[----:B------:R-:W0:Y:S01]  /*0a30*/  @P1 LDC R0, c[0x0][0xc54] ;  /* 0x00031500ff001b82 */ /* 0x000e220000000800 */
[----:B------:R-:W-:-:S07]  /*0a40*/  ISETP.NE.AND P0, PT, R4, 0x80, PT ;  /* 0x000000800400780c */ /* 0x000fce0003f05270 */
[----:B------:R-:W1:Y:S08]  /*0a50*/  @P1 LDC R3, c[0x0][0xc58] ;  /* 0x00031600ff031b82 */ /* 0x000e700000000800 */
[----:B------:R-:W-:Y:S06]  /*0a60*/  @!P0 BAR.ARV 0x9, 0x100 ;  /* 0x0244000000008b1d */ /* 0x000fec0000002000 */
[----:B---3--:R-:W-:Y:S01]  /*0a70*/  ISETP.LE.AND P0, PT, RZ, UR36, PT ;  /* 0x00000024ff007c0c */ /* 0x008fe2000bf03270 */
[----:B0-----:R-:W-:-:S05]  /*0a80*/  @P1 IMAD.HI.U32 R0, R0, UR4, RZ ;  /* 0x0000000400001c27 */ /* 0x001fca000f8e00ff */
[----:B-1----:R-:W-:-:S05]  /*0a90*/  @P1 SHF.R.U32.HI R17, RZ, R3, R0 ;  /* 0x00000003ff111219 */ /* 0x002fca0000011600 */
[----:B------:R-:W-:-:S04]  /*0aa0*/  IMAD.MOV R3, RZ, RZ, -R17 ;  /* 0x000000ffff037224 */ /* 0x000fc800078e0a11 */
[----:B------:R-:W-:Y:S01]  /*0ab0*/  IMAD R18, R2, R3, UR4 ;  /* 0x0000000402127e24 */ /* 0x000fe2000f8e0203 */
[----:B------:R-:W-:Y:S06]  /*0ac0*/  @!P0 BRA `(.L_x_1908) ;  /* 0x0000012800e08947 */ /* 0x000fec0003800000 */
[----:B------:R-:W0:Y:S01]  /*0ad0*/  LDC R0, c[0x0][0x448] ;  /* 0x00011200ff007b82 */ /* 0x000e220000000800 */
[----:B------:R-:W1:Y:S01]  /*0ae0*/  S2R R22, SR_CTAID.X ;  /* 0x0000000000167919 */ /* 0x000e620000002500 */
[----:B------:R-:W-:Y:S01]  /*0af0*/  SHF.R.U32.HI R4, RZ, 0x10, R18 ;  /* 0x00000010ff047819 */ /* 0x000fe20000011612 */
[----:B------:R-:W-:Y:S01]  /*0b00*/  IMAD.MOV.U32 R23, RZ, RZ, RZ ;  /* 0x000000ffff177224 */ /* 0x000fe200078e00ff */
[----:B------:R-:W-:-:S04]  /*0b10*/  LOP3.LUT R18, R18, 0xffff, RZ, 0xc0, !PT ;  /* 0x0000ffff12127812 */ /* 0x000fc800078ec0ff */
[----:B------:R-:W2:Y:S08]  /*0b20*/  LDC.64 R10, c[0x0][0x418] ;  /* 0x00010600ff0a7b82 */ /* 0x000eb00000000a00 */
[----:B------:R-:W3:Y:S01]  /*0b30*/  LDC R3, c[0x0][0x288] ;  /* 0x0000a200ff037b82 */ /* 0x000ee20000000800 */
[----:B0-----:R-:W-:-:S07]  /*0b40*/  ISETP.NE.AND P1, PT, R0, 0x1, PT ;  /* 0x000000010000780c */ /* 0x001fce0003f25270 */
[----:B------:R-:W0:Y:S01]  /*0b50*/  LDC R16, c[0x0][0x424] ;  /* 0x00010900ff107b82 */ /* 0x000e220000000800 */
[----:B--2---:R-:W-:-:S07]  /*0b60*/  ISETP.NE.U32.AND P0, PT, R10, RZ, PT ;  /* 0x000000ff0a00720c */ /* 0x004fce0003f05070 */
[----:B------:R-:W2:Y:S01]  /*0b70*/  LDC R7, c[0x0][0x2f0] ;  /* 0x0000bc00ff077b82 */ /* 0x000ea20000000800 */
[----:B-1----:R-:W-:Y:S01]  /*0b80*/  IMAD.SHL.U32 R22, R22, 0x80, RZ ;  /* 0x0000008016167824 */ /* 0x002fe200078e00ff */
[----:B------:R-:W-:-:S03]  /*0b90*/  ISETP.NE.AND.EX P0, PT, R11, RZ, PT, P0 ;  /* 0x000000ff0b00720c */ /* 0x000fc60003f05300 */
[----:B------:R-:W-:Y:S01]  /*0ba0*/  @P1 VIADD R0, R22, 0x7f ;  /* 0x0000007f16001836 */ /* 0x000fe20000000000 */
[----:B---3--:R-:W-:Y:S02]  /*0bb0*/  IADD3 R3, -R3, 0xa0, RZ ;  /* 0x000000a003037810 */ /* 0x008fe40007ffe1ff */
[----:B------:R-:W1:Y:S08]  /*0bc0*/  @P1 LDC R5, c[0x0][0x44c] ;  /* 0x00011300ff051b82 */ /* 0x000e700000000800 */
[----:B------:R-:W3:Y:S01]  /*0bd0*/  @P1 LDC R9, c[0x0][0x450] ;  /* 0x00011400ff091b82 */ /* 0x000ee20000000800 */
[----:B0-----:R-:W-:-:S02]  /*0be0*/  SEL R16, R16, 0x1, P0 ;  /* 0x0000000110107807 */ /* 0x001fc40000000000 */
[----:B------:R-:W-:-:S03]  /*0bf0*/  ISETP.NE.AND P0, PT, R4, RZ, PT ;  /* 0x000000ff0400720c */ /* 0x000fc60003f05270 */
[----:B--2---:R-:W-:Y:S02]  /*0c00*/  IMAD R3, R16, R7, R3 ;  /* 0x0000000710037224 */ /* 0x004fe400078e0203 */
[----:B-1----:R-:W-:-:S08]  /*0c10*/  @P1 IMAD.HI.U32 R2, R0, R5, RZ ;  /* 0x0000000500021227 */ /* 0x002fd000078e00ff */
[----:B------:R-:W0:Y:S01]  /*0c20*/  @!P0 LDC R4, c[0x0][0x9f0] ;  /* 0x00027c00ff048b82 */ /* 0x000e220000000800 */
[----:B------:R-:W-:Y:S01]  /*0c30*/  VIADD R0, R22, 0x7f ;  /* 0x0000007f16007836 */ /* 0x000fe20000000000 */
[----:B---3--:R-:W-:Y:S01]  /*0c40*/  @P1 SHF.R.U32.HI R0, RZ, R9, R2 ;  /* 0x00000009ff001219 */ /* 0x008fe20000011602 */
[----:B------:R-:W-:-:S04]  /*0c50*/  IMAD R2, R16, R7, 0x9f ;  /* 0x0000009f10027424 */ /* 0x000fc800078e0207 */
[----:B------:R-:W-:Y:S02]  /*0c60*/  IMAD.IADD R0, R3, 0x1, R0 ;  /* 0x0000000103007824 */ /* 0x000fe400078e0200 */
[----:B------:R-:W-:-:S04]  /*0c70*/  IMAD.HI R2, R2, 0x66666667, RZ ;  /* 0x6666666702027827 */ /* 0x000fc800078e02ff */
[----:B------:R-:W-:Y:S01]  /*0c80*/  IMAD.HI R0, R0, 0x66666667, RZ ;  /* 0x6666666700007827 */ /* 0x000fe200078e02ff */
[----:B------:R-:W-:-:S04]  /*0c90*/  SHF.R.U32.HI R3, RZ, 0x1f, R2 ;  /* 0x0000001fff037819 */ /* 0x000fc80000011602 */
[----:B------:R-:W-:Y:S02]  /*0ca0*/  SHF.R.U32.HI R5, RZ, 0x1f, R0 ;  /* 0x0000001fff057819 */ /* 0x000fe40000011600 */
[----:B------:R-:W-:Y:S02]  /*0cb0*/  LEA.HI.SX32 R3, R2, R3, 0x1a ;  /* 0x0000000302037211 */ /* 0x000fe400078fd2ff */
[----:B------:R-:W-:-:S04]  /*0cc0*/  LEA.HI.SX32 R0, R0, R5, 0x1a ;  /* 0x0000000500007211 */ /* 0x000fc800078fd2ff */
[----:B------:R-:W-:-:S04]  /*0cd0*/  VIMNMX R13, R3, R0, PT ;  /* 0x00000000030d7248 */ /* 0x000fc80003fe0100 */
[----:B------:R-:W-:-:S13]  /*0ce0*/  ISETP.GE.AND P1, PT, R13, 0x1, PT ;  /* 0x000000010d00780c */ /* 0x000fda0003f26270 */
[----:B0-----:R-:W-:Y:S05]  /*0cf0*/  @!P1 BRA `(.L_x_1909) ;  /* 0x00000000006c9947 */ /* 0x001fea0003800000 */
[-C--:B------:R-:W-:Y:S02]  /*0d00*/  IABS R9, R4.reuse ;  /* 0x0000000400097213 */ /* 0x080fe40000000000 */
        /* <DEDUP_REMOVED lines=26> */
.L_x_1909:
        /* <DEDUP_REMOVED lines=40> */
[----:B------:R-:W-:Y:S01]  /*1130*/  IMAD R104, R16, R7, RZ ;  /* 0x0000000710687224 */ /* 0x000fe200078e02ff */
        /* <DEDUP_REMOVED lines=35> */
.L_x_1911:
        /* <DEDUP_REMOVED lines=45> */
.L_x_2006:
[----:B------:R-:W-:Y:S05]  /*1640*/  @!P1 BRA `(.L_x_1913) ;  /* 0x0000000000049947 */ /* 0x000fea0003800000 */
[----:B------:R-:W-:Y:S01]  /*1650*/  BPT.TRAP 0x1 ;  /* 0x000000040000795c */ /* 0x000fe20000300000 */
.L_x_1913:
[----:B------:R1:W2:Y:S01]  /*1660*/  SYNCS.PHASECHK.TRANS64.TRYWAIT P2, [UR39+0x29830], R6 ;  /* 0x02983006ff0075a7 */ /* 0x0002a20008040167 */
[----:B------:R-:W-:Y:S05]  /*1670*/  @!P1 BRA `(.L_x_1914) ;  /* 0x0000000000049947 */ /* 0x000fea0003800000 */
[----:B------:R-:W-:Y:S01]  /*1680*/  BPT.TRAP 0x1 ;  /* 0x000000040000795c */ /* 0x000fe20000300000 */
.L_x_1914:
[----:B------:R-:W3:Y:S02]  /*1690*/  S2R R2, SR_TID.X ;  /* 0x0000000000027919 */ /* 0x000ee40000002100 */
[----:B---3--:R-:W-:-:S04]  /*16a0*/  LOP3.LUT R2, R2, 0x7f, RZ, 0xc0, !PT ;  /* 0x0000007f02027812 */ /* 0x008fc800078ec0ff */
[----:B------:R-:W-:Y:S01]  /*16b0*/  ISETP.NE.AND P0, PT, R2, RZ, PT ;  /* 0x000000ff0200720c */ /* 0x000fe20003f05270 */
[----:B------:R-:W-:-:S05]  /*16c0*/  IMAD.U32 R2, RZ, RZ, UR40 ;  /* 0x00000028ff027e24 */ /* 0x000fca000f8e00ff */
[----:B------:R-:W-:Y:S01]  /*16d0*/  LOP3.LUT R2, R2, 0x10000, RZ, 0xfc, !PT ;  /* 0x0001000002027812 */ /* 0x000fe200078efcff */
[----:B--2---:R-:W-:Y:S06]  /*16e0*/  @P2 BRA `(.L_x_1915) ;  /* 0x0000000000082947 */ /* 0x004fec0003800000 */
[----:B------:R-:W2:Y:S02]  /*16f0*/  SYNCS.PHASECHK.TRANS64.TRYWAIT P2, [UR39+0x29830], R6 ;  /* 0x02983006ff0075a7 */ /* 0x000ea40008040167 */
[----:B--2---:R-:W-:Y:S05]  /*1700*/  @!P2 BRA `(.L_x_1916) ;  /* 0x0000011c00f0a947 */ /* 0x004fea0003800000 */
.L_x_1915:
[----:B------:R-:W-:Y:S05]  /*1710*/  WARPSYNC.ALL ;  /* 0x0000000000007948 */ /* 0x000fea0003800000 */
[----:B0-----:R-:W-:Y:S01]  /*1720*/  IMAD.MOV.U32 R3, RZ, RZ, -0x7fffffe0 ;  /* 0x80000020ff037424 */ /* 0x001fe200078e00ff */
[----:B------:R-:W-:Y:S01]  /*1730*/  UIADD3 UR4, UR39, 0x1a400, URZ ;  /* 0x0001a40027047890 */ /* 0x000fe2000fffe03f */
[C---:B------:R-:W-:Y:S01]  /*1740*/  R2UR UR8, R2.reuse ;  /* 0x00000000020872ca */ /* 0x040fe200000e0000 */
[----:B------:R-:W-:Y:S02]  /*1750*/  WARPGROUP.ARRIVE ;  /* 0x00000000000079c5 */ /* 0x000fe40000000000 */
        /* <DEDUP_REMOVED lines=23> */
[----:B------:R-:W0:Y:S01]  /*18d0*/  LDC R8, c[0x0][0x448] ;  /* 0x00011200ff087b82 */ /* 0x000e220000000800 */
[----:B------:R-:W-:Y:S01]  /*18e0*/  UIADD3 UR4, UR52, 0x200, URZ ;  /* 0x0000020034047890 */ /* 0x000fe2000fffe03f */
[----:B------:R-:W-:Y:S01]  /*18f0*/  LEA.HI R108, R108, R105, RZ, 0x2 ;  /* 0x000000696c6c7211 */ /* 0x000fe200078f10ff */
[----:B------:R-:W-:Y:S01]  /*1900*/  UMOV UR22, UR8 ;  /* 0x0000000800167c82 */ /* 0x000fe20008000000 */
[----:B------:R-:W-:Y:S01]  /*1910*/  UMOV UR15, 0x80000020 ;  /* 0x80000020000f7882 */ /* 0x000fe20000000000 */
[----:B------:R-:W-:Y:S01]  /*1920*/  UMOV UR5, 0x80000020 ;  /* 0x8000002000057882 */ /* 0x000fe20000000000 */
[----:B------:R-:W-:Y:S01]  /*1930*/  UMOV UR18, UR10 ;  /* 0x0000000a00127c82 */ /* 0x000fe20008000000 */
[----:B------:R-:W-:Y:S01]  /*1940*/  UIADD3 UR10, UR52, 0x2, URZ ;  /* 0x00000002340a7890 */ /* 0x000fe2000fffe03f */
[----:B------:R-:W-:Y:S01]  /*1950*/  LOP3.LUT R108, R108, 0xfffffffc, RZ, 0xc0, !PT ;  /* 0xfffffffc6c6c7812 */ /* 0x000fe200078ec0ff */
[----:B------:R-:W-:Y:S01]  /*1960*/  UMOV UR14, UR4 ;  /* 0x00000004000e7c82 */ /* 0x000fe20008000000 */
[----:B------:R-:W-:Y:S01]  /*1970*/  UIADD3 UR7, UR6, 0x2, URZ ;  /* 0x0000000206077890 */ /* 0x000fe2000fffe03f */
[----:B------:R-:W3:Y:S01]  /*1980*/  S2UR UR50, SR_CgaCtaId ;  /* 0x00000000003279c3 */ /* 0x000ee20000008800 */
[----:B------:R-:W-:Y:S01]  /*1990*/  UMOV UR9, UR5 ;  /* 0x0000000500097c82 */ /* 0x000fe20008000000 */
[----:B------:R-:W-:Y:S01]  /*19a0*/  UMOV UR11, 0x80000020 ;  /* 0x80000020000b7882 */ /* 0x000fe20000000000 */
[----:B------:R-:W-:Y:S01]  /*19b0*/  IMAD.IADD R108, R105, 0x1, -R108 ;  /* 0x00000001696c7824 */ /* 0x000fe200078e0a6c */
[----:B------:R-:W-:-:S02]  /*19c0*/  UMOV UR54, URZ ;  /* 0x0000003f00367c82 */ /* 0x000fc40008000000 */
[----:B------:R-:W-:Y:S01]  /*19d0*/  UMOV UR4, UR7 ;  /* 0x0000000700047c82 */ /* 0x000fe20008000000 */
[----:B------:R-:W-:Y:S01]  /*19e0*/  UIADD3 UR7, UR52, 0x102, URZ ;  /* 0x0000010234077890 */ /* 0x000fe2000fffe03f */
[----:B------:R-:W-:Y:S01]  /*19f0*/  UMOV UR8, UR4 ;  /* 0x0000000400087c82 */ /* 0x000fe20008000000 */
[----:B0-----:R-:W-:Y:S02]  /*1a00*/  ISETP.NE.AND P2, PT, R8, 0x1, PT ;  /* 0x000000010800780c */ /* 0x001fe40003f45270 */
[----:B------:R-:W-:Y:S01]  /*1a10*/  LOP3.LUT R8, R107, 0xffffff80, RZ, 0xc0, !PT ;  /* 0xffffff806b087812 */ /* 0x000fe200078ec0ff */
[----:B------:R-:W-:Y:S02]  /*1a20*/  WARPGROUP.DEPBAR.LE gsb0, 0x0 ;  /* 0x00008000000079c5 */ /* 0x000fe40000010000 */
[----:B------:R-:W-:-:S06]  /*1a30*/  WARPGROUP.ARRIVE ;  /* 0x00000000000079c5 */ /* 0x000fcc0000000000 */
[----:B------:R-:W-:Y:S03]  /*1a40*/  QGMMA.64x32x32.F32.E4M3.E4M3 R72, gdesc[UR24], RZ, !UPT, gsb0 ;  /* 0x00600000184879f3 */ /* 0x000fe6000c0008ff */
[----:B------:R-:W-:Y:S02]  /*1a50*/  WARPGROUP.DEPBAR.LE gsb0, 0x0 ;  /* 0x00008000000079c5 */ /* 0x000fe40000010000 */
[----:B------:R-:W-:-:S06]  /*1a60*/  WARPGROUP.ARRIVE ;  /* 0x00000000000079c5 */ /* 0x000fcc0000000000 */
[----:B------:R-:W-:Y:S01]  /*1a70*/  QGMMA.64x32x32.F32.E4M3.E4M3 R56, gdesc[UR20], RZ, !UPT, gsb0 ;  /* 0x00600000143879f3 */ /* 0x000fe2000c0008ff */
[----:B------:R-:W-:Y:S02]  /*1a80*/  UIADD3 UR20, UR6, 0x402, URZ ;  /* 0x0000040206147890 */ /* 0x000fe4000fffe03f */
[----:B------:R-:W-:Y:S01]  /*1a90*/  UIADD3 UR22, UR52, 0x502, URZ ;  /* 0x0000050234167890 */ /* 0x000fe2000fffe03f */
[----:B------:R-:W-:Y:S01]  /*1aa0*/  UMOV UR21, 0x80000020 ;  /* 0x8000002000157882 */ /* 0x000fe20000000000 */
[----:B------:R-:W-:Y:S01]  /*1ab0*/  UMOV UR23, 0x80000020 ;  /* 0x8000002000177882 */ /* 0x000fe20000000000 */
        /* <DEDUP_REMOVED lines=11> */
[----:B------:R-:W-:Y:S02]  /*1b70*/  UIADD3 UR13, UR6, 0x200, URZ ;  /* 0x00000200060d7890 */ /* 0x000fe4000fffe03f */
        /* <DEDUP_REMOVED lines=38> */
[----:B------:R-:W-:Y:S01]  /*1de0*/  UMOV UR10, UR12 ;  /* 0x0000000c000a7c82 */ /* 0x000fe20008000000 */
[----:B------:R-:W-:Y:S01]  /*1df0*/  UMOV UR11, 0x80000020 ;  /* 0x80000020000b7882 */ /* 0x000fe20000000000 */
        /* <DEDUP_REMOVED lines=19> */
[----:B------:R-:W-:Y:S01]  /*1f30*/  UMOV UR14, UR16 ;  /* 0x00000010000e7c82 */ /* 0x000fe20008000000 */
[----:B------:R-:W-:Y:S02]  /*1f40*/  UIADD3 UR16, UR6, 0x400, URZ ;  /* 0x0000040006107890 */ /* 0x000fe4000fffe03f */
        /* <DEDUP_REMOVED lines=69> */
[C---:B--2---:R-:W-:Y:S01]  /*23a0*/  FMUL.FTZ R5, R0.reuse, R88 ;  /* 0x0000005800057220 */ /* 0x044fe20000410000 */
[C---:B-1----:R-:W-:Y:S01]  /*23b0*/  FMUL.FTZ R6, R0.reuse, R92 ;  /* 0x0000005c00067220 */ /* 0x042fe20000410000 */
[----:B------:R-:W0:Y:S01]  /*23c0*/  @P2 LDC R88, c[0x0][0x44c] ;  /* 0x00011300ff582b82 */ /* 0x000e220000000800 */
[C---:B------:R-:W-:Y:S01]  /*23d0*/  FMUL.FTZ R9, R0.reuse, R93 ;  /* 0x0000005d00097220 */ /* 0x040fe20000410000 */
[----:B------:R-:W-:Y:S01]  /*23e0*/  QGMMA.64x32x32.F32.E4M3.E4M3 R72, gdesc[UR20], R72, gsb0 ;  /* 0x00600000144879f3 */ /* 0x000fe20008000848 */
[----:B------:R-:W-:Y:S01]  /*23f0*/  UIADD3 UR22, UR52, 0x602, URZ ;  /* 0x0000060234167890 */ /* 0x000fe2000fffe03f */
[C---:B------:R-:W-:Y:S01]  /*2400*/  FMUL.FTZ R4, R0.reuse, R89 ;  /* 0x0000005900047220 */ /* 0x040fe20000410000 */
[----:B------:R-:W-:Y:S01]  /*2410*/  UMOV UR23, 0x80000020 ;  /* 0x8000002000177882 */ /* 0x000fe20000000000 */
[C---:B------:R-:W-:Y:S01]  /*2420*/  FMUL.FTZ R90, R0.reuse, R90 ;  /* 0x0000005a005a7220 */ /* 0x040fe20000410000 */
[C---:B------:R-:W-:Y:S01]  /*2430*/  FMUL.FTZ R91, R0.reuse, R91 ;  /* 0x0000005b005b7220 */ /* 0x040fe20000410000 */
[----:B------:R-:W1:Y:S01]  /*2440*/  @P2 LDC R92, c[0x0][0x450] ;  /* 0x00011400ff5c2b82 */ /* 0x000e620000000800 */
        /* <DEDUP_REMOVED lines=9> */
[----:B------:R-:W-:-:S02]  /*24e0*/  FMUL.FTZ R12, R0, R100 ;  /* 0x00000064000c7220 */ /* 0x000fc40000410000 */
[----:B------:R-:W4:Y:S08]  /*24f0*/  MUFU.TANH R91, R91 ;  /* 0x0000005b005b7308 */ /* 0x000f300000002400 */
[----:B------:R-:W5:Y:S08]  /*2500*/  MUFU.TANH R94, R94 ;  /* 0x0000005e005e7308 */ /* 0x000f700000002400 */
[----:B------:R-:W3:Y:S08]  /*2510*/  MUFU.TANH R95, R95 ;  /* 0x0000005f005f7308 */ /* 0x000ef00000002400 */
[----:B------:R-:W3:Y:S08]  /*2520*/  MUFU.TANH R98, R98 ;  /* 0x0000006200627308 */ /* 0x000ef00000002400 */
[----:B------:R-:W3:Y:S08]  /*2530*/  MUFU.TANH R99, R99 ;  /* 0x0000006300637308 */ /* 0x000ef00000002400 */
[----:B------:R-:W3:Y:S01]  /*2540*/  MUFU.TANH R102, R102 ;  /* 0x0000006600667308 */ /* 0x000ee20000002400 */
[----:B------:R-:W-:-:S02]  /*2550*/  WARPGROUP.DEPBAR.LE gsb0, 0x0 ;  /* 0x00008000000079c5 */ /* 0x000fc40000010000 */
[----:B------:R-:W-:Y:S01]  /*2560*/  WARPGROUP.ARRIVE ;  /* 0x00000000000079c5 */ /* 0x000fe20000000000 */
[C---:B------:R-:W-:Y:S01]  /*2570*/  FMUL.FTZ R20, R0.reuse, R76 ;  /* 0x0000004c00147220 */ /* 0x040fe20000410000 */
[----:B------:R-:W-:Y:S02]  /*2580*/  IMAD.IADD R76, R105, 0x1, -R8 ;  /* 0x00000001694c7824 */ /* 0x000fe400078e0a08 */
[C---:B------:R-:W-:Y:S01]  /*2590*/  FMUL.FTZ R15, R0.reuse, R73 ;  /* 0x00000049000f7220 */ /* 0x040fe20000410000 */
[C---:B------:R-:W-:Y:S01]  /*25a0*/  FMUL.FTZ R73, R0.reuse, R81 ;  /* 0x0000005100497220 */ /* 0x040fe20000410000 */
[C---:B------:R-:W-:Y:S01]  /*25b0*/  FMUL.FTZ R21, R0.reuse, R77 ;  /* 0x0000004d00157220 */ /* 0x040fe20000410000 */
[----:B------:R-:W-:Y:S01]  /*25c0*/  QGMMA.64x32x32.F32.E4M3.E4M3 R56, gdesc[UR20], R56, gsb0 ;  /* 0x00600000143879f3 */ /* 0x000fe20008000838 */
[----:B------:R-:W-:Y:S01]  /*25d0*/  FMUL.FTZ R79, R0, R79 ;  /* 0x0000004f004f7220 */ /* 0x000fe20000410000 */
[----:B------:R-:W-:Y:S01]  /*25e0*/  LEA.HI R77, R106, R106, RZ, 0x1 ;  /* 0x0000006a6a4d7211 */ /* 0x000fe200078f08ff */
[C---:B------:R-:W-:Y:S01]  /*25f0*/  FMUL.FTZ R78, R0.reuse, R78 ;  /* 0x0000004e004e7220 */ /* 0x040fe20000410000 */
[C---:B------:R-:W-:Y:S01]  /*2600*/  FMUL.FTZ R14, R0.reuse, R72 ;  /* 0x00000048000e7220 */ /* 0x040fe20000410000 */
[----:B------:R2:W-:Y:S01]  /*2610*/  MUFU.TANH R117, R79 ;  /* 0x0000004f00757308 */ /* 0x0005e20000002400 */
[C---:B------:R-:W-:Y:S01]  /*2620*/  FMUL.FTZ R72, R0.reuse, R80 ;  /* 0x0000005000487220 */ /* 0x040fe20000410000 */
[----:B------:R-:W-:Y:S01]  /*2630*/  UIADD3 UR22, UR52, 0x682, URZ ;  /* 0x0000068234167890 */ /* 0x000fe2000fffe03f */
[C---:B------:R-:W-:Y:S01]  /*2640*/  FMUL.FTZ R74, R0.reuse, R74 ;  /* 0x0000004a004a7220 */ /* 0x040fe20000410000 */
[----:B------:R-:W-:Y:S01]  /*2650*/  UMOV UR23, 0x80000020 ;  /* 0x8000002000177882 */ /* 0x000fe20000000000 */
[C---:B------:R-:W-:Y:S01]  /*2660*/  FMUL.FTZ R75, R0.reuse, R75 ;  /* 0x0000004b004b7220 */ /* 0x040fe20000410000 */
[C---:B------:R-:W-:Y:S01]  /*2670*/  FMUL.FTZ R82, R0.reuse, R82 ;  /* 0x0000005200527220 */ /* 0x040fe20000410000 */
[C---:B------:R-:W-:Y:S01]  /*2680*/  FMUL.FTZ R83, R0.reuse, R83 ;  /* 0x0000005300537220 */ /* 0x040fe20000410000 */
[----:B------:R4:W-:Y:S01]  /*2690*/  MUFU.TANH R123, R78 ;  /* 0x0000004e007b7308 */ /* 0x0009e20000002400 */
[----:B--2---:R-:W-:Y:S01]  /*26a0*/  LOP3.LUT R79, R77, 0x3fffffe, RZ, 0xc0, !PT ;  /* 0x03fffffe4d4f7812 */ /* 0x004fe200078ec0ff */
[C---:B------:R-:W-:Y:S01]  /*26b0*/  FMUL.FTZ R86, R0.reuse, R86 ;  /* 0x0000005600567220 */ /* 0x040fe20000410000 */
[----:B------:R-:W-:-:S03]  /*26c0*/  FMUL.FTZ R87, R0, R87 ;  /* 0x0000005700577220 */ /* 0x000fc60000410000 */
[----:B------:R-:W-:Y:S02]  /*26d0*/  IMAD.IADD R79, R106, 0x1, -R79 ;  /* 0x000000016a4f7824 */ /* 0x000fe400078e0a4f */
[----:B------:R2:W-:Y:S01]  /*26e0*/  MUFU.TANH R119, R74 ;  /* 0x0000004a00777308 */ /* 0x0005e20000002400 */
[----:B----4-:R-:W-:-:S07]  /*26f0*/  LEA.HI R78, R108, R108, RZ, 0x1 ;  /* 0x0000006c6c4e7211 */ /* 0x010fce00078f08ff */
[----:B------:R4:W-:Y:S01]  /*2700*/  MUFU.TANH R125, R75 ;  /* 0x0000004b007d7308 */ /* 0x0009e20000002400 */
[----:B--2---:R-:W-:-:S07]  /*2710*/  FMUL.FTZ R74, R0, R84 ;  /* 0x00000054004a7220 */ /* 0x004fce0000410000 */
[----:B------:R-:W2:Y:S01]  /*2720*/  MUFU.TANH R103, R103 ;  /* 0x0000006700677308 */ /* 0x000ea20000002400 */
[----:B----4-:R-:W-:-:S07]  /*2730*/  FMUL.FTZ R75, R0, R85 ;  /* 0x00000055004b7220 */ /* 0x010fce0000410000 */
[----:B------:R-:W4:Y:S08]  /*2740*/  MUFU.TANH R82, R82 ;  /* 0x0000005200527308 */ /* 0x000f300000002400 */
[----:B------:R-:W4:Y:S01]  /*2750*/  MUFU.TANH R83, R83 ;  /* 0x0000005300537308 */ /* 0x000f220000002400 */
[----:B------:R-:W-:Y:S02]  /*2760*/  WARPGROUP.DEPBAR.LE gsb0, 0x0 ;  /* 0x00008000000079c5 */ /* 0x000fe40000010000 */
[C---:B------:R-:W-:Y:S01]  /*2770*/  FMUL.FTZ R7, R0.reuse, R58 ;  /* 0x0000003a00077220 */ /* 0x040fe20000410000 */
[C---:B------:R-:W-:Y:S01]  /*2780*/  FMUL.FTZ R59, R0.reuse, R59 ;  /* 0x0000003b003b7220 */ /* 0x040fe20000410000 */
[----:B------:R-:W-:Y:S01]  /*2790*/  WARPGROUP.ARRIVE ;  /* 0x00000000000079c5 */ /* 0x000fe20000000000 */
[----:B------:R-:W-:-:S02]  /*27a0*/  FMUL.FTZ R63, R0, R63 ;  /* 0x0000003f003f7220 */ /* 0x000fc40000410000 */
[----:B------:R5:W-:Y:S01]  /*27b0*/  MUFU.TANH R81, R7 ;  /* 0x0000000700517308 */ /* 0x000be20000002400 */
[C---:B------:R-:W-:Y:S01]  /*27c0*/  FMUL.FTZ R62, R0.reuse, R62 ;  /* 0x0000003e003e7220 */ /* 0x040fe20000410000 */
[C---:B------:R-:W-:Y:S01]  /*27d0*/  FMUL.FTZ R67, R0.reuse, R67 ;  /* 0x0000004300437220 */ /* 0x040fe20000410000 */
[C---:B------:R-:W-:Y:S01]  /*27e0*/  FMUL.FTZ R70, R0.reuse, R70 ;  /* 0x0000004600467220 */ /* 0x040fe20000410000 */
[----:B------:R-:W-:Y:S01]  /*27f0*/  QGMMA.64x32x32.F32.E4M3.E4M3 R40, gdesc[UR20], R40, gsb0 ;  /* 0x00600000142879f3 */ /* 0x000fe20008000828 */
[----:B------:R-:W-:Y:S01]  /*2800*/  UIADD3 UR22, UR52, 0x702, URZ ;  /* 0x0000070234167890 */ /* 0x000fe2000fffe03f */
[C---:B------:R-:W-:Y:S01]  /*2810*/  FMUL.FTZ R71, R0.reuse, R71 ;  /* 0x0000004700477220 */ /* 0x040fe20000410000 */
[----:B------:R-:W-:Y:S01]  /*2820*/  UMOV UR23, 0x80000020 ;  /* 0x8000002000177882 */ /* 0x000fe20000000000 */
[----:B------:R0:W-:Y:S01]  /*2830*/  MUFU.TANH R97, R59 ;  /* 0x0000003b00617308 */ /* 0x0001e20000002400 */
[----:B-----5:R-:W-:Y:S01]  /*2840*/  SHF.R.S32.HI R7, RZ, 0x1f, R76 ;  /* 0x0000001fff077819 */ /* 0x020fe2000001144c */
[C---:B------:R-:W-:Y:S01]  /*2850*/  FMUL.FTZ R58, R0.reuse, R60 ;  /* 0x0000003c003a7220 */ /* 0x040fe20000410000 */
[C---:B------:R-:W-:Y:S01]  /*2860*/  FMUL.FTZ R60, R0.reuse, R61 ;  /* 0x0000003d003c7220 */ /* 0x040fe20000410000 */
[C---:B------:R-:W-:Y:S01]  /*2870*/  FMUL.FTZ R61, R0.reuse, R64 ;  /* 0x00000040003d7220 */ /* 0x040fe20000410000 */
[CC--:B------:R-:W-:Y:S01]  /*2880*/  LEA.HI R8, R7.reuse, R76.reuse, RZ, 0x5 ;  /* 0x0000004c07087211 */ /* 0x0c0fe200078f28ff */
[C---:B------:R-:W-:Y:S01]  /*2890*/  FMUL.FTZ R64, R0.reuse, R69 ;  /* 0x0000004500407220 */ /* 0x040fe20000410000 */
[----:B------:R-:W-:Y:S01]  /*28a0*/  LEA.HI R77, R7, R76, RZ, 0x2 ;  /* 0x0000004c074d7211 */ /* 0x000fe200078f10ff */
[----:B------:R5:W-:Y:S01]  /*28b0*/  MUFU.TANH R93, R63 ;  /* 0x0000003f005d7308 */ /* 0x000be20000002400 */
[----:B0-----:R-:W-:Y:S01]  /*28c0*/  SHF.R.S32.HI R59, RZ, 0x5, R8 ;  /* 0x00000005ff3b7819 */ /* 0x001fe20000011408 */
[C---:B------:R-:W-:Y:S01]  /*28d0*/  FMUL.FTZ R56, R0.reuse, R56 ;  /* 0x0000003800387220 */ /* 0x040fe20000410000 */
[--C-:B------:R-:W-:Y:S01]  /*28e0*/  SHF.R.S32.HI R7, RZ, 0x2, R77.reuse ;  /* 0x00000002ff077819 */ /* 0x100fe2000001144d */
[----:B------:R-:W-:Y:S01]  /*28f0*/  FMUL.FTZ R57, R0, R57 ;  /* 0x0000003900397220 */ /* 0x000fe20000410000 */
[----:B------:R-:W-:Y:S01]  /*2900*/  SHF.R.S32.HI R8, RZ, 0x1f, R77 ;  /* 0x0000001fff087819 */ /* 0x000fe2000001144d */
[----:B------:R-:W-:Y:S01]  /*2910*/  IMAD R80, R59, 0x10, R22 ;  /* 0x000000103b507824 */ /* 0x000fe200078e0216 */
[----:B------:R-:W-:Y:S01]  /*2920*/  LOP3.LUT R59, R78, 0x1ffffffe, RZ, 0xc0, !PT ;  /* 0x1ffffffe4e3b7812 */ /* 0x000fe200078ec0ff */
[----:B------:R0:W-:Y:S01]  /*2930*/  MUFU.TANH R84, R62 ;  /* 0x0000003e00547308 */ /* 0x0001e20000002400 */
[----:B------:R-:W-:Y:S01]  /*2940*/  LEA.HI R8, R8, R7, RZ, 0x3 ;  /* 0x0000000708087211 */ /* 0x000fe200078f18ff */
[----:B-----5:R-:W-:Y:S01]  /*2950*/  FMUL.FTZ R63, R0, R68 ;  /* 0x00000044003f7220 */ /* 0x020fe20000410000 */
[----:B------:R-:W-:Y:S01]  /*2960*/  LOP3.LUT R77, R77, 0x7ffffffc, RZ, 0xc0, !PT ;  /* 0x7ffffffc4d4d7812 */ /* 0x000fe200078ec0ff */
[----:B------:R-:W-:Y:S01]  /*2970*/  IMAD.MOV.U32 R68, RZ, RZ, -0xa0 ;  /* 0xffffff60ff447424 */ /* 0x000fe200078e00ff */
[----:B------:R-:W-:-:S03]  /*2980*/  LOP3.LUT R8, R8, 0xfffffff8, RZ, 0xc0, !PT ;  /* 0xfffffff808087812 */ /* 0x000fc600078ec0ff */
[----:B------:R-:W-:Y:S01]  /*2990*/  MUFU.TANH R85, R70 ;  /* 0x0000004600557308 */ /* 0x000fe20000002400 */
[----:B------:R-:W-:Y:S01]  /*29a0*/  IADD3 R8, R80, R7, -R8 ;  /* 0x0000000750087210 */ /* 0x000fe20007ffe808 */
[----:B------:R-:W-:Y:S02]  /*29b0*/  IMAD.IADD R7, R108, 0x1, -R59 ;  /* 0x000000016c077824 */ /* 0x000fe400078e0a3b */
[----:B0-----:R-:W-:Y:S01]  /*29c0*/  FMUL.FTZ R62, R0, R65 ;  /* 0x00000041003e7220 */ /* 0x001fe20000410000 */
[----:B------:R-:W-:Y:S02]  /*29d0*/  IMAD R65, R23, -0xa0, R104 ;  /* 0xffffff6017417824 */ /* 0x000fe400078e0268 */
[----:B------:R-:W-:Y:S02]  /*29e0*/  IMAD R8, R79, 0x40, R8 ;  /* 0x000000404f087824 */ /* 0x000fe400078e0208 */
[----:B------:R0:W-:Y:S01]  /*29f0*/  MUFU.TANH R79, R67 ;  /* 0x00000043004f7308 */ /* 0x0001e20000002400 */
[----:B------:R-:W-:-:S02]  /*2a00*/  VIADD R65, R65, 0xa0 ;  /* 0x000000a041417836 */ /* 0x000fc40000000000 */
[----:B------:R-:W-:Y:S02]  /*2a10*/  IMAD R7, R7, 0x8, R8 ;  /* 0x0000000807077824 */ /* 0x000fe400078e0208 */
[----:B------:R-:W-:Y:S02]  /*2a20*/  FMUL.FTZ R8, R0, R66 ;  /* 0x0000004200087220 */ /* 0x000fe40000410000 */
[----:B------:R-:W-:Y:S02]  /*2a30*/  @P2 IMAD.HI.U32 R59, R7, R88, RZ ;  /* 0x00000058073b2227 */ /* 0x000fe400078e00ff */
[----:B------:R5:W-:Y:S02]  /*2a40*/  MUFU.TANH R89, R8 ;  /* 0x0000000800597308 */ /* 0x000be40000002400 */
[----:B------:R-:W-:Y:S01]  /*2a50*/  IMAD.MOV.U32 R66, RZ, RZ, R7 ;  /* 0x000000ffff427224 */ /* 0x000fe200078e0007 */
[----:B-1----:R-:W-:Y:S01]  /*2a60*/  @P2 SHF.R.U32.HI R66, RZ, R92, R59 ;  /* 0x0000005cff422219 */ /* 0x002fe2000001163b */
[----:B0-----:R-:W-:Y:S01]  /*2a70*/  IMAD R67, R23, R68, 0xa1 ;  /* 0x000000a117437424 */ /* 0x001fe200078e0244 */
[----:B------:R-:W0:Y:S01]  /*2a80*/  LDC R59, c[0x0][0x288] ;  /* 0x0000a200ff3b7b82 */ /* 0x000e220000000800 */
[----:B------:R-:W-:-:S02]  /*2a90*/  IMAD.U32 R88, RZ, RZ, UR6 ;  /* 0x00000006ff587e24 */ /* 0x000fc4000f8e00ff */
[----:B------:R-:W1:Y:S01]  /*2aa0*/  MUFU.TANH R86, R86 ;  /* 0x0000005600567308 */ /* 0x000e620000002400 */
[----:B------:R-:W3:Y:S01]  /*2ab0*/  SHFL.IDX PT, R78, R66, 0x1, 0x1c1f ;  /* 0x003c1f00424e7f89 */ /* 0x000ee200000e0000 */
[----:B-----5:R-:W-:-:S04]  /*2ac0*/  IMAD.IADD R8, R76, 0x1, -R77 ;  /* 0x000000014c087824 */ /* 0x020fc800078e0a4d */
[C---:B------:R-:W-:Y:S02]  /*2ad0*/  IMAD R67, R8.reuse, -0x2, R67 ;  /* 0xfffffffe08437824 */ /* 0x040fe400078e0243 */
[----:B------:R-:W-:Y:S01]  /*2ae0*/  IMAD R68, R8, -0x2, R65 ;  /* 0xfffffffe08447824 */ /* 0x000fe200078e0241 */
[----:B------:R-:W-:Y:S02]  /*2af0*/  WARPGROUP.DEPBAR.LE gsb0, 0x0 ;  /* 0x00008000000079c5 */ /* 0x000fe40000010000 */
[----:B------:R-:W-:Y:S01]  /*2b00*/  WARPGROUP.ARRIVE ;  /* 0x00000000000079c5 */ /* 0x000fe20000000000 */
[----:B------:R-:W5:Y:S01]  /*2b10*/  MUFU.TANH R87, R87 ;  /* 0x0000005700577308 */ /* 0x000f620000002400 */
[C---:B------:R-:W-:Y:S01]  /*2b20*/  FMUL.FTZ R42, R0.reuse, R42 ;  /* 0x0000002a002a7220 */ /* 0x040fe20000410000 */
[C---:B------:R-:W-:Y:S01]  /*2b30*/  FMUL.FTZ R43, R0.reuse, R43 ;  /* 0x0000002b002b7220 */ /* 0x040fe20000410000 */
[C---:B------:R-:W-:Y:S01]  /*2b40*/  FMUL.FTZ R46, R0.reuse, R46 ;  /* 0x0000002e002e7220 */ /* 0x040fe20000410000 */
[C---:B------:R-:W-:Y:S01]  /*2b50*/  FMUL.FTZ R47, R0.reuse, R47 ;  /* 0x0000002f002f7220 */ /* 0x040fe20000410000 */
[----:B------:R-:W-:Y:S01]  /*2b60*/  QGMMA.64x32x32.F32.E4M3.E4M3 R24, gdesc[UR20], R24, gsb0 ;  /* 0x00600000141879f3 */ /* 0x000fe20008000818 */
[C---:B------:R-:W-:Y:S01]  /*2b70*/  FMUL.FTZ R50, R0.reuse, R50 ;  /* 0x0000003200327220 */ /* 0x040fe20000410000 */
[C---:B------:R-:W-:Y:S01]  /*2b80*/  FMUL.FTZ R51, R0.reuse, R51 ;  /* 0x0000003300337220 */ /* 0x040fe20000410000 */
[----:B------:R-:W5:Y:S01]  /*2b90*/  MUFU.TANH R71, R71 ;  /* 0x0000004700477308 */ /* 0x000f620000002400 */
[C---:B------:R-:W-:Y:S01]  /*2ba0*/  FMUL.FTZ R65, R0.reuse, R40 ;  /* 0x0000002800417220 */ /* 0x040fe20000410000 */
[----:B0-----:R-:W-:Y:S01]  /*2bb0*/  IADD3 R107, R67, -R59, R104 ;  /* 0x8000003b436b7210 */ /* 0x001fe20007ffe068 */
[C---:B------:R-:W-:Y:S01]  /*2bc0*/  FMUL.FTZ R54, R0.reuse, R54 ;  /* 0x0000003600367220 */ /* 0x040fe20000410000 */
[C---:B------:R-:W-:Y:S01]  /*2bd0*/  FMUL.FTZ R40, R0.reuse, R41 ;  /* 0x0000002900287220 */ /* 0x040fe20000410000 */
[----:B------:R-:W-:Y:S01]  /*2be0*/  FMUL.FTZ R55, R0, R55 ;  /* 0x0000003700377220 */ /* 0x000fe20000410000 */
[----:B---3--:R-:W-:Y:S01]  /*2bf0*/  VIADDMNMX R78, R78, R107, R68, PT ;  /* 0x0000006b4e4e7246 */ /* 0x008fe20003800144 */
[C---:B------:R-:W-:Y:S01]  /*2c00*/  FMUL.FTZ R52, R0.reuse, R52 ;  /* 0x0000003400347220 */ /* 0x040fe20000410000 */
[----:B------:R-:W0:Y:S01]  /*2c10*/  MUFU.TANH R42, R42 ;  /* 0x0000002a002a7308 */ /* 0x000e220000002400 */
[----:B------:R-:W-:Y:S01]  /*2c20*/  FMUL.FTZ R44, R0, R44 ;  /* 0x0000002c002c7220 */ /* 0x000fe20000410000 */
[----:B------:R-:W-:Y:S01]  /*2c30*/  ISETP.GT.AND P5, PT, R78, RZ, PT ;  /* 0x000000ff4e00720c */ /* 0x000fe20003fa4270 */
[----:B------:R-:W-:Y:S01]  /*2c40*/  FMUL.FTZ R48, R0, R48 ;  /* 0x0000003000307220 */ /* 0x000fe20000410000 */
[----:B------:R-:W-:Y:S01]  /*2c50*/  ISETP.GT.AND P6, PT, R78, 0x1, PT ;  /* 0x000000014e00780c */ /* 0x000fe20003fc4270 */
[----:B------:R-:W-:Y:S01]  /*2c60*/  FMUL.FTZ R49, R0, R49 ;  /* 0x0000003100317220 */ /* 0x000fe20000410000 */
[----:B------:R-:W-:Y:S01]  /*2c70*/  ISETP.GT.AND P3, PT, R78, 0x8, PT ;  /* 0x000000084e00780c */ /* 0x000fe20003f64270 */
[----:B------:R-:W-:Y:S01]  /*2c80*/  FMUL.FTZ R53, R0, R53 ;  /* 0x0000003500357220 */ /* 0x000fe20000410000 */
[----:B------:R-:W-:Y:S01]  /*2c90*/  FSEL R129, R90, -INF , P5 ;  /* 0xff8000005a817808 */ /* 0x000fe20002800000 */
[----:B------:R-:W3:Y:S01]  /*2ca0*/  MUFU.TANH R43, R43 ;  /* 0x0000002b002b7308 */ /* 0x000ee20000002400 */
[----:B------:R-:W-:-:S02]  /*2cb0*/  FSEL R111, R91, -INF , P6 ;  /* 0xff8000005b6f7808 */ /* 0x000fc40003000000 */
[----:B------:R-:W-:Y:S02]  /*2cc0*/  ISETP.GT.AND P4, PT, R78, 0x9, PT ;  /* 0x000000094e00780c */ /* 0x000fe40003f84270 */
[----:B------:R-:W-:Y:S02]  /*2cd0*/  FSEL R121, R94, -INF , P3 ;  /* 0xff8000005e797808 */ /* 0x000fe40001800000 */
[----:B------:R-:W-:Y:S01]  /*2ce0*/  FMNMX.FTZ R70, R129, R111, !PT ;  /* 0x0000006f81467209 */ /* 0x000fe20007810000 */
[----:B------:R-:W3:Y:S01]  /*2cf0*/  MUFU.TANH R46, R46 ;  /* 0x0000002e002e7308 */ /* 0x000ee20000002400 */
[----:B------:R-:W-:Y:S02]  /*2d00*/  ISETP.GT.AND P5, PT, R78, 0x10, PT ;  /* 0x000000104e00780c */ /* 0x000fe40003fa4270 */
[----:B------:R-:W-:Y:S02]  /*2d10*/  FSEL R113, R95, -INF , P4 ;  /* 0xff8000005f717808 */ /* 0x000fe40002000000 */
[----:B------:R-:W-:-:S02]  /*2d20*/  FMNMX.FTZ R70, R121, R70, !PT ;  /* 0x0000004679467209 */ /* 0x000fc40007810000 */
[----:B------:R-:W-:Y:S01]  /*2d30*/  ISETP.GT.AND P3, PT, R78, 0x11, PT ;  /* 0x000000114e00780c */ /* 0x000fe20003f64270 */
[----:B------:R-:W3:Y:S01]  /*2d40*/  MUFU.TANH R47, R47 ;  /* 0x0000002f002f7308 */ /* 0x000ee20000002400 */
[----:B------:R-:W-:Y:S02]  /*2d50*/  FSEL R127, R98, -INF , P5 ;  /* 0xff800000627f7808 */ /* 0x000fe40002800000 */
[----:B------:R-:W-:Y:S02]  /*2d60*/  FMNMX.FTZ R70, R113, R70, !PT ;  /* 0x0000004671467209 */ /* 0x000fe40007810000 */
[----:B------:R-:W-:Y:S02]  /*2d70*/  ISETP.GT.AND P4, PT, R78, 0x18, PT ;  /* 0x000000184e00780c */ /* 0x000fe40003f84270 */
[----:B------:R-:W-:Y:S01]  /*2d80*/  FSEL R133, R99, -INF , P3 ;  /* 0xff80000063857808 */ /* 0x000fe20001800000 */
[----:B------:R-:W3:Y:S01]  /*2d90*/  MUFU.TANH R50, R50 ;  /* 0x0000003200327308 */ /* 0x000ee20000002400 */
[----:B------:R-:W-:-:S02]  /*2da0*/  FMNMX.FTZ R70, R127, R70, !PT ;  /* 0x000000467f467209 */ /* 0x000fc40007810000 */
[----:B------:R-:W-:Y:S02]  /*2db0*/  ISETP.GT.AND P3, PT, R78, 0x19, PT ;  /* 0x000000194e00780c */ /* 0x000fe40003f64270 */
[----:B------:R-:W-:Y:S02]  /*2dc0*/  FSEL R131, R102, -INF , P4 ;  /* 0xff80000066837808 */ /* 0x000fe40002000000 */
[----:B------:R-:W-:Y:S01]  /*2dd0*/  FMNMX.FTZ R70, R133, R70, !PT ;  /* 0x0000004685467209 */ /* 0x000fe20007810000 */
[----:B------:R-:W3:Y:S01]  /*2de0*/  MUFU.TANH R67, R51 ;  /* 0x0000003300437308 */ /* 0x000ee20000002400 */
[----:B------:R-:W-:Y:S02]  /*2df0*/  ISETP.GT.AND P4, PT, R78, 0x20, PT ;  /* 0x000000204e00780c */ /* 0x000fe40003f84270 */
[----:B--2---:R-:W-:Y:S02]  /*2e00*/  FSEL R115, R103, -INF , P3 ;  /* 0xff80000067737808 */ /* 0x004fe40001800000 */
[----:B------:R-:W-:-:S02]  /*2e10*/  FMNMX.FTZ R70, R131, R70, !PT ;  /* 0x0000004683467209 */ /* 0x000fc40007810000 */
[----:B------:R-:W-:Y:S01]  /*2e20*/  ISETP.GT.AND P3, PT, R78, 0x21, PT ;  /* 0x000000214e00780c */ /* 0x000fe20003f64270 */
[----:B------:R-:W-:Y:S02]  /*2e30*/  WARPGROUP.DEPBAR.LE gsb0, 0x0 ;  /* 0x00008000000079c5 */ /* 0x000fe40000010000 */
[----:B------:R-:W-:Y:S01]  /*2e40*/  FSEL R119, R119, -INF , P4 ;  /* 0xff80000077777808 */ /* 0x000fe20002000000 */
[C---:B------:R-:W-:Y:S01]  /*2e50*/  FMUL.FTZ R26, R0.reuse, R26 ;  /* 0x0000001a001a7220 */ /* 0x040fe20000410000 */
[----:B------:R-:W-:Y:S01]  /*2e60*/  FMNMX.FTZ R70, R115, R70, !PT ;  /* 0x0000004673467209 */ /* 0x000fe20007810000 */
[----:B------:R-:W-:Y:S01]  /*2e70*/  FMUL.FTZ R41, R0, R27 ;  /* 0x0000001b00297220 */ /* 0x000fe20000410000 */
[----:B------:R-:W-:Y:S01]  /*2e80*/  ISETP.GT.AND P4, PT, R78, 0x28, PT ;  /* 0x000000284e00780c */ /* 0x000fe20003f84270 */
[----:B------:R2:W-:Y:S01]  /*2e90*/  MUFU.TANH R69, R26 ;  /* 0x0000001a00457308 */ /* 0x0005e20000002400 */
[----:B------:R-:W-:Y:S01]  /*2ea0*/  FSEL R125, R125, -INF , P3 ;  /* 0xff8000007d7d7808 */ /* 0x000fe20001800000 */
[C---:B------:R-:W-:Y:S01]  /*2eb0*/  FMUL.FTZ R30, R0.reuse, R30 ;  /* 0x0000001e001e7220 */ /* 0x040fe20000410000 */
[----:B------:R-:W-:Y:S01]  /*2ec0*/  FMNMX.FTZ R70, R119, R70, !PT ;  /* 0x0000004677467209 */ /* 0x000fe20007810000 */
[----:B------:R-:W-:Y:S01]  /*2ed0*/  FMUL.FTZ R34, R0, R34 ;  /* 0x0000002200227220 */ /* 0x000fe20000410000 */
[----:B------:R-:W-:Y:S01]  /*2ee0*/  ISETP.GT.AND P3, PT, R78, 0x29, PT ;  /* 0x000000294e00780c */ /* 0x000fe20003f64270 */
[C---:B------:R-:W-:Y:S01]  /*2ef0*/  FMUL.FTZ R38, R0.reuse, R38 ;  /* 0x0000002600267220 */ /* 0x040fe20000410000 */
[----:B------:R-:W-:Y:S01]  /*2f00*/  FSEL R123, R123, -INF , P4 ;  /* 0xff8000007b7b7808 */ /* 0x000fe20002000000 */
[----:B------:R-:W3:Y:S01]  /*2f10*/  MUFU.TANH R54, R54 ;  /* 0x0000003600367308 */ /* 0x000ee20000002400 */
[----:B------:R-:W-:Y:S01]  /*2f20*/  FMNMX.FTZ R70, R125, R70, !PT ;  /* 0x000000467d467209 */ /* 0x000fe20007810000 */
[----:B--2---:R-:W-:Y:S01]  /*2f30*/  FMUL.FTZ R26, R0, R31 ;  /* 0x0000001f001a7220 */ /* 0x004fe20000410000 */
[----:B------:R-:W-:Y:S01]  /*2f40*/  ISETP.GT.AND P4, PT, R78, 0x30, PT ;  /* 0x000000304e00780c */ /* 0x000fe20003f84270 */
[C---:B------:R-:W-:Y:S01]  /*2f50*/  FMUL.FTZ R32, R0.reuse, R32 ;  /* 0x0000002000207220 */ /* 0x040fe20000410000 */
[----:B------:R-:W-:Y:S01]  /*2f60*/  FSEL R117, R117, -INF , P3 ;  /* 0xff80000075757808 */ /* 0x000fe20001800000 */
[----:B------:R-:W-:Y:S01]  /*2f70*/  FMUL.FTZ R29, R0, R29 ;  /* 0x0000001d001d7220 */ /* 0x000fe20000410000 */
[----:B------:R-:W-:Y:S01]  /*2f80*/  FMNMX.FTZ R70, R123, R70, !PT ;  /* 0x000000467b467209 */ /* 0x000fe20007810000 */
[----:B------:R-:W2:Y:S01]  /*2f90*/  MUFU.TANH R55, R55 ;  /* 0x0000003700377308 */ /* 0x000ea20000002400 */
[----:B------:R-:W-:Y:S01]  /*2fa0*/  ISETP.GT.AND P3, PT, R78, 0x31, PT ;  /* 0x000000314e00780c */ /* 0x000fe20003f64270 */
[----:B------:R-:W-:Y:S01]  /*2fb0*/  FMUL.FTZ R25, R0, R25 ;  /* 0x0000001900197220 */ /* 0x000fe20000410000 */
[----:B----4-:R-:W-:Y:S01]  /*2fc0*/  FSEL R109, R82, -INF , P4 ;  /* 0xff800000526d7808 */ /* 0x010fe20002000000 */
[C---:B------:R-:W-:Y:S01]  /*2fd0*/  FMUL.FTZ R28, R0.reuse, R28 ;  /* 0x0000001c001c7220 */ /* 0x040fe20000410000 */
[----:B------:R-:W-:Y:S01]  /*2fe0*/  FMNMX.FTZ R70, R117, R70, !PT ;  /* 0x0000004675467209 */ /* 0x000fe20007810000 */
[----:B------:R-:W-:Y:S01]  /*2ff0*/  FMUL.FTZ R24, R0, R24 ;  /* 0x0000001800187220 */ /* 0x000fe20000410000 */
[----:B------:R-:W-:Y:S01]  /*3000*/  ISETP.GT.AND P4, PT, R78, 0x38, PT ;  /* 0x000000384e00780c */ /* 0x000fe20003f84270 */
[----:B------:R-:W4:Y:S01]  /*3010*/  MUFU.TANH R76, R41 ;  /* 0x00000029004c7308 */ /* 0x000f220000002400 */
[----:B------:R-:W-:Y:S01]  /*3020*/  FSEL R105, R83, -INF , P3 ;  /* 0xff80000053697808 */ /* 0x000fe20001800000 */
[C---:B------:R-:W-:Y:S01]  /*3030*/  FMUL.FTZ R36, R0.reuse, R36 ;  /* 0x0000002400247220 */ /* 0x040fe20000410000 */
[----:B------:R-:W-:Y:S01]  /*3040*/  FMNMX.FTZ R70, R109, R70, !PT ;  /* 0x000000466d467209 */ /* 0x000fe20007810000 */
[----:B------:R-:W-:Y:S01]  /*3050*/  FMUL.FTZ R33, R0, R33 ;  /* 0x0000002100217220 */ /* 0x000fe20000410000 */
[----:B------:R-:W-:Y:S01]  /*3060*/  ISETP.GT.AND P3, PT, R78, 0x39, PT ;  /* 0x000000394e00780c */ /* 0x000fe20003f64270 */
[----:B------:R-:W-:Y:S01]  /*3070*/  FMUL.FTZ R37, R0, R37 ;  /* 0x0000002500257220 */ /* 0x000fe20000410000 */
[----:B-1----:R-:W-:Y:S01]  /*3080*/  FSEL R103, R86, -INF , P4 ;  /* 0xff80000056677808 */ /* 0x002fe20002000000 */
[----:B------:R-:W1:Y:S01]  /*3090*/  MUFU.TANH R30, R30 ;  /* 0x0000001e001e7308 */ /* 0x000e620000002400 */
[----:B------:R-:W-:-:S02]  /*30a0*/  FMNMX.FTZ R70, R105, R70, !PT ;  /* 0x0000004669467209 */ /* 0x000fc40007810000 */
[C---:B------:R-:W-:Y:S02]  /*30b0*/  ISETP.GT.AND P4, PT, R78.reuse, 0x40, PT ;  /* 0x000000404e00780c */ /* 0x040fe40003f84270 */
[----:B-----5:R-:W-:Y:S02]  /*30c0*/  FSEL R101, R87, -INF , P3 ;  /* 0xff80000057657808 */ /* 0x020fe40001800000 */
[----:B------:R-:W-:Y:S01]  /*30d0*/  FMNMX.FTZ R70, R103, R70, !PT ;  /* 0x0000004667467209 */ /* 0x000fe20007810000 */
[----:B------:R-:W-:Y:S01]  /*30e0*/  MUFU.TANH R34, R34 ;  /* 0x0000002200227308 */ /* 0x000fe20000002400 */
[----:B------:R-:W-:Y:S02]  /*30f0*/  ISETP.GT.AND P3, PT, R78, 0x41, PT ;  /* 0x000000414e00780c */ /* 0x000fe40003f64270 */
[----:B------:R-:W-:Y:S02]  /*3100*/  FSEL R99, R81, -INF , P4 ;  /* 0xff80000051637808 */ /* 0x000fe40002000000 */
[----:B------:R-:W-:-:S02]  /*3110*/  FMNMX.FTZ R70, R101, R70, !PT ;  /* 0x0000004665467209 */ /* 0x000fc40007810000 */
[C---:B------:R-:W-:Y:S01]  /*3120*/  ISETP.GT.AND P4, PT, R78.reuse, 0x48, PT ;  /* 0x000000484e00780c */ /* 0x040fe20003f84270 */
[----:B------:R-:W-:Y:S01]  /*3130*/  MUFU.TANH R38, R38 ;  /* 0x0000002600267308 */ /* 0x000fe20000002400 */
[----:B------:R-:W-:Y:S02]  /*3140*/  FSEL R97, R97, -INF , P3 ;  /* 0xff80000061617808 */ /* 0x000fe40001800000 */
[----:B------:R-:W-:Y:S02]  /*3150*/  FMNMX.FTZ R70, R99, R70, !PT ;  /* 0x0000004663467209 */ /* 0x000fe40007810000 */
[----:B------:R-:W-:Y:S02]  /*3160*/  ISETP.GT.AND P3, PT, R78, 0x49, PT ;  /* 0x000000494e00780c */ /* 0x000fe40003f64270 */
[----:B------:R-:W-:Y:S01]  /*3170*/  FSEL R95, R84, -INF , P4 ;  /* 0xff800000545f7808 */ /* 0x000fe20002000000 */
[----:B------:R5:W-:Y:S01]  /*3180*/  MUFU.TANH R145, R32 ;  /* 0x0000002000917308 */ /* 0x000be20000002400 */
[----:B------:R-:W-:-:S02]  /*3190*/  FMNMX.FTZ R70, R97, R70, !PT ;  /* 0x0000004661467209 */ /* 0x000fc40007810000 */
[C---:B------:R-:W-:Y:S02]  /*31a0*/  ISETP.GT.AND P4, PT, R78.reuse, 0x50, PT ;  /* 0x000000504e00780c */ /* 0x040fe40003f84270 */
[----:B------:R-:W-:Y:S02]  /*31b0*/  FSEL R93, R93, -INF , P3 ;  /* 0xff8000005d5d7808 */ /* 0x000fe40001800000 */
[----:B------:R-:W-:Y:S01]  /*31c0*/  FMNMX.FTZ R70, R95, R70, !PT ;  /* 0x000000465f467209 */ /* 0x000fe20007810000 */
[----:B------:R-:W-:Y:S01]  /*31d0*/  MUFU.TANH R5, R5 ;  /* 0x0000000500057308 */ /* 0x000fe20000002400 */
[----:B------:R-:W-:Y:S01]  /*31e0*/  ISETP.GT.AND P3, PT, R78, 0x51, PT ;  /* 0x000000514e00780c */ /* 0x000fe20003f64270 */
[----:B-----5:R-:W5:Y:S01]  /*31f0*/  SHFL.IDX PT, R32, R66, RZ, 0x1c1f ;  /* 0x001c1fff42207589 */ /* 0x020f6200000e0000 */
        /* <DEDUP_REMOVED lines=8> */
[----:B------:R-:W-:Y:S01]  /*3280*/  MUFU.TANH R6, R6 ;  /* 0x0000000600067308 */ /* 0x000fe20000002400 */
[----:B------:R-:W-:-:S02]  /*3290*/  FMNMX.FTZ R70, R87, R70, !PT ;  /* 0x0000004657467209 */ /* 0x000fc40007810000 */
[C---:B------:R-:W-:Y:S02]  /*32a0*/  ISETP.GT.AND P4, PT, R78.reuse, 0x60, PT ;  /* 0x000000604e00780c */ /* 0x040fe40003f84270 */
[----:B------:R-:W-:Y:S02]  /*32b0*/  FSEL R81, R71, -INF , P3 ;  /* 0xff80000047517808 */ /* 0x000fe40001800000 */
[----:B------:R-:W-:Y:S01]  /*32c0*/  FMNMX.FTZ R70, R85, R70, !PT ;  /* 0x0000004655467209 */ /* 0x000fe20007810000 */
[----:B------:R2:W5:Y:S01]  /*32d0*/  MUFU.TANH R71, R26 ;  /* 0x0000001a00477308 */ /* 0x0005620000002400 */
[----:B------:R-:W-:Y:S02]  /*32e0*/  ISETP.GT.AND P3, PT, R78, 0x61, PT ;  /* 0x000000614e00780c */ /* 0x000fe40003f64270 */
[----:B0-----:R-:W-:Y:S02]  /*32f0*/  FSEL R51, R42, -INF , P4 ;  /* 0xff8000002a337808 */ /* 0x001fe40002000000 */
[----:B------:R-:W-:-:S02]  /*3300*/  FMNMX.FTZ R70, R81, R70, !PT ;  /* 0x0000004651467209 */ /* 0x000fc40007810000 */
[----:B------:R-:W-:Y:S01]  /*3310*/  ISETP.GT.AND P4, PT, R78, 0x68, PT ;  /* 0x000000684e00780c */ /* 0x000fe20003f84270 */
[----:B------:R-:W-:Y:S01]  /*3320*/  MUFU.TANH R9, R9 ;  /* 0x0000000900097308 */ /* 0x000fe20000002400 */
[----:B---3--:R-:W-:Y:S01]  /*3330*/  FSEL R27, R43, -INF , P3 ;  /* 0xff8000002b1b7808 */ /* 0x008fe20001800000 */
[----:B--2---:R-:W-:Y:S01]  /*3340*/  FMUL.FTZ R26, R0, R35 ;  /* 0x00000023001a7220 */ /* 0x004fe20000410000 */
[----:B------:R-:W-:Y:S02]  /*3350*/  FMNMX.FTZ R70, R51, R70, !PT ;  /* 0x0000004633467209 */ /* 0x000fe40007810000 */
[----:B------:R-:W-:Y:S02]  /*3360*/  ISETP.GT.AND P3, PT, R78, 0x69, PT ;  /* 0x000000694e00780c */ /* 0x000fe40003f64270 */
[----:B------:R-:W-:Y:S01]  /*3370*/  FSEL R31, R46, -INF , P4 ;  /* 0xff8000002e1f7808 */ /* 0x000fe20002000000 */
[----:B------:R0:W2:Y:S01]  /*3380*/  MUFU.TANH R79, R26 ;  /* 0x0000001a004f7308 */ /* 0x0000a20000002400 */
[----:B------:R-:W-:-:S02]  /*3390*/  FMNMX.FTZ R70, R27, R70, !PT ;  /* 0x000000461b467209 */ /* 0x000fc40007810000 */
[C---:B------:R-:W-:Y:S02]  /*33a0*/  ISETP.GT.AND P4, PT, R78.reuse, 0x70, PT ;  /* 0x000000704e00780c */ /* 0x040fe40003f84270 */
[----:B------:R-:W-:Y:S02]  /*33b0*/  FSEL R41, R47, -INF , P3 ;  /* 0xff8000002f297808 */ /* 0x000fe40001800000 */
[----:B------:R-:W-:Y:S01]  /*33c0*/  FMNMX.FTZ R70, R31, R70, !PT ;  /* 0x000000461f467209 */ /* 0x000fe20007810000 */
[----:B------:R-:W-:Y:S01]  /*33d0*/  MUFU.TANH R10, R10 ;  /* 0x0000000a000a7308 */ /* 0x000fe20000002400 */
[----:B------:R-:W-:Y:S01]  /*33e0*/  ISETP.GT.AND P3, PT, R78, 0x71, PT ;  /* 0x000000714e00780c */ /* 0x000fe20003f64270 */
[----:B0-----:R-:W-:Y:S01]  /*33f0*/  FMUL.FTZ R26, R0, R39 ;  /* 0x00000027001a7220 */ /* 0x001fe20000410000 */
[----:B------:R-:W-:Y:S02]  /*3400*/  FSEL R43, R50, -INF , P4 ;  /* 0xff800000322b7808 */ /* 0x000fe40002000000 */
[----:B------:R-:W-:-:S02]  /*3410*/  FMNMX.FTZ R70, R41, R70, !PT ;  /* 0x0000004629467209 */ /* 0x000fc40007810000 */
[C---:B------:R-:W-:Y:S01]  /*3420*/  ISETP.GT.AND P4, PT, R78.reuse, 0x78, PT ;  /* 0x000000784e00780c */ /* 0x040fe20003f84270 */
[----:B------:R0:W3:Y:S01]  /*3430*/  MUFU.TANH R83, R26 ;  /* 0x0000001a00537308 */ /* 0x0000e20000002400 */
[----:B------:R-:W-:Y:S02]  /*3440*/  FSEL R47, R67, -INF , P3 ;  /* 0xff800000432f7808 */ /* 0x000fe40001800000 */
[----:B------:R-:W-:Y:S02]  /*3450*/  FMNMX.FTZ R70, R43, R70, !PT ;  /* 0x000000462b467209 */ /* 0x000fe40007810000 */
[----:B------:R-:W-:Y:S02]  /*3460*/  ISETP.GT.AND P3, PT, R78, 0x79, PT ;  /* 0x000000794e00780c */ /* 0x000fe40003f64270 */
[----:B------:R-:W-:Y:S01]  /*3470*/  FSEL R35, R54, -INF , P4 ;  /* 0xff80000036237808 */ /* 0x000fe20002000000 */
[----:B------:R-:W-:Y:S01]  /*3480*/  MUFU.TANH R50, R29 ;  /* 0x0000001d00327308 */ /* 0x000fe20000002400 */
[----:B------:R-:W-:Y:S01]  /*3490*/  FMNMX.FTZ R70, R47, R70, !PT ;  /* 0x000000462f467209 */ /* 0x000fe20007810000 */
[----:B0-----:R-:W-:Y:S01]  /*34a0*/  FMUL.FTZ R26, R0, R45 ;  /* 0x0000002d001a7220 */ /* 0x001fe20000410000 */
[----:B------:R-:W-:-:S02]  /*34b0*/  ISETP.GT.AND P4, PT, R78, 0x80, PT ;  /* 0x000000804e00780c */ /* 0x000fc40003f84270 */
[----:B------:R-:W-:Y:S02]  /*34c0*/  FSEL R55, R55, -INF , P3 ;  /* 0xff80000037377808 */ /* 0x000fe40001800000 */
[----:B------:R-:W-:Y:S01]  /*34d0*/  FMNMX.FTZ R70, R35, R70, !PT ;  /* 0x0000004623467209 */ /* 0x000fe20007810000 */
[----:B------:R-:W-:Y:S01]  /*34e0*/  MUFU.TANH R42, R26 ;  /* 0x0000001a002a7308 */ /* 0x000fe20000002400 */
[C---:B------:R-:W-:Y:S02]  /*34f0*/  ISETP.GT.AND P3, PT, R78.reuse, 0x81, PT ;  /* 0x000000814e00780c */ /* 0x040fe40003f64270 */
[----:B------:R-:W-:Y:S02]  /*3500*/  FSEL R67, R69, -INF , P4 ;  /* 0xff80000045437808 */ /* 0x000fe40002000000 */
[----:B------:R-:W-:Y:S02]  /*3510*/  FMNMX.FTZ R70, R55, R70, !PT ;  /* 0x0000004637467209 */ /* 0x000fe40007810000 */
[----:B------:R-:W-:Y:S01]  /*3520*/  ISETP.GT.AND P4, PT, R78, 0x88, PT ;  /* 0x000000884e00780c */ /* 0x000fe20003f84270 */
[----:B------:R-:W0:Y:S01]  /*3530*/  MUFU.TANH R11, R11 ;  /* 0x0000000b000b7308 */ /* 0x000e220000002400 */
[----:B----4-:R-:W-:-:S02]  /*3540*/  FSEL R69, R76, -INF , P3 ;  /* 0xff8000004c457808 */ /* 0x010fc40001800000 */
[----:B------:R-:W-:Y:S02]  /*3550*/  FMNMX.FTZ R70, R67, R70, !PT ;  /* 0x0000004643467209 */ /* 0x000fe40007810000 */
[----:B------:R-:W-:Y:S02]  /*3560*/  ISETP.GT.AND P3, PT, R78, 0x89, PT ;  /* 0x000000894e00780c */ /* 0x000fe40003f64270 */
[----:B-1----:R-:W-:Y:S01]  /*3570*/  FSEL R39, R30, -INF , P4 ;  /* 0xff8000001e277808 */ /* 0x002fe20002000000 */
[----:B------:R1:W-:Y:S01]  /*3580*/  MUFU.TANH R139, R52 ;  /* 0x00000034008b7308 */ /* 0x0003e20000002400 */
[----:B------:R-:W-:Y:S02]  /*3590*/  FMNMX.FTZ R70, R69, R70, !PT ;  /* 0x0000004645467209 */ /* 0x000fe40007810000 */
[----:B------:R-:W-:Y:S02]  /*35a0*/  ISETP.GT.AND P4, PT, R78, 0x90, PT ;  /* 0x000000904e00780c */ /* 0x000fe40003f84270 */
[----:B-----5:R-:W-:-:S02]  /*35b0*/  FSEL R71, R71, -INF , P3 ;  /* 0xff80000047477808 */ /* 0x020fc40001800000 */
[----:B------:R-:W-:Y:S01]  /*35c0*/  FMNMX.FTZ R70, R39, R70, !PT ;  /* 0x0000004627467209 */ /* 0x000fe20007810000 */
[----:B------:R-:W4:Y:S01]  /*35d0*/  MUFU.TANH R12, R12 ;  /* 0x0000000c000c7308 */ /* 0x000f220000002400 */
[----:B------:R-:W-:Y:S02]  /*35e0*/  ISETP.GT.AND P3, PT, R78, 0x91, PT ;  /* 0x000000914e00780c */ /* 0x000fe40003f64270 */
[----:B------:R-:W-:Y:S02]  /*35f0*/  FSEL R77, R34, -INF , P4 ;  /* 0xff800000224d7808 */ /* 0x000fe40002000000 */
[----:B------:R-:W-:Y:S02]  /*3600*/  FMNMX.FTZ R70, R71, R70, !PT ;  /* 0x0000004647467209 */ /* 0x000fe40007810000 */
[----:B------:R-:W-:Y:S01]  /*3610*/  ISETP.GT.AND P4, PT, R78, 0x98, PT ;  /* 0x000000984e00780c */ /* 0x000fe20003f84270 */
[----:B------:R5:W-:Y:S01]  /*3620*/  MUFU.TANH R46, R25 ;  /* 0x00000019002e7308 */ /* 0x000be20000002400 */
[----:B--2---:R-:W-:-:S02]  /*3630*/  FSEL R79, R79, -INF , P3 ;  /* 0xff8000004f4f7808 */ /* 0x004fc40001800000 */
[----:B------:R-:W-:Y:S02]  /*3640*/  FMNMX.FTZ R70, R77, R70, !PT ;  /* 0x000000464d467209 */ /* 0x000fe40007810000 */
[----:B------:R-:W-:Y:S02]  /*3650*/  ISETP.GT.AND P3, PT, R78, 0x99, PT ;  /* 0x000000994e00780c */ /* 0x000fe40003f64270 */
[----:B------:R-:W-:Y:S01]  /*3660*/  FSEL R45, R38, -INF , P4 ;  /* 0xff800000262d7808 */ /* 0x000fe20002000000 */
[----:B------:R-:W2:Y:S01]  /*3670*/  MUFU.TANH R13, R13 ;  /* 0x0000000d000d7308 */ /* 0x000ea20000002400 */
[----:B------:R-:W-:Y:S02]  /*3680*/  FMNMX.FTZ R70, R79, R70, !PT ;  /* 0x000000464f467209 */ /* 0x000fe40007810000 */
[----:B---3--:R-:W-:Y:S02]  /*3690*/  FSEL R83, R83, -INF , P3 ;  /* 0xff80000053537808 */ /* 0x008fe40001800000 */
[----:B------:R-:W-:-:S02]  /*36a0*/  FMNMX.FTZ R70, R45, R70, !PT ;  /* 0x000000462d467209 */ /* 0x000fc40007810000 */
[----:B------:R-:W-:Y:S01]  /*36b0*/  VIADDMNMX R68, R32, R107, R68, PT ;  /* 0x0000006b20447246 */ /* 0x000fe20003800144 */
[----:B------:R-:W3:Y:S01]  /*36c0*/  MUFU.TANH R14, R14 ;  /* 0x0000000e000e7308 */ /* 0x000ee20000002400 */
[----:B------:R-:W-:Y:S02]  /*36d0*/  FMNMX.FTZ R70, R83, R70, !PT ;  /* 0x0000004653467209 */ /* 0x000fe40007810000 */
[C---:B------:R-:W-:Y:S02]  /*36e0*/  ISETP.GT.AND P4, PT, R68.reuse, 0x1, PT ;  /* 0x000000014400780c */ /* 0x040fe40003f84270 */
[----:B------:R-:W-:Y:S01]  /*36f0*/  ISETP.GT.AND P5, PT, R68, 0x8, PT ;  /* 0x000000084400780c */ /* 0x000fe20003fa4270 */
[----:B------:R-:W0:Y:S01]  /*3700*/  SHFL.BFLY PT, R91, R70, 0x2, 0x1f ;  /* 0x0c401f00465b7f89 */ /* 0x000e2200000e0000 */
[----:B-1----:R-:W-:Y:S01]  /*3710*/  FSEL R52, R4, -INF , P4 ;  /* 0xff80000004347808 */ /* 0x002fe20002000000 */
[----:B------:R-:W1:Y:S01]  /*3720*/  MUFU.TANH R15, R15 ;  /* 0x0000000f000f7308 */ /* 0x000e620000002400 */
[----:B------:R-:W-:-:S02]  /*3730*/  FSEL R107, R6, -INF , P5 ;  /* 0xff800000066b7808 */ /* 0x000fc40002800000 */
[----:B------:R-:W-:-:S05]  /*3740*/  ISETP.GT.AND P4, PT, R68, 0x10, PT ;  /* 0x000000104400780c */ /* 0x000fca0003f84270 */
[----:B------:R-:W1:Y:S08]  /*3750*/  MUFU.TANH R20, R20 ;  /* 0x0000001400147308 */ /* 0x000e700000002400 */
[----:B------:R-:W1:Y:S01]  /*3760*/  MUFU.TANH R21, R21 ;  /* 0x0000001500157308 */ /* 0x000e620000002400 */
[----:B0-----:R-:W-:-:S07]  /*3770*/  FMNMX.FTZ R26, R70, R91, !PT ;  /* 0x0000005b461a7209 */ /* 0x001fce0007810000 */
[----:B------:R0:W-:Y:S01]  /*3780*/  MUFU.TANH R143, R28 ;  /* 0x0000001c008f7308 */ /* 0x0001e20000002400 */
[----:B------:R-:W4:Y:S07]  /*3790*/  SHFL.BFLY PT, R91, R26, 0x1, 0x1f ;  /* 0x0c201f001a5b7f89 */ /* 0x000f2e00000e0000 */
[----:B------:R-:W1:Y:S08]  /*37a0*/  MUFU.TANH R72, R72 ;  /* 0x0000004800487308 */ /* 0x000e700000002400 */
[----:B------:R-:W1:Y:S08]  /*37b0*/  MUFU.TANH R73, R73 ;  /* 0x0000004900497308 */ /* 0x000e700000002400 */
[----:B------:R2:W-:Y:S01]  /*37c0*/  MUFU.TANH R141, R24 ;  /* 0x00000018008d7308 */ /* 0x0005e20000002400 */
[----:B----4-:R-:W-:-:S04]  /*37d0*/  FMNMX.FTZ R91, R26, R91, !PT ;  /* 0x0000005b1a5b7209 */ /* 0x010fc80007810000 */
[C---:B------:R-:W-:Y:S01]  /*37e0*/  FSETP.NEU.FTZ.AND P3, PT, R91.reuse, -INF , PT ;  /* 0xff8000005b00780b */ /* 0x040fe20003f7d000 */
[----:B------:R-:W-:Y:S02]  /*37f0*/  FFMA.FTZ R30, R91, R88, -8 ;  /* 0xc10000005b1e7423 */ /* 0x000fe40000010058 */
[----:B------:R-:W4:Y:S03]  /*3800*/  MUFU.TANH R74, R74 ;  /* 0x0000004a004a7308 */ /* 0x000f260000002400 */
[----:B------:R-:W-:Y:S02]  /*3810*/  FSEL R30, R30, RZ, P3 ;  /* 0x000000ff1e1e7208 */ /* 0x000fe40001800000 */
[----:B------:R-:W-:-:S03]  /*3820*/  ISETP.GT.AND P3, PT, R68, RZ, PT ;  /* 0x000000ff4400720c */ /* 0x000fc60003f64270 */
[----:B------:R-:W4:Y:S01]  /*3830*/  MUFU.TANH R75, R75 ;  /* 0x0000004b004b7308 */ /* 0x000f220000002400 */
[-CC-:B------:R-:W-:Y:S01]  /*3840*/  FFMA.FTZ R29, R113, R88.reuse, -R30.reuse ;  /* 0x00000058711d7223 */ /* 0x180fe2000001081e */
[----:B------:R-:W-:Y:S01]  /*3850*/  FSEL R113, R5, -INF , P3 ;  /* 0xff80000005717808 */ /* 0x000fe20001800000 */
[-CC-:B-----5:R-:W-:Y:S01]  /*3860*/  FFMA.FTZ R25, R111, R88.reuse, -R30.reuse ;  /* 0x000000586f197223 */ /* 0x1a0fe2000001081e */
[----:B------:R-:W-:Y:S01]  /*3870*/  ISETP.GT.AND P3, PT, R68, 0x9, PT ;  /* 0x000000094400780c */ /* 0x000fe20003f64270 */
[--C-:B------:R-:W-:Y:S01]  /*3880*/  FFMA.FTZ R4, R115, R88, -R30.reuse ;  /* 0x0000005873047223 */ /* 0x100fe2000001081e */
[----:B------:R-:W-:Y:S01]  /*3890*/  FMNMX.FTZ R6, R113, R52, !PT ;  /* 0x0000003471067209 */ /* 0x000fe20007810000 */
[-CC-:B------:R-:W-:Y:S01]  /*38a0*/  FFMA.FTZ R32, R119, R88.reuse, -R30.reuse ;  /* 0x0000005877207223 */ /* 0x180fe2000001081e */
[----:B------:R-:W-:Y:S01]  /*38b0*/  FSEL R111, R9, -INF , P3 ;  /* 0xff800000096f7808 */ /* 0x000fe20001800000 */
[--C-:B------:R-:W-:Y:S01]  /*38c0*/  FFMA.FTZ R26, R121, R88, -R30.reuse ;  /* 0x00000058791a7223 */ /* 0x100fe2000001081e */
[----:B------:R-:W-:Y:S01]  /*38d0*/  FMNMX.FTZ R6, R107, R6, !PT ;  /* 0x000000066b067209 */ /* 0x000fe20007810000 */
[-CC-:B------:R-:W-:Y:S01]  /*38e0*/  FFMA.FTZ R9, R125, R88.reuse, -R30.reuse ;  /* 0x000000587d097223 */ /* 0x180fe2000001081e */
[----:B------:R-:W-:Y:S01]  /*38f0*/  FSEL R115, R10, -INF , P4 ;  /* 0xff8000000a737808 */ /* 0x000fe20002000000 */
[-CC-:B0-----:R-:W-:Y:S01]  /*3900*/  FFMA.FTZ R28, R127, R88.reuse, -R30.reuse ;  /* 0x000000587f1c7223 */ /* 0x181fe2000001081e */
[C---:B------:R-:W-:Y:S01]  /*3910*/  ISETP.GT.AND P3, PT, R68.reuse, 0x11, PT ;  /* 0x000000114400780c */ /* 0x040fe20003f64270 */
[--C-:B--2---:R-:W-:Y:S01]  /*3920*/  FFMA.FTZ R24, R129, R88, -R30.reuse ;  /* 0x0000005881187223 */ /* 0x104fe2000001081e */
[----:B------:R-:W-:Y:S01]  /*3930*/  FMNMX.FTZ R10, R111, R6, !PT ;  /* 0x000000066f0a7209 */ /* 0x000fe20007810000 */
[-CC-:B------:R-:W-:Y:S01]  /*3940*/  FFMA.FTZ R131, R131, R88.reuse, -R30.reuse ;  /* 0x0000005883837223 */ /* 0x180fe2000001081e */
[C---:B------:R-:W-:Y:S01]  /*3950*/  ISETP.GT.AND P4, PT, R68.reuse, 0x18, PT ;  /* 0x000000184400780c */ /* 0x040fe20003f84270 */
[----:B------:R-:W0:Y:S01]  /*3960*/  MUFU.TANH R56, R56 ;  /* 0x0000003800387308 */ /* 0x000e220000002400 */
[----:B------:R-:W-:Y:S01]  /*3970*/  FSEL R119, R11, -INF , P3 ;  /* 0xff8000000b777808 */ /* 0x000fe20001800000 */
[--C-:B------:R-:W-:Y:S01]  /*3980*/  FFMA.FTZ R11, R117, R88, -R30.reuse ;  /* 0x00000058750b7223 */ /* 0x100fe2000001081e */
[----:B------:R-:W-:Y:S01]  /*3990*/  FMNMX.FTZ R10, R115, R10, !PT ;  /* 0x0000000a730a7209 */ /* 0x000fe20007810000 */
[-CC-:B------:R-:W-:Y:S01]  /*39a0*/  FFMA.FTZ R38, R95, R88.reuse, -R30.reuse ;  /* 0x000000585f267223 */ /* 0x180fe2000001081e */
[----:B------:R-:W-:Y:S01]  /*39b0*/  ISETP.GT.AND P3, PT, R68, 0x19, PT ;  /* 0x000000194400780c */ /* 0x000fe20003f64270 */
[--C-:B------:R-:W-:Y:S01]  /*39c0*/  FFMA.FTZ R51, R51, R88, -R30.reuse ;  /* 0x0000005833337223 */ /* 0x100fe2000001081e */
[----:B------:R-:W-:Y:S01]  /*39d0*/  FSEL R121, R12, -INF , P4 ;  /* 0xff8000000c797808 */ /* 0x000fe20002000000 */
[----:B------:R2:W-:Y:S01]  /*39e0*/  MUFU.EX2 R5, R131 ;  /* 0x0000008300057308 */ /* 0x0005e20000000800 */
[----:B------:R-:W-:Y:S01]  /*39f0*/  FMNMX.FTZ R10, R119, R10, !PT ;  /* 0x0000000a770a7209 */ /* 0x000fe20007810000 */
[-CC-:B------:R-:W-:Y:S01]  /*3a00*/  FFMA.FTZ R89, R89, R88.reuse, -R30.reuse ;  /* 0x0000005859597223 */ /* 0x180fe2000001081e */
[C---:B------:R-:W-:Y:S01]  /*3a10*/  ISETP.GT.AND P4, PT, R68.reuse, 0x20, PT ;  /* 0x000000204400780c */ /* 0x040fe20003f84270 */
[-CC-:B------:R-:W-:Y:S01]  /*3a20*/  FFMA.FTZ R27, R27, R88.reuse, -R30.reuse ;  /* 0x000000581b1b7223 */ /* 0x180fe2000001081e */
[----:B------:R-:W-:Y:S01]  /*3a30*/  FSEL R125, R13, -INF , P3 ;  /* 0xff8000000d7d7808 */ /* 0x000fe20001800000 */
[--C-:B------:R-:W-:Y:S01]  /*3a40*/  FFMA.FTZ R13, R123, R88, -R30.reuse ;  /* 0x000000587b0d7223 */ /* 0x100fe2000001081e */
[----:B------:R-:W-:Y:S01]  /*3a50*/  FMNMX.FTZ R10, R121, R10, !PT ;  /* 0x0000000a790a7209 */ /* 0x000fe20007810000 */
[----:B------:R-:W5:Y:S01]  /*3a60*/  MUFU.TANH R57, R57 ;  /* 0x0000003900397308 */ /* 0x000f620000002400 */
[----:B------:R-:W-:Y:S01]  /*3a70*/  ISETP.GT.AND P3, PT, R68, 0x21, PT ;  /* 0x000000214400780c */ /* 0x000fe20003f64270 */
[-CC-:B------:R-:W-:Y:S01]  /*3a80*/  FFMA.FTZ R31, R31, R88.reuse, -R30.reuse ;  /* 0x000000581f1f7223 */ /* 0x180fe2000001081e */
[----:B---3--:R-:W-:Y:S01]  /*3a90*/  FSEL R127, R14, -INF , P4 ;  /* 0xff8000000e7f7808 */ /* 0x008fe20002000000 */
[--C-:B------:R-:W-:Y:S01]  /*3aa0*/  FFMA.FTZ R35, R35, R88, -R30.reuse ;  /* 0x0000005823237223 */ /* 0x100fe2000001081e */
[----:B------:R-:W-:Y:S01]  /*3ab0*/  FMNMX.FTZ R12, R125, R10, !PT ;  /* 0x0000000a7d0c7209 */ /* 0x000fe20007810000 */
[-CC-:B------:R-:W-:Y:S01]  /*3ac0*/  FFMA.FTZ R39, R39, R88.reuse, -R30.reuse ;  /* 0x0000005827277223 */ /* 0x180fe2000001081e */
[C---:B------:R-:W-:Y:S01]  /*3ad0*/  ISETP.GT.AND P4, PT, R68.reuse, 0x28, PT ;  /* 0x000000284400780c */ /* 0x040fe20003f84270 */
[----:B------:R-:W3:Y:S01]  /*3ae0*/  MUFU.TANH R58, R58 ;  /* 0x0000003a003a7308 */ /* 0x000ee20000002400 */
[----:B-1----:R-:W-:Y:S01]  /*3af0*/  FSEL R123, R15, -INF , P3 ;  /* 0xff8000000f7b7808 */ /* 0x002fe20001800000 */
[--C-:B------:R-:W-:Y:S01]  /*3b00*/  FFMA.FTZ R15, R109, R88, -R30.reuse ;  /* 0x000000586d0f7223 */ /* 0x100fe2000001081e */
[----:B------:R-:W-:Y:S01]  /*3b10*/  FMNMX.FTZ R12, R127, R12, !PT ;  /* 0x0000000c7f0c7209 */ /* 0x000fe20007810000 */
[-CC-:B------:R-:W-:Y:S01]  /*3b20*/  FFMA.FTZ R79, R79, R88.reuse, -R30.reuse ;  /* 0x000000584f4f7223 */ /* 0x180fe2000001081e */
[----:B------:R-:W-:Y:S01]  /*3b30*/  ISETP.GT.AND P3, PT, R68, 0x29, PT ;  /* 0x000000294400780c */ /* 0x000fe20003f64270 */
[----:B------:R-:W-:Y:S01]  /*3b40*/  FFMA.FTZ R45, R45, R88, -R30 ;  /* 0x000000582d2d7223 */ /* 0x000fe2000001081e */
[----:B------:R-:W-:Y:S01]  /*3b50*/  FSEL R129, R20, -INF , P4 ;  /* 0xff80000014817808 */ /* 0x000fe20002000000 */
[----:B------:R-:W1:Y:S01]  /*3b60*/  MUFU.TANH R60, R60 ;  /* 0x0000003c003c7308 */ /* 0x000e620000002400 */
[----:B------:R-:W-:-:S02]  /*3b70*/  FMNMX.FTZ R12, R123, R12, !PT ;  /* 0x0000000c7b0c7209 */ /* 0x000fc40007810000 */
[C---:B------:R-:W-:Y:S02]  /*3b80*/  ISETP.GT.AND P4, PT, R68.reuse, 0x30, PT ;  /* 0x000000304400780c */ /* 0x040fe40003f84270 */
[----:B------:R-:W-:Y:S01]  /*3b90*/  FSEL R117, R21, -INF , P3 ;  /* 0xff80000015757808 */ /* 0x000fe20001800000 */
[----:B------:R-:W-:Y:S01]  /*3ba0*/  FFMA.FTZ R21, R101, R88, -R30 ;  /* 0x0000005865157223 */ /* 0x000fe2000001081e */
[----:B------:R-:W-:Y:S01]  /*3bb0*/  FMNMX.FTZ R12, R129, R12, !PT ;  /* 0x0000000c810c7209 */ /* 0x000fe20007810000 */
[----:B------:R4:W-:Y:S01]  /*3bc0*/  MUFU.EX2 R10, R13 ;  /* 0x0000000d000a7308 */ /* 0x0009e20000000800 */
[----:B------:R-:W-:Y:S02]  /*3bd0*/  ISETP.GT.AND P3, PT, R68, 0x31, PT ;  /* 0x000000314400780c */ /* 0x000fe40003f64270 */
[----:B--2---:R-:W-:Y:S02]  /*3be0*/  FSEL R131, R72, -INF , P4 ;  /* 0xff80000048837808 */ /* 0x004fe40002000000 */
[----:B------:R-:W-:-:S02]  /*3bf0*/  FMNMX.FTZ R14, R117, R12, !PT ;  /* 0x0000000c750e7209 */ /* 0x000fc40007810000 */
[C---:B------:R-:W-:Y:S01]  /*3c00*/  ISETP.GT.AND P4, PT, R68.reuse, 0x38, PT ;  /* 0x000000384400780c */ /* 0x040fe20003f84270 */
[----:B------:R-:W2:Y:S01]  /*3c10*/  MUFU.TANH R61, R61 ;  /* 0x0000003d003d7308 */ /* 0x000ea20000002400 */
[----:B------:R-:W-:Y:S01]  /*3c20*/  FSEL R73, R73, -INF , P3 ;  /* 0xff80000049497808 */ /* 0x000fe20001800000 */
[----:B----4-:R-:W-:Y:S01]  /*3c30*/  FFMA.FTZ R13, R105, R88, -R30 ;  /* 0x00000058690d7223 */ /* 0x010fe2000001081e */
        /* <DEDUP_REMOVED lines=8> */
[----:B------:R4:W-:Y:S01]  /*3cc0*/  MUFU.EX2 R12, R15 ;  /* 0x0000000f000c7308 */ /* 0x0009e20000000800 */
[----:B------:R-:W-:Y:S02]  /*3cd0*/  ISETP.GT.AND P3, PT, R68, 0x41, PT ;  /* 0x000000414400780c */ /* 0x000fe40003f64270 */
[----:B0-----:R-:W-:Y:S01]  /*3ce0*/  FSEL R105, R56, -INF , P4 ;  /* 0xff80000038697808 */ /* 0x001fe20002000000 */
[----:B------:R-:W-:Y:S01]  /*3cf0*/  IMAD.U32 R56, RZ, RZ, UR39 ;  /* 0x00000027ff387e24 */ /* 0x000fe2000f8e00ff */
[----:B------:R-:W-:-:S02]  /*3d00*/  FMNMX.FTZ R20, R75, R14, !PT ;  /* 0x0000000e4b147209 */ /* 0x000fc40007810000 */
[----:B------:R-:W-:Y:S01]  /*3d10*/  ISETP.GT.AND P4, PT, R68, 0x48, PT ;  /* 0x000000484400780c */ /* 0x000fe20003f84270 */
[----:B------:R-:W0:Y:S01]  /*3d20*/  MUFU.TANH R63, R63 ;  /* 0x0000003f003f7308 */ /* 0x000e220000002400 */
[----:B-----5:R-:W-:Y:S01]  /*3d30*/  FSEL R57, R57, -INF , P3 ;  /* 0xff80000039397808 */ /* 0x020fe20001800000 */
[----:B----4-:R-:W-:Y:S01]  /*3d40*/  FFMA.FTZ R15, R103, R88, -R30 ;  /* 0x00000058670f7223 */ /* 0x010fe2000001081e */
[----:B------:R-:W-:Y:S01]  /*3d50*/  FMNMX.FTZ R20, R105, R20, !PT ;  /* 0x0000001469147209 */ /* 0x000fe20007810000 */
[----:B------:R-:W-:Y:S01]  /*3d60*/  @!P0 VIADD R56, R56, 0x29840 ;  /* 0x0002984038388836 */ /* 0x000fe20000000000 */
[----:B------:R-:W-:Y:S02]  /*3d70*/  ISETP.GT.AND P3, PT, R68, 0x49, PT ;  /* 0x000000494400780c */ /* 0x000fe40003f64270 */
[----:B---3--:R-:W-:Y:S01]  /*3d80*/  FSEL R103, R58, -INF , P4 ;  /* 0xff8000003a677808 */ /* 0x008fe20002000000 */
[----:B------:R-:W-:Y:S01]  /*3d90*/  MUFU.TANH R64, R64 ;  /* 0x0000004000407308 */ /* 0x000fe20000002400 */
[----:B------:R-:W-:-:S02]  /*3da0*/  FMNMX.FTZ R20, R57, R20, !PT ;  /* 0x0000001439147209 */ /* 0x000fc40007810000 */
[----:B------:R-:W-:Y:S02]  /*3db0*/  ISETP.GT.AND P4, PT, R68, 0x50, PT ;  /* 0x000000504400780c */ /* 0x000fe40003f84270 */
[----:B-1----:R-:W-:Y:S02]  /*3dc0*/  FSEL R101, R60, -INF , P3 ;  /* 0xff8000003c657808 */ /* 0x002fe40001800000 */
[----:B------:R-:W-:Y:S01]  /*3dd0*/  FMNMX.FTZ R20, R103, R20, !PT ;  /* 0x0000001467147209 */ /* 0x000fe20007810000 */
[----:B------:R-:W1:Y:S01]  /*3de0*/  MUFU.TANH R65, R65 ;  /* 0x0000004100417308 */ /* 0x000e620000002400 */
[----:B------:R-:W-:Y:S02]  /*3df0*/  ISETP.GT.AND P3, PT, R68, 0x51, PT ;  /* 0x000000514400780c */ /* 0x000fe40003f64270 */
[----:B--2---:R-:W-:Y:S02]  /*3e00*/  FSEL R61, R61, -INF , P4 ;  /* 0xff8000003d3d7808 */ /* 0x004fe40002000000 */
[----:B------:R-:W-:-:S02]  /*3e10*/  FMNMX.FTZ R20, R101, R20, !PT ;  /* 0x0000001465147209 */ /* 0x000fc40007810000 */
[C---:B------:R-:W-:Y:S01]  /*3e20*/  ISETP.GT.AND P4, PT, R68.reuse, 0x58, PT ;  /* 0x000000584400780c */ /* 0x040fe20003f84270 */
[----:B------:R2:W-:Y:S01]  /*3e30*/  MUFU.EX2 R14, R15 ;  /* 0x0000000f000e7308 */ /* 0x0005e20000000800 */
[----:B------:R-:W-:Y:S02]  /*3e40*/  FMNMX.FTZ R20, R61, R20, !PT ;  /* 0x000000143d147209 */ /* 0x000fe40007810000 */
[----:B0-----:R-:W-:Y:S02]  /*3e50*/  FSEL R63, R63, -INF , P4 ;  /* 0xff8000003f3f7808 */ /* 0x001fe40002000000 */
[----:B------:R-:W-:Y:S02]  /*3e60*/  ISETP.GT.AND P4, PT, R68, 0x60, PT ;  /* 0x000000604400780c */ /* 0x000fe40003f84270 */
[----:B------:R-:W-:Y:S01]  /*3e70*/  @!P0 PRMT R56, RZ, 0x654, R56 ;  /* 0x00000654ff388816 */ /* 0x000fe20000000038 */
[----:B------:R-:W0:Y:S01]  /*3e80*/  MUFU.TANH R40, R40 ;  /* 0x0000002800287308 */ /* 0x000e220000002400 */
[----:B--2---:R-:W-:Y:S01]  /*3e90*/  FFMA.FTZ R15, R99, R88, -R30 ;  /* 0x00000058630f7223 */ /* 0x004fe2000001081e */
[----:B------:R-:W-:Y:S01]  /*3ea0*/  FSEL R99, R62, -INF , P3 ;  /* 0xff8000003e637808 */ /* 0x000fe20001800000 */
[----:B------:R2:W-:Y:S01]  /*3eb0*/  @!P0 SYNCS.ARRIVE.TRANS64.RED.A1T0 RZ, [R56+URZ], RZ ;  /* 0x000000ff38ff89a7 */ /* 0x0005e2000810043f */
[----:B------:R-:W-:-:S02]  /*3ec0*/  ISETP.GT.AND P3, PT, R68, 0x59, PT ;  /* 0x000000594400780c */ /* 0x000fc40003f64270 */
[----:B-1----:R-:W-:Y:S02]  /*3ed0*/  FSEL R65, R65, -INF , P4 ;  /* 0xff80000041417808 */ /* 0x002fe40002000000 */
[----:B------:R-:W1:Y:S01]  /*3ee0*/  MUFU.TANH R44, R44 ;  /* 0x0000002c002c7308 */ /* 0x000e620000002400 */
[----:B------:R-:W-:-:S07]  /*3ef0*/  ISETP.GT.AND P4, PT, R68, 0x68, PT ;  /* 0x000000684400780c */ /* 0x000fce0003f84270 */
[----:B------:R3:W-:Y:S08]  /*3f00*/  MUFU.EX2 R6, R32 ;  /* 0x0000002000067308 */ /* 0x0007f00000000800 */
[----:B------:R4:W-:Y:S01]  /*3f10*/  MUFU.TANH R149, R36 ;  /* 0x0000002400957308 */ /* 0x0009e20000002400 */
[----:B---3--:R-:W-:-:S04]  /*3f20*/  FMNMX.FTZ R32, R99, R20, !PT ;  /* 0x0000001463207209 */ /* 0x008fc80007810000 */
[----:B------:R-:W-:-:S03]  /*3f30*/  FMNMX.FTZ R32, R63, R32, !PT ;  /* 0x000000203f207209 */ /* 0x000fc60007810000 */
[----:B------:R-:W3:Y:S01]  /*3f40*/  MUFU.TANH R48, R48 ;  /* 0x0000003000307308 */ /* 0x000ee20000002400 */
[--C-:B----4-:R-:W-:Y:S01]  /*3f50*/  FFMA.FTZ R36, R97, R88, -R30.reuse ;  /* 0x0000005861247223 */ /* 0x110fe2000001081e */
[----:B------:R-:W-:Y:S02]  /*3f60*/  FSEL R97, R64, -INF , P3 ;  /* 0xff80000040617808 */ /* 0x000fe40001800000 */
[----:B------:R-:W-:Y:S02]  /*3f70*/  ISETP.GT.AND P3, PT, R68, 0x61, PT ;  /* 0x000000614400780c */ /* 0x000fe40003f64270 */
[----:B------:R-:W-:Y:S02]  /*3f80*/  FMNMX.FTZ R34, R97, R32, !PT ;  /* 0x0000002061227209 */ /* 0x000fe40007810000 */
[----:B------:R-:W4:Y:S01]  /*3f90*/  MUFU.TANH R49, R49 ;  /* 0x0000003100317308 */ /* 0x000f220000002400 */
[----:B0-----:R-:W-:Y:S01]  /*3fa0*/  FSEL R95, R40, -INF , P3 ;  /* 0xff800000285f7808 */ /* 0x001fe20001800000 */
[----:B------:R-:W-:Y:S01]  /*3fb0*/  FFMA.FTZ R40, R85, R88, -R30 ;  /* 0x0000005855287223 */ /* 0x000fe2000001081e */
[----:B------:R-:W-:-:S02]  /*3fc0*/  FMNMX.FTZ R34, R65, R34, !PT ;  /* 0x0000002241227209 */ /* 0x000fc40007810000 */
[----:B------:R-:W-:Y:S02]  /*3fd0*/  ISETP.GT.AND P3, PT, R68, 0x69, PT ;  /* 0x000000694400780c */ /* 0x000fe40003f64270 */
[----:B------:R-:W-:Y:S01]  /*3fe0*/  FMNMX.FTZ R34, R95, R34, !PT ;  /* 0x000000225f227209 */ /* 0x000fe20007810000 */
[----:B------:R0:W-:Y:S08]  /*3ff0*/  MUFU.TANH R147, R33 ;  /* 0x0000002100937308 */ /* 0x0001f00000002400 */
[----:B------:R5:W-:Y:S01]  /*4000*/  MUFU.TANH R151, R37 ;  /* 0x0000002500977308 */ /* 0x000be20000002400 */
[-CC-:B0-----:R-:W-:Y:S01]  /*4010*/  FFMA.FTZ R33, R133, R88.reuse, -R30.reuse ;  /* 0x0000005885217223 */ /* 0x181fe2000001081e */
[----:B-1----:R-:W-:Y:S01]  /*4020*/  FSEL R133, R44, -INF , P4 ;  /* 0xff8000002c857808 */ /* 0x002fe20002000000 */
[----:B------:R-:W-:Y:S01]  /*4030*/  FFMA.FTZ R44, R55, R88, -R30 ;  /* 0x00000058372c7223 */ /* 0x000fe2000001081e */
[----:B------:R-:W-:-:S02]  /*4040*/  ISETP.GT.AND P4, PT, R68, 0x70, PT ;  /* 0x000000704400780c */ /* 0x000fc40003f84270 */
[----:B------:R-:W-:Y:S02]  /*4050*/  FMNMX.FTZ R34, R133, R34, !PT ;  /* 0x0000002285227209 */ /* 0x000fe40007810000 */
[----:B------:R-:W0:Y:S01]  /*4060*/  MUFU.TANH R53, R53 ;  /* 0x0000003500357308 */ /* 0x000e220000002400 */
[-CC-:B-----5:R-:W-:Y:S01]  /*4070*/  FFMA.FTZ R37, R93, R88.reuse, -R30.reuse ;  /* 0x000000585d257223 */ /* 0x1a0fe2000001081e */
[----:B------:R-:W-:Y:S01]  /*4080*/  FSEL R93, R42, -INF , P3 ;  /* 0xff8000002a5d7808 */ /* 0x000fe20001800000 */
[-CC-:B------:R-:W-:Y:S01]  /*4090*/  FFMA.FTZ R42, R47, R88.reuse, -R30.reuse ;  /* 0x000000582f2a7223 */ /* 0x180fe2000001081e */
[----:B------:R-:W-:Y:S01]  /*40a0*/  ISETP.GT.AND P3, PT, R68, 0x71, PT ;  /* 0x000000714400780c */ /* 0x000fe20003f64270 */
[-CC-:B------:R-:W-:Y:S01]  /*40b0*/  FFMA.FTZ R47, R77, R88.reuse, -R30.reuse ;  /* 0x000000584d2f7223 */ /* 0x180fe2000001081e */
[----:B---3--:R-:W-:Y:S01]  /*40c0*/  FSEL R135, R48, -INF , P4 ;  /* 0xff80000030877808 */ /* 0x008fe20002000000 */
[----:B------:R-:W-:Y:S01]  /*40d0*/  FFMA.FTZ R48, R71, R88, -R30 ;  /* 0x0000005847307223 */ /* 0x000fe2000001081e */
[----:B------:R1:W-:Y:S01]  /*40e0*/  MUFU.EX2 R20, R36 ;  /* 0x0000002400147308 */ /* 0x0003e20000000800 */
[----:B------:R-:W-:-:S02]  /*40f0*/  ISETP.GT.AND P4, PT, R68, 0x78, PT ;  /* 0x000000784400780c */ /* 0x000fc40003f84270 */
[----:B----4-:R-:W-:Y:S01]  /*4100*/  FSEL R137, R49, -INF , P3 ;  /* 0xff80000031897808 */ /* 0x010fe20001800000 */
[----:B------:R-:W-:Y:S01]  /*4110*/  FFMA.FTZ R49, R87, R88, -R30 ;  /* 0x0000005857317223 */ /* 0x000fe2000001081e */
[C---:B------:R-:W-:Y:S02]  /*4120*/  ISETP.GT.AND P3, PT, R68.reuse, 0x79, PT ;  /* 0x000000794400780c */ /* 0x040fe40003f64270 */
[----:B------:R-:W-:Y:S01]  /*4130*/  FSEL R139, R139, -INF , P4 ;  /* 0xff8000008b8b7808 */ /* 0x000fe20002000000 */
[----:B------:R3:W-:Y:S01]  /*4140*/  MUFU.EX2 R32, R38 ;  /* 0x0000002600207308 */ /* 0x0007e20000000800 */
[----:B-1----:R-:W-:Y:S02]  /*4150*/  FMNMX.FTZ R36, R93, R34, !PT ;  /* 0x000000225d247209 */ /* 0x002fe40007810000 */
[----:B------:R-:W-:Y:S02]  /*4160*/  ISETP.GT.AND P4, PT, R68, 0x80, PT ;  /* 0x000000804400780c */ /* 0x000fe40003f84270 */
[----:B------:R-:W-:-:S02]  /*4170*/  FMNMX.FTZ R36, R135, R36, !PT ;  /* 0x0000002487247209 */ /* 0x000fc40007810000 */
[----:B0-----:R-:W-:Y:S01]  /*4180*/  FSEL R87, R53, -INF , P3 ;  /* 0xff80000035577808 */ /* 0x001fe20001800000 */
[----:B------:R-:W-:Y:S01]  /*4190*/  FFMA.FTZ R53, R81, R88, -R30 ;  /* 0x0000005851357223 */ /* 0x000fe2000001081e */
[----:B------:R-:W-:Y:S01]  /*41a0*/  FMNMX.FTZ R36, R137, R36, !PT ;  /* 0x0000002489247209 */ /* 0x000fe20007810000 */
[----:B------:R-:W-:Y:S01]  /*41b0*/  MUFU.EX2 R34, R89 ;  /* 0x0000005900227308 */ /* 0x000fe20000000800 */
[C---:B------:R-:W-:Y:S02]  /*41c0*/  ISETP.GT.AND P3, PT, R68.reuse, 0x81, PT ;  /* 0x000000814400780c */ /* 0x040fe40003f64270 */
[----:B------:R-:W-:Y:S02]  /*41d0*/  FMNMX.FTZ R36, R139, R36, !PT ;  /* 0x000000248b247209 */ /* 0x000fe40007810000 */
[----:B------:R-:W-:Y:S02]  /*41e0*/  FSEL R141, R141, -INF , P4 ;  /* 0xff8000008d8d7808 */ /* 0x000fe40002000000 */
[----:B---3--:R-:W-:Y:S01]  /*41f0*/  FMNMX.FTZ R38, R87, R36, !PT ;  /* 0x0000002457267209 */ /* 0x008fe20007810000 */
[----:B------:R-:W-:Y:S01]  /*4200*/  MUFU.EX2 R24, R24 ;  /* 0x0000001800187308 */ /* 0x000fe20000000800 */
[----:B------:R-:W-:-:S02]  /*4210*/  ISETP.GT.AND P4, PT, R68, 0x88, PT ;  /* 0x000000884400780c */ /* 0x000fc40003f84270 */
[----:B------:R-:W-:Y:S02]  /*4220*/  FSEL R85, R46, -INF , P3 ;  /* 0xff8000002e557808 */ /* 0x000fe40001800000 */
[----:B------:R-:W-:Y:S02]  /*4230*/  FMNMX.FTZ R38, R141, R38, !PT ;  /* 0x000000268d267209 */ /* 0x000fe40007810000 */
[C---:B------:R-:W-:Y:S01]  /*4240*/  ISETP.GT.AND P3, PT, R68.reuse, 0x89, PT ;  /* 0x000000894400780c */ /* 0x040fe20003f64270 */
[----:B------:R0:W-:Y:S01]  /*4250*/  MUFU.EX2 R36, R40 ;  /* 0x0000002800247308 */ /* 0x0001e20000000800 */
[----:B------:R-:W-:Y:S02]  /*4260*/  FSEL R143, R143, -INF , P4 ;  /* 0xff8000008f8f7808 */ /* 0x000fe40002000000 */
[----:B------:R-:W-:Y:S02]  /*4270*/  FMNMX.FTZ R38, R85, R38, !PT ;  /* 0x0000002655267209 */ /* 0x000fe40007810000 */
[----:B------:R-:W-:-:S02]  /*4280*/  ISETP.GT.AND P4, PT, R68, 0x90, PT ;  /* 0x000000904400780c */ /* 0x000fc40003f84270 */
[----:B------:R-:W-:Y:S01]  /*4290*/  FSEL R81, R50, -INF , P3 ;  /* 0xff80000032517808 */ /* 0x000fe20001800000 */
[----:B------:R-:W-:Y:S01]  /*42a0*/  MUFU.EX2 R25, R25 ;  /* 0x0000001900197308 */ /* 0x000fe20000000800 */
[----:B------:R-:W-:Y:S02]  /*42b0*/  FMNMX.FTZ R38, R143, R38, !PT ;  /* 0x000000268f267209 */ /* 0x000fe40007810000 */
[C---:B------:R-:W-:Y:S02]  /*42c0*/  ISETP.GT.AND P3, PT, R68.reuse, 0x91, PT ;  /* 0x000000914400780c */ /* 0x040fe40003f64270 */
[----:B------:R-:W-:Y:S02]  /*42d0*/  FSEL R145, R145, -INF , P4 ;  /* 0xff80000091917808 */ /* 0x000fe40002000000 */
[----:B0-----:R-:W-:Y:S01]  /*42e0*/  FMNMX.FTZ R40, R81, R38, !PT ;  /* 0x0000002651287209 */ /* 0x001fe20007810000 */
[----:B------:R-:W-:Y:S01]  /*42f0*/  MUFU.EX2 R26, R26 ;  /* 0x0000001a001a7308 */ /* 0x000fe20000000800 */
[----:B------:R-:W-:-:S02]  /*4300*/  ISETP.GT.AND P4, PT, R68, 0x98, PT ;  /* 0x000000984400780c */ /* 0x000fc40003f84270 */
[----:B------:R-:W-:Y:S02]  /*4310*/  FSEL R147, R147, -INF , P3 ;  /* 0xff80000093937808 */ /* 0x000fe40001800000 */
[----:B------:R-:W-:Y:S02]  /*4320*/  FMNMX.FTZ R40, R145, R40, !PT ;  /* 0x0000002891287209 */ /* 0x000fe40007810000 */
[----:B------:R-:W-:Y:S01]  /*4330*/  ISETP.GT.AND P3, PT, R68, 0x99, PT ;  /* 0x000000994400780c */ /* 0x000fe20003f64270 */
[----:B------:R0:W-:Y:S01]  /*4340*/  MUFU.EX2 R38, R51 ;  /* 0x0000003300267308 */ /* 0x0001e20000000800 */
[----:B------:R-:W-:Y:S02]  /*4350*/  FSEL R149, R149, -INF , P4 ;  /* 0xff80000095957808 */ /* 0x000fe40002000000 */
[----:B------:R-:W-:Y:S02]  /*4360*/  FMNMX.FTZ R40, R147, R40, !PT ;  /* 0x0000002893287209 */ /* 0x000fe40007810000 */
[----:B------:R-:W-:-:S02]  /*4370*/  FSEL R151, R151, -INF , P3 ;  /* 0xff80000097977808 */ /* 0x000fc40001800000 */
[----:B------:R-:W-:Y:S01]  /*4380*/  FMNMX.FTZ R40, R149, R40, !PT ;  /* 0x0000002895287209 */ /* 0x000fe20007810000 */
[----:B------:R-:W1:Y:S03]  /*4390*/  MUFU.EX2 R29, R29 ;  /* 0x0000001d001d7308 */ /* 0x000e660000000800 */
[----:B------:R-:W-:Y:S01]  /*43a0*/  FMNMX.FTZ R46, R151, R40, !PT ;  /* 0x00000028972e7209 */ /* 0x000fe20007810000 */
[-CC-:B------:R-:W-:Y:S01]  /*43b0*/  FFMA.FTZ R40, R41, R88.reuse, -R30.reuse ;  /* 0x0000005829287223 */ /* 0x180fe2000001081e */
[-CC-:B------:R-:W-:Y:S01]  /*43c0*/  FFMA.FTZ R41, R43, R88.reuse, -R30.reuse ;  /* 0x000000582b297223 */ /* 0x180fe2000001081e */
[----:B------:R-:W-:Y:S02]  /*43d0*/  FFMA.FTZ R43, R67, R88, -R30 ;  /* 0x00000058432b7223 */ /* 0x000fe4000001081e */
[----:B0-----:R-:W0:Y:S01]  /*43e0*/  SHFL.BFLY PT, R51, R46, 0x2, 0x1f ;  /* 0x0c401f002e337f89 */ /* 0x001e2200000e0000 */
[----:B------:R-:W-:Y:S08]  /*43f0*/  MUFU.EX2 R28, R28 ;  /* 0x0000001c001c7308 */ /* 0x000ff00000000800 */
[----:B------:R-:W-:Y:S01]  /*4400*/  MUFU.EX2 R33, R33 ;  /* 0x0000002100217308 */ /* 0x000fe20000000800 */
[----:B-1----:R-:W-:-:S04]  /*4410*/  F2FP.SATFINITE.E4M3.F32.PACK_AB_MERGE_C R185, R29, R26, RZ ;  /* 0x0000001a1db9723e */ /* 0x002fc800048070ff */
[----:B------:R-:W-:-:S03]  /*4420*/  F2FP.SATFINITE.E4M3.F32.PACK_AB_MERGE_C R185, R25, R24, R185 ;  /* 0x0000001819b9723e */ /* 0x000fc600048070b9 */
[----:B------:R-:W1:Y:S01]  /*4430*/  MUFU.EX2 R4, R4 ;  /* 0x0000000400047308 */ /* 0x000e620000000800 */
[----:B0-----:R-:W-:-:S07]  /*4440*/  FMNMX.FTZ R51, R46, R51, !PT ;  /* 0x000000332e337209 */ /* 0x001fce0007810000 */
[----:B------:R-:W-:Y:S01]  /*4450*/  MUFU.EX2 R9, R9 ;  /* 0x0000000900097308 */ /* 0x000fe20000000800 */
[-CC-:B------:R-:W-:Y:S01]  /*4460*/  FFMA.FTZ R46, R69, R88.reuse, -R30.reuse ;  /* 0x00000058452e7223 */ /* 0x180fe2000001081e */
[----:B------:R-:W-:Y:S01]  /*4470*/  FFMA.FTZ R30, R83, R88, -R30 ;  /* 0x00000058531e7223 */ /* 0x000fe2000001081e */
[----:B------:R-:W0:Y:S05]  /*4480*/  SHFL.BFLY PT, R50, R51, 0x1, 0x1f ;  /* 0x0c201f0033327f89 */ /* 0x000e2a00000e0000 */
[----:B------:R-:W-:Y:S01]  /*4490*/  MUFU.EX2 R11, R11 ;  /* 0x0000000b000b7308 */ /* 0x000fe20000000800 */
[----:B-1----:R-:W-:-:S04]  /*44a0*/  F2FP.SATFINITE.E4M3.F32.PACK_AB_MERGE_C R187, R4, R5, RZ ;  /* 0x0000000504bb723e */ /* 0x002fc800048070ff */
[----:B------:R-:W-:-:S03]  /*44b0*/  F2FP.SATFINITE.E4M3.F32.PACK_AB_MERGE_C R187, R33, R28, R187 ;  /* 0x0000001c21bb723e */ /* 0x000fc600048070bb */
[----:B------:R-:W-:Y:S08]  /*44c0*/  MUFU.EX2 R13, R13 ;  /* 0x0000000d000d7308 */ /* 0x000ff00000000800 */
[----:B------:R-:W-:Y:S01]  /*44d0*/  MUFU.EX2 R21, R21 ;  /* 0x0000001500157308 */ /* 0x000fe20000000800 */
[----:B0-----:R-:W-:-:S04]  /*44e0*/  FMNMX.FTZ R89, R51, R50, !PT ;  /* 0x0000003233597209 */ /* 0x001fc80007810000 */
        /* <DEDUP_REMOVED lines=20> */
[----:B------:R-:W0:Y:S01]  /*4630*/  MUFU.EX2 R52, R52 ;  /* 0x0000003400347308 */ /* 0x000e220000000800 */
        /* <DEDUP_REMOVED lines=14> */
[-C--:B------:R-:W-:Y:S01]  /*4720*/  FFMA.FTZ R93, R93, R88.reuse, -R58 ;  /* 0x000000585d5d7223 */ /* 0x080fe2000001083a */
[----:B------:R-:W3:Y:S01]  /*4730*/  MUFU.EX2 R60, R111 ;  /* 0x0000006f003c7308 */ /* 0x000ee20000000800 */
[----:B0-----:R-:W-:Y:S01]  /*4740*/  FADD.FTZ R78, R51, R52 ;  /* 0x00000034334e7221 */ /* 0x001fe20000010000 */
        /* <DEDUP_REMOVED lines=12> */
[----:B------:R-:W-:-:S02]  /*4810*/  FFMA.FTZ R58, R151, R88, -R58 ;  /* 0x00000058973a7223 */ /* 0x000fc4000001083a */
[----:B------:R-:W4:Y:S01]  /*4820*/  MUFU.EX2 R115, R115 ;  /* 0x0000007300737308 */ /* 0x000f220000000800 */
[----:B0-----:R-:W-:Y:S02]  /*4830*/  FADD.FTZ R57, R24, R25 ;  /* 0x0000001918397221 */ /* 0x001fe40000010000 */
[----:B------:R-:W0:Y:S02]  /*4840*/  @P2 LDC R24, c[0x0][0x450] ;  /* 0x00011400ff182b82 */ /* 0x000e240000000800 */
[----:B--2---:R-:W-:Y:S01]  /*4850*/  FADD.FTZ R56, R26, R57 ;  /* 0x000000391a387221 */ /* 0x004fe20000010000 */
[----:B-1----:R-:W-:Y:S02]  /*4860*/  FADD.FTZ R57, R107, R78 ;  /* 0x0000004e6b397221 */ /* 0x002fe40000010000 */
[----:B------:R-:W1:Y:S01]  /*4870*/  MUFU.EX2 R62, R119 ;  /* 0x00000077003e7308 */ /* 0x000e620000000800 */
[----:B------:R-:W-:Y:S01]  /*4880*/  FADD.FTZ R67, R29, R56 ;  /* 0x000000381d437221 */ /* 0x000fe20000010000 */
[C---:B---3--:R-:W-:Y:S01]  /*4890*/  FADD.FTZ R78, R60.reuse, R57 ;  /* 0x000000393c4e7221 */ /* 0x048fe20000010000 */
[----:B------:R-:W-:-:S02]  /*48a0*/  F2FP.SATFINITE.E4M3.F32.PACK_AB_MERGE_C R60, R60, R107, RZ ;  /* 0x0000006b3c3c723e */ /* 0x000fc400048070ff */
[----:B------:R-:W-:Y:S02]  /*48b0*/  FADD.FTZ R80, R28, R67 ;  /* 0x000000431c507221 */ /* 0x000fe40000010000 */
[----:B------:R-:W-:Y:S01]  /*48c0*/  F2FP.SATFINITE.E4M3.F32.PACK_AB_MERGE_C R184, R52, R51, R60 ;  /* 0x0000003334b8723e */ /* 0x000fe2000480703c */
[----:B------:R-:W2:Y:S01]  /*48d0*/  MUFU.EX2 R121, R121 ;  /* 0x0000007900797308 */ /* 0x000ea20000000800 */
[----:B------:R-:W-:Y:S01]  /*48e0*/  FADD.FTZ R80, R33, R80 ;  /* 0x0000005021507221 */ /* 0x000fe20000010000 */
[----:B----4-:R-:W-:-:S03]  /*48f0*/  FADD.FTZ R57, R115, R78 ;  /* 0x0000004e73397221 */ /* 0x010fc60000010000 */
[----:B------:R-:W-:-:S03]  /*4900*/  FADD.FTZ R67, R5, R80 ;  /* 0x0000005005437221 */ /* 0x000fc60000010000 */
[----:B------:R-:W3:Y:S01]  /*4910*/  MUFU.EX2 R64, R125 ;  /* 0x0000007d00407308 */ /* 0x000ee20000000800 */
[----:B-1----:R-:W-:Y:S01]  /*4920*/  FADD.FTZ R80, R62, R57 ;  /* 0x000000393e507221 */ /* 0x002fe20000010000 */
[----:B------:R-:W-:-:S06]  /*4930*/  FADD.FTZ R67, R4, R67 ;  /* 0x0000004304437221 */ /* 0x000fcc0000010000 */
[----:B------:R-:W1:Y:S01]  /*4940*/  MUFU.EX2 R54, R54 ;  /* 0x0000003600367308 */ /* 0x000e620000000800 */
[----:B--2---:R-:W-:Y:S01]  /*4950*/  FADD.FTZ R57, R121, R80 ;  /* 0x0000005079397221 */ /* 0x004fe20000010000 */
[----:B------:R-:W-:-:S04]  /*4960*/  FADD.FTZ R80, R6, R67 ;  /* 0x0000004306507221 */ /* 0x000fc80000010000 */
[----:B------:R-:W-:Y:S02]  /*4970*/  FADD.FTZ R67, R9, R80 ;  /* 0x0000005009437221 */ /* 0x000fe40000010000 */
[----:B------:R-:W2:Y:S01]  /*4980*/  MUFU.EX2 R55, R55 ;  /* 0x0000003700377308 */ /* 0x000ea20000000800 */
[----:B---3--:R-:W-:Y:S01]  /*4990*/  FADD.FTZ R57, R64, R57 ;  /* 0x0000003940397221 */ /* 0x008fe20000010000 */
[----:B------:R-:W-:Y:S01]  /*49a0*/  FADD.FTZ R84, R10, R67 ;  /* 0x000000430a547221 */ /* 0x000fe20000010000 */
[----:B------:R-:W-:-:S03]  /*49b0*/  F2FP.SATFINITE.E4M3.F32.PACK_AB_MERGE_C R64, R64, R121, RZ ;  /* 0x000000794040723e */ /* 0x000fc600048070ff */
[----:B------:R-:W-:Y:S01]  /*49c0*/  FADD.FTZ R67, R11, R84 ;  /* 0x000000540b437221 */ /* 0x000fe20000010000 */
[----:B------:R-:W-:Y:S01]  /*49d0*/  F2FP.SATFINITE.E4M3.F32.PACK_AB_MERGE_C R186, R62, R115, R64 ;  /* 0x000000733eba723e */ /* 0x000fe20004807040 */
[----:B------:R-:W3:Y:S01]  /*49e0*/  MUFU.EX2 R129, R129 ;  /* 0x0000008100817308 */ /* 0x000ee20000000800 */
[----:B-1----:R-:W-:-:S07]  /*49f0*/  FADD.FTZ R80, R54, R57 ;  /* 0x0000003936507221 */ /* 0x002fce0000010000 */
[----:B------:R-:W1:Y:S01]  /*4a00*/  MUFU.EX2 R66, R117 ;  /* 0x0000007500427308 */ /* 0x000e620000000800 */
[----:B--2---:R-:W-:-:S07]  /*4a10*/  FADD.FTZ R82, R55, R80 ;  /* 0x0000005037527221 */ /* 0x004fce0000010000 */
[----:B------:R-:W2:Y:S01]  /*4a20*/  MUFU.EX2 R131, R131 ;  /* 0x0000008300837308 */ /* 0x000ea20000000800 */
[----:B---3--:R-:W-:Y:S01]  /*4a30*/  FADD.FTZ R57, R129, R82 ;  /* 0x0000005281397221 */ /* 0x008fe20000010000 */
[----:B------:R-:W-:-:S04]  /*4a40*/  FADD.FTZ R82, R12, R67 ;  /* 0x000000430c527221 */ /* 0x000fc80000010000 */
[----:B------:R-:W-:Y:S01]  /*4a50*/  FADD.FTZ R29, R13, R82 ;  /* 0x000000520d1d7221 */ /* 0x000fe20000010000 */
[----:B------:R-:W-:Y:S01]  /*4a60*/  CS2R R82, SRZ ;  /* 0x0000000000527805 */ /* 0x000fe2000001ff00 */
[----:B------:R-:W3:Y:S01]  /*4a70*/  MUFU.EX2 R68, R73 ;  /* 0x0000004900447308 */ /* 0x000ee20000000800 */
[----:B-1----:R-:W-:Y:S01]  /*4a80*/  FADD.FTZ R26, R66, R57 ;  /* 0x00000039421a7221 */ /* 0x002fe20000010000 */
[----:B------:R-:W-:Y:S01]  /*4a90*/  FADD.FTZ R4, R14, R29 ;  /* 0x0000001d0e047221 */ /* 0x000fe20000010000 */
[C---:B------:R-:W-:Y:S02]  /*4aa0*/  F2FP.SATFINITE.E4M3.F32.PACK_AB_MERGE_C R29, R21.reuse, R14, RZ ;  /* 0x0000000e151d723e */ /* 0x040fe400048070ff */
[----:B------:R-:W-:Y:S01]  /*4ab0*/  F2FP.SATFINITE.E4M3.F32.PACK_AB_MERGE_C R66, R66, R129, RZ ;  /* 0x000000814242723e */ /* 0x000fe200048070ff */
[----:B------:R-:W-:Y:S01]  /*4ac0*/  FADD.FTZ R14, R21, R4 ;  /* 0x00000004150e7221 */ /* 0x000fe20000010000 */
[----:B------:R-:W-:Y:S01]  /*4ad0*/  F2FP.SATFINITE.E4M3.F32.PACK_AB_MERGE_C R183, R13, R12, R29 ;  /* 0x0000000c0db7723e */ /* 0x000fe2000480701d */
[----:B------:R-:W1:Y:S01]  /*4ae0*/  MUFU.EX2 R109, R109 ;  /* 0x0000006d006d7308 */ /* 0x000e620000000800 */
[----:B--2---:R-:W-:Y:S01]  /*4af0*/  FADD.FTZ R5, R131, R26 ;  /* 0x0000001a83057221 */ /* 0x004fe20000010000 */
[----:B------:R-:W-:Y:S01]  /*4b00*/  F2FP.SATFINITE.E4M3.F32.PACK_AB_MERGE_C R26, R11, R10, RZ ;  /* 0x0000000a0b1a723e */ /* 0x000fe200048070ff */
[----:B------:R-:W-:Y:S01]  /*4b10*/  FADD.FTZ R11, R15, R14 ;  /* 0x0000000e0f0b7221 */ /* 0x000fe20000010000 */
[----:B------:R-:W2:Y:S01]  /*4b20*/  @P2 LDC R13, c[0x0][0x44c] ;  /* 0x00011300ff0d2b82 */ /* 0x000ea20000000800 */
[----:B------:R-:W-:-:S02]  /*4b30*/  F2FP.SATFINITE.E4M3.F32.PACK_AB_MERGE_C R180, R55, R54, R66 ;  /* 0x0000003637b4723e */ /* 0x000fc40004807042 */
[----:B------:R-:W-:Y:S01]  /*4b40*/  CS2R R28, SRZ ;  /* 0x00000000001c7805 */ /* 0x000fe2000001ff00 */
[----:B------:R-:W-:Y:S01]  /*4b50*/  FADD.FTZ R11, R20, R11 ;  /* 0x0000000b140b7221 */ /* 0x000fe20000010000 */
[----:B------:R-:W4:Y:S01]  /*4b60*/  MUFU.EX2 R70, R75 ;  /* 0x0000004b00467308 */ /* 0x000f220000000800 */
[----:B---3--:R-:W-:Y:S01]  /*4b70*/  FADD.FTZ R10, R68, R5 ;  /* 0x00000005440a7221 */ /* 0x008fe20000010000 */
[----:B------:R-:W-:Y:S02]  /*4b80*/  F2FP.SATFINITE.E4M3.F32.PACK_AB_MERGE_C R181, R9, R6, R26 ;  /* 0x0000000609b5723e */ /* 0x000fe4000480701a */
[----:B------:R-:W-:Y:S02]  /*4b90*/  CS2R R54, SRZ ;  /* 0x0000000000367805 */ /* 0x000fe4000001ff00 */
[----:B------:R-:W-:Y:S02]  /*4ba0*/  CS2R R66, SRZ ;  /* 0x0000000000427805 */ /* 0x000fe4000001ff00 */
[----:B------:R-:W3:Y:S01]  /*4bb0*/  MUFU.EX2 R105, R105 ;  /* 0x0000006900697308 */ /* 0x000ee20000000800 */
[----:B-1----:R-:W-:-:S07]  /*4bc0*/  FADD.FTZ R5, R109, R10 ;  /* 0x0000000a6d057221 */ /* 0x002fce0000010000 */
[----:B------:R-:W1:Y:S01]  /*4bd0*/  MUFU.EX2 R103, R103 ;  /* 0x0000006700677308 */ /* 0x000e620000000800 */
[C---:B----4-:R-:W-:Y:S01]  /*4be0*/  FADD.FTZ R10, R70.reuse, R5 ;  /* 0x00000005460a7221 */ /* 0x050fe20000010000 */
[----:B------:R-:W-:-:S04]  /*4bf0*/  F2FP.SATFINITE.E4M3.F32.PACK_AB_MERGE_C R70, R70, R109, RZ ;  /* 0x0000006d4646723e */ /* 0x000fc800048070ff */
[----:B------:R-:W-:Y:S02]  /*4c00*/  F2FP.SATFINITE.E4M3.F32.PACK_AB_MERGE_C R182, R68, R131, R70 ;  /* 0x0000008344b6723e */ /* 0x000fe40004807046 */
[----:B------:R-:W-:Y:S01]  /*4c10*/  CS2R R68, SRZ ;  /* 0x0000000000447805 */ /* 0x000fe2000001ff00 */
[----:B------:R-:W4:Y:S01]  /*4c20*/  MUFU.EX2 R74, R101 ;  /* 0x00000065004a7308 */ /* 0x000f220000000800 */
[----:B---3--:R-:W-:Y:S01]  /*4c30*/  FADD.FTZ R5, R105, R10 ;  /* 0x0000000a69057221 */ /* 0x008fe20000010000 */
[----:B------:R-:W-:Y:S01]  /*4c40*/  FADD.FTZ R10, R32, R11 ;  /* 0x0000000b200a7221 */ /* 0x000fe20000010000 */
[C---:B------:R-:W-:Y:S02]  /*4c50*/  F2FP.SATFINITE.E4M3.F32.PACK_AB_MERGE_C R32, R37.reuse, R32, RZ ;  /* 0x000000202520723e */ /* 0x040fe400048070ff */
[----:B------:R-:W-:Y:S01]  /*4c60*/  CS2R R70, SRZ ;  /* 0x0000000000467805 */ /* 0x000fe2000001ff00 */
[----:B------:R-:W-:Y:S01]  /*4c70*/  FADD.FTZ R14, R72, R5 ;  /* 0x00000005480e7221 */ /* 0x000fe20000010000 */
[----:B------:R-:W-:Y:S01]  /*4c80*/  FADD.FTZ R37, R37, R10 ;  /* 0x0000000a25257221 */ /* 0x000fe20000010000 */
[----:B------:R-:W-:Y:S01]  /*4c90*/  F2FP.SATFINITE.E4M3.F32.PACK_AB_MERGE_C R177, R20, R15, R32 ;  /* 0x0000000f14b1723e */ /* 0x000fe20004807020 */
[----:B------:R-:W3:Y:S01]  /*4ca0*/  MUFU.EX2 R49, R49 ;  /* 0x0000003100317308 */ /* 0x000ee20000000800 */
[----:B-1----:R-:W-:Y:S01]  /*4cb0*/  FADD.FTZ R5, R103, R14 ;  /* 0x0000000e67057221 */ /* 0x002fe20000010000 */
[----:B------:R-:W-:Y:S01]  /*4cc0*/  FADD.FTZ R14, R34, R37 ;  /* 0x00000025220e7221 */ /* 0x000fe20000010000 */
[----:B------:R-:W-:-:S05]  /*4cd0*/  CS2R R32, SRZ ;  /* 0x0000000000207805 */ /* 0x000fca000001ff00 */
[----:B------:R-:W1:Y:S01]  /*4ce0*/  MUFU.EX2 R61, R61 ;  /* 0x0000003d003d7308 */ /* 0x000e620000000800 */
[C---:B----4-:R-:W-:Y:S01]  /*4cf0*/  F2FP.SATFINITE.E4M3.F32.PACK_AB_MERGE_C R103, R74.reuse, R103, RZ ;  /* 0x000000674a67723e */ /* 0x050fe200048070ff */
[----:B------:R-:W-:-:S03]  /*4d00*/  FADD.FTZ R74, R74, R5 ;  /* 0x000000054a4a7221 */ /* 0x000fc60000010000 */
[----:B------:R-:W-:Y:S02]  /*4d10*/  F2FP.SATFINITE.E4M3.F32.PACK_AB_MERGE_C R176, R72, R105, R103 ;  /* 0x0000006948b0723e */ /* 0x000fe40004807067 */
[----:B------:R-:W-:Y:S01]  /*4d20*/  CS2R R72, SRZ ;  /* 0x0000000000487805 */ /* 0x000fe2000001ff00 */
[----:B------:R-:W4:Y:S01]  /*4d30*/  MUFU.EX2 R53, R53 ;  /* 0x0000003500357308 */ /* 0x000f220000000800 */
[----:B---3--:R-:W-:-:S04]  /*4d40*/  FADD.FTZ R9, R49, R14 ;  /* 0x0000000e31097221 */ /* 0x008fc80000010000 */
[----:B------:R-:W-:-:S03]  /*4d50*/  FADD.FTZ R6, R36, R9 ;  /* 0x0000000924067221 */ /* 0x000fc60000010000 */
[----:B------:R-:W3:Y:S01]  /*4d60*/  MUFU.EX2 R76, R99 ;  /* 0x00000063004c7308 */ /* 0x000ee20000000800 */
[----:B-1----:R-:W-:Y:S01]  /*4d70*/  FADD.FTZ R5, R61, R74 ;  /* 0x0000004a3d057221 */ /* 0x002fe20000010000 */
[----:B------:R-:W-:-:S06]  /*4d80*/  CS2R R74, SRZ ;  /* 0x00000000004a7805 */ /* 0x000fcc000001ff00 */
[----:B------:R-:W1:Y:S01]  /*4d90*/  MUFU.EX2 R63, R63 ;  /* 0x0000003f003f7308 */ /* 0x000e620000000800 */
[C---:B----4-:R-:W-:Y:S01]  /*4da0*/  F2FP.SATFINITE.E4M3.F32.PACK_AB_MERGE_C R36, R53.reuse, R36, RZ ;  /* 0x000000243524723e */ /* 0x050fe200048070ff */
[----:B------:R-:W-:-:S03]  /*4db0*/  FADD.FTZ R53, R53, R6 ;  /* 0x0000000635357221 */ /* 0x000fc60000010000 */
[----:B------:R-:W-:Y:S02]  /*4dc0*/  F2FP.SATFINITE.E4M3.F32.PACK_AB_MERGE_C R179, R49, R34, R36 ;  /* 0x0000002231b3723e */ /* 0x000fe40004807024 */
[----:B------:R-:W-:Y:S01]  /*4dd0*/  CS2R R36, SRZ ;  /* 0x0000000000247805 */ /* 0x000fe2000001ff00 */
[----:B------:R-:W4:Y:S01]  /*4de0*/  MUFU.EX2 R27, R27 ;  /* 0x0000001b001b7308 */ /* 0x000f220000000800 */
[----:B---3--:R-:W-:-:S07]  /*4df0*/  FADD.FTZ R12, R76, R5 ;  /* 0x000000054c0c7221 */ /* 0x008fce0000010000 */
[----:B------:R-:W3:Y:S01]  /*4e00*/  MUFU.EX2 R56, R97 ;  /* 0x0000006100387308 */ /* 0x000ee20000000800 */
[----:B-1----:R-:W-:Y:S01]  /*4e10*/  FADD.FTZ R5, R63, R12 ;  /* 0x0000000c3f057221 */ /* 0x002fe20000010000 */
[----:B------:R-:W-:Y:S01]  /*4e20*/  FADD.FTZ R12, R38, R53 ;  /* 0x00000035260c7221 */ /* 0x000fe20000010000 */
[----:B------:R-:W-:-:S05]  /*4e30*/  CS2R R52, SRZ ;  /* 0x0000000000347805 */ /* 0x000fca000001ff00 */
[----:B------:R-:W-:Y:S01]  /*4e40*/  MUFU.EX2 R31, R31 ;  /* 0x0000001f001f7308 */ /* 0x000fe20000000800 */
[----:B----4-:R-:W-:-:S07]  /*4e50*/  FADD.FTZ R12, R27, R12 ;  /* 0x0000000c1b0c7221 */ /* 0x010fce0000010000 */
[----:B------:R-:W1:Y:S01]  /*4e60*/  MUFU.EX2 R40, R40 ;  /* 0x0000002800287308 */ /* 0x000e620000000800 */
[C---:B---3--:R-:W-:Y:S01]  /*4e70*/  F2FP.SATFINITE.E4M3.F32.PACK_AB_MERGE_C R63, R56.reuse, R63, RZ ;  /* 0x0000003f383f723e */ /* 0x048fe200048070ff */
[----:B------:R-:W-:-:S03]  /*4e80*/  FADD.FTZ R56, R56, R5 ;  /* 0x0000000538387221 */ /* 0x000fc60000010000 */
[----:B------:R-:W-:Y:S02]  /*4e90*/  F2FP.SATFINITE.E4M3.F32.PACK_AB_MERGE_C R178, R76, R61, R63 ;  /* 0x0000003d4cb2723e */ /* 0x000fe4000480703f */
[----:B------:R-:W-:Y:S02]  /*4ea0*/  CS2R R60, SRZ ;  /* 0x00000000003c7805 */ /* 0x000fe4000001ff00 */
[----:B------:R-:W-:Y:S01]  /*4eb0*/  CS2R R62, SRZ ;  /* 0x00000000003e7805 */ /* 0x000fe2000001ff00 */
[----:B------:R-:W3:Y:S01]  /*4ec0*/  MUFU.EX2 R65, R65 ;  /* 0x0000004100417308 */ /* 0x000ee20000000800 */
[----:B------:R-:W-:-:S07]  /*4ed0*/  CS2R R76, SRZ ;  /* 0x00000000004c7805 */ /* 0x000fce000001ff00 */
[----:B------:R-:W4:Y:S01]  /*4ee0*/  MUFU.EX2 R78, R95 ;  /* 0x0000005f004e7308 */ /* 0x000f220000000800 */
[----:B-1----:R-:W-:Y:S01]  /*4ef0*/  F2FP.SATFINITE.E4M3.F32.PACK_AB_MERGE_C R9, R40, R31, RZ ;  /* 0x0000001f2809723e */ /* 0x002fe200048070ff */
[----:B------:R-:W-:-:S03]  /*4f00*/  FADD.FTZ R31, R31, R12 ;  /* 0x0000000c1f1f7221 */ /* 0x000fc60000010000 */
[----:B------:R-:W-:Y:S01]  /*4f10*/  F2FP.SATFINITE.E4M3.F32.PACK_AB_MERGE_C R173, R27, R38, R9 ;  /* 0x000000261bad723e */ /* 0x000fe20004807009 */
[----:B------:R-:W-:Y:S01]  /*4f20*/  FADD.FTZ R40, R40, R31 ;  /* 0x0000001f28287221 */ /* 0x000fe20000010000 */
[----:B------:R-:W-:Y:S01]  /*4f30*/  CS2R R26, SRZ ;  /* 0x00000000001a7805 */ /* 0x000fe2000001ff00 */
[----:B------:R-:W-:Y:S01]  /*4f40*/  MUFU.EX2 R35, R35 ;  /* 0x0000002300237308 */ /* 0x000fe20000000800 */
[----:B---3--:R-:W-:Y:S01]  /*4f50*/  FADD.FTZ R5, R65, R56 ;  /* 0x0000003841057221 */ /* 0x008fe20000010000 */
[----:B------:R-:W-:-:S06]  /*4f60*/  CS2R R56, SRZ ;  /* 0x0000000000387805 */ /* 0x000fcc000001ff00 */
[----:B------:R-:W1:Y:S01]  /*4f70*/  MUFU.EX2 R44, R44 ;  /* 0x0000002c002c7308 */ /* 0x000e620000000800 */
[----:B----4-:R-:W-:-:S07]  /*4f80*/  FADD.FTZ R14, R78, R5 ;  /* 0x000000054e0e7221 */ /* 0x010fce0000010000 */
[----:B------:R-:W3:Y:S08]  /*4f90*/  MUFU.EX2 R41, R41 ;  /* 0x0000002900297308 */ /* 0x000ef00000000800 */
[----:B------:R-:W4:Y:S01]  /*4fa0*/  MUFU.EX2 R133, R133 ;  /* 0x0000008500857308 */ /* 0x000f220000000800 */
[----:B-1----:R-:W-:-:S07]  /*4fb0*/  F2FP.SATFINITE.E4M3.F32.PACK_AB_MERGE_C R11, R44, R35, RZ ;  /* 0x000000232c0b723e */ /* 0x002fce00048070ff */
[----:B------:R-:W1:Y:S01]  /*4fc0*/  MUFU.EX2 R42, R42 ;  /* 0x0000002a002a7308 */ /* 0x000e620000000800 */
[----:B---3--:R-:W-:-:S07]  /*4fd0*/  FADD.FTZ R9, R41, R40 ;  /* 0x0000002829097221 */ /* 0x008fce0000010000 */
[----:B------:R-:W3:Y:S01]  /*4fe0*/  MUFU.EX2 R80, R93 ;  /* 0x0000005d00507308 */ /* 0x000ee20000000800 */
[----:B----4-:R-:W-:-:S07]  /*4ff0*/  FADD.FTZ R5, R133, R14 ;  /* 0x0000000e85057221 */ /* 0x010fce0000010000 */
[----:B------:R-:W4:Y:S01]  /*5000*/  MUFU.EX2 R135, R135 ;  /* 0x0000008700877308 */ /* 0x000f220000000800 */
[C---:B-1----:R-:W-:Y:S01]  /*5010*/  F2FP.SATFINITE.E4M3.F32.PACK_AB_MERGE_C R175, R42.reuse, R41, R11 ;  /* 0x000000292aaf723e */ /* 0x042fe2000480700b */
[----:B------:R-:W-:Y:S01]  /*5020*/  FADD.FTZ R42, R42, R9 ;  /* 0x000000092a2a7221 */ /* 0x000fe20000010000 */
[----:B------:R-:W-:-:S03]  /*5030*/  CS2R R40, SRZ ;  /* 0x0000000000287805 */ /* 0x000fc6000001ff00 */
[----:B------:R-:W-:Y:S02]  /*5040*/  FADD.FTZ R35, R35, R42 ;  /* 0x0000002a23237221 */ /* 0x000fe40000010000 */
[----:B------:R-:W1:Y:S01]  /*5050*/  MUFU.EX2 R4, R137 ;  /* 0x0000008900047308 */ /* 0x000e620000000800 */
[C---:B---3--:R-:W-:Y:S01]  /*5060*/  F2FP.SATFINITE.E4M3.F32.PACK_AB_MERGE_C R133, R80.reuse, R133, RZ ;  /* 0x000000855085723e */ /* 0x048fe200048070ff */
[----:B------:R-:W-:Y:S01]  /*5070*/  FADD.FTZ R80, R80, R5 ;  /* 0x0000000550507221 */ /* 0x000fe20000010000 */
[----:B------:R-:W-:Y:S01]  /*5080*/  FADD.FTZ R44, R44, R35 ;  /* 0x000000232c2c7221 */ /* 0x000fe20000010000 */
[----:B------:R-:W-:Y:S02]  /*5090*/  CS2R R34, SRZ ;  /* 0x0000000000227805 */ /* 0x000fe4000001ff00 */
[----:B------:R-:W-:Y:S02]  /*50a0*/  F2FP.SATFINITE.E4M3.F32.PACK_AB_MERGE_C R172, R78, R65, R133 ;  /* 0x000000414eac723e */ /* 0x000fe40004807085 */
[----:B------:R-:W-:Y:S01]  /*50b0*/  CS2R R64, SRZ ;  /* 0x0000000000407805 */ /* 0x000fe2000001ff00 */
[----:B------:R-:W-:Y:S01]  /*50c0*/  MUFU.EX2 R39, R39 ;  /* 0x0000002700277308 */ /* 0x000fe20000000800 */
[----:B----4-:R-:W-:-:S07]  /*50d0*/  FADD.FTZ R5, R135, R80 ;  /* 0x0000005087057221 */ /* 0x010fce0000010000 */
[----:B------:R-:W3:Y:S01]  /*50e0*/  MUFU.EX2 R48, R48 ;  /* 0x0000003000307308 */ /* 0x000ee20000000800 */
[----:B-1----:R-:W-:-:S07]  /*50f0*/  FADD.FTZ R20, R4, R5 ;  /* 0x0000000504147221 */ /* 0x002fce0000010000 */
[----:B------:R-:W1:Y:S08]  /*5100*/  MUFU.EX2 R43, R43 ;  /* 0x0000002b002b7308 */ /* 0x000e700000000800 */
[----:B------:R-:W4:Y:S01]  /*5110*/  MUFU.EX2 R139, R139 ;  /* 0x0000008b008b7308 */ /* 0x000f220000000800 */
[----:B---3--:R-:W-:-:S07]  /*5120*/  F2FP.SATFINITE.E4M3.F32.PACK_AB_MERGE_C R11, R48, R39, RZ ;  /* 0x00000027300b723e */ /* 0x008fce00048070ff */
[----:B------:R-:W3:Y:S01]  /*5130*/  MUFU.EX2 R46, R46 ;  /* 0x0000002e002e7308 */ /* 0x000ee20000000800 */
[----:B-1----:R-:W-:-:S07]  /*5140*/  FADD.FTZ R9, R43, R44 ;  /* 0x0000002c2b097221 */ /* 0x002fce0000010000 */
[----:B------:R1:W5:Y:S01]  /*5150*/  MUFU.EX2 R10, R87 ;  /* 0x00000057000a7308 */ /* 0x0003620000000800 */
[----:B----4-:R-:W-:-:S07]  /*5160*/  FADD.FTZ R5, R139, R20 ;  /* 0x000000148b057221 */ /* 0x010fce0000010000 */
[----:B------:R-:W4:Y:S01]  /*5170*/  MUFU.EX2 R141, R141 ;  /* 0x0000008d008d7308 */ /* 0x000f220000000800 */
[C---:B---3--:R-:W-:Y:S01]  /*5180*/  F2FP.SATFINITE.E4M3.F32.PACK_AB_MERGE_C R169, R46.reuse, R43, R11 ;  /* 0x0000002b2ea9723e */ /* 0x048fe2000480700b */
[----:B------:R-:W-:Y:S01]  /*5190*/  FADD.FTZ R46, R46, R9 ;  /* 0x000000092e2e7221 */ /* 0x000fe20000010000 */
[----:B--2---:R-:W-:Y:S01]  /*51a0*/  @P2 IMAD.HI.U32 R9, R22, R13, RZ ;  /* 0x0000000d16092227 */ /* 0x004fe200078e00ff */
[----:B------:R-:W-:Y:S02]  /*51b0*/  CS2R R42, SRZ ;  /* 0x00000000002a7805 */ /* 0x000fe4000001ff00 */
[----:B-1----:R-:W-:Y:S01]  /*51c0*/  CS2R R86, SRZ ;  /* 0x0000000000567805 */ /* 0x002fe2000001ff00 */
[----:B------:R-:W-:Y:S01]  /*51d0*/  FADD.FTZ R39, R39, R46 ;  /* 0x0000002e27277221 */ /* 0x000fe20000010000 */
[----:B------:R1:W2:Y:S01]  /*51e0*/  MUFU.EX2 R6, R85 ;  /* 0x0000005500067308 */ /* 0x0002a20000000800 */
[C---:B-----5:R-:W-:Y:S01]  /*51f0*/  F2FP.SATFINITE.E4M3.F32.PACK_AB_MERGE_C R139, R10.reuse, R139, RZ ;  /* 0x0000008b0a8b723e */ /* 0x060fe200048070ff */
[----:B------:R-:W-:Y:S01]  /*5200*/  FADD.FTZ R10, R10, R5 ;  /* 0x000000050a0a7221 */ /* 0x000fe20000010000 */
[----:B0-----:R-:W-:Y:S01]  /*5210*/  @P2 SHF.R.U32.HI R22, RZ, R24, R9 ;  /* 0x00000018ff162219 */ /* 0x001fe20000011609 */
[----:B------:R-:W-:Y:S01]  /*5220*/  FADD.FTZ R48, R48, R39 ;  /* 0x0000002730307221 */ /* 0x000fe20000010000 */
[----:B------:R-:W-:-:S02]  /*5230*/  F2FP.SATFINITE.E4M3.F32.PACK_AB_MERGE_C R174, R4, R135, R139 ;  /* 0x0000008704ae723e */ /* 0x000fc4000480708b */
[----:B------:R-:W-:Y:S02]  /*5240*/  CS2R R24, SRZ ;  /* 0x0000000000187805 */ /* 0x000fe4000001ff00 */
[----:B------:R-:W-:Y:S01]  /*5250*/  IADD3 R22, R22, -R59, R104 ;  /* 0x8000003b16167210 */ /* 0x000fe20007ffe068 */
[----:B------:R-:W0:Y:S01]  /*5260*/  MUFU.EX2 R143, R143 ;  /* 0x0000008f008f7308 */ /* 0x000e220000000800 */
[----:B----4-:R-:W-:Y:S01]  /*5270*/  FADD.FTZ R5, R141, R10 ;  /* 0x0000000a8d057221 */ /* 0x010fe20000010000 */
[----:B------:R-:W-:Y:S02]  /*5280*/  CS2R R38, SRZ ;  /* 0x0000000000267805 */ /* 0x000fe4000001ff00 */
[----:B-1----:R-:W-:Y:S01]  /*5290*/  CS2R R84, SRZ ;  /* 0x0000000000547805 */ /* 0x002fe2000001ff00 */
[----:B------:R-:W-:-:S03]  /*52a0*/  IMAD.HI R22, R22, 0x66666667, RZ ;  /* 0x6666666716167827 */ /* 0x000fc600078e02ff */
[----:B------:R-:W-:Y:S01]  /*52b0*/  MUFU.EX2 R45, R45 ;  /* 0x0000002d002d7308 */ /* 0x000fe20000000800 */
[----:B--2---:R-:W-:-:S07]  /*52c0*/  FADD.FTZ R10, R6, R5 ;  /* 0x00000005060a7221 */ /* 0x004fce0000010000 */
[----:B------:R-:W1:Y:S01]  /*52d0*/  MUFU.EX2 R30, R30 ;  /* 0x0000001e001e7308 */ /* 0x000e620000000800 */
[----:B0-----:R-:W-:-:S07]  /*52e0*/  FADD.FTZ R5, R143, R10 ;  /* 0x0000000a8f057221 */ /* 0x001fce0000010000 */
[----:B------:R-:W0:Y:S08]  /*52f0*/  MUFU.EX2 R47, R47 ;  /* 0x0000002f002f7308 */ /* 0x000e300000000800 */
[----:B------:R2:W3:Y:S01]  /*5300*/  MUFU.EX2 R50, R79 ;  /* 0x0000004f00327308 */ /* 0x0004e20000000800 */
[----:B-1----:R-:W-:-:S07]  /*5310*/  F2FP.SATFINITE.E4M3.F32.PACK_AB_MERGE_C R10, R30, R45, RZ ;  /* 0x0000002d1e0a723e */ /* 0x002fce00048070ff */
[----:B------:R1:W4:Y:S01]  /*5320*/  MUFU.EX2 R12, R81 ;  /* 0x00000051000c7308 */ /* 0x0003220000000800 */
[----:B0-----:R-:W-:Y:S01]  /*5330*/  FADD.FTZ R9, R47, R48 ;  /* 0x000000302f097221 */ /* 0x001fe20000010000 */
[----:B------:R-:W-:Y:S02]  /*5340*/  CS2R R48, SRZ ;  /* 0x0000000000307805 */ /* 0x000fe4000001ff00 */
[----:B--2---:R-:W-:-:S04]  /*5350*/  CS2R R78, SRZ ;  /* 0x00000000004e7805 */ /* 0x004fc8000001ff00 */
[----:B------:R-:W0:Y:S01]  /*5360*/  MUFU.EX2 R145, R145 ;  /* 0x0000009100917308 */ /* 0x000e220000000800 */
[C---:B---3--:R-:W-:Y:S01]  /*5370*/  F2FP.SATFINITE.E4M3.F32.PACK_AB_MERGE_C R171, R50.reuse, R47, R10 ;  /* 0x0000002f32ab723e */ /* 0x048fe2000480700a */
[----:B------:R-:W-:Y:S01]  /*5380*/  FADD.FTZ R50, R50, R9 ;  /* 0x0000000932327221 */ /* 0x000fe20000010000 */
[----:B------:R-:W-:Y:S02]  /*5390*/  SHF.R.U32.HI R9, RZ, 0x1f, R22 ;  /* 0x0000001fff097819 */ /* 0x000fe40000011616 */
[----:B------:R-:W-:Y:S02]  /*53a0*/  CS2R R46, SRZ ;  /* 0x00000000002e7805 */ /* 0x000fe4000001ff00 */
[----:B-1----:R-:W-:Y:S02]  /*53b0*/  CS2R R80, SRZ ;  /* 0x0000000000507805 */ /* 0x002fe4000001ff00 */
[----:B------:R-:W-:Y:S01]  /*53c0*/  LEA.HI.SX32 R9, R22, R9, 0x1a ;  /* 0x0000000916097211 */ /* 0x000fe200078fd2ff */
[----:B------:R-:W1:Y:S01]  /*53d0*/  MUFU.EX2 R14, R147 ;  /* 0x00000093000e7308 */ /* 0x000e620000000800 */
[C---:B----4-:R-:W-:Y:S01]  /*53e0*/  F2FP.SATFINITE.E4M3.F32.PACK_AB_MERGE_C R143, R12.reuse, R143, RZ ;  /* 0x0000008f0c8f723e */ /* 0x050fe200048070ff */
[----:B------:R-:W-:Y:S01]  /*53f0*/  FADD.FTZ R12, R12, R5 ;  /* 0x000000050c0c7221 */ /* 0x000fe20000010000 */
[----:B------:R-:W-:-:S02]  /*5400*/  VIMNMX R11, R18, R9, !PT ;  /* 0x00000009120b7248 */ /* 0x000fc40007fe0100 */
[----:B------:R-:W-:-:S03]  /*5410*/  F2FP.SATFINITE.E4M3.F32.PACK_AB_MERGE_C R168, R6, R141, R143 ;  /* 0x0000008d06a8723e */ /* 0x000fc6000480708f */
[----:B------:R-:W-:Y:S01]  /*5420*/  MUFU.EX2 R149, R149 ;  /* 0x0000009500957308 */ /* 0x000fe20000000800 */
[----:B0-----:R-:W-:Y:S01]  /*5430*/  FADD.FTZ R5, R145, R12 ;  /* 0x0000000c91057221 */ /* 0x001fe20000010000 */
[----:B------:R-:W-:-:S05]  /*5440*/  VIADD R12, R23, 0xfffffffe ;  /* 0xfffffffe170c7836 */ /* 0x000fca0000000000 */
[----:B------:R-:W-:Y:S01]  /*5450*/  ISETP.GE.AND P3, PT, R12, R11, PT ;  /* 0x0000000b0c00720c */ /* 0x000fe20003f66270 */
[----:B------:R-:W0:Y:S01]  /*5460*/  MUFU.EX2 R58, R58 ;  /* 0x0000003a003a7308 */ /* 0x000e220000000800 */
[----:B-1----:R-:W-:Y:S01]  /*5470*/  FADD.FTZ R4, R14, R5 ;  /* 0x000000050e047221 */ /* 0x002fe20000010000 */
[----:B------:R-:W-:Y:S01]  /*5480*/  FADD.FTZ R5, R45, R50 ;  /* 0x000000322d057221 */ /* 0x000fe20000010000 */
[----:B------:R-:W-:Y:S02]  /*5490*/  CS2R R44, SRZ ;  /* 0x00000000002c7805 */ /* 0x000fe4000001ff00 */
[----:B------:R-:W-:Y:S01]  /*54a0*/  CS2R R50, SRZ ;  /* 0x0000000000327805 */ /* 0x000fe2000001ff00 */
[----:B------:R-:W-:Y:S01]  /*54b0*/  FADD.FTZ R5, R30, R5 ;  /* 0x000000051e057221 */ /* 0x000fe20000010000 */
[----:B------:R-:W-:Y:S02]  /*54c0*/  CS2R R30, SRZ ;  /* 0x00000000001e7805 */ /* 0x000fe4000001ff00 */
[----:B0-----:R-:W-:Y:S01]  /*54d0*/  F2FP.SATFINITE.E4M3.F32.PACK_AB_MERGE_C R6, R58, R149, RZ ;  /* 0x000000953a06723e */ /* 0x001fe200048070ff */
[----:B------:R-:W-:Y:S01]  /*54e0*/  FADD.FTZ R149, R149, R4 ;  /* 0x0000000495957221 */ /* 0x000fe20000010000 */
[----:B------:R-:W-:-:S02]  /*54f0*/  IMAD.MOV.U32 R4, RZ, RZ, RZ ;  /* 0x000000ffff047224 */ /* 0x000fc400078e00ff */
[----:B------:R-:W-:Y:S01]  /*5500*/  F2FP.SATFINITE.E4M3.F32.PACK_AB_MERGE_C R170, R14, R145, R6 ;  /* 0x000000910eaa723e */ /* 0x000fe20004807006 */
[----:B------:R-:W-:Y:S01]  /*5510*/  FADD.FTZ R6, R58, R149 ;  /* 0x000000953a067221 */ /* 0x000fe20000010000 */
[----:B------:R-:W-:Y:S01]  /*5520*/  CS2R R58, SRZ ;  /* 0x00000000003a7805 */ /* 0x000fe2000001ff00 */
        /* <DEDUP_REMOVED lines=38> */
[----:B------:R-:W-:-:S05]  /*5790*/  ULDC UR53, c[0x0][0x2f0] ;  /* 0x0000bc0000357ab9 */ /* 0x000fca0000000800 */
.L_x_1927:
[----:B------:R-:W-:Y:S01]  /*57a0*/  ISETP.NE.AND P4, PT, RZ, UR38, PT ;  /* 0x00000026ff007c0c */ /* 0x000fe2000bf85270 */
[----:B------:R-:W-:-:S04]  /*57b0*/  UISETP.NE.AND UP0, UPT, UR55, 0x1, UPT ;  /* 0x000000013700788c */ /* 0x000fc8000bf05270 */
[----:B------:R-:W-:-:S06]  /*57c0*/  USEL UR6, URZ, 0x1, UP0 ;  /* 0x000000013f067887 */ /* 0x000fcc0008000000 */
[----:B------:R-:W-:Y:S02]  /*57d0*/  LOP3.LUT R4, R13, UR6, RZ, 0x3c, !PT ;  /* 0x000000060d047c12 */ /* 0x000fe4000f8e3cff */
[----:B------:R-:W-:Y:S05]  /*57e0*/  @P4 BRA `(.L_x_1918) ;  /* 0x0000000000344947 */ /* 0x000fea0003800000 */
[----:B------:R-:W-:Y:S05]  /*57f0*/  @!P1 BRA `(.L_x_1919) ;  /* 0x0000000000049947 */ /* 0x000fea0003800000 */
[----:B------:R-:W-:Y:S01]  /*5800*/  BPT.TRAP 0x1 ;  /* 0x000000040000795c */ /* 0x000fe20000300000 */
.L_x_1919:
        /* <DEDUP_REMOVED lines=8> */
.L_x_1920:
[----:B-1----:R-:W-:Y:S05]  /*5890*/  @P3 BRA `(.L_x_1918) ;  /* 0x0000000000083947 */ /* 0x002fea0003800000 */
[----:B------:R-:W1:Y:S02]  /*58a0*/  SYNCS.PHASECHK.TRANS64.TRYWAIT P3, [UR6+0x29830], R14 ;  /* 0x0298300eff0075a7 */ /* 0x000e640008060146 */
[----:B-1----:R-:W-:Y:S05]  /*58b0*/  @!P3 BRA `(.L_x_1921) ;  /* 0x000000dc009cb947 */ /* 0x002fea0003800000 */
.L_x_1918:
        /* <DEDUP_REMOVED lines=35> */
[----:B------:R-:W-:Y:S02]  /*5af0*/  UIADD3 UR11, UR56, 0x182, URZ ;  /* 0x00000182380b7890 */ /* 0x000fe4000fffe03f */
        /* <DEDUP_REMOVED lines=128> */
[----:B------:R-:W-:Y:S02]  /*6300*/  UIADD3 UR6, UR56, 0x582, URZ ;  /* 0x0000058238067890 */ /* 0x000fe4000fffe03f */
        /* <DEDUP_REMOVED lines=29> */
.L_x_1923:
[----:B------:R-:W-:Y:S01]  /*64e0*/  ULEA UR6, UR55, UR39, 0x3 ;  /* 0x0000002737067291 */ /* 0x000fe2000f8e183f */
[----:B------:R-:W-:-:S08]  /*64f0*/  SHF.L.U32 R13, R13, 0x1f, RZ ;  /* 0x0000001f0d0d7819 */ /* 0x000fd000000006ff */
[----:B------:R0:W1:Y:S01]  /*6500*/  SYNCS.PHASECHK.TRANS64.TRYWAIT P3, [UR6+0x29850], R13 ;  /* 0x0298500dff0075a7 */ /* 0x0000620008060146 */
[----:B------:R-:W-:Y:S05]  /*6510*/  @!P1 BRA `(.L_x_1924) ;  /* 0x0000000000049947 */ /* 0x000fea0003800000 */
[----:B------:R-:W-:Y:S01]  /*6520*/  BPT.TRAP 0x1 ;  /* 0x000000040000795c */ /* 0x000fe20000300000 */
.L_x_1924:
[----:B-1----:R-:W-:Y:S05]  /*6530*/  @P3 BRA `(.L_x_1922) ;  /* 0x0000000000083947 */ /* 0x002fea0003800000 */
[----:B------:R-:W1:Y:S02]  /*6540*/  SYNCS.PHASECHK.TRANS64.TRYWAIT P3, [UR6+0x29850], R13 ;  /* 0x0298500dff0075a7 */ /* 0x000e640008060146 */
[----:B-1----:R-:W-:Y:S05]  /*6550*/  @!P3 BRA `(.L_x_1925) ;  /* 0x000000d0008cb947 */ /* 0x002fea0003800000 */
.L_x_1922:
[C---:B------:R-:W-:Y:S01]  /*6560*/  FMUL.FTZ R199, R0.reuse, R140 ;  /* 0x0000008c00c77220 */ /* 0x040fe20000410000 */
[C---:B------:R-:W-:Y:S01]  /*6570*/  FMUL.FTZ R140, R0.reuse, R146 ;  /* 0x00000092008c7220 */ /* 0x040fe20000410000 */
[C---:B------:R-:W-:Y:S01]  /*6580*/  FMUL.FTZ R146, R0.reuse, R120 ;  /* 0x0000007800927220 */ /* 0x040fe20000410000 */
[C---:B------:R-:W-:Y:S01]  /*6590*/  FMUL.FTZ R120, R0.reuse, R122 ;  /* 0x0000007a00787220 */ /* 0x040fe20000410000 */
[C---:B------:R-:W-:Y:S01]  /*65a0*/  FMUL.FTZ R122, R0.reuse, R126 ;  /* 0x0000007e007a7220 */ /* 0x040fe20000410000 */
[C---:B------:R-:W-:Y:S01]  /*65b0*/  FMUL.FTZ R197, R0.reuse, R141 ;  /* 0x0000008d00c57220 */ /* 0x040fe20000410000 */
[----:B------:R-:W2:Y:S01]  /*65c0*/  @P2 LDC R126, c[0x0][0x44c] ;  /* 0x00011300ff7e2b82 */ /* 0x000ea20000000800 */
[C---:B------:R-:W-:Y:S01]  /*65d0*/  FMUL.FTZ R141, R0.reuse, R147 ;  /* 0x00000093008d7220 */ /* 0x040fe20000410000 */
[C---:B------:R-:W-:Y:S01]  /*65e0*/  FMUL.FTZ R147, R0.reuse, R121 ;  /* 0x0000007900937220 */ /* 0x040fe20000410000 */
[C---:B------:R-:W-:Y:S01]  /*65f0*/  FMUL.FTZ R121, R0.reuse, R123 ;  /* 0x0000007b00797220 */ /* 0x040fe20000410000 */
[C---:B------:R-:W-:Y:S01]  /*6600*/  FMUL.FTZ R123, R0.reuse, R127 ;  /* 0x0000007f007b7220 */ /* 0x040fe20000410000 */
[C---:B------:R-:W-:Y:S01]  /*6610*/  FMUL.FTZ R203, R0.reuse, R136 ;  /* 0x0000008800cb7220 */ /* 0x040fe20000410000 */
[C---:B------:R-:W-:Y:S01]  /*6620*/  FMUL.FTZ R136, R0.reuse, R138 ;  /* 0x0000008a00887220 */ /* 0x040fe20000410000 */
[C---:B------:R-:W-:Y:S01]  /*6630*/  FMUL.FTZ R138, R0.reuse, R142 ;  /* 0x0000008e008a7220 */ /* 0x040fe20000410000 */
[----:B------:R-:W3:Y:S01]  /*6640*/  @P2 LDC R127, c[0x0][0x450] ;  /* 0x00011400ff7f2b82 */ /* 0x000ee20000000800 */
[C---:B------:R-:W-:Y:S01]  /*6650*/  FMUL.FTZ R142, R0.reuse, R150 ;  /* 0x00000096008e7220 */ /* 0x040fe20000410000 */
[----:B------:R-:W-:Y:S01]  /*6660*/  FMUL.FTZ R150, R0, R128 ;  /* 0x0000008000967220 */ /* 0x000fe20000410000 */
[----:B------:R-:W-:-:S02]  /*6670*/  IMAD.MOV.U32 R128, RZ, RZ, R7 ;  /* 0x000000ffff807224 */ /* 0x000fc400078e0007 */
        /* <DEDUP_REMOVED lines=11> */
[----:B------:R-:W4:Y:S01]  /*6730*/  MUFU.TANH R188, R188 ;  /* 0x000000bc00bc7308 */ /* 0x000f220000002400 */
[----:B--2---:R-:W-:-:S04]  /*6740*/  @P2 IMAD.HI.U32 R126, R7, R126, RZ ;  /* 0x0000007e077e2227 */ /* 0x004fc800078e00ff */
[C---:B------:R-:W-:Y:S01]  /*6750*/  FMUL.FTZ R195, R0.reuse, R144 ;  /* 0x0000009000c37220 */ /* 0x040fe20000410000 */
[C---:B------:R-:W-:Y:S01]  /*6760*/  FMUL.FTZ R144, R0.reuse, R148 ;  /* 0x0000009400907220 */ /* 0x040fe20000410000 */
[C---:B------:R-:W-:Y:S01]  /*6770*/  FMUL.FTZ R207, R0.reuse, R156 ;  /* 0x0000009c00cf7220 */ /* 0x040fe20000410000 */
[C---:B------:R-:W-:Y:S01]  /*6780*/  FMUL.FTZ R148, R0.reuse, R124 ;  /* 0x0000007c00947220 */ /* 0x040fe20000410000 */
[C---:B------:R-:W-:Y:S01]  /*6790*/  FMUL.FTZ R124, R0.reuse, R130 ;  /* 0x00000082007c7220 */ /* 0x040fe20000410000 */
[C---:B------:R-:W-:Y:S01]  /*67a0*/  FMUL.FTZ R211, R0.reuse, R157 ;  /* 0x0000009d00d37220 */ /* 0x040fe20000410000 */
[----:B------:R-:W2:Y:S01]  /*67b0*/  MUFU.TANH R205, R205 ;  /* 0x000000cd00cd7308 */ /* 0x000ea20000002400 */
[----:B---3--:R-:W-:Y:S01]  /*67c0*/  @P2 SHF.R.U32.HI R128, RZ, R127, R126 ;  /* 0x0000007fff802219 */ /* 0x008fe2000001167e */
[----:B------:R-:W-:Y:S01]  /*67d0*/  IMAD.MOV.U32 R127, RZ, RZ, -0xa0 ;  /* 0xffffff60ff7f7424 */ /* 0x000fe200078e00ff */
[----:B------:R-:W-:Y:S01]  /*67e0*/  UIADD3 UR6, UR39, 0x400, URZ ;  /* 0x0000040027067890 */ /* 0x000fe2000fffe03f */
[C---:B------:R-:W-:Y:S01]  /*67f0*/  FMUL.FTZ R126, R0.reuse, R134 ;  /* 0x00000086007e7220 */ /* 0x040fe20000410000 */
[----:B------:R-:W-:Y:S01]  /*6800*/  FMUL.FTZ R213, R0, R160 ;  /* 0x000000a000d57220 */ /* 0x000fe20000410000 */
[----:B------:R-:W3:Y:S01]  /*6810*/  SHFL.IDX PT, R131, R128, RZ, 0x1c1f ;  /* 0x001c1fff80837589 */ /* 0x000ee200000e0000 */
[----:B------:R-:W-:Y:S01]  /*6820*/  IMAD R127, R12, R127, 0x1 ;  /* 0x000000010c7f7424 */ /* 0x000fe200078e027f */
[----:B------:R-:W5:Y:S01]  /*6830*/  MUFU.TANH R207, R207 ;  /* 0x000000cf00cf7308 */ /* 0x000f620000002400 */
[----:B------:R-:W-:Y:S01]  /*6840*/  USHF.R.U32.HI UR6, URZ, 0x4, UR6 ;  /* 0x000000043f067899 */ /* 0x000fe20008011606 */
[----:B------:R-:W-:Y:S01]  /*6850*/  FMUL.FTZ R215, R0, R161 ;  /* 0x000000a100d77220 */ /* 0x000fe20000410000 */
[----:B------:R-:W-:-:S02]  /*6860*/  IMAD R129, R8, -0x2, R127 ;  /* 0xfffffffe08817824 */ /* 0x000fc400078e027f */
[C---:B01----:R-:W-:Y:S01]  /*6870*/  FMUL.FTZ R13, R0.reuse, R154 ;  /* 0x0000009a000d7220 */ /* 0x043fe20000410000 */
[----:B------:R-:W-:Y:S01]  /*6880*/  ULOP3.LUT UR6, UR6, 0x3fff, URZ, 0xc0, !UPT ;  /* 0x00003fff06067892 */ /* 0x000fe2000f8ec03f */
[----:B------:R-:W-:Y:S01]  /*6890*/  FMUL.FTZ R154, R0, R132 ;  /* 0x00000084009a7220 */ /* 0x000fe20000410000 */
[----:B------:R-:W-:Y:S01]  /*68a0*/  IMAD R130, R16, UR53, R129 ;  /* 0x0000003510827c24 */ /* 0x000fe2000f8e0281 */
[----:B------:R-:W0:Y:S01]  /*68b0*/  MUFU.TANH R211, R211 ;  /* 0x000000d300d37308 */ /* 0x000e220000002400 */
[C---:B------:R-:W-:Y:S01]  /*68c0*/  FMUL.FTZ R217, R0.reuse, R164 ;  /* 0x000000a400d97220 */ /* 0x040fe20000410000 */
[----:B------:R-:W-:Y:S01]  /*68d0*/  ULOP3.LUT UR6, UR6, 0x10000, URZ, 0xfc, !UPT ;  /* 0x0001000006067892 */ /* 0x000fe2000f8efc3f */
[C---:B------:R-:W-:Y:S01]  /*68e0*/  FMUL.FTZ R209, R0.reuse, R165 ;  /* 0x000000a500d17220 */ /* 0x040fe20000410000 */
[----:B------:R-:W-:Y:S01]  /*68f0*/  WARPGROUP.ARRIVE ;  /* 0x00000000000079c5 */ /* 0x000fe20000000000 */
[----:B------:R-:W-:Y:S01]  /*6900*/  UMOV UR7, 0xc0000010 ;  /* 0xc000001000077882 */ /* 0x000fe20000000000 */
[----:B------:R-:W-:Y:S01]  /*6910*/  UIMAD UR6, UR55, 0x500, UR6 ;  /* 0x00000500370678a4 */ /* 0x000fe2000f8e0206 */
[C---:B------:R-:W-:Y:S01]  /*6920*/  FMUL.FTZ R105, R0.reuse, R105 ;  /* 0x0000006900697220 */ /* 0x040fe20000410000 */
[----:B------:R-:W1:Y:S01]  /*6930*/  MUFU.TANH R213, R213 ;  /* 0x000000d500d57308 */ /* 0x000e620000002400 */
[C---:B------:R-:W-:Y:S01]  /*6940*/  FMUL.FTZ R14, R0.reuse, R155 ;  /* 0x0000009b000e7220 */ /* 0x040fe20000410000 */
[C---:B------:R-:W-:Y:S01]  /*6950*/  FMUL.FTZ R107, R0.reuse, R107 ;  /* 0x0000006b006b7220 */ /* 0x040fe20000410000 */
[C---:B------:R-:W-:Y:S01]  /*6960*/  FMUL.FTZ R155, R0.reuse, R104 ;  /* 0x00000068009b7220 */ /* 0x040fe20000410000 */
[C---:B------:R-:W-:Y:S01]  /*6970*/  FMUL.FTZ R104, R0.reuse, R106 ;  /* 0x0000006a00687220 */ /* 0x040fe20000410000 */
[C---:B------:R-:W-:Y:S01]  /*6980*/  FMUL.FTZ R109, R0.reuse, R109 ;  /* 0x0000006d006d7220 */ /* 0x040fe20000410000 */
[----:B---3--:R-:W-:Y:S01]  /*6990*/  IADD3 R134, R131, -UR51, R130 ;  /* 0x8000003383867c10 */ /* 0x008fe2000fffe082 */
[----:B------:R-:W-:Y:S01]  /*69a0*/  QGMMA.64x128x32.F32.E4M3.E4M3 R24, R184, gdesc[UR4], R24, gsb0 ;  /* 0x01e00004b8187df3 */ /* 0x000fe20008000818 */
[----:B------:R-:W3:Y:S01]  /*69b0*/  MUFU.TANH R215, R215 ;  /* 0x000000d700d77308 */ /* 0x000ee20000002400 */
[----:B------:R-:W-:Y:S01]  /*69c0*/  FMUL.FTZ R129, R0, R113 ;  /* 0x0000007100817220 */ /* 0x000fe20000410000 */
[----:B------:R-:W-:Y:S01]  /*69d0*/  ISETP.GT.AND P3, PT, R134, RZ, PT ;  /* 0x000000ff8600720c */ /* 0x000fe20003f64270 */
[----:B------:R-:W-:Y:S01]  /*69e0*/  FMUL.FTZ R112, R0, R112 ;  /* 0x0000007000707220 */ /* 0x000fe20000410000 */
[----:B------:R-:W-:Y:S01]  /*69f0*/  ISETP.GT.AND P4, PT, R134, 0x1, PT ;  /* 0x000000018600780c */ /* 0x000fe20003f84270 */
[----:B------:R-:W-:Y:S01]  /*6a00*/  FMUL.FTZ R15, R0, R158 ;  /* 0x0000009e000f7220 */ /* 0x000fe20000410000 */
[----:B----4-:R-:W-:Y:S01]  /*6a10*/  FSEL R132, R188, -INF , P3 ;  /* 0xff800000bc847808 */ /* 0x010fe20001800000 */
[----:B------:R-:W-:Y:S01]  /*6a20*/  FMUL.FTZ R153, R0, R133 ;  /* 0x0000008500997220 */ /* 0x000fe20000410000 */
[----:B------:R-:W-:Y:S01]  /*6a30*/  ISETP.GT.AND P3, PT, R134, 0x8, PT ;  /* 0x000000088600780c */ /* 0x000fe20003f64270 */
[----:B------:R-:W4:Y:S01]  /*6a40*/  MUFU.TANH R217, R217 ;  /* 0x000000d900d97308 */ /* 0x000f220000002400 */
[----:B--2---:R-:W-:Y:S01]  /*6a50*/  FSEL R205, R205, -INF , P4 ;  /* 0xff800000cdcd7808 */ /* 0x004fe20002000000 */
[----:B------:R-:W-:Y:S01]  /*6a60*/  FMUL.FTZ R20, R0, R159 ;  /* 0x0000009f00147220 */ /* 0x000fe20000410000 */
[----:B------:R-:W-:Y:S01]  /*6a70*/  FMNMX.FTZ R156, R132, R9, !PT ;  /* 0x00000009849c7209 */ /* 0x000fe20007810000 */
[----:B------:R-:W-:Y:S01]  /*6a80*/  FMUL.FTZ R108, R0, R108 ;  /* 0x0000006c006c7220 */ /* 0x000fe20000410000 */
[----:B------:R-:W-:Y:S01]  /*6a90*/  ISETP.GT.AND P4, PT, R134, 0x9, PT ;  /* 0x000000098600780c */ /* 0x000fe20003f84270 */
[C---:B------:R-:W-:Y:S01]  /*6aa0*/  FMUL.FTZ R127, R0.reuse, R135 ;  /* 0x00000087007f7220 */ /* 0x040fe20000410000 */
[----:B-----5:R-:W-:Y:S01]  /*6ab0*/  FSEL R207, R207, -INF , P3 ;  /* 0xff800000cfcf7808 */ /* 0x020fe20001800000 */
[----:B------:R-:W2:Y:S01]  /*6ac0*/  MUFU.TANH R209, R209 ;  /* 0x000000d100d17308 */ /* 0x000ea20000002400 */
[----:B------:R-:W-:Y:S01]  /*6ad0*/  FMNMX.FTZ R156, R205, R156, !PT ;  /* 0x0000009ccd9c7209 */ /* 0x000fe20007810000 */
[----:B------:R-:W-:Y:S01]  /*6ae0*/  FMUL.FTZ R116, R0, R116 ;  /* 0x0000007400747220 */ /* 0x000fe20000410000 */
[----:B------:R-:W-:Y:S01]  /*6af0*/  ISETP.GT.AND P3, PT, R134, 0x10, PT ;  /* 0x000000108600780c */ /* 0x000fe20003f64270 */
[C---:B------:R-:W-:Y:S01]  /*6b00*/  FMUL.FTZ R88, R0.reuse, R88 ;  /* 0x0000005800587220 */ /* 0x040fe20000410000 */
[----:B0-----:R-:W-:Y:S01]  /*6b10*/  FSEL R211, R211, -INF , P4 ;  /* 0xff800000d3d37808 */ /* 0x001fe20002000000 */
[----:B------:R-:W-:Y:S01]  /*6b20*/  FMUL.FTZ R89, R0, R89 ;  /* 0x0000005900597220 */ /* 0x000fe20000410000 */
[----:B------:R-:W-:Y:S01]  /*6b30*/  FMNMX.FTZ R156, R207, R156, !PT ;  /* 0x0000009ccf9c7209 */ /* 0x000fe20007810000 */
[----:B------:R-:W0:Y:S01]  /*6b40*/  MUFU.TANH R203, R203 ;  /* 0x000000cb00cb7308 */ /* 0x000e220000002400 */
[----:B------:R-:W-:Y:S01]  /*6b50*/  ISETP.GT.AND P4, PT, R134, 0x11, PT ;  /* 0x000000118600780c */ /* 0x000fe20003f84270 */
[----:B------:R-:W-:Y:S01]  /*6b60*/  UIADD3 UR10, UR6, 0x100, URZ ;  /* 0x00000100060a7890 */ /* 0x000fe2000fffe03f */
[----:B-1----:R-:W-:Y:S01]  /*6b70*/  FSEL R213, R213, -INF , P3 ;  /* 0xff800000d5d57808 */ /* 0x002fe20001800000 */
[----:B------:R-:W-:Y:S01]  /*6b80*/  FMUL.FTZ R92, R0, R92 ;  /* 0x0000005c005c7220 */ /* 0x000fe20000410000 */
[----:B------:R-:W-:Y:S01]  /*6b90*/  FMNMX.FTZ R156, R211, R156, !PT ;  /* 0x0000009cd39c7209 */ /* 0x000fe20007810000 */
[----:B------:R-:W-:Y:S01]  /*6ba0*/  UMOV UR11, 0xc0000010 ;  /* 0xc0000010000b7882 */ /* 0x000fe20000000000 */
[----:B------:R-:W-:Y:S01]  /*6bb0*/  ISETP.GT.AND P3, PT, R134, 0x18, PT ;  /* 0x000000188600780c */ /* 0x000fe20003f64270 */
[----:B------:R-:W1:Y:S01]  /*6bc0*/  MUFU.TANH R201, R201 ;  /* 0x000000c900c97308 */ /* 0x000e620000002400 */
[----:B---3--:R-:W-:Y:S01]  /*6bd0*/  FSEL R215, R215, -INF , P4 ;  /* 0xff800000d7d77808 */ /* 0x008fe20002000000 */
[C---:B------:R-:W-:Y:S01]  /*6be0*/  FMUL.FTZ R96, R0.reuse, R96 ;  /* 0x0000006000607220 */ /* 0x040fe20000410000 */
[----:B------:R-:W-:Y:S01]  /*6bf0*/  FMNMX.FTZ R156, R213, R156, !PT ;  /* 0x0000009cd59c7209 */ /* 0x000fe20007810000 */
[----:B------:R-:W-:Y:S01]  /*6c00*/  FMUL.FTZ R100, R0, R100 ;  /* 0x0000006400647220 */ /* 0x000fe20000410000 */
[----:B------:R-:W-:Y:S01]  /*6c10*/  ISETP.GT.AND P4, PT, R134, 0x19, PT ;  /* 0x000000198600780c */ /* 0x000fe20003f84270 */
[C---:B------:R-:W-:Y:S01]  /*6c20*/  FMUL.FTZ R152, R0.reuse, R167 ;  /* 0x000000a700987220 */ /* 0x040fe20000410000 */
[----:B----4-:R-:W-:Y:S01]  /*6c30*/  FSEL R217, R217, -INF , P3 ;  /* 0xff800000d9d97808 */ /* 0x010fe20001800000 */
[----:B------:R-:W3:Y:S01]  /*6c40*/  MUFU.TANH R199, R199 ;  /* 0x000000c700c77308 */ /* 0x000ee20000002400 */
[----:B------:R-:W-:Y:S01]  /*6c50*/  FMNMX.FTZ R156, R215, R156, !PT ;  /* 0x0000009cd79c7209 */ /* 0x000fe20007810000 */
[----:B------:R-:W-:Y:S01]  /*6c60*/  FMUL.FTZ R101, R0, R101 ;  /* 0x0000006500657220 */ /* 0x000fe20000410000 */
[----:B------:R-:W-:Y:S01]  /*6c70*/  ISETP.GT.AND P3, PT, R134, 0x20, PT ;  /* 0x000000208600780c */ /* 0x000fe20003f64270 */
[C---:B------:R-:W-:Y:S01]  /*6c80*/  FMUL.FTZ R22, R0.reuse, R163 ;  /* 0x000000a300167220 */ /* 0x040fe20000410000 */
[----:B--2---:R-:W-:Y:S01]  /*6c90*/  FSEL R209, R209, -INF , P4 ;  /* 0xff800000d1d17808 */ /* 0x004fe20002000000 */
[----:B------:R-:W-:Y:S01]  /*6ca0*/  FMUL.FTZ R21, R0, R162 ;  /* 0x000000a200157220 */ /* 0x000fe20000410000 */
[----:B------:R-:W-:Y:S01]  /*6cb0*/  FMNMX.FTZ R156, R217, R156, !PT ;  /* 0x0000009cd99c7209 */ /* 0x000fe20007810000 */
[----:B------:R-:W2:Y:S01]  /*6cc0*/  MUFU.TANH R197, R197 ;  /* 0x000000c500c57308 */ /* 0x000ea20000002400 */
[----:B------:R-:W-:Y:S01]  /*6cd0*/  ISETP.GT.AND P4, PT, R134, 0x21, PT ;  /* 0x000000218600780c */ /* 0x000fe20003f84270 */
[C---:B------:R-:W-:Y:S01]  /*6ce0*/  FMUL.FTZ R23, R0.reuse, R166 ;  /* 0x000000a600177220 */ /* 0x040fe20000410000 */
[----:B0-----:R-:W-:Y:S01]  /*6cf0*/  FSEL R203, R203, -INF , P3 ;  /* 0xff800000cbcb7808 */ /* 0x001fe20001800000 */
[C---:B------:R-:W-:Y:S01]  /*6d00*/  FMUL.FTZ R110, R0.reuse, R110 ;  /* 0x0000006e006e7220 */ /* 0x040fe20000410000 */
[----:B------:R-:W-:Y:S01]  /*6d10*/  FMNMX.FTZ R156, R209, R156, !PT ;  /* 0x0000009cd19c7209 */ /* 0x000fe20007810000 */
[----:B------:R-:W-:Y:S01]  /*6d20*/  FMUL.FTZ R90, R0, R90 ;  /* 0x0000005a005a7220 */ /* 0x000fe20000410000 */
[----:B------:R-:W-:Y:S01]  /*6d30*/  ISETP.GT.AND P3, PT, R134, 0x28, PT ;  /* 0x000000288600780c */ /* 0x000fe20003f64270 */
[----:B------:R-:W0:Y:S01]  /*6d40*/  MUFU.TANH R195, R195 ;  /* 0x000000c300c37308 */ /* 0x000e220000002400 */
[----:B-1----:R-:W-:Y:S01]  /*6d50*/  FSEL R201, R201, -INF , P4 ;  /* 0xff800000c9c97808 */ /* 0x002fe20002000000 */
[C---:B------:R-:W-:Y:S01]  /*6d60*/  FMUL.FTZ R91, R0.reuse, R91 ;  /* 0x0000005b005b7220 */ /* 0x040fe20000410000 */
[----:B------:R-:W-:Y:S01]  /*6d70*/  FMNMX.FTZ R156, R203, R156, !PT ;  /* 0x0000009ccb9c7209 */ /* 0x000fe20007810000 */
[----:B------:R-:W-:Y:S01]  /*6d80*/  FMUL.FTZ R94, R0, R94 ;  /* 0x0000005e005e7220 */ /* 0x000fe20000410000 */
[----:B------:R-:W-:Y:S01]  /*6d90*/  ISETP.GT.AND P4, PT, R134, 0x29, PT ;  /* 0x000000298600780c */ /* 0x000fe20003f84270 */
[C---:B------:R-:W-:Y:S01]  /*6da0*/  FMUL.FTZ R95, R0.reuse, R95 ;  /* 0x0000005f005f7220 */ /* 0x040fe20000410000 */
[----:B---3--:R-:W-:Y:S01]  /*6db0*/  FSEL R199, R199, -INF , P3 ;  /* 0xff800000c7c77808 */ /* 0x008fe20001800000 */
[----:B------:R-:W1:Y:S01]  /*6dc0*/  MUFU.TANH R193, R193 ;  /* 0x000000c100c17308 */ /* 0x000e620000002400 */
[----:B------:R-:W-:Y:S01]  /*6dd0*/  FMNMX.FTZ R156, R201, R156, !PT ;  /* 0x0000009cc99c7209 */ /* 0x000fe20007810000 */
[----:B------:R-:W-:Y:S01]  /*6de0*/  FMUL.FTZ R98, R0, R98 ;  /* 0x0000006200627220 */ /* 0x000fe20000410000 */
[----:B------:R-:W-:Y:S01]  /*6df0*/  ISETP.GT.AND P3, PT, R134, 0x30, PT ;  /* 0x000000308600780c */ /* 0x000fe20003f64270 */
[C---:B------:R-:W-:Y:S01]  /*6e00*/  FMUL.FTZ R99, R0.reuse, R99 ;  /* 0x0000006300637220 */ /* 0x040fe20000410000 */
[----:B--2---:R-:W-:Y:S01]  /*6e10*/  FSEL R197, R197, -INF , P4 ;  /* 0xff800000c5c57808 */ /* 0x004fe20002000000 */
[----:B------:R-:W-:Y:S01]  /*6e20*/  FMUL.FTZ R103, R0, R103 ;  /* 0x0000006700677220 */ /* 0x000fe20000410000 */
[----:B------:R-:W-:Y:S01]  /*6e30*/  FMNMX.FTZ R156, R199, R156, !PT ;  /* 0x0000009cc79c7209 */ /* 0x000fe20007810000 */
[----:B------:R-:W-:Y:S01]  /*6e40*/  MUFU.TANH R144, R144 ;  /* 0x0000009000907308 */ /* 0x000fe20000002400 */
[----:B------:R-:W-:Y:S01]  /*6e50*/  ISETP.GT.AND P4, PT, R134, 0x31, PT ;  /* 0x000000318600780c */ /* 0x000fe20003f84270 */
[----:B------:R-:W-:Y:S01]  /*6e60*/  UMOV UR7, 0xc0000010 ;  /* 0xc000001000077882 */ /* 0x000fe20000000000 */
[----:B0-----:R-:W-:-:S02]  /*6e70*/  FSEL R195, R195, -INF , P3 ;  /* 0xff800000c3c37808 */ /* 0x001fc40001800000 */
[----:B------:R-:W-:Y:S02]  /*6e80*/  FMNMX.FTZ R156, R197, R156, !PT ;  /* 0x0000009cc59c7209 */ /* 0x000fe40007810000 */
[C---:B------:R-:W-:Y:S01]  /*6e90*/  ISETP.GT.AND P3, PT, R134.reuse, 0x38, PT ;  /* 0x000000388600780c */ /* 0x040fe20003f64270 */
[----:B------:R-:W0:Y:S01]  /*6ea0*/  MUFU.TANH R145, R145 ;  /* 0x0000009100917308 */ /* 0x000e220000002400 */
[----:B-1----:R-:W-:Y:S02]  /*6eb0*/  FSEL R193, R193, -INF , P4 ;  /* 0xff800000c1c17808 */ /* 0x002fe40002000000 */
[----:B------:R-:W-:Y:S02]  /*6ec0*/  FMNMX.FTZ R156, R195, R156, !PT ;  /* 0x0000009cc39c7209 */ /* 0x000fe40007810000 */
[C---:B------:R-:W-:Y:S02]  /*6ed0*/  ISETP.GT.AND P4, PT, R134.reuse, 0x39, PT ;  /* 0x000000398600780c */ /* 0x040fe40003f84270 */
[----:B------:R-:W-:Y:S01]  /*6ee0*/  FMNMX.FTZ R156, R193, R156, !PT ;  /* 0x0000009cc19c7209 */ /* 0x000fe20007810000 */
[----:B------:R-:W1:Y:S01]  /*6ef0*/  MUFU.TANH R146, R146 ;  /* 0x0000009200927308 */ /* 0x000e620000002400 */
[----:B------:R-:W-:-:S02]  /*6f00*/  ISETP.GT.AND P5, PT, R134, 0x89, PT ;  /* 0x000000898600780c */ /* 0x000fc40003fa4270 */
[----:B------:R-:W-:-:S05]  /*6f10*/  ISETP.GT.AND P6, PT, R134, 0x99, PT ;  /* 0x000000998600780c */ /* 0x000fca0003fc4270 */
[----:B------:R-:W2:Y:S01]  /*6f20*/  MUFU.TANH R147, R147 ;  /* 0x0000009300937308 */ /* 0x000ea20000002400 */
[----:B0-----:R-:W-:Y:S02]  /*6f30*/  FSEL R113, R145, -INF , P4 ;  /* 0xff80000091717808 */ /* 0x001fe40002000000 */
[----:B------:R-:W-:-:S05]  /*6f40*/  ISETP.GT.AND P4, PT, R134, 0x41, PT ;  /* 0x000000418600780c */ /* 0x000fca0003f84270 */
[----:B------:R-:W-:Y:S08]  /*6f50*/  MUFU.TANH R106, R105 ;  /* 0x00000069006a7308 */ /* 0x000ff00000002400 */
[----:B------:R-:W-:Y:S08]  /*6f60*/  MUFU.TANH R148, R148 ;  /* 0x0000009400947308 */ /* 0x000ff00000002400 */
[----:B------:R0:W-:Y:S08]  /*6f70*/  MUFU.TANH R105, R107 ;  /* 0x0000006b00697308 */ /* 0x0001f00000002400 */
[----:B------:R-:W3:Y:S01]  /*6f80*/  MUFU.TANH R149, R149 ;  /* 0x0000009500957308 */ /* 0x000ee20000002400 */
[----:B0-----:R-:W-:-:S02]  /*6f90*/  FSEL R107, R144, -INF , P3 ;  /* 0xff800000906b7808 */ /* 0x001fc40001800000 */
[----:B------:R-:W-:Y:S02]  /*6fa0*/  ISETP.GT.AND P3, PT, R134, 0x40, PT ;  /* 0x000000408600780c */ /* 0x000fe40003f64270 */
[----:B------:R-:W-:-:S03]  /*6fb0*/  FMNMX.FTZ R156, R107, R156, !PT ;  /* 0x0000009c6b9c7209 */ /* 0x000fc60007810000 */
[----:B------:R-:W-:Y:S01]  /*6fc0*/  MUFU.TANH R150, R150 ;  /* 0x0000009600967308 */ /* 0x000fe20000002400 */
[----:B------:R-:W-:Y:S01]  /*6fd0*/  FMNMX.FTZ R156, R113, R156, !PT ;  /* 0x0000009c719c7209 */ /* 0x000fe20007810000 */
[----:B------:R-:W-:Y:S02]  /*6fe0*/  WARPGROUP.DEPBAR.LE gsb0, 0x0 ;  /* 0x00008000000079c5 */ /* 0x000fe40000010000 */
[----:B------:R-:W-:Y:S01]  /*6ff0*/  WARPGROUP.ARRIVE ;  /* 0x00000000000079c5 */ /* 0x000fe20000000000 */
[----:B------:R-:W0:Y:S03]  /*7000*/  SHFL.IDX PT, R185, R128, 0x1, 0x1c1f ;  /* 0x003c1f0080b97f89 */ /* 0x000e2600000e0000 */
[----:B------:R1:W-:Y:S02]  /*7010*/  MUFU.TANH R157, R109 ;  /* 0x0000006d009d7308 */ /* 0x0003e40000002400 */
[----:B------:R-:W-:Y:S01]  /*7020*/  QGMMA.64x128x32.F32.E4M3.E4M3 R24, R180, gdesc[UR8], R24, gsb0 ;  /* 0x01e00008b4187df3 */ /* 0x000fe20008000818 */
[----:B------:R-:W-:Y:S01]  /*7030*/  UIADD3 UR10, UR6, 0x200, URZ ;  /* 0x00000200060a7890 */ /* 0x000fe2000fffe03f */
[----:B------:R-:W-:-:S04]  /*7040*/  UMOV UR11, 0xc0000010 ;  /* 0xc0000010000b7882 */ /* 0x000fc80000000000 */
[----:B------:R4:W-:Y:S01]  /*7050*/  MUFU.TANH R158, R112 ;  /* 0x00000070009e7308 */ /* 0x0009e20000002400 */
[----:B-1----:R-:W-:Y:S02]  /*7060*/  FSEL R109, R146, -INF , P3 ;  /* 0xff800000926d7808 */ /* 0x002fe40001800000 */
[----:B------:R-:W-:Y:S02]  /*7070*/  ISETP.GT.AND P3, PT, R134, 0x48, PT ;  /* 0x000000488600780c */ /* 0x000fe40003f64270 */
[----:B------:R-:W-:-:S03]  /*7080*/  FMNMX.FTZ R156, R109, R156, !PT ;  /* 0x0000009c6d9c7209 */ /* 0x000fc60007810000 */
[----:B------:R-:W1:Y:S01]  /*7090*/  MUFU.TANH R151, R151 ;  /* 0x0000009700977308 */ /* 0x000e620000002400 */
[----:B----4-:R-:W-:Y:S01]  /*70a0*/  FMUL.FTZ R112, R0, R117 ;  /* 0x0000007500707220 */ /* 0x010fe20000410000 */
[----:B--2---:R-:W-:Y:S02]  /*70b0*/  FSEL R117, R147, -INF , P4 ;  /* 0xff80000093757808 */ /* 0x004fe40002000000 */
[C---:B------:R-:W-:Y:S02]  /*70c0*/  ISETP.GT.AND P4, PT, R134.reuse, 0x49, PT ;  /* 0x000000498600780c */ /* 0x040fe40003f84270 */
[----:B------:R-:W-:Y:S02]  /*70d0*/  FMNMX.FTZ R156, R117, R156, !PT ;  /* 0x0000009c759c7209 */ /* 0x000fe40007810000 */
[----:B------:R-:W2:Y:S01]  /*70e0*/  MUFU.TANH R154, R154 ;  /* 0x0000009a009a7308 */ /* 0x000ea20000002400 */
[----:B---3--:R-:W-:Y:S02]  /*70f0*/  FSEL R133, R149, -INF , P4 ;  /* 0xff80000095857808 */ /* 0x008fe40002000000 */
[----:B------:R-:W-:-:S02]  /*7100*/  ISETP.GT.AND P4, PT, R134, 0x51, PT ;  /* 0x000000518600780c */ /* 0x000fc40003f84270 */
[----:B0-----:R-:W-:-:S03]  /*7110*/  IADD3 R130, R185, -UR51, R130 ;  /* 0x80000033b9827c10 */ /* 0x001fc6000fffe082 */
[----:B------:R0:W-:Y:S01]  /*7120*/  MUFU.TANH R159, R129 ;  /* 0x00000081009f7308 */ /* 0x0001e20000002400 */
[----:B-1----:R-:W-:Y:S02]  /*7130*/  FSEL R145, R151, -INF , P4 ;  /* 0xff80000097917808 */ /* 0x002fe40002000000 */
[----:B------:R-:W-:-:S05]  /*7140*/  ISETP.GT.AND P4, PT, R134, 0x59, PT ;  /* 0x000000598600780c */ /* 0x000fca0003f84270 */
[----:B------:R-:W1:Y:S01]  /*7150*/  MUFU.TANH R153, R153 ;  /* 0x0000009900997308 */ /* 0x000e620000002400 */
[----:B0-----:R-:W-:Y:S02]  /*7160*/  FSEL R129, R148, -INF , P3 ;  /* 0xff80000094817808 */ /* 0x001fe40001800000 */
[----:B------:R-:W-:Y:S02]  /*7170*/  ISETP.GT.AND P3, PT, R134, 0x50, PT ;  /* 0x000000508600780c */ /* 0x000fe40003f64270 */
[----:B------:R-:W-:Y:S02]  /*7180*/  FMNMX.FTZ R156, R129, R156, !PT ;  /* 0x0000009c819c7209 */ /* 0x000fe40007810000 */
[----:B------:R-:W-:Y:S01]  /*7190*/  FSEL R131, R150, -INF , P3 ;  /* 0xff80000096837808 */ /* 0x000fe20001800000 */
[----:B------:R-:W0:Y:S01]  /*71a0*/  MUFU.TANH R155, R155 ;  /* 0x0000009b009b7308 */ /* 0x000e220000002400 */
[----:B------:R-:W-:Y:S02]  /*71b0*/  FMNMX.FTZ R156, R133, R156, !PT ;  /* 0x0000009c859c7209 */ /* 0x000fe40007810000 */
[----:B------:R-:W-:-:S02]  /*71c0*/  ISETP.GT.AND P3, PT, R134, 0x58, PT ;  /* 0x000000588600780c */ /* 0x000fc40003f64270 */
[----:B------:R-:W-:Y:S02]  /*71d0*/  FMNMX.FTZ R156, R131, R156, !PT ;  /* 0x0000009c839c7209 */ /* 0x000fe40007810000 */
[----:B--2---:R-:W-:Y:S01]  /*71e0*/  FSEL R135, R154, -INF , P3 ;  /* 0xff8000009a877808 */ /* 0x004fe20001800000 */
[----:B------:R-:W2:Y:S01]  /*71f0*/  MUFU.TANH R108, R108 ;  /* 0x0000006c006c7308 */ /* 0x000ea20000002400 */
[----:B------:R-:W-:Y:S02]  /*7200*/  FMNMX.FTZ R156, R145, R156, !PT ;  /* 0x0000009c919c7209 */ /* 0x000fe40007810000 */
[C---:B------:R-:W-:Y:S02]  /*7210*/  ISETP.GT.AND P3, PT, R134.reuse, 0x60, PT ;  /* 0x000000608600780c */ /* 0x040fe40003f64270 */
[----:B-1----:R-:W-:Y:S02]  /*7220*/  FSEL R147, R153, -INF , P4 ;  /* 0xff80000099937808 */ /* 0x002fe40002000000 */
[----:B------:R-:W-:Y:S01]  /*7230*/  FMNMX.FTZ R156, R135, R156, !PT ;  /* 0x0000009c879c7209 */ /* 0x000fe20007810000 */
[----:B------:R1:W-:Y:S01]  /*7240*/  MUFU.TANH R144, R88 ;  /* 0x0000005800907308 */ /* 0x0003e20000002400 */
[----:B------:R-:W-:-:S02]  /*7250*/  ISETP.GT.AND P4, PT, R134, 0x61, PT ;  /* 0x000000618600780c */ /* 0x000fc40003f84270 */
[----:B0-----:R-:W-:Y:S02]  /*7260*/  FSEL R149, R155, -INF , P3 ;  /* 0xff8000009b957808 */ /* 0x001fe40001800000 */
[----:B------:R-:W-:Y:S02]  /*7270*/  FMNMX.FTZ R156, R147, R156, !PT ;  /* 0x0000009c939c7209 */ /* 0x000fe40007810000 */
[----:B------:R-:W-:Y:S01]  /*7280*/  ISETP.GT.AND P3, PT, R134, 0x68, PT ;  /* 0x000000688600780c */ /* 0x000fe20003f64270 */
[----:B------:R-:W0:Y:S01]  /*7290*/  MUFU.TANH R116, R116 ;  /* 0x0000007400747308 */ /* 0x000e220000002400 */
[----:B------:R-:W-:Y:S01]  /*72a0*/  FSEL R151, R106, -INF , P4 ;  /* 0xff8000006a977808 */ /* 0x000fe20002000000 */
[C---:B-1----:R-:W-:Y:S01]  /*72b0*/  FMUL.FTZ R88, R0.reuse, R93 ;  /* 0x0000005d00587220 */ /* 0x042fe20000410000 */
[----:B------:R-:W-:Y:S01]  /*72c0*/  FMNMX.FTZ R156, R149, R156, !PT ;  /* 0x0000009c959c7209 */ /* 0x000fe20007810000 */
[----:B------:R-:W-:Y:S01]  /*72d0*/  FMUL.FTZ R106, R0, R115 ;  /* 0x00000073006a7220 */ /* 0x000fe20000410000 */
[----:B------:R-:W-:-:S02]  /*72e0*/  ISETP.GT.AND P4, PT, R134, 0x69, PT ;  /* 0x000000698600780c */ /* 0x000fc40003f84270 */
[----:B--2---:R-:W-:Y:S01]  /*72f0*/  FSEL R93, R108, -INF , P3 ;  /* 0xff8000006c5d7808 */ /* 0x004fe20001800000 */
[----:B------:R-:W1:Y:S01]  /*7300*/  MUFU.TANH R112, R112 ;  /* 0x0000007000707308 */ /* 0x000e620000002400 */
[----:B------:R-:W-:Y:S01]  /*7310*/  FMNMX.FTZ R156, R151, R156, !PT ;  /* 0x0000009c979c7209 */ /* 0x000fe20007810000 */
[----:B------:R-:W-:Y:S01]  /*7320*/  FMUL.FTZ R108, R0, R118 ;  /* 0x00000076006c7220 */ /* 0x000fe20000410000 */
[C---:B------:R-:W-:Y:S02]  /*7330*/  ISETP.GT.AND P3, PT, R134.reuse, 0x70, PT ;  /* 0x000000708600780c */ /* 0x040fe40003f64270 */
[----:B------:R-:W-:Y:S02]  /*7340*/  FSEL R155, R157, -INF , P4 ;  /* 0xff8000009d9b7808 */ /* 0x000fe40002000000 */
[----:B------:R-:W-:Y:S01]  /*7350*/  FMNMX.FTZ R156, R93, R156, !PT ;  /* 0x0000009c5d9c7209 */ /* 0x000fe20007810000 */
[----:B------:R2:W-:Y:S01]  /*7360*/  MUFU.TANH R189, R88 ;  /* 0x0000005800bd7308 */ /* 0x0005e20000002400 */
[----:B------:R-:W-:-:S02]  /*7370*/  ISETP.GT.AND P4, PT, R134, 0x71, PT ;  /* 0x000000718600780c */ /* 0x000fc40003f84270 */
[----:B------:R-:W-:Y:S02]  /*7380*/  FSEL R153, R158, -INF , P3 ;  /* 0xff8000009e997808 */ /* 0x000fe40001800000 */
[----:B------:R-:W-:Y:S02]  /*7390*/  FMNMX.FTZ R156, R155, R156, !PT ;  /* 0x0000009c9b9c7209 */ /* 0x000fe40007810000 */
[----:B------:R-:W-:Y:S01]  /*73a0*/  ISETP.GT.AND P3, PT, R134, 0x78, PT ;  /* 0x000000788600780c */ /* 0x000fe20003f64270 */
[----:B------:R-:W3:Y:S01]  /*73b0*/  MUFU.TANH R89, R89 ;  /* 0x0000005900597308 */ /* 0x000ee20000002400 */
[----:B--2---:R-:W-:Y:S01]  /*73c0*/  FMUL.FTZ R88, R0, R97 ;  /* 0x0000006100587220 */ /* 0x004fe20000410000 */
[----:B------:R-:W-:Y:S02]  /*73d0*/  FSEL R97, R159, -INF , P4 ;  /* 0xff8000009f617808 */ /* 0x000fe40002000000 */
[----:B------:R-:W-:Y:S02]  /*73e0*/  FMNMX.FTZ R156, R153, R156, !PT ;  /* 0x0000009c999c7209 */ /* 0x000fe40007810000 */
[----:B------:R-:W-:-:S02]  /*73f0*/  ISETP.GT.AND P4, PT, R134, 0x79, PT ;  /* 0x000000798600780c */ /* 0x000fc40003f84270 */
[----:B------:R-:W2:Y:S01]  /*7400*/  MUFU.TANH R92, R92 ;  /* 0x0000005c005c7308 */ /* 0x000ea20000002400 */
[----:B0-----:R-:W-:Y:S02]  /*7410*/  FSEL R157, R116, -INF , P3 ;  /* 0xff800000749d7808 */ /* 0x001fe40001800000 */
[----:B------:R-:W-:Y:S02]  /*7420*/  FMNMX.FTZ R156, R97, R156, !PT ;  /* 0x0000009c619c7209 */ /* 0x000fe40007810000 */
[----:B------:R-:W-:Y:S02]  /*7430*/  ISETP.GT.AND P3, PT, R134, 0x80, PT ;  /* 0x000000808600780c */ /* 0x000fe40003f64270 */
[----:B-1----:R-:W-:Y:S01]  /*7440*/  FSEL R161, R112, -INF , P4 ;  /* 0xff80000070a17808 */ /* 0x002fe20002000000 */
[----:B------:R-:W0:Y:S01]  /*7450*/  MUFU.TANH R96, R96 ;  /* 0x0000006000607308 */ /* 0x000e220000002400 */
[----:B------:R-:W-:Y:S02]  /*7460*/  FMNMX.FTZ R156, R157, R156, !PT ;  /* 0x0000009c9d9c7209 */ /* 0x000fe40007810000 */
[----:B------:R-:W-:-:S02]  /*7470*/  ISETP.GT.AND P4, PT, R134, 0x81, PT ;  /* 0x000000818600780c */ /* 0x000fc40003f84270 */
[----:B------:R-:W-:Y:S02]  /*7480*/  FSEL R159, R144, -INF , P3 ;  /* 0xff800000909f7808 */ /* 0x000fe40001800000 */
[----:B------:R-:W-:Y:S01]  /*7490*/  FMNMX.FTZ R156, R161, R156, !PT ;  /* 0x0000009ca19c7209 */ /* 0x000fe20007810000 */
[----:B------:R-:W1:Y:S01]  /*74a0*/  MUFU.TANH R88, R88 ;  /* 0x0000005800587308 */ /* 0x000e620000002400 */
[----:B------:R-:W-:Y:S02]  /*74b0*/  ISETP.GT.AND P3, PT, R134, 0x88, PT ;  /* 0x000000888600780c */ /* 0x000fe40003f64270 */
[----:B---3--:R-:W-:Y:S02]  /*74c0*/  FSEL R191, R89, -INF , P4 ;  /* 0xff80000059bf7808 */ /* 0x008fe40002000000 */
[----:B------:R-:W-:Y:S02]  /*74d0*/  FMNMX.FTZ R156, R159, R156, !PT ;  /* 0x0000009c9f9c7209 */ /* 0x000fe40007810000 */
[----:B--2---:R-:W-:Y:S01]  /*74e0*/  FSEL R167, R92, -INF , P3 ;  /* 0xff8000005ca77808 */ /* 0x004fe20001800000 */
[----:B------:R-:W2:Y:S01]  /*74f0*/  MUFU.TANH R100, R100 ;  /* 0x0000006400647308 */ /* 0x000ea20000002400 */
[----:B------:R-:W-:-:S02]  /*7500*/  FMNMX.FTZ R156, R191, R156, !PT ;  /* 0x0000009cbf9c7209 */ /* 0x000fc40007810000 */
[C---:B------:R-:W-:Y:S02]  /*7510*/  ISETP.GT.AND P4, PT, R134.reuse, 0x90, PT ;  /* 0x000000908600780c */ /* 0x040fe40003f84270 */
[----:B------:R-:W-:Y:S02]  /*7520*/  FSEL R189, R189, -INF , P5 ;  /* 0xff800000bdbd7808 */ /* 0x000fe40002800000 */
[----:B------:R-:W-:Y:S01]  /*7530*/  FMNMX.FTZ R156, R167, R156, !PT ;  /* 0x0000009ca79c7209 */ /* 0x000fe20007810000 */
[----:B------:R2:W3:Y:S01]  /*7540*/  MUFU.TANH R89, R101 ;  /* 0x0000006500597308 */ /* 0x0004e20000002400 */
[----:B------:R-:W-:Y:S02]  /*7550*/  ISETP.GT.AND P3, PT, R134, 0x91, PT ;  /* 0x000000918600780c */ /* 0x000fe40003f64270 */
[----:B0-----:R-:W-:Y:S01]  /*7560*/  FSEL R163, R96, -INF , P4 ;  /* 0xff80000060a37808 */ /* 0x001fe20002000000 */
[----:B------:R-:W-:Y:S01]  /*7570*/  FMUL.FTZ R96, R0, R111 ;  /* 0x0000006f00607220 */ /* 0x000fe20000410000 */
[----:B------:R-:W-:-:S02]  /*7580*/  FMNMX.FTZ R156, R189, R156, !PT ;  /* 0x0000009cbd9c7209 */ /* 0x000fc40007810000 */
[----:B------:R-:W-:Y:S01]  /*7590*/  ISETP.GT.AND P5, PT, R134, 0x98, PT ;  /* 0x000000988600780c */ /* 0x000fe20003fa4270 */
[----:B------:R-:W0:Y:S01]  /*75a0*/  MUFU.TANH R13, R13 ;  /* 0x0000000d000d7308 */ /* 0x000e220000002400 */
[----:B-1----:R-:W-:Y:S01]  /*75b0*/  FSEL R165, R88, -INF , P3 ;  /* 0xff80000058a57808 */ /* 0x002fe20001800000 */
[----:B------:R-:W-:Y:S02]  /*75c0*/  WARPGROUP.DEPBAR.LE gsb0, 0x0 ;  /* 0x00008000000079c5 */ /* 0x000fe40000010000 */
[----:B------:R-:W-:Y:S01]  /*75d0*/  FMNMX.FTZ R156, R163, R156, !PT ;  /* 0x0000009ca39c7209 */ /* 0x000fe20007810000 */
[----:B------:R-:W1:Y:S01]  /*75e0*/  LDC R88, c[0x0][0x988] ;  /* 0x00026200ff587b82 */ /* 0x000e620000000800 */
[----:B--2---:R-:W-:Y:S01]  /*75f0*/  FSEL R101, R100, -INF , P5 ;  /* 0xff80000064657808 */ /* 0x004fe20002800000 */
[----:B------:R-:W-:Y:S01]  /*7600*/  FMUL.FTZ R100, R0, R114 ;  /* 0x0000007200647220 */ /* 0x000fe20000410000 */
[----:B------:R-:W-:Y:S01]  /*7610*/  FMNMX.FTZ R156, R165, R156, !PT ;  /* 0x0000009ca59c7209 */ /* 0x000fe20007810000 */
[----:B------:R-:W2:Y:S01]  /*7620*/  MUFU.TANH R14, R14 ;  /* 0x0000000e000e7308 */ /* 0x000ea20000002400 */
[----:B---3--:R-:W-:Y:S01]  /*7630*/  FSEL R111, R89, -INF , P6 ;  /* 0xff800000596f7808 */ /* 0x008fe20003000000 */
[----:B------:R-:W-:Y:S01]  /*7640*/  WARPGROUP.ARRIVE ;  /* 0x00000000000079c5 */ /* 0x000fe20000000000 */
[----:B------:R-:W-:-:S02]  /*7650*/  FMNMX.FTZ R156, R101, R156, !PT ;  /* 0x0000009c659c7209 */ /* 0x000fc40007810000 */
[C---:B------:R-:W-:Y:S02]  /*7660*/  ISETP.GT.AND P4, PT, R130.reuse, RZ, PT ;  /* 0x000000ff8200720c */ /* 0x040fe40003f84270 */
[----:B------:R-:W-:Y:S01]  /*7670*/  FMNMX.FTZ R156, R111, R156, !PT ;  /* 0x0000009c6f9c7209 */ /* 0x000fe20007810000 */
[----:B------:R-:W3:Y:S01]  /*7680*/  MUFU.TANH R15, R15 ;  /* 0x0000000f000f7308 */ /* 0x000ee20000002400 */
[C---:B------:R-:W-:Y:S01]  /*7690*/  ISETP.GT.AND P5, PT, R130.reuse, 0x1, PT ;  /* 0x000000018200780c */ /* 0x040fe20003fa4270 */
[----:B------:R-:W-:Y:S01]  /*76a0*/  QGMMA.64x128x32.F32.E4M3.E4M3 R24, R176, gdesc[UR8], R24, gsb0 ;  /* 0x01e00008b0187df3 */ /* 0x000fe20008000818 */
[----:B0-----:R-:W-:Y:S01]  /*76b0*/  FSEL R13, R13, -INF , P4 ;  /* 0xff8000000d0d7808 */ /* 0x001fe20002000000 */
[----:B------:R-:W0:Y:S01]  /*76c0*/  SHFL.BFLY PT, R89, R156, 0x2, 0x1f ;  /* 0x0c401f009c597f89 */ /* 0x000e2200000e0000 */
[----:B------:R-:W-:Y:S01]  /*76d0*/  ISETP.GT.AND P4, PT, R130, 0x8, PT ;  /* 0x000000088200780c */ /* 0x000fe20003f84270 */
[----:B------:R-:W-:Y:S02]  /*76e0*/  UIADD3 UR10, UR6, 0x300, URZ ;  /* 0x00000300060a7890 */ /* 0x000fe4000fffe03f */
[----:B------:R-:W4:Y:S01]  /*76f0*/  MUFU.TANH R20, R20 ;  /* 0x0000001400147308 */ /* 0x000f220000002400 */
[----:B--2---:R-:W-:Y:S01]  /*7700*/  FSEL R181, R14, -INF , P5 ;  /* 0xff8000000eb57808 */ /* 0x004fe20002800000 */
[----:B------:R-:W-:Y:S01]  /*7710*/  UMOV UR11, 0xc0000010 ;  /* 0xc0000010000b7882 */ /* 0x000fe20000000000 */
[----:B------:R-:W-:Y:S01]  /*7720*/  FMNMX.FTZ R14, R13, R10, !PT ;  /* 0x0000000a0d0e7209 */ /* 0x000fe20007810000 */
[----:B------:R-:W-:Y:S01]  /*7730*/  UIADD3 UR6, UR6, 0x400, URZ ;  /* 0x0000040006067890 */ /* 0x000fe2000fffe03f */
[----:B------:R-:W-:-:S02]  /*7740*/  ISETP.GT.AND P5, PT, R130, 0x9, PT ;  /* 0x000000098200780c */ /* 0x000fc40003fa4270 */
[----:B------:R-:W-:Y:S01]  /*7750*/  FMNMX.FTZ R14, R181, R14, !PT ;  /* 0x0000000eb50e7209 */ /* 0x000fe20007810000 */
[----:B------:R-:W2:Y:S01]  /*7760*/  MUFU.TANH R21, R21 ;  /* 0x0000001500157308 */ /* 0x000ea20000002400 */
[----:B---3--:R-:W-:Y:S02]  /*7770*/  FSEL R183, R15, -INF , P4 ;  /* 0xff8000000fb77808 */ /* 0x008fe40002000000 */
[----:B------:R-:W-:-:S05]  /*7780*/  ISETP.GT.AND P4, PT, R130, 0x10, PT ;  /* 0x000000108200780c */ /* 0x000fca0003f84270 */
[----:B------:R-:W3:Y:S01]  /*7790*/  MUFU.TANH R22, R22 ;  /* 0x0000001600167308 */ /* 0x000ee20000002400 */
[----:B----4-:R-:W-:Y:S02]  /*77a0*/  FSEL R187, R20, -INF , P5 ;  /* 0xff80000014bb7808 */ /* 0x010fe40002800000 */
[----:B------:R-:W-:Y:S02]  /*77b0*/  FMNMX.FTZ R20, R183, R14, !PT ;  /* 0x0000000eb7147209 */ /* 0x000fe40007810000 */
[----:B0-----:R-:W-:Y:S02]  /*77c0*/  FMNMX.FTZ R112, R156, R89, !PT ;  /* 0x000000599c707209 */ /* 0x001fe40007810000 */
[----:B------:R-:W-:Y:S01]  /*77d0*/  ISETP.GT.AND P5, PT, R130, 0x11, PT ;  /* 0x000000118200780c */ /* 0x000fe20003fa4270 */
[----:B------:R-:W0:Y:S01]  /*77e0*/  MUFU.TANH R23, R23 ;  /* 0x0000001700177308 */ /* 0x000e220000002400 */
[----:B--2---:R-:W-:Y:S01]  /*77f0*/  FSEL R21, R21, -INF , P4 ;  /* 0xff80000015157808 */ /* 0x004fe20002000000 */
[----:B------:R-:W2:Y:S01]  /*7800*/  SHFL.BFLY PT, R89, R112, 0x1, 0x1f ;  /* 0x0c201f0070597f89 */ /* 0x000ea200000e0000 */
[----:B------:R-:W-:-:S02]  /*7810*/  FMNMX.FTZ R20, R187, R20, !PT ;  /* 0x00000014bb147209 */ /* 0x000fc40007810000 */
[----:B------:R-:W-:Y:S02]  /*7820*/  ISETP.GT.AND P4, PT, R130, 0x18, PT ;  /* 0x000000188200780c */ /* 0x000fe40003f84270 */
[----:B------:R-:W-:Y:S01]  /*7830*/  FMNMX.FTZ R20, R21, R20, !PT ;  /* 0x0000001415147209 */ /* 0x000fe20007810000 */
[----:B------:R-:W4:Y:S08]  /*7840*/  MUFU.TANH R152, R152 ;  /* 0x0000009800987308 */ /* 0x000f300000002400 */
[----:B------:R-:W5:Y:S08]  /*7850*/  MUFU.TANH R136, R136 ;  /* 0x0000008800887308 */ /* 0x000f700000002400 */
[----:B------:R-:W5:Y:S01]  /*7860*/  MUFU.TANH R137, R137 ;  /* 0x0000008900897308 */ /* 0x000f620000002400 */
[----:B--2---:R-:W-:Y:S01]  /*7870*/  FMNMX.FTZ R89, R112, R89, !PT ;  /* 0x0000005970597209 */ /* 0x004fe20007810000 */
[----:B------:R-:W-:-:S03]  /*7880*/  FMUL.FTZ R112, R0, R102 ;  /* 0x0000006600707220 */ /* 0x000fc60000410000 */
[C---:B------:R-:W-:Y:S01]  /*7890*/  FSETP.NEU.FTZ.AND P3, PT, R89.reuse, -INF , PT ;  /* 0xff8000005900780b */ /* 0x040fe20003f7d000 */
[----:B-1----:R-:W-:-:S02]  /*78a0*/  FFMA.FTZ R102, R89, R88, -8 ;  /* 0xc100000059667423 */ /* 0x002fc40000010058 */
[----:B------:R-:W1:Y:S01]  /*78b0*/  MUFU.TANH R138, R138 ;  /* 0x0000008a008a7308 */ /* 0x000e620000002400 */
[----:B------:R-:W-:Y:S02]  /*78c0*/  FSEL R144, R89, RZ, P3 ;  /* 0x000000ff59907208 */ /* 0x000fe40001800000 */
[----:B------:R-:W-:-:S05]  /*78d0*/  FSEL R102, R102, RZ, P3 ;  /* 0x000000ff66667208 */ /* 0x000fca0001800000 */
[----:B------:R-:W2:Y:S01]  /*78e0*/  MUFU.TANH R139, R139 ;  /* 0x0000008b008b7308 */ /* 0x000ea20000002400 */
[----:B------:R-:W-:-:S01]  /*78f0*/  FFMA.FTZ R115, R132, R88, -R102 ;  /* 0x0000005884737223 */ /* 0x000fc20000010866 */
[-CC-:B------:R-:W-:Y:S01]  /*7900*/  FFMA.FTZ R132, R203, R88.reuse, -R102.reuse ;  /* 0x00000058cb847223 */ /* 0x180fe20000010866 */
[----:B---3--:R-:W-:Y:S01]  /*7910*/  FSEL R203, R22, -INF , P5 ;  /* 0xff80000016cb7808 */ /* 0x008fe20002800000 */
[-CC-:B------:R-:W-:Y:S01]  /*7920*/  FFMA.FTZ R134, R201, R88.reuse, -R102.reuse ;  /* 0x00000058c9867223 */ /* 0x180fe20000010866 */
[C---:B------:R-:W-:Y:S01]  /*7930*/  ISETP.GT.AND P5, PT, R130.reuse, 0x19, PT ;  /* 0x000000198200780c */ /* 0x040fe20003fa4270 */
[--C-:B------:R-:W-:Y:S01]  /*7940*/  FFMA.FTZ R114, R205, R88, -R102.reuse ;  /* 0x00000058cd727223 */ /* 0x100fe20000010866 */
[----:B0-----:R-:W-:Y:S01]  /*7950*/  FSEL R201, R23, -INF , P4 ;  /* 0xff80000017c97808 */ /* 0x001fe20002000000 */
[----:B------:R0:W-:Y:S01]  /*7960*/  MUFU.EX2 R14, R132 ;  /* 0x00000084000e7308 */ /* 0x0001e20000000800 */
[----:B------:R-:W-:Y:S01]  /*7970*/  FMNMX.FTZ R20, R203, R20, !PT ;  /* 0x00000014cb147209 */ /* 0x000fe20007810000 */
[-CC-:B------:R-:W-:Y:S01]  /*7980*/  FFMA.FTZ R116, R207, R88.reuse, -R102.reuse ;  /* 0x00000058cf747223 */ /* 0x180fe20000010866 */
[----:B------:R-:W-:Y:S01]  /*7990*/  ISETP.GT.AND P4, PT, R130, 0x20, PT ;  /* 0x000000208200780c */ /* 0x000fe20003f84270 */
[-CC-:B------:R-:W-:Y:S01]  /*79a0*/  FFMA.FTZ R209, R209, R88.reuse, -R102.reuse ;  /* 0x00000058d1d17223 */ /* 0x180fe20000010866 */
[----:B----4-:R-:W-:Y:S01]  /*79b0*/  FSEL R205, R152, -INF , P5 ;  /* 0xff80000098cd7808 */ /* 0x010fe20002800000 */
[--C-:B------:R-:W-:Y:S01]  /*79c0*/  FFMA.FTZ R118, R213, R88, -R102.reuse ;  /* 0x00000058d5767223 */ /* 0x100fe20000010866 */
[----:B------:R-:W-:Y:S01]  /*79d0*/  FMNMX.FTZ R22, R201, R20, !PT ;  /* 0x00000014c9167209 */ /* 0x000fe20007810000 */
[----:B------:R-:W-:Y:S01]  /*79e0*/  MUFU.TANH R140, R140 ;  /* 0x0000008c008c7308 */ /* 0x000fe20000002400 */
[----:B0-----:R-:W-:-:S01]  /*79f0*/  FFMA.FTZ R132, R199, R88, -R102 ;  /* 0x00000058c7847223 */ /* 0x001fc20000010866 */
[----:B------:R-:W-:Y:S01]  /*7a00*/  ISETP.GT.AND P5, PT, R130, 0x21, PT ;  /* 0x000000218200780c */ /* 0x000fe20003fa4270 */
[----:B------:R-:W-:-:S01]  /*7a10*/  FFMA.FTZ R185, R215, R88, -R102 ;  /* 0x00000058d7b97223 */ /* 0x000fc20000010866 */
[----:B-----5:R-:W-:Y:S01]  /*7a20*/  FSEL R199, R136, -INF , P4 ;  /* 0xff80000088c77808 */ /* 0x020fe20002000000 */
[----:B------:R-:W-:-:S01]  /*7a30*/  FFMA.FTZ R128, R217, R88, -R102 ;  /* 0x00000058d9807223 */ /* 0x000fc20000010866 */
[----:B------:R-:W-:Y:S01]  /*7a40*/  FMNMX.FTZ R22, R205, R22, !PT ;  /* 0x00000016cd167209 */ /* 0x000fe20007810000 */
[----:B------:R-:W-:-:S01]  /*7a50*/  FFMA.FTZ R197, R197, R88, -R102 ;  /* 0x00000058c5c57223 */ /* 0x000fc20000010866 */
[----:B------:R-:W0:Y:S01]  /*7a60*/  MUFU.TANH R141, R141 ;  /* 0x0000008d008d7308 */ /* 0x000e220000002400 */
[C---:B------:R-:W-:Y:S01]  /*7a70*/  ISETP.GT.AND P4, PT, R130.reuse, 0x28, PT ;  /* 0x000000288200780c */ /* 0x040fe20003f84270 */
[-CC-:B------:R-:W-:Y:S01]  /*7a80*/  FFMA.FTZ R193, R193, R88.reuse, -R102.reuse ;  /* 0x00000058c1c17223 */ /* 0x180fe20000010866 */
[----:B------:R-:W-:Y:S01]  /*7a90*/  FSEL R137, R137, -INF , P5 ;  /* 0xff80000089897808 */ /* 0x000fe20002800000 */
[--C-:B------:R-:W-:Y:S01]  /*7aa0*/  FFMA.FTZ R107, R107, R88, -R102.reuse ;  /* 0x000000586b6b7223 */ /* 0x100fe20000010866 */
[----:B------:R-:W-:Y:S01]  /*7ab0*/  FMNMX.FTZ R22, R199, R22, !PT ;  /* 0x00000016c7167209 */ /* 0x000fe20007810000 */
[-CC-:B------:R-:W-:Y:S01]  /*7ac0*/  FFMA.FTZ R109, R109, R88.reuse, -R102.reuse ;  /* 0x000000586d6d7223 */ /* 0x180fe20000010866 */
[----:B------:R-:W-:Y:S01]  /*7ad0*/  ISETP.GT.AND P5, PT, R130, 0x29, PT ;  /* 0x000000298200780c */ /* 0x000fe20003fa4270 */
[----:B------:R-:W-:Y:S01]  /*7ae0*/  MUFU.TANH R142, R142 ;  /* 0x0000008e008e7308 */ /* 0x000fe20000002400 */
[----:B-1----:R-:W-:Y:S01]  /*7af0*/  FSEL R207, R138, -INF , P4 ;  /* 0xff8000008acf7808 */ /* 0x002fe20002000000 */
[--C-:B------:R-:W-:Y:S01]  /*7b00*/  FFMA.FTZ R133, R133, R88, -R102.reuse ;  /* 0x0000005885857223 */ /* 0x100fe20000010866 */
[----:B------:R-:W-:Y:S01]  /*7b10*/  FMNMX.FTZ R22, R137, R22, !PT ;  /* 0x0000001689167209 */ /* 0x000fe20007810000 */
[-CC-:B------:R-:W-:Y:S01]  /*7b20*/  FFMA.FTZ R145, R145, R88.reuse, -R102.reuse ;  /* 0x0000005891917223 */ /* 0x180fe20000010866 */
[C---:B------:R-:W-:Y:S01]  /*7b30*/  ISETP.GT.AND P4, PT, R130.reuse, 0x30, PT ;  /* 0x000000308200780c */ /* 0x040fe20003f84270 */
[-CC-:B------:R-:W-:Y:S01]  /*7b40*/  FFMA.FTZ R151, R151, R88.reuse, -R102.reuse ;  /* 0x0000005897977223 */ /* 0x180fe20000010866 */
[----:B--2---:R-:W-:Y:S01]  /*7b50*/  FSEL R139, R139, -INF , P5 ;  /* 0xff8000008b8b7808 */ /* 0x004fe20002800000 */
[----:B------:R-:W1:Y:S01]  /*7b60*/  MUFU.TANH R143, R143 ;  /* 0x0000008f008f7308 */ /* 0x000e620000002400 */
[----:B------:R-:W-:Y:S01]  /*7b70*/  ISETP.GT.AND P5, PT, R130, 0x31, PT ;  /* 0x000000318200780c */ /* 0x000fe20003fa4270 */
[-CC-:B------:R-:W-:Y:S01]  /*7b80*/  FFMA.FTZ R93, R93, R88.reuse, -R102.reuse ;  /* 0x000000585d5d7223 */ /* 0x180fe20000010866 */
[----:B------:R-:W-:-:S01]  /*7b90*/  FFMA.FTZ R97, R97, R88, -R102 ;  /* 0x0000005861617223 */ /* 0x000fc20000010866 */
[----:B------:R-:W-:Y:S01]  /*7ba0*/  FFMA.FTZ R101, R101, R88, -R102 ;  /* 0x0000005865657223 */ /* 0x000fe20000010866 */
[----:B0-----:R-:W-:-:S02]  /*7bb0*/  FSEL R141, R141, -INF , P5 ;  /* 0xff8000008d8d7808 */ /* 0x001fc40002800000 */
[----:B------:R-:W-:Y:S01]  /*7bc0*/  ISETP.GT.AND P5, PT, R130, 0x39, PT ;  /* 0x000000398200780c */ /* 0x000fe20003fa4270 */
[----:B------:R0:W-:Y:S08]  /*7bd0*/  MUFU.EX2 R20, R132 ;  /* 0x0000008400147308 */ /* 0x0001f00000000800 */
[----:B------:R2:W-:Y:S01]  /*7be0*/  MUFU.EX2 R23, R134 ;  /* 0x0000008600177308 */ /* 0x0005e20000000800 */
[----:B0-----:R-:W-:-:S02]  /*7bf0*/  FMNMX.FTZ R132, R207, R22, !PT ;  /* 0x00000016cf847209 */ /* 0x001fc40007810000 */
[----:B-1----:R-:W-:Y:S02]  /*7c00*/  FSEL R143, R143, -INF , P5 ;  /* 0xff8000008f8f7808 */ /* 0x002fe40002800000 */
[----:B------:R-:W-:Y:S02]  /*7c10*/  FMNMX.FTZ R132, R139, R132, !PT ;  /* 0x000000848b847209 */ /* 0x000fe40007810000 */
[----:B------:R-:W-:Y:S01]  /*7c20*/  ISETP.GT.AND P5, PT, R130, 0x41, PT ;  /* 0x000000418200780c */ /* 0x000fe20003fa4270 */
[----:B------:R-:W-:Y:S01]  /*7c30*/  MUFU.TANH R120, R120 ;  /* 0x0000007800787308 */ /* 0x000fe20000002400 */
[----:B--2---:R-:W-:-:S01]  /*7c40*/  FFMA.FTZ R134, R195, R88, -R102 ;  /* 0x00000058c3867223 */ /* 0x004fc20000010866 */
[----:B------:R-:W-:Y:S02]  /*7c50*/  FSEL R195, R140, -INF , P4 ;  /* 0xff8000008cc37808 */ /* 0x000fe40002000000 */
[----:B------:R-:W-:Y:S02]  /*7c60*/  ISETP.GT.AND P4, PT, R130, 0x38, PT ;  /* 0x000000388200780c */ /* 0x000fe40003f84270 */
[----:B------:R-:W-:-:S02]  /*7c70*/  FMNMX.FTZ R132, R195, R132, !PT ;  /* 0x00000084c3847209 */ /* 0x000fc40007810000 */
[----:B------:R-:W0:Y:S01]  /*7c80*/  MUFU.TANH R121, R121 ;  /* 0x0000007900797308 */ /* 0x000e220000002400 */
[----:B------:R-:W-:Y:S02]  /*7c90*/  WARPGROUP.DEPBAR.LE gsb0, 0x0 ;  /* 0x00008000000079c5 */ /* 0x000fe40000010000 */
[----:B------:R-:W-:Y:S01]  /*7ca0*/  FMNMX.FTZ R132, R141, R132, !PT ;  /* 0x000000848d847209 */ /* 0x000fe20007810000 */
[----:B------:R-:W-:-:S04]  /*7cb0*/  WARPGROUP.ARRIVE ;  /* 0x00000000000079c5 */ /* 0x000fc80000000000 */
[----:B------:R-:W1:Y:S02]  /*7cc0*/  MUFU.TANH R122, R122 ;  /* 0x0000007a007a7308 */ /* 0x000e640000002400 */
[----:B------:R-:W-:Y:S06]  /*7cd0*/  QGMMA.64x128x32.F32.E4M3.E4M3 R24, R172, gdesc[UR8], R24, gsb0 ;  /* 0x01e00008ac187df3 */ /* 0x000fec0008000818 */
[----:B------:R2:W-:Y:S01]  /*7ce0*/  MUFU.EX2 R15, R209 ;  /* 0x000000d1000f7308 */ /* 0x0005e20000000800 */
[----:B0-----:R-:W-:Y:S02]  /*7cf0*/  FSEL R121, R121, -INF , P5 ;  /* 0xff80000079797808 */ /* 0x001fe40002800000 */
[----:B------:R-:W-:-:S05]  /*7d00*/  ISETP.GT.AND P5, PT, R130, 0x49, PT ;  /* 0x000000498200780c */ /* 0x000fca0003fa4270 */
[----:B------:R-:W0:Y:S01]  /*7d10*/  MUFU.TANH R123, R123 ;  /* 0x0000007b007b7308 */ /* 0x000e220000002400 */
[----:B--2---:R-:W-:Y:S02]  /*7d20*/  FSEL R209, R142, -INF , P4 ;  /* 0xff8000008ed17808 */ /* 0x004fe40002000000 */
[----:B------:R-:W-:Y:S02]  /*7d30*/  ISETP.GT.AND P4, PT, R130, 0x40, PT ;  /* 0x000000408200780c */ /* 0x000fe40003f84270 */
[----:B------:R-:W-:-:S03]  /*7d40*/  FMNMX.FTZ R132, R209, R132, !PT ;  /* 0x00000084d1847209 */ /* 0x000fc60007810000 */
[----:B------:R2:W-:Y:S01]  /*7d50*/  MUFU.TANH R92, R110 ;  /* 0x0000006e005c7308 */ /* 0x0005e20000002400 */
[----:B------:R-:W-:-:S07]  /*7d60*/  FMNMX.FTZ R132, R143, R132, !PT ;  /* 0x000000848f847209 */ /* 0x000fce0007810000 */
[----:B------:R-:W3:Y:S01]  /*7d70*/  MUFU.TANH R124, R124 ;  /* 0x0000007c007c7308 */ /* 0x000ee20000002400 */
[----:B--2---:R-:W-:Y:S01]  /*7d80*/  FMUL.FTZ R110, R0, R119 ;  /* 0x00000077006e7220 */ /* 0x004fe20000410000 */
[-CC-:B------:R-:W-:Y:S01]  /*7d90*/  FFMA.FTZ R119, R211, R88.reuse, -R102.reuse ;  /* 0x00000058d3777223 */ /* 0x180fe20000010866 */
[----:B------:R-:W-:Y:S01]  /*7da0*/  FSEL R211, R120, -INF , P4 ;  /* 0xff80000078d37808 */ /* 0x000fe20002000000 */
[--C-:B------:R-:W-:Y:S01]  /*7db0*/  FFMA.FTZ R120, R113, R88, -R102.reuse ;  /* 0x0000005871787223 */ /* 0x100fe20000010866 */
[----:B------:R-:W-:Y:S02]  /*7dc0*/  ISETP.GT.AND P4, PT, R130, 0x48, PT ;  /* 0x000000488200780c */ /* 0x000fe40003f84270 */
[----:B------:R-:W-:Y:S01]  /*7dd0*/  FMNMX.FTZ R132, R211, R132, !PT ;  /* 0x00000084d3847209 */ /* 0x000fe20007810000 */
[----:B------:R-:W2:Y:S01]  /*7de0*/  MUFU.TANH R125, R125 ;  /* 0x0000007d007d7308 */ /* 0x000ea20000002400 */
[----:B-1----:R-:W-:Y:S01]  /*7df0*/  FSEL R113, R122, -INF , P4 ;  /* 0xff8000007a717808 */ /* 0x002fe20002000000 */
[----:B------:R-:W-:Y:S01]  /*7e00*/  FFMA.FTZ R122, R117, R88, -R102 ;  /* 0x00000058757a7223 */ /* 0x000fe20000010866 */
[----:B------:R-:W-:-:S02]  /*7e10*/  FMNMX.FTZ R132, R121, R132, !PT ;  /* 0x0000008479847209 */ /* 0x000fc40007810000 */
[C---:B------:R-:W-:Y:S02]  /*7e20*/  ISETP.GT.AND P4, PT, R130.reuse, 0x50, PT ;  /* 0x000000508200780c */ /* 0x040fe40003f84270 */
[----:B0-----:R-:W-:Y:S01]  /*7e30*/  FSEL R123, R123, -INF , P5 ;  /* 0xff8000007b7b7808 */ /* 0x001fe20002800000 */
[----:B------:R-:W0:Y:S01]  /*7e40*/  MUFU.TANH R126, R126 ;  /* 0x0000007e007e7308 */ /* 0x000e220000002400 */
[----:B------:R-:W-:Y:S02]  /*7e50*/  FMNMX.FTZ R132, R113, R132, !PT ;  /* 0x0000008471847209 */ /* 0x000fe40007810000 */
[----:B------:R-:W-:Y:S02]  /*7e60*/  ISETP.GT.AND P5, PT, R130, 0x51, PT ;  /* 0x000000518200780c */ /* 0x000fe40003fa4270 */
[----:B---3--:R-:W-:Y:S01]  /*7e70*/  FSEL R213, R124, -INF , P4 ;  /* 0xff8000007cd57808 */ /* 0x008fe20002000000 */
[----:B------:R-:W-:Y:S01]  /*7e80*/  FFMA.FTZ R124, R129, R88, -R102 ;  /* 0x00000058817c7223 */ /* 0x000fe20000010866 */
[----:B------:R-:W-:Y:S01]  /*7e90*/  FMNMX.FTZ R132, R123, R132, !PT ;  /* 0x000000847b847209 */ /* 0x000fe20007810000 */
[----:B------:R-:W1:Y:S01]  /*7ea0*/  MUFU.TANH R127, R127 ;  /* 0x0000007f007f7308 */ /* 0x000e620000002400 */
[----:B------:R-:W-:-:S02]  /*7eb0*/  ISETP.GT.AND P4, PT, R130, 0x58, PT ;  /* 0x000000588200780c */ /* 0x000fc40003f84270 */
[----:B--2---:R-:W-:Y:S02]  /*7ec0*/  FSEL R125, R125, -INF , P5 ;  /* 0xff8000007d7d7808 */ /* 0x004fe40002800000 */
[----:B------:R-:W-:Y:S02]  /*7ed0*/  FMNMX.FTZ R132, R213, R132, !PT ;  /* 0x00000084d5847209 */ /* 0x000fe40007810000 */
[----:B------:R-:W-:Y:S01]  /*7ee0*/  ISETP.GT.AND P5, PT, R130, 0x59, PT ;  /* 0x000000598200780c */ /* 0x000fe20003fa4270 */
[----:B------:R-:W2:Y:S01]  /*7ef0*/  MUFU.TANH R104, R104 ;  /* 0x0000006800687308 */ /* 0x000ea20000002400 */
[----:B0-----:R-:W-:Y:S02]  /*7f00*/  FSEL R117, R126, -INF , P4 ;  /* 0xff8000007e757808 */ /* 0x001fe40002000000 */
[----:B------:R-:W-:Y:S02]  /*7f10*/  FMNMX.FTZ R132, R125, R132, !PT ;  /* 0x000000847d847209 */ /* 0x000fe40007810000 */
[----:B------:R-:W-:-:S02]  /*7f20*/  ISETP.GT.AND P4, PT, R130, 0x60, PT ;  /* 0x000000608200780c */ /* 0x000fc40003f84270 */
        /* <DEDUP_REMOVED lines=8> */
[C---:B------:R-:W-:Y:S02]  /*7fb0*/  ISETP.GT.AND P4, PT, R130.reuse, 0x68, PT ;  /* 0x000000688200780c */ /* 0x040fe40003f84270 */
[----:B------:R-:W-:Y:S02]  /*7fc0*/  FMNMX.FTZ R132, R129, R132, !PT ;  /* 0x0000008481847209 */ /* 0x000fe40007810000 */
[----:B------:R-:W-:Y:S01]  /*7fd0*/  ISETP.GT.AND P5, PT, R130, 0x69, PT ;  /* 0x000000698200780c */ /* 0x000fe20003fa4270 */
[----:B------:R-:W2:Y:S01]  /*7fe0*/  MUFU.TANH R106, R106 ;  /* 0x0000006a006a7308 */ /* 0x000ea20000002400 */
[----:B------:R-:W-:Y:S01]  /*7ff0*/  FSEL R215, R92, -INF , P4 ;  /* 0xff8000005cd77808 */ /* 0x000fe20002000000 */
[----:B------:R-:W-:Y:S01]  /*8000*/  FFMA.FTZ R92, R131, R88, -R102 ;  /* 0x00000058835c7223 */ /* 0x000fe20000010866 */
[----:B------:R-:W-:Y:S02]  /*8010*/  FMNMX.FTZ R132, R105, R132, !PT ;  /* 0x0000008469847209 */ /* 0x000fe40007810000 */
[----:B------:R-:W-:-:S02]  /*8020*/  ISETP.GT.AND P4, PT, R130, 0x70, PT ;  /* 0x000000708200780c */ /* 0x000fc40003f84270 */
[----:B0-----:R-:W-:Y:S01]  /*8030*/  FSEL R217, R96, -INF , P5 ;  /* 0xff80000060d97808 */ /* 0x001fe20002800000 */
[----:B------:R-:W0:Y:S01]  /*8040*/  MUFU.TANH R108, R108 ;  /* 0x0000006c006c7308 */ /* 0x000e220000002400 */
[----:B------:R-:W-:Y:S01]  /*8050*/  FMNMX.FTZ R132, R215, R132, !PT ;  /* 0x00000084d7847209 */ /* 0x000fe20007810000 */
[-CC-:B------:R-:W-:Y:S01]  /*8060*/  FFMA.FTZ R96, R135, R88.reuse, -R102.reuse ;  /* 0x0000005887607223 */ /* 0x180fe20000010866 */
[----:B------:R-:W-:Y:S01]  /*8070*/  ISETP.GT.AND P5, PT, R130, 0x71, PT ;  /* 0x000000718200780c */ /* 0x000fe20003fa4270 */
[-CC-:B------:R-:W-:Y:S01]  /*8080*/  FFMA.FTZ R135, R147, R88.reuse, -R102.reuse ;  /* 0x0000005893877223 */ /* 0x180fe20000010866 */
[----:B-1----:R-:W-:Y:S01]  /*8090*/  FSEL R131, R100, -INF , P4 ;  /* 0xff80000064837808 */ /* 0x002fe20002000000 */
[--C-:B------:R-:W-:Y:S01]  /*80a0*/  FFMA.FTZ R100, R157, R88, -R102.reuse ;  /* 0x000000589d647223 */ /* 0x100fe20000010866 */
[----:B------:R-:W-:Y:S01]  /*80b0*/  FMNMX.FTZ R132, R217, R132, !PT ;  /* 0x00000084d9847209 */ /* 0x000fe20007810000 */
[----:B------:R-:W1:Y:S01]  /*80c0*/  MUFU.TANH R110, R110 ;  /* 0x0000006e006e7308 */ /* 0x000e620000002400 */
[----:B------:R-:W-:Y:S01]  /*80d0*/  ISETP.GT.AND P4, PT, R130, 0x78, PT ;  /* 0x000000788200780c */ /* 0x000fe20003f84270 */
[-CC-:B------:R-:W-:Y:S01]  /*80e0*/  FFMA.FTZ R157, R189, R88.reuse, -R102.reuse ;  /* 0x00000058bd9d7223 */ /* 0x180fe20000010866 */
[----:B--2---:R-:W-:Y:S01]  /*80f0*/  FSEL R219, R106, -INF , P5 ;  /* 0xff8000006adb7808 */ /* 0x004fe20002800000 */
[--C-:B------:R-:W-:Y:S01]  /*8100*/  FFMA.FTZ R106, R159, R88, -R102.reuse ;  /* 0x000000589f6a7223 */ /* 0x100fe20000010866 */
[----:B------:R-:W-:Y:S01]  /*8110*/  FMNMX.FTZ R132, R131, R132, !PT ;  /* 0x0000008483847209 */ /* 0x000fe20007810000 */
[-CC-:B------:R-:W-:Y:S01]  /*8120*/  FFMA.FTZ R159, R165, R88.reuse, -R102.reuse ;  /* 0x00000058a59f7223 */ /* 0x180fe20000010866 */
[----:B------:R-:W-:Y:S01]  /*8130*/  ISETP.GT.AND P5, PT, R130, 0x79, PT ;  /* 0x000000798200780c */ /* 0x000fe20003fa4270 */
[----:B------:R-:W2:Y:S01]  /*8140*/  MUFU.TANH R90, R90 ;  /* 0x0000005a005a7308 */ /* 0x000ea20000002400 */
[----:B0-----:R-:W-:Y:S01]  /*8150*/  FSEL R221, R108, -INF , P4 ;  /* 0xff8000006cdd7808 */ /* 0x001fe20002000000 */
[----:B------:R-:W-:Y:S01]  /*8160*/  FFMA.FTZ R108, R167, R88, -R102 ;  /* 0x00000058a76c7223 */ /* 0x000fe20000010866 */
[----:B------:R-:W-:-:S02]  /*8170*/  FMNMX.FTZ R132, R219, R132, !PT ;  /* 0x00000084db847209 */ /* 0x000fc40007810000 */
[----:B------:R-:W-:Y:S02]  /*8180*/  ISETP.GT.AND P4, PT, R130, 0x80, PT ;  /* 0x000000808200780c */ /* 0x000fe40003f84270 */
[----:B------:R-:W-:Y:S01]  /*8190*/  FMNMX.FTZ R132, R221, R132, !PT ;  /* 0x00000084dd847209 */ /* 0x000fe20007810000 */
[----:B------:R-:W0:Y:S01]  /*81a0*/  MUFU.TANH R91, R91 ;  /* 0x0000005b005b7308 */ /* 0x000e220000002400 */
[----:B-1----:R-:W-:Y:S01]  /*81b0*/  FSEL R223, R110, -INF , P5 ;  /* 0xff8000006edf7808 */ /* 0x002fe20002800000 */
[----:B------:R-:W-:Y:S01]  /*81c0*/  FFMA.FTZ R110, R163, R88, -R102 ;  /* 0x00000058a36e7223 */ /* 0x000fe20000010866 */
[----:B------:R-:W-:Y:S02]  /*81d0*/  ISETP.GT.AND P5, PT, R130, 0x81, PT ;  /* 0x000000818200780c */ /* 0x000fe40003fa4270 */
[----:B------:R-:W-:-:S03]  /*81e0*/  FMNMX.FTZ R132, R223, R132, !PT ;  /* 0x00000084df847209 */ /* 0x000fc60007810000 */
[----:B------:R-:W1:Y:S01]  /*81f0*/  MUFU.TANH R94, R94 ;  /* 0x0000005e005e7308 */ /* 0x000e620000002400 */
[----:B--2---:R-:W-:Y:S02]  /*8200*/  FSEL R225, R90, -INF , P4 ;  /* 0xff8000005ae17808 */ /* 0x004fe40002000000 */
[----:B------:R-:W-:Y:S02]  /*8210*/  ISETP.GT.AND P4, PT, R130, 0x88, PT ;  /* 0x000000888200780c */ /* 0x000fe40003f84270 */
[----:B------:R-:W-:-:S03]  /*8220*/  FMNMX.FTZ R132, R225, R132, !PT ;  /* 0x00000084e1847209 */ /* 0x000fc60007810000 */
[----:B------:R-:W2:Y:S01]  /*8230*/  MUFU.TANH R95, R95 ;  /* 0x0000005f005f7308 */ /* 0x000ea20000002400 */
[----:B0-----:R-:W-:Y:S02]  /*8240*/  FSEL R227, R91, -INF , P5 ;  /* 0xff8000005be37808 */ /* 0x001fe40002800000 */
[----:B------:R-:W-:Y:S02]  /*8250*/  ISETP.GT.AND P5, PT, R130, 0x89, PT ;  /* 0x000000898200780c */ /* 0x000fe40003fa4270 */
[----:B------:R-:W-:-:S03]  /*8260*/  FMNMX.FTZ R132, R227, R132, !PT ;  /* 0x00000084e3847209 */ /* 0x000fc60007810000 */
[----:B------:R-:W0:Y:S01]  /*8270*/  MUFU.TANH R98, R98 ;  /* 0x0000006200627308 */ /* 0x000e220000002400 */
[----:B-1----:R-:W-:Y:S01]  /*8280*/  FSEL R147, R94, -INF , P4 ;  /* 0xff8000005e937808 */ /* 0x002fe20002000000 */
[----:B------:R-:W-:Y:S01]  /*8290*/  FFMA.FTZ R94, R149, R88, -R102 ;  /* 0x00000058955e7223 */ /* 0x000fe20000010866 */
[C---:B------:R-:W-:Y:S01]  /*82a0*/  ISETP.GT.AND P4, PT, R130.reuse, 0x90, PT ;  /* 0x000000908200780c */ /* 0x040fe20003f84270 */
[----:B------:R-:W-:Y:S02]  /*82b0*/  WARPGROUP.DEPBAR.LE gsb0, 0x0 ;  /* 0x00008000000079c5 */ /* 0x000fe40000010000 */
[----:B------:R-:W-:Y:S01]  /*82c0*/  FMNMX.FTZ R132, R147, R132, !PT ;  /* 0x0000008493847209 */ /* 0x000fe20007810000 */
[----:B------:R-:W-:Y:S01]  /*82d0*/  WARPGROUP.ARRIVE ;  /* 0x00000000000079c5 */ /* 0x000fe20000000000 */
[----:B------:R-:W1:Y:S01]  /*82e0*/  MUFU.TANH R99, R99 ;  /* 0x0000006300637308 */ /* 0x000e620000002400 */
[----:B--2---:R-:W-:Y:S02]  /*82f0*/  FSEL R95, R95, -INF , P5 ;  /* 0xff8000005f5f7808 */ /* 0x004fe40002800000 */
[----:B------:R-:W-:-:S02]  /*8300*/  ISETP.GT.AND P5, PT, R130, 0x91, PT ;  /* 0x000000918200780c */ /* 0x000fc40003fa4270 */
[----:B------:R-:W-:Y:S01]  /*8310*/  FMNMX.FTZ R132, R95, R132, !PT ;  /* 0x000000845f847209 */ /* 0x000fe20007810000 */
[----:B------:R-:W-:Y:S02]  /*8320*/  QGMMA.64x128x32.F32.E4M3.E4M3 R24, R168, gdesc[UR4], R24, gsb0 ;  /* 0x01e00004a8187df3 */ /* 0x000fe40008000818 */
[----:B------:R-:W2:Y:S01]  /*8330*/  MUFU.TANH R112, R112 ;  /* 0x0000007000707308 */ /* 0x000ea20000002400 */
[----:B0-----:R-:W-:Y:S01]  /*8340*/  FSEL R149, R98, -INF , P4 ;  /* 0xff80000062957808 */ /* 0x001fe20002000000 */
[-CC-:B------:R-:W-:Y:S01]  /*8350*/  FFMA.FTZ R98, R153, R88.reuse, -R102.reuse ;  /* 0x0000005899627223 */ /* 0x180fe20000010866 */
[----:B------:R-:W-:Y:S01]  /*8360*/  ISETP.GT.AND P4, PT, R130, 0x98, PT ;  /* 0x000000988200780c */ /* 0x000fe20003f84270 */
[----:B------:R-:W-:Y:S01]  /*8370*/  FFMA.FTZ R153, R161, R88, -R102 ;  /* 0x00000058a1997223 */ /* 0x000fe20000010866 */
[----:B------:R-:W-:-:S03]  /*8380*/  FMNMX.FTZ R132, R149, R132, !PT ;  /* 0x0000008495847209 */ /* 0x000fc60007810000 */
[----:B------:R-:W0:Y:S01]  /*8390*/  MUFU.TANH R103, R103 ;  /* 0x0000006700677308 */ /* 0x000e220000002400 */
[----:B-1----:R-:W-:Y:S02]  /*83a0*/  FSEL R99, R99, -INF , P5 ;  /* 0xff80000063637808 */ /* 0x002fe40002800000 */
[----:B------:R-:W-:Y:S02]  /*83b0*/  ISETP.GT.AND P5, PT, R130, 0x99, PT ;  /* 0x000000998200780c */ /* 0x000fe40003fa4270 */
[----:B------:R-:W-:-:S03]  /*83c0*/  FMNMX.FTZ R132, R99, R132, !PT ;  /* 0x0000008463847209 */ /* 0x000fc60007810000 */
[----:B------:R-:W-:Y:S01]  /*83d0*/  MUFU.EX2 R104, R124 ;  /* 0x0000007c00687308 */ /* 0x000fe20000000800 */
[----:B--2---:R-:W-:-:S04]  /*83e0*/  FSEL R229, R112, -INF , P4 ;  /* 0xff80000070e57808 */ /* 0x004fc80002000000 */
[----:B------:R-:W-:-:S03]  /*83f0*/  FMNMX.FTZ R132, R229, R132, !PT ;  /* 0x00000084e5847209 */ /* 0x000fc60007810000 */
[----:B------:R1:W-:Y:S01]  /*8400*/  MUFU.EX2 R90, R96 ;  /* 0x00000060005a7308 */ /* 0x0003e20000000800 */
[----:B0-----:R-:W-:-:S04]  /*8410*/  FSEL R103, R103, -INF , P5 ;  /* 0xff80000067677808 */ /* 0x001fc80002800000 */
[----:B------:R-:W-:-:S03]  /*8420*/  FMNMX.FTZ R132, R103, R132, !PT ;  /* 0x0000008467847209 */ /* 0x000fc60007810000 */
[----:B------:R-:W-:Y:S01]  /*8430*/  MUFU.EX2 R115, R115 ;  /* 0x0000007300737308 */ /* 0x000fe20000000800 */
[----:B-1----:R-:W-:-:S01]  /*8440*/  FFMA.FTZ R96, R155, R88, -R102 ;  /* 0x000000589b607223 */ /* 0x002fc20000010866 */
[----:B------:R-:W0:Y:S01]  /*8450*/  SHFL.BFLY PT, R91, R132, 0x2, 0x1f ;  /* 0x0c401f00845b7f89 */ /* 0x000e2200000e0000 */
[----:B------:R-:W-:-:S05]  /*8460*/  FFMA.FTZ R155, R191, R88, -R102 ;  /* 0x00000058bf9b7223 */ /* 0x000fca0000010866 */
[----:B------:R-:W-:Y:S08]  /*8470*/  MUFU.EX2 R114, R114 ;  /* 0x0000007200727308 */ /* 0x000ff00000000800 */
[----:B------:R-:W-:Y:S08]  /*8480*/  MUFU.EX2 R116, R116 ;  /* 0x0000007400747308 */ /* 0x000ff00000000800 */
[----:B------:R-:W-:Y:S01]  /*8490*/  MUFU.EX2 R119, R119 ;  /* 0x0000007700777308 */ /* 0x000fe20000000800 */
[----:B0-----:R-:W-:-:S05]  /*84a0*/  FMNMX.FTZ R112, R132, R91, !PT ;  /* 0x0000005b84707209 */ /* 0x001fca0007810000 */
[----:B------:R-:W0:Y:S02]  /*84b0*/  SHFL.BFLY PT, R91, R112, 0x1, 0x1f ;  /* 0x0c201f00705b7f89 */ /* 0x000e2400000e0000 */
[----:B------:R-:W-:Y:S08]  /*84c0*/  MUFU.EX2 R118, R118 ;  /* 0x0000007600767308 */ /* 0x000ff00000000800 */
[----:B------:R-:W-:Y:S08]  /*84d0*/  MUFU.EX2 R185, R185 ;  /* 0x000000b900b97308 */ /* 0x000ff00000000800 */
[----:B------:R-:W-:Y:S01]  /*84e0*/  MUFU.EX2 R128, R128 ;  /* 0x0000008000807308 */ /* 0x000fe20000000800 */
[----:B0-----:R-:W-:Y:S01]  /*84f0*/  FMNMX.FTZ R91, R112, R91, !PT ;  /* 0x0000005b705b7209 */ /* 0x001fe20007810000 */
[----:B------:R-:W-:-:S06]  /*8500*/  FFMA.FTZ R112, R111, R88, -R102 ;  /* 0x000000586f707223 */ /* 0x000fcc0000010866 */
[----:B------:R0:W-:Y:S01]  /*8510*/  MUFU.EX2 R22, R134 ;  /* 0x0000008600167308 */ /* 0x0001e20000000800 */
[C---:B------:R-:W-:Y:S01]  /*8520*/  FSETP.NEU.FTZ.AND P4, PT, R91.reuse, -INF , PT ;  /* 0xff8000005b00780b */ /* 0x040fe20003f9d000 */
[----:B------:R-:W-:-:S03]  /*8530*/  FFMA.FTZ R124, R91, R88, -8 ;  /* 0xc10000005b7c7423 */ /* 0x000fc60000010058 */
[----:B------:R-:W-:Y:S02]  /*8540*/  FSEL R163, R91, RZ, P4 ;  /* 0x000000ff5ba37208 */ /* 0x000fe40002000000 */
[----:B------:R-:W-:Y:S01]  /*8550*/  FSEL R102, R124, RZ, P4 ;  /* 0x000000ff7c667208 */ /* 0x000fe20002000000 */
[----:B------:R-:W-:Y:S02]  /*8560*/  MUFU.EX2 R197, R197 ;  /* 0x000000c500c57308 */ /* 0x000fe40000000800 */
[----:B------:R-:W-:-:S02]  /*8570*/  FADD.FTZ R163, -R163, R10 ;  /* 0x0000000aa3a37221 */ /* 0x000fc40000010100 */
[----:B------:R-:W-:Y:S01]  /*8580*/  FFMA.FTZ R146, R113, R88, -R102 ;  /* 0x0000005871927223 */ /* 0x000fe20000010866 */
[----:B------:R-:W-:-:S01]  /*8590*/  FADD.FTZ R113, -R144, R9 ;  /* 0x0000000990717221 */ /* 0x000fc20000010100 */
[-CC-:B------:R-:W-:Y:S01]  /*85a0*/  FFMA.FTZ R124, R13, R88.reuse, -R102.reuse ;  /* 0x000000580d7c7223 */ /* 0x180fe20000010866 */
[----:B------:R-:W-:-:S01]  /*85b0*/  FFMA.FTZ R13, R181, R88, -R102 ;  /* 0x00000058b50d7223 */ /* 0x000fc20000010866 */
[-CC-:B------:R-:W-:Y:S01]  /*85c0*/  FFMA.FTZ R111, R183, R88.reuse, -R102.reuse ;  /* 0x00000058b76f7223 */ /* 0x180fe20000010866 */
[-C--:B------:R-:W-:Y:S01]  /*85d0*/  FMUL.FTZ R148, R113, R88.reuse ;  /* 0x0000005871947220 */ /* 0x080fe20000410000 */
[-C--:B------:R-:W-:Y:S01]  /*85e0*/  FMUL.FTZ R113, R163, R88.reuse ;  /* 0x00000058a3717220 */ /* 0x080fe20000410000 */
[----:B------:R-:W-:-:S01]  /*85f0*/  FFMA.FTZ R126, R187, R88, -R102 ;  /* 0x00000058bb7e7223 */ /* 0x000fc20000010866 */
[----:B------:R-:W-:Y:S01]  /*8600*/  MUFU.EX2 R124, R124 ;  /* 0x0000007c007c7308 */ /* 0x000fe20000000800 */
[----:B------:R-:W-:-:S01]  /*8610*/  FFMA.FTZ R21, R21, R88, -R102 ;  /* 0x0000005815157223 */ /* 0x000fc20000010866 */
[-CC-:B------:R-:W-:Y:S01]  /*8620*/  FFMA.FTZ R130, R203, R88.reuse, -R102.reuse ;  /* 0x00000058cb827223 */ /* 0x180fe20000010866 */
[----:B------:R-:W-:-:S01]  /*8630*/  FFMA.FTZ R132, R201, R88, -R102 ;  /* 0x00000058c9847223 */ /* 0x000fc20000010866 */
[-CC-:B------:R-:W-:Y:S01]  /*8640*/  FFMA.FTZ R161, R205, R88.reuse, -R102.reuse ;  /* 0x00000058cda17223 */ /* 0x180fe20000010866 */
[----:B0-----:R-:W-:-:S01]  /*8650*/  FFMA.FTZ R134, R199, R88, -R102 ;  /* 0x00000058c7867223 */ /* 0x001fc20000010866 */
[-CC-:B------:R-:W-:Y:S01]  /*8660*/  FFMA.FTZ R137, R137, R88.reuse, -R102.reuse ;  /* 0x0000005889897223 */ /* 0x180fe20000010866 */
[----:B------:R-:W-:-:S01]  /*8670*/  FFMA.FTZ R136, R207, R88, -R102 ;  /* 0x00000058cf887223 */ /* 0x000fc20000010866 */
[----:B------:R0:W1:Y:S01]  /*8680*/  MUFU.EX2 R10, R148 ;  /* 0x00000094000a7308 */ /* 0x0000620000000800 */
        /* <DEDUP_REMOVED lines=8> */
[----:B0-----:R-:W-:-:S01]  /*8710*/  FFMA.FTZ R148, R127, R88, -R102 ;  /* 0x000000587f947223 */ /* 0x001fc20000010866 */
        /* <DEDUP_REMOVED lines=10> */
[----:B------:R-:W-:-:S04]  /*87c0*/  WARPGROUP.DEPBAR.LE gsb0, 0x0 ;  /* 0x00008000000079c5 */ /* 0x000fc80000010000 */
[----:B------:R-:W3:Y:S08]  /*87d0*/  MUFU.EX2 R111, R111 ;  /* 0x0000006f006f7308 */ /* 0x000ef00000000800 */
[----:B------:R-:W4:Y:S08]  /*87e0*/  MUFU.EX2 R126, R126 ;  /* 0x0000007e007e7308 */ /* 0x000f300000000800 */
[----:B------:R5:W-:Y:S08]  /*87f0*/  MUFU.EX2 R9, R146 ;  /* 0x0000009200097308 */ /* 0x000bf00000000800 */
[----:B------:R-:W4:Y:S01]  /*8800*/  MUFU.EX2 R21, R21 ;  /* 0x0000001500157308 */ /* 0x000f220000000800 */
[----:B-----5:R-:W-:-:S01]  /*8810*/  FFMA.FTZ R146, R125, R88, -R102 ;  /* 0x000000587d927223 */ /* 0x020fc20000010866 */
[----:B-1----:R-:W-:Y:S01]  /*8820*/  FFMA.FTZ R125, R10, R6, R115 ;  /* 0x000000060a7d7223 */ /* 0x002fe20000010073 */
[----:B--2---:R-:W-:-:S03]  /*8830*/  FFMA.FTZ R6, R113, R5, R124 ;  /* 0x0000000571067223 */ /* 0x004fc6000001007c */
[----:B------:R-:W-:Y:S01]  /*8840*/  FADD.FTZ R125, R114, R125 ;  /* 0x0000007d727d7221 */ /* 0x000fe20000010000 */
[----:B0-----:R-:W-:-:S01]  /*8850*/  FADD.FTZ R6, R13, R6 ;  /* 0x000000060d067221 */ /* 0x001fc20000010000 */
[----:B------:R-:W0:Y:S02]  /*8860*/  MUFU.EX2 R130, R130 ;  /* 0x0000008200827308 */ /* 0x000e240000000800 */
[----:B------:R-:W-:-:S01]  /*8870*/  FADD.FTZ R150, R116, R125 ;  /* 0x0000007d74967221 */ /* 0x000fc20000010000 */
[----:B---3--:R-:W-:Y:S01]  /*8880*/  FADD.FTZ R5, R111, R6 ;  /* 0x000000066f057221 */ /* 0x008fe20000010000 */
[----:B------:R-:W-:-:S02]  /*8890*/  FFMA.FTZ R125, R129, R88, -R102 ;  /* 0x00000058817d7223 */ /* 0x000fc40000010866 */
[----:B------:R-:W-:Y:S01]  /*88a0*/  FADD.FTZ R127, R119, R150 ;  /* 0x00000096777f7221 */ /* 0x000fe20000010000 */
[----:B----4-:R-:W-:-:S01]  /*88b0*/  FADD.FTZ R6, R126, R5 ;  /* 0x000000057e067221 */ /* 0x010fc20000010000 */
[----:B------:R-:W1:Y:S02]  /*88c0*/  MUFU.EX2 R132, R132 ;  /* 0x0000008400847308 */ /* 0x000e640000000800 */
[----:B------:R-:W-:-:S01]  /*88d0*/  FADD.FTZ R150, R118, R127 ;  /* 0x0000007f76967221 */ /* 0x000fc20000010000 */
[----:B------:R-:W-:-:S03]  /*88e0*/  FADD.FTZ R5, R21, R6 ;  /* 0x0000000615057221 */ /* 0x000fc60000010000 */
[----:B------:R-:W-:Y:S01]  /*88f0*/  FADD.FTZ R127, R185, R150 ;  /* 0x00000096b97f7221 */ /* 0x000fe20000010000 */
[----:B------:R-:W-:-:S01]  /*8900*/  FFMA.FTZ R150, R105, R88, -R102 ;  /* 0x0000005869967223 */ /* 0x000fc20000010866 */
[----:B------:R-:W2:Y:S01]  /*8910*/  MUFU.EX2 R161, R161 ;  /* 0x000000a100a17308 */ /* 0x000ea20000000800 */
[----:B0-----:R-:W-:-:S01]  /*8920*/  FADD.FTZ R5, R130, R5 ;  /* 0x0000000582057221 */ /* 0x001fc20000010000 */
[----:B------:R-:W-:Y:S01]  /*8930*/  FADD.FTZ R6, R128, R127 ;  /* 0x0000007f80067221 */ /* 0x000fe20000010000 */
[----:B------:R-:W-:-:S05]  /*8940*/  FFMA.FTZ R105, R215, R88, -R102 ;  /* 0x00000058d7697223 */ /* 0x000fca0000010866 */
        /* <DEDUP_REMOVED lines=14> */
[----:B------:R-:W-:-:S06]  /*8a30*/  FFMA.FTZ R152, R217, R88, -R102 ;  /* 0x00000058d9987223 */ /* 0x000fcc0000010866 */
        /* <DEDUP_REMOVED lines=11> */
[----:B------:R-:W-:-:S06]  /*8af0*/  FFMA.FTZ R154, R219, R88, -R102 ;  /* 0x00000058db9a7223 */ /* 0x000fcc0000010866 */
        /* <DEDUP_REMOVED lines=12> */
[----:B0-----:R-:W-:-:S07]  /*8bc0*/  FADD.FTZ R6, R142, R5 ;  /* 0x000000058e067221 */ /* 0x001fce0000010000 */
[----:B------:R-:W0:Y:S01]  /*8bd0*/  MUFU.EX2 R133, R133 ;  /* 0x0000008500857308 */ /* 0x000e220000000800 */
[----:B-1----:R-:W-:-:S04]  /*8be0*/  FADD.FTZ R131, R122, R131 ;  /* 0x000000837a837221 */ /* 0x002fc80000010000 */
[----:B------:R-:W-:Y:S01]  /*8bf0*/  FADD.FTZ R156, R104, R131 ;  /* 0x00000083689c7221 */ /* 0x000fe20000010000 */
[----:B------:R-:W-:-:S02]  /*8c00*/  FFMA.FTZ R131, R225, R88, -R102 ;  /* 0x00000058e1837223 */ /* 0x000fc40000010866 */
[----:B------:R-:W1:Y:S01]  /*8c10*/  MUFU.EX2 R144, R144 ;  /* 0x0000009000907308 */ /* 0x000e620000000800 */
[----:B--2---:R-:W-:-:S04]  /*8c20*/  FADD.FTZ R6, R121, R6 ;  /* 0x0000000679067221 */ /* 0x004fc80000010000 */
        /* <DEDUP_REMOVED lines=11> */
[-CC-:B------:R-:W-:Y:S01]  /*8ce0*/  FFMA.FTZ R156, R227, R88.reuse, -R102.reuse ;  /* 0x00000058e39c7223 */ /* 0x180fe20000010866 */
[----:B------:R-:W-:-:S02]  /*8cf0*/  FFMA.FTZ R102, R103, R88, -R102 ;  /* 0x0000005867667223 */ /* 0x000fc40000010866 */
[----:B------:R-:W-:-:S03]  /*8d00*/  FADD.FTZ R160, R90, R163 ;  /* 0x000000a35aa07221 */ /* 0x000fc60000010000 */
        /* <DEDUP_REMOVED lines=22> */
[----:B------:R-:W-:Y:S01]  /*8e70*/  MUFU.EX2 R127, R127 ;  /* 0x0000007f007f7308 */ /* 0x000fe20000000800 */
[----:B-1----:R-:W-:-:S07]  /*8e80*/  FADD.FTZ R6, R152, R163 ;  /* 0x000000a398067221 */ /* 0x002fce0000010000 */
[----:B------:R-:W0:Y:S01]  /*8e90*/  MUFU.EX2 R97, R97 ;  /* 0x0000006100617308 */ /* 0x000e220000000800 */
[----:B--2---:R-:W-:-:S01]  /*8ea0*/  FADD.FTZ R160, R98, R5 ;  /* 0x0000000562a07221 */ /* 0x004fc20000010000 */
[----:B------:R-:W-:-:S06]  /*8eb0*/  IADD3 R5, -R19, 0xb, RZ ;  /* 0x0000000b13057810 */ /* 0x000fcc0007ffe1ff */
[----:B------:R-:W-:Y:S08]  /*8ec0*/  MUFU.EX2 R154, R154 ;  /* 0x0000009a009a7308 */ /* 0x000ff00000000800 */
[----:B------:R-:W1:Y:S01]  /*8ed0*/  MUFU.EX2 R100, R100 ;  /* 0x0000006400647308 */ /* 0x000e620000000800 */
[----:B0-----:R-:W-:-:S07]  /*8ee0*/  FADD.FTZ R163, R97, R160 ;  /* 0x000000a061a37221 */ /* 0x001fce0000010000 */
[----:B------:R-:W-:Y:S08]  /*8ef0*/  MUFU.EX2 R129, R129 ;  /* 0x0000008100817308 */ /* 0x000ff00000000800 */
[----:B------:R-:W0:Y:S01]  /*8f00*/  MUFU.EX2 R153, R153 ;  /* 0x0000009900997308 */ /* 0x000e220000000800 */
[----:B-1----:R-:W-:-:S01]  /*8f10*/  FADD.FTZ R160, R100, R163 ;  /* 0x000000a364a07221 */ /* 0x002fc20000010000 */
[----:B------:R-:W-:-:S05]  /*8f20*/  IMAD.U32 R163, RZ, RZ, UR54 ;  /* 0x00000036ffa37e24 */ /* 0x000fca000f8e00ff */
[----:B------:R-:W-:Y:S01]  /*8f30*/  @!P0 LEA R163, R163, UR39, 0x3 ;  /* 0x00000027a3a38c11 */ /* 0x000fe2000f8e18ff */
[----:B------:R-:W-:Y:S01]  /*8f40*/  MUFU.EX2 R158, R158 ;  /* 0x0000009e009e7308 */ /* 0x000fe20000000800 */
[----:B------:R1:W-:Y:S07]  /*8f50*/  BAR.ARV R5, 0x100 ;  /* 0x000400050000751d */ /* 0x0003ee0000002000 */
[----:B------:R-:W2:Y:S01]  /*8f60*/  MUFU.EX2 R106, R106 ;  /* 0x0000006a006a7308 */ /* 0x000ea20000000800 */
[----:B-1----:R-:W-:-:S05]  /*8f70*/  @!P0 VIADD R5, R163, 0x29840 ;  /* 0x00029840a3058836 */ /* 0x002fca0000000000 */
[----:B------:R-:W-:Y:S02]  /*8f80*/  @!P0 PRMT R5, RZ, 0x654, R5 ;  /* 0x00000654ff058816 */ /* 0x000fe40000000005 */
[----:B------:R-:W-:Y:S02]  /*8f90*/  MUFU.EX2 R131, R131 ;  /* 0x0000008300837308 */ /* 0x000fe40000000800 */
[----:B------:R1:W-:Y:S06]  /*8fa0*/  @!P0 SYNCS.ARRIVE.TRANS64.RED.A1T0 RZ, [R5+URZ], RZ ;  /* 0x000000ff05ff89a7 */ /* 0x0003ec000810043f */
[----:B------:R3:W-:Y:S08]  /*8fb0*/  MUFU.EX2 R162, R147 ;  /* 0x0000009300a27308 */ /* 0x0007f00000000800 */
[----:B------:R-:W4:Y:S01]  /*8fc0*/  MUFU.EX2 R155, R155 ;  /* 0x0000009b009b7308 */ /* 0x000f220000000800 */
[----:B---3--:R-:W-:-:S04]  /*8fd0*/  FADD.FTZ R147, R127, R6 ;  /* 0x000000067f937221 */ /* 0x008fc80000010000 */
[----:B------:R-:W-:Y:S01]  /*8fe0*/  FADD.FTZ R6, R154, R147 ;  /* 0x000000939a067221 */ /* 0x000fe20000010000 */
[----:B0-----:R-:W-:-:S02]  /*8ff0*/  FADD.FTZ R147, R153, R160 ;  /* 0x000000a099937221 */ /* 0x001fc40000010000 */
[----:B------:R-:W-:Y:S02]  /*9000*/  MUFU.EX2 R156, R156 ;  /* 0x0000009c009c7308 */ /* 0x000fe40000000800 */
[----:B--2---:R-:W-:-:S06]  /*9010*/  FADD.FTZ R160, R106, R147 ;  /* 0x000000936aa07221 */ /* 0x004fcc0000010000 */
[----:B------:R-:W0:Y:S01]  /*9020*/  MUFU.EX2 R108, R108 ;  /* 0x0000006c006c7308 */ /* 0x000e220000000800 */
[----:B----4-:R-:W-:-:S07]  /*9030*/  FADD.FTZ R147, R155, R160 ;  /* 0x000000a09b937221 */ /* 0x010fce0000010000 */
[----:B------:R2:W-:Y:S08]  /*9040*/  MUFU.EX2 R164, R95 ;  /* 0x0000005f00a47308 */ /* 0x0005f00000000800 */
[----:B------:R-:W1:Y:S01]  /*9050*/  MUFU.EX2 R157, R157 ;  /* 0x0000009d009d7308 */ /* 0x000e620000000800 */
[----:B--2---:R-:W-:-:S04]  /*9060*/  FADD.FTZ R95, R129, R6 ;  /* 0x00000006815f7221 */ /* 0x004fc80000010000 */
[----:B------:R-:W-:-:S03]  /*9070*/  FADD.FTZ R6, R158, R95 ;  /* 0x0000005f9e067221 */ /* 0x000fc60000010000 */
[----:B------:R-:W2:Y:S01]  /*9080*/  MUFU.EX2 R110, R110 ;  /* 0x0000006e006e7308 */ /* 0x000ea20000000800 */
[----:B------:R-:W-:-:S01]  /*9090*/  FADD.FTZ R95, R131, R6 ;  /* 0x00000006835f7221 */ /* 0x000fc20000010000 */
[----:B0-----:R-:W-:-:S03]  /*90a0*/  FADD.FTZ R6, R108, R147 ;  /* 0x000000936c067221 */ /* 0x001fc60000010000 */
[----:B------:R-:W-:-:S03]  /*90b0*/  FADD.FTZ R95, R156, R95 ;  /* 0x0000005f9c5f7221 */ /* 0x000fc60000010000 */
[----:B------:R-:W0:Y:S01]  /*90c0*/  MUFU.EX2 R149, R149 ;  /* 0x0000009500957308 */ /* 0x000e220000000800 */
[----:B------:R-:W-:-:S01]  /*90d0*/  FADD.FTZ R95, R162, R95 ;  /* 0x0000005fa25f7221 */ /* 0x000fc20000010000 */
[----:B-1----:R-:W-:-:S03]  /*90e0*/  FADD.FTZ R5, R157, R6 ;  /* 0x000000069d057221 */ /* 0x002fc60000010000 */
        /* <DEDUP_REMOVED lines=17> */
.L_x_1926:
        /* <DEDUP_REMOVED lines=11> */
[----:B------:R-:W-:Y:S01]  /*92b0*/  F2FP.SATFINITE.E4M3.F32.PACK_AB_MERGE_C R111, R13, R124, R111 ;  /* 0x0000007c0d6f723e */ /* 0x000fe2000480706f */
        /* <DEDUP_REMOVED lines=104> */
.L_x_1917:
[----:B------:R-:W-:-:S13]  /*9940*/  ISETP.GE.AND P2, PT, R12, R18, PT ;  /* 0x000000120c00720c */ /* 0x000fda0003f46270 */
[----:B------:R-:W-:Y:S05]  /*9950*/  @!P2 BRA `(.L_x_1928) ;  /* 0x0000003400a0a947 */ /* 0x000fea0003800000 */
[C---:B------:R-:W-:Y:S01]  /*9960*/  VIADD R7, R19.reuse, 0x8 ;  /* 0x0000000813077836 */ /* 0x040fe20000000000 */
[----:B------:R-:W-:Y:S01]  /*9970*/  IADD3 R19, -R19, 0xb, RZ ;  /* 0x0000000b13137810 */ /* 0x000fe20007ffe1ff */
[----:B------:R-:W-:Y:S01]  /*9980*/  IMAD.MOV.U32 R9, RZ, RZ, R91 ;  /* 0x000000ffff097224 */ /* 0x000fe200078e005b */
[----:B------:R-:W-:Y:S01]  /*9990*/  UMOV UR51, UR54 ;  /* 0x0000003600337c82 */ /* 0x000fe20008000000 */
[----:B------:R-:W-:Y:S02]  /*99a0*/  IMAD.MOV.U32 R8, RZ, RZ, R89 ;  /* 0x000000ffff087224 */ /* 0x000fe400078e0059 */
[----:B------:R-:W-:-:S07]  /*99b0*/  IMAD.MOV.U32 R10, RZ, RZ, R4 ;  /* 0x000000ffff0a7224 */ /* 0x000fce00078e0004 */
.L_x_1938:
        /* <DEDUP_REMOVED lines=9> */
.L_x_1930:
[----:B------:R-:W-:Y:S01]  /*9a50*/  ULEA UR6, UR54, UR39, 0x3 ;  /* 0x0000002736067291 */ /* 0x000fe2000f8e183f */
[----:B------:R-:W-:-:S08]  /*9a60*/  SHF.L.U32 R11, R4, 0x1f, RZ ;  /* 0x0000001f040b7819 */ /* 0x000fd000000006ff */
[----:B------:R0:W1:Y:S01]  /*9a70*/  SYNCS.PHASECHK.TRANS64.TRYWAIT P2, [UR6+0x29830], R11 ;  /* 0x0298300bff0075a7 */ /* 0x0000620008040146 */
[----:B------:R-:W-:Y:S05]  /*9a80*/  @!P1 BRA `(.L_x_1931) ;  /* 0x0000000000049947 */ /* 0x000fea0003800000 */
[----:B------:R-:W-:Y:S01]  /*9a90*/  BPT.TRAP 0x1 ;  /* 0x000000040000795c */ /* 0x000fe20000300000 */
.L_x_1931:
[----:B-1----:R-:W-:Y:S05]  /*9aa0*/  @P2 BRA `(.L_x_1929) ;  /* 0x0000000000082947 */ /* 0x002fea0003800000 */
[----:B------:R-:W1:Y:S02]  /*9ab0*/  SYNCS.PHASECHK.TRANS64.TRYWAIT P2, [UR6+0x29830], R11 ;  /* 0x0298300bff0075a7 */ /* 0x000e640008040146 */
[----:B-1----:R-:W-:Y:S05]  /*9ac0*/  @!P2 BRA `(.L_x_1932) ;  /* 0x0000009c0048a947 */ /* 0x002fea0003800000 */
.L_x_1929:
[----:B------:R2:W-:Y:S01]  /*9ad0*/  BAR.SYNC.DEFER_BLOCKING R7, 0x100 ;  /* 0x000400070000751d */ /* 0x0005e20000010000 */
[C---:B------:R-:W-:Y:S01]  /*9ae0*/  R2UR UR24, R2.reuse ;  /* 0x00000000021872ca */ /* 0x040fe200000e0000 */
[----:B------:R-:W-:Y:S01]  /*9af0*/  UIMAD UR53, UR54, 0x780, UR52 ;  /* 0x00000780363578a4 */ /* 0x000fe2000f8e0234 */
[C---:B------:R-:W-:Y:S02]  /*9b00*/  R2UR UR25, R3.reuse ;  /* 0x00000000031972ca */ /* 0x040fe400000e0000 */
[C---:B------:R-:W-:Y:S01]  /*9b10*/  R2UR UR28, R2.reuse ;  /* 0x00000000021c72ca */ /* 0x040fe200000e0000 */
[----:B------:R-:W-:Y:S01]  /*9b20*/  UMOV UR27, 0x80000020 ;  /* 0x80000020001b7882 */ /* 0x000fe20000000000 */
[C---:B------:R-:W-:Y:S01]  /*9b30*/  R2UR UR29, R3.reuse ;  /* 0x00000000031d72ca */ /* 0x040fe200000e0000 */
[----:B------:R-:W-:Y:S01]  /*9b40*/  UIADD3 UR30, UR53, 0x80, URZ ;  /* 0x00000080351e7890 */ /* 0x000fe2000fffe03f */
[C---:B------:R-:W-:Y:S01]  /*9b50*/  R2UR UR32, R2.reuse ;  /* 0x00000000022072ca */ /* 0x040fe200000e0000 */
[----:B------:R-:W-:Y:S01]  /*9b60*/  UMOV UR26, UR53 ;  /* 0x00000035001a7c82 */ /* 0x000fe20008000000 */
[----:B------:R-:W-:Y:S01]  /*9b70*/  UMOV UR31, 0x80000020 ;  /* 0x80000020001f7882 */ /* 0x000fe20000000000 */
[C---:B------:R-:W-:Y:S01]  /*9b80*/  R2UR UR33, R3.reuse ;  /* 0x00000000032172ca */ /* 0x040fe200000e0000 */
[----:B------:R-:W-:Y:S01]  /*9b90*/  UIADD3 UR34, UR53, 0x100, URZ ;  /* 0x0000010035227890 */ /* 0x000fe2000fffe03f */
[C---:B------:R-:W-:Y:S01]  /*9ba0*/  R2UR UR40, R2.reuse ;  /* 0x00000000022872ca */ /* 0x040fe200000e0000 */
[----:B------:R-:W-:Y:S01]  /*9bb0*/  UMOV UR35, 0x80000020 ;  /* 0x8000002000237882 */ /* 0x000fe20000000000 */
[C---:B------:R-:W-:Y:S01]  /*9bc0*/  R2UR UR41, R3.reuse ;  /* 0x00000000032972ca */ /* 0x040fe200000e0000 */
[----:B------:R-:W-:Y:S01]  /*9bd0*/  UIADD3 UR42, UR53, 0x180, URZ ;  /* 0x00000180352a7890 */ /* 0x000fe2000fffe03f */
[----:B------:R-:W-:Y:S01]  /*9be0*/  R2UR UR44, R2 ;  /* 0x00000000022c72ca */ /* 0x000fe200000e0000 */
[----:B------:R-:W-:Y:S01]  /*9bf0*/  UMOV UR43, 0x80000020 ;  /* 0x80000020002b7882 */ /* 0x000fe20000000000 */
[----:B------:R-:W-:Y:S01]  /*9c00*/  R2UR UR45, R3 ;  /* 0x00000000032d72ca */ /* 0x000fe200000e0000 */
        /* <DEDUP_REMOVED lines=167> */
[----:B--2---:R-:W-:Y:S05]  /*a680*/  @P3 BRA `(.L_x_1933) ;  /* 0x0000000000283947 */ /* 0x004fea0003800000 */
[----:B------:R-:W-:Y:S05]  /*a690*/  @!P1 BRA `(.L_x_1934) ;  /* 0x0000000000049947 */ /* 0x000fea0003800000 */
[----:B------:R-:W-:Y:S01]  /*a6a0*/  BPT.TRAP 0x1 ;  /* 0x000000040000795c */ /* 0x000fe20000300000 */
.L_x_1934:
[----:B------:R-:W-:Y:S01]  /*a6b0*/  ULEA UR6, UR51, UR39, 0x3 ;  /* 0x0000002733067291 */ /* 0x000fe2000f8e183f */
[----:B------:R-:W-:-:S08]  /*a6c0*/  SHF.L.U32 R10, R10, 0x1f, RZ ;  /* 0x0000001f0a0a7819 */ /* 0x000fd000000006ff */
[----:B------:R2:W3:Y:S01]  /*a6d0*/  SYNCS.PHASECHK.TRANS64.TRYWAIT P2, [UR6+0x29850], R10 ;  /* 0x0298500aff0075a7 */ /* 0x0004e20008040146 */
[----:B------:R-:W-:Y:S05]  /*a6e0*/  @!P1 BRA `(.L_x_1935) ;  /* 0x0000000000049947 */ /* 0x000fea0003800000 */
[----:B------:R-:W-:Y:S01]  /*a6f0*/  BPT.TRAP 0x1 ;  /* 0x000000040000795c */ /* 0x000fe20000300000 */
.L_x_1935:
[----:B---3--:R-:W-:Y:S05]  /*a700*/  @P2 BRA `(.L_x_1933) ;  /* 0x0000000000082947 */ /* 0x008fea0003800000 */
[----:B------:R-:W3:Y:S02]  /*a710*/  SYNCS.PHASECHK.TRANS64.TRYWAIT P2, [UR6+0x29850], R10 ;  /* 0x0298500aff0075a7 */ /* 0x000ee40008040146 */
[----:B---3--:R-:W-:Y:S05]  /*a720*/  @!P2 BRA `(.L_x_1936) ;  /* 0x000000900048a947 */ /* 0x008fea0003800000 */
.L_x_1933:
[----:B------:R-:W-:Y:S01]  /*a730*/  UIADD3 UR6, UR39, 0x400, URZ ;  /* 0x0000040027067890 */ /* 0x000fe2000fffe03f */
[----:B------:R-:W-:Y:S01]  /*a740*/  WARPGROUP.ARRIVE ;  /* 0x00000000000079c5 */ /* 0x000fe20000000000 */
[----:B------:R-:W-:Y:S01]  /*a750*/  UMOV UR7, 0xc0000010 ;  /* 0xc000001000077882 */ /* 0x000fe20000000000 */
[----:B------:R-:W-:Y:S01]  /*a760*/  UMOV UR11, 0xc0000010 ;  /* 0xc0000010000b7882 */ /* 0x000fe20000000000 */
[----:B------:R-:W-:Y:S01]  /*a770*/  USHF.R.U32.HI UR6, URZ, 0x4, UR6 ;  /* 0x000000043f067899 */ /* 0x000fe20008011606 */
[C---:B01----:R-:W-:Y:S01]  /*a780*/  FMUL.FTZ R11, R0.reuse, R152 ;  /* 0x00000098000b7220 */ /* 0x043fe20000410000 */
[C---:B------:R-:W-:Y:S01]  /*a790*/  FMUL.FTZ R13, R0.reuse, R153 ;  /* 0x00000099000d7220 */ /* 0x040fe20000410000 */
[C---:B--2---:R-:W-:Y:S01]  /*a7a0*/  FMUL.FTZ R10, R0.reuse, R154 ;  /* 0x0000009a000a7220 */ /* 0x044fe20000410000 */
[----:B------:R-:W-:Y:S01]  /*a7b0*/  ULOP3.LUT UR6, UR6, 0x3fff, URZ, 0xc0, !UPT ;  /* 0x00003fff06067892 */ /* 0x000fe2000f8ec03f */
[C---:B------:R-:W-:Y:S01]  /*a7c0*/  FMUL.FTZ R21, R0.reuse, R156 ;  /* 0x0000009c00157220 */ /* 0x040fe20000410000 */
[C---:B------:R-:W-:Y:S01]  /*a7d0*/  FMUL.FTZ R15, R0.reuse, R155 ;  /* 0x0000009b000f7220 */ /* 0x040fe20000410000 */
[----:B------:R-:W0:Y:S01]  /*a7e0*/  MUFU.TANH R11, R11 ;  /* 0x0000000b000b7308 */ /* 0x000e220000002400 */
[----:B------:R-:W-:Y:S01]  /*a7f0*/  ULOP3.LUT UR6, UR6, 0x10000, URZ, 0xfc, !UPT ;  /* 0x0001000006067892 */ /* 0x000fe2000f8efc3f */
[C---:B------:R-:W-:Y:S01]  /*a800*/  FMUL.FTZ R23, R0.reuse, R157 ;  /* 0x0000009d00177220 */ /* 0x040fe20000410000 */
[C---:B------:R-:W-:Y:S01]  /*a810*/  FMUL.FTZ R153, R0.reuse, R158 ;  /* 0x0000009e00997220 */ /* 0x040fe20000410000 */
[C---:B------:R-:W-:Y:S01]  /*a820*/  FMUL.FTZ R157, R0.reuse, R160 ;  /* 0x000000a0009d7220 */ /* 0x040fe20000410000 */
[----:B------:R-:W-:Y:S01]  /*a830*/  UIMAD UR6, UR51, 0x500, UR6 ;  /* 0x00000500330678a4 */ /* 0x000fe2000f8e0206 */
[C---:B------:R-:W-:Y:S01]  /*a840*/  FMUL.FTZ R155, R0.reuse, R159 ;  /* 0x0000009f009b7220 */ /* 0x040fe20000410000 */
[C---:B------:R-:W-:Y:S01]  /*a850*/  FMUL.FTZ R159, R0.reuse, R161 ;  /* 0x000000a1009f7220 */ /* 0x040fe20000410000 */
[----:B------:R-:W1:Y:S01]  /*a860*/  MUFU.TANH R13, R13 ;  /* 0x0000000d000d7308 */ /* 0x000e620000002400 */
[----:B------:R-:W-:Y:S01]  /*a870*/  UIADD3 UR10, UR6, 0x100, URZ ;  /* 0x00000100060a7890 */ /* 0x000fe2000fffe03f */
[C---:B------:R-:W-:Y:S01]  /*a880*/  FMUL.FTZ R161, R0.reuse, R162 ;  /* 0x000000a200a17220 */ /* 0x040fe20000410000 */
[C---:B------:R-:W-:Y:S01]  /*a890*/  FMUL.FTZ R189, R0.reuse, R164 ;  /* 0x000000a400bd7220 */ /* 0x040fe20000410000 */
[C---:B------:R-:W-:Y:S01]  /*a8a0*/  FMUL.FTZ R163, R0.reuse, R163 ;  /* 0x000000a300a37220 */ /* 0x040fe20000410000 */
[C---:B------:R-:W-:Y:S01]  /*a8b0*/  FMUL.FTZ R165, R0.reuse, R165 ;  /* 0x000000a500a57220 */ /* 0x040fe20000410000 */
[----:B------:R-:W-:Y:S01]  /*a8c0*/  QGMMA.64x128x32.F32.E4M3.E4M3 R24, R184, gdesc[UR4], R24, gsb0 ;  /* 0x01e00004b8187df3 */ /* 0x000fe20008000818 */
        /* <DEDUP_REMOVED lines=87> */
[----:B------:R-:W-:Y:S01]  /*ae40*/  FMUL.FTZ R103, R0, R103 ;  /* 0x0000006700677220 */ /* 0x000fe20000410000 */
[----:B------:R-:W1:Y:S01]  /*ae50*/  LDC R88, c[0x0][0x988] ;  /* 0x00026200ff587b82 */ /* 0x000e620000000800 */
[----:B------:R-:W3:Y:S01]  /*ae60*/  MUFU.TANH R165, R165 ;  /* 0x000000a500a57308 */ /* 0x000ee20000002400 */
[----:B--2---:R-:W-:Y:S01]  /*ae70*/  FMNMX.FTZ R14, R189, R14, !PT ;  /* 0x0000000ebd0e7209 */ /* 0x004fe20007810000 */
[----:B------:R-:W-:-:S06]  /*ae80*/  UMOV UR7, 0xc0000010 ;  /* 0xc000001000077882 */ /* 0x000fcc0000000000 */
[----:B------:R-:W2:Y:S01]  /*ae90*/  MUFU.TANH R191, R191 ;  /* 0x000000bf00bf7308 */ /* 0x000ea20000002400 */
[----:B0-----:R-:W-:-:S07]  /*aea0*/  FMNMX.FTZ R16, R163, R16, !PT ;  /* 0x00000010a3107209 */ /* 0x001fce0007810000 */
[----:B------:R-:W0:Y:S01]  /*aeb0*/  MUFU.TANH R193, R193 ;  /* 0x000000c100c17308 */ /* 0x000e220000002400 */
[----:B---3--:R-:W-:-:S07]  /*aec0*/  FMNMX.FTZ R14, R165, R14, !PT ;  /* 0x0000000ea50e7209 */ /* 0x008fce0007810000 */
[----:B------:R-:W3:Y:S01]  /*aed0*/  MUFU.TANH R167, R167 ;  /* 0x000000a700a77308 */ /* 0x000ee20000002400 */
[----:B--2---:R-:W-:-:S07]  /*aee0*/  FMNMX.FTZ R16, R191, R16, !PT ;  /* 0x00000010bf107209 */ /* 0x004fce0007810000 */
[----:B------:R-:W2:Y:S01]  /*aef0*/  MUFU.TANH R137, R137 ;  /* 0x0000008900897308 */ /* 0x000ea20000002400 */
[----:B0-----:R-:W-:-:S07]  /*af00*/  FMNMX.FTZ R14, R193, R14, !PT ;  /* 0x0000000ec10e7209 */ /* 0x001fce0007810000 */
[----:B------:R-:W0:Y:S01]  /*af10*/  MUFU.TANH R195, R195 ;  /* 0x000000c300c37308 */ /* 0x000e220000002400 */
[----:B---3--:R-:W-:-:S07]  /*af20*/  FMNMX.FTZ R16, R167, R16, !PT ;  /* 0x00000010a7107209 */ /* 0x008fce0007810000 */
[----:B------:R-:W3:Y:S01]  /*af30*/  MUFU.TANH R197, R197 ;  /* 0x000000c500c57308 */ /* 0x000ee20000002400 */
        /* <DEDUP_REMOVED lines=43> */
[----:B0-----:R-:W-:Y:S01]  /*b1f0*/  FMNMX.FTZ R16, R123, R16, !PT ;  /* 0x000000107b107209 */ /* 0x001fe20007810000 */
[----:B------:R-:W-:Y:S02]  /*b200*/  WARPGROUP.DEPBAR.LE gsb0, 0x0 ;  /* 0x00008000000079c5 */ /* 0x000fe40000010000 */
[----:B------:R-:W-:-:S04]  /*b210*/  WARPGROUP.ARRIVE ;  /* 0x00000000000079c5 */ /* 0x000fc80000000000 */
[----:B------:R-:W0:Y:S01]  /*b220*/  MUFU.TANH R217, R217 ;  /* 0x000000d900d97308 */ /* 0x000e220000002400 */
[----:B---3--:R-:W-:Y:S01]  /*b230*/  FMNMX.FTZ R14, R125, R14, !PT ;  /* 0x0000000e7d0e7209 */ /* 0x008fe20007810000 */
[----:B------:R-:W-:Y:S01]  /*b240*/  QGMMA.64x128x32.F32.E4M3.E4M3 R24, R176, gdesc[UR8], R24, gsb0 ;  /* 0x01e00008b0187df3 */ /* 0x000fe20008000818 */
[----:B------:R-:W-:Y:S01]  /*b250*/  UIADD3 UR10, UR6, 0x300, URZ ;  /* 0x00000300060a7890 */ /* 0x000fe2000fffe03f */
[----:B------:R-:W-:Y:S01]  /*b260*/  UMOV UR11, 0xc0000010 ;  /* 0xc0000010000b7882 */ /* 0x000fe20000000000 */
[----:B------:R-:W-:-:S03]  /*b270*/  UIADD3 UR6, UR6, 0x400, URZ ;  /* 0x0000040006067890 */ /* 0x000fc6000fffe03f */
        /* <DEDUP_REMOVED lines=35> */
[----:B---3--:R-:W-:Y:S01]  /*b4b0*/  FMNMX.FTZ R89, R237, R14, !PT ;  /* 0x0000000eed597209 */ /* 0x008fe20007810000 */
[----:B------:R-:W-:Y:S02]  /*b4c0*/  WARPGROUP.DEPBAR.LE gsb0, 0x0 ;  /* 0x00008000000079c5 */ /* 0x000fe40000010000 */
[----:B------:R-:W-:-:S04]  /*b4d0*/  WARPGROUP.ARRIVE ;  /* 0x00000000000079c5 */ /* 0x000fc80000000000 */
[----:B------:R-:W3:Y:S01]  /*b4e0*/  MUFU.TANH R113, R113 ;  /* 0x0000007100717308 */ /* 0x000ee20000002400 */
[----:B--2---:R-:W-:Y:S01]  /*b4f0*/  FMNMX.FTZ R16, R111, R16, !PT ;  /* 0x000000106f107209 */ /* 0x004fe20007810000 */
[----:B------:R-:W-:Y:S06]  /*b500*/  QGMMA.64x128x32.F32.E4M3.E4M3 R24, R172, gdesc[UR8], R24, gsb0 ;  /* 0x01e00008ac187df3 */ /* 0x000fec0008000818 */
        /* <DEDUP_REMOVED lines=49> */
[----:B--2---:R-:W-:-:S05]  /*b820*/  FMNMX.FTZ R20, R14, R89, !PT ;  /* 0x000000590e147209 */ /* 0x004fca0007810000 */
[----:B------:R-:W2:Y:S01]  /*b830*/  SHFL.BFLY PT, R89, R20, 0x1, 0x1f ;  /* 0x0c201f0014597f89 */ /* 0x000ea200000e0000 */
[----:B0-----:R-:W-:-:S05]  /*b840*/  FMNMX.FTZ R22, R16, R91, !PT ;  /* 0x0000005b10167209 */ /* 0x001fca0007810000 */
[----:B------:R-:W0:Y:S01]  /*b850*/  SHFL.BFLY PT, R91, R22, 0x1, 0x1f ;  /* 0x0c201f00165b7f89 */ /* 0x000e2200000e0000 */
[----:B--2---:R-:W-:-:S05]  /*b860*/  FMNMX.FTZ R89, R20, R89, !PT ;  /* 0x0000005914597209 */ /* 0x004fca0007810000 */
[C---:B------:R-:W-:Y:S01]  /*b870*/  FADD.FTZ R8, -R89.reuse, R8 ;  /* 0x0000000859087221 */ /* 0x040fe20000010100 */
[----:B-1----:R-:W-:-:S03]  /*b880*/  FFMA.FTZ R102, R89, R88, -8 ;  /* 0xc100000059667423 */ /* 0x002fc60000010058 */
[-C--:B------:R-:W-:Y:S01]  /*b890*/  FMUL.FTZ R16, R8, R88.reuse ;  /* 0x0000005808107220 */ /* 0x080fe20000410000 */
[----:B------:R-:W-:-:S01]  /*b8a0*/  FFMA.FTZ R177, R100, R88, -R102 ;  /* 0x0000005864b17223 */ /* 0x000fc20000010866 */
[-CC-:B------:R-:W-:Y:S01]  /*b8b0*/  FFMA.FTZ R14, R11, R88.reuse, -R102.reuse ;  /* 0x000000580b0e7223 */ /* 0x180fe20000010866 */
[----:B------:R-:W-:-:S01]  /*b8c0*/  FFMA.FTZ R11, R13, R88, -R102 ;  /* 0x000000580d0b7223 */ /* 0x000fc20000010866 */
[-CC-:B------:R-:W-:Y:S01]  /*b8d0*/  FFMA.FTZ R13, R21, R88.reuse, -R102.reuse ;  /* 0x00000058150d7223 */ /* 0x180fe20000010866 */
[----:B------:R-:W-:-:S01]  /*b8e0*/  FFMA.FTZ R183, R104, R88, -R102 ;  /* 0x0000005868b77223 */ /* 0x000fc20000010866 */
[-CC-:B------:R-:W-:Y:S01]  /*b8f0*/  FFMA.FTZ R104, R106, R88.reuse, -R102.reuse ;  /* 0x000000586a687223 */ /* 0x180fe20000010866 */
[----:B0-----:R-:W-:Y:S01]  /*b900*/  FMNMX.FTZ R91, R22, R91, !PT ;  /* 0x0000005b165b7209 */ /* 0x001fe20007810000 */
[----:B------:R-:W-:Y:S01]  /*b910*/  MUFU.EX2 R14, R14 ;  /* 0x0000000e000e7308 */ /* 0x000fe20000000800 */
[----:B------:R-:W-:-:S01]  /*b920*/  FFMA.FTZ R20, R157, R88, -R102 ;  /* 0x000000589d147223 */ /* 0x000fc20000010866 */
[-CC-:B------:R-:W-:Y:S01]  /*b930*/  FFMA.FTZ R21, R159, R88.reuse, -R102.reuse ;  /* 0x000000589f157223 */ /* 0x180fe20000010866 */
[----:B------:R-:W-:-:S01]  /*b940*/  FFMA.FTZ R22, R189, R88, -R102 ;  /* 0x00000058bd167223 */ /* 0x000fc20000010866 */
[C---:B------:R-:W-:Y:S01]  /*b950*/  FADD.FTZ R8, -R91.reuse, R9 ;  /* 0x000000095b087221 */ /* 0x040fe20000010100 */
[----:B------:R-:W-:-:S01]  /*b960*/  FFMA.FTZ R100, R91, R88, -8 ;  /* 0xc10000005b647423 */ /* 0x000fc20000010058 */
[-CC-:B------:R-:W-:Y:S01]  /*b970*/  FFMA.FTZ R90, R193, R88.reuse, -R102.reuse ;  /* 0x00000058c15a7223 */ /* 0x180fe20000010866 */
[----:B------:R-:W-:-:S01]  /*b980*/  FFMA.FTZ R185, R108, R88, -R102 ;  /* 0x000000586cb97223 */ /* 0x000fc20000010866 */
[-C--:B------:R-:W-:Y:S01]  /*b990*/  FMUL.FTZ R8, R8, R88.reuse ;  /* 0x0000005808087220 */ /* 0x080fe20000410000 */
[----:B------:R-:W-:-:S01]  /*b9a0*/  FFMA.FTZ R179, R10, R88, -R100 ;  /* 0x000000580ab37223 */ /* 0x000fc20000010864 */
[-CC-:B------:R-:W-:Y:S01]  /*b9b0*/  FFMA.FTZ R10, R15, R88.reuse, -R100.reuse ;  /* 0x000000580f0a7223 */ /* 0x180fe20000010864 */
        /* <DEDUP_REMOVED lines=25> */
[----:B------:R-:W-:-:S01]  /*bb50*/  FFMA.FTZ R132, R233, R88, -R102 ;  /* 0x00000058e9847223 */ /* 0x000fc20000010866 */
[-CC-:B------:R-:W-:Y:S01]  /*bb60*/  FFMA.FTZ R181, R235, R88.reuse, -R102.reuse ;  /* 0x00000058ebb57223 */ /* 0x180fe20000010866 */
[----:B------:R-:W-:-:S01]  /*bb70*/  FFMA.FTZ R134, R237, R88, -R102 ;  /* 0x00000058ed867223 */ /* 0x000fc20000010866 */
[-CC-:B------:R-:W-:Y:S01]  /*bb80*/  FFMA.FTZ R187, R112, R88.reuse, -R102.reuse ;  /* 0x0000005870bb7223 */ /* 0x180fe20000010866 */
[----:B------:R-:W-:-:S01]  /*bb90*/  FFMA.FTZ R108, R114, R88, -R102 ;  /* 0x00000058726c7223 */ /* 0x000fc20000010866 */
[-CC-:B------:R-:W-:Y:S01]  /*bba0*/  FFMA.FTZ R189, R116, R88.reuse, -R102.reuse ;  /* 0x0000005874bd7223 */ /* 0x180fe20000010866 */
[----:B------:R-:W-:-:S01]  /*bbb0*/  FFMA.FTZ R110, R118, R88, -R102 ;  /* 0x00000058766e7223 */ /* 0x000fc20000010866 */
[----:B------:R-:W3:Y:S01]  /*bbc0*/  MUFU.EX2 R10, R10 ;  /* 0x0000000a000a7308 */ /* 0x000ee20000000800 */
[----:B------:R-:W-:-:S01]  /*bbd0*/  FFMA.FTZ R193, R120, R88, -R102 ;  /* 0x0000005878c17223 */ /* 0x000fc20000010866 */
[-C--:B------:R-:W-:Y:S01]  /*bbe0*/  FFMA.FTZ R98, R98, R88.reuse, -R102 ;  /* 0x0000005862627223 */ /* 0x080fe20000010866 */
[----:B------:R-:W-:-:S01]  /*bbf0*/  FFMA.FTZ R102, R155, R88, -R100 ;  /* 0x000000589b667223 */ /* 0x000fc20000010864 */
[-CC-:B------:R-:W-:Y:S01]  /*bc00*/  FFMA.FTZ R112, R161, R88.reuse, -R100.reuse ;  /* 0x00000058a1707223 */ /* 0x180fe20000010864 */
[----:B------:R-:W-:-:S01]  /*bc10*/  FFMA.FTZ R153, R163, R88, -R100 ;  /* 0x00000058a3997223 */ /* 0x000fc20000010864 */
[----:B-1----:R-:W-:Y:S01]  /*bc20*/  FFMA.FTZ R6, R9, R6, R14 ;  /* 0x0000000609067223 */ /* 0x002fe2000001000e */
[----:B0-----:R-:W-:-:S01]  /*bc30*/  FFMA.FTZ R5, R8, R5, R179 ;  /* 0x0000000508057223 */ /* 0x001fc200000100b3 */
[----:B------:R-:W0:Y:S01]  /*bc40*/  MUFU.EX2 R13, R13 ;  /* 0x0000000d000d7308 */ /* 0x000e220000000800 */
[----:B------:R-:W-:-:S01]  /*bc50*/  FFMA.FTZ R114, R191, R88, -R100 ;  /* 0x00000058bf727223 */ /* 0x000fc20000010864 */
[----:B--2---:R-:W-:Y:S01]  /*bc60*/  FADD.FTZ R6, R11, R6 ;  /* 0x000000060b067221 */ /* 0x004fe20000010000 */
[----:B------:R-:W-:-:S01]  /*bc70*/  FFMA.FTZ R155, R167, R88, -R100 ;  /* 0x00000058a79b7223 */ /* 0x000fc20000010864 */
[-CC-:B------:R-:W-:Y:S01]  /*bc80*/  FFMA.FTZ R118, R141, R88.reuse, -R100.reuse ;  /* 0x000000588d767223 */ /* 0x180fe20000010864 */
[----:B------:R-:W-:-:S01]  /*bc90*/  FFMA.FTZ R141, R143, R88, -R100 ;  /* 0x000000588f8d7223 */ /* 0x000fc20000010864 */
[-CC-:B------:R-:W-:Y:S01]  /*bca0*/  FFMA.FTZ R143, R147, R88.reuse, -R100.reuse ;  /* 0x00000058938f7223 */ /* 0x180fe20000010864 */
[----:B------:R-:W-:-:S01]  /*bcb0*/  FFMA.FTZ R116, R195, R88, -R100 ;  /* 0x00000058c3747223 */ /* 0x000fc20000010864 */
[----:B------:R-:W1:Y:S01]  /*bcc0*/  MUFU.EX2 R15, R15 ;  /* 0x0000000f000f7308 */ /* 0x000e620000000800 */
[----:B---3--:R-:W-:-:S01]  /*bcd0*/  FADD.FTZ R146, R10, R5 ;  /* 0x000000050a927221 */ /* 0x008fc20000010000 */
[-CC-:B------:R-:W-:Y:S01]  /*bce0*/  FFMA.FTZ R139, R139, R88.reuse, -R100.reuse ;  /* 0x000000588b8b7223 */ /* 0x180fe20000010864 */
[----:B------:R-:W-:-:S01]  /*bcf0*/  FFMA.FTZ R120, R145, R88, -R100 ;  /* 0x0000005891787223 */ /* 0x000fc20000010864 */
[-CC-:B------:R-:W-:Y:S01]  /*bd00*/  FFMA.FTZ R136, R149, R88.reuse, -R100.reuse ;  /* 0x0000005895887223 */ /* 0x180fe20000010864 */
[----:B------:R-:W-:-:S01]  /*bd10*/  FFMA.FTZ R145, R151, R88, -R100 ;  /* 0x0000005897917223 */ /* 0x000fc20000010864 */
[-CC-:B------:R-:W-:Y:S01]  /*bd20*/  FFMA.FTZ R138, R211, R88.reuse, -R100.reuse ;  /* 0x00000058d38a7223 */ /* 0x180fe20000010864 */
[----:B------:R-:W-:-:S01]  /*bd30*/  FFMA.FTZ R123, R123, R88, -R100 ;  /* 0x000000587b7b7223 */ /* 0x000fc20000010864 */
[----:B------:R-:W2:Y:S01]  /*bd40*/  MUFU.EX2 R16, R16 ;  /* 0x0000001000107308 */ /* 0x000ea20000000800 */
        /* <DEDUP_REMOVED lines=17> */
[-CC-:B------:R-:W-:Y:S01]  /*be60*/  FFMA.FTZ R97, R97, R88.reuse, -R100.reuse ;  /* 0x0000005861617223 */ /* 0x180fe20000010864 */
[----:B------:R-:W-:-:S01]  /*be70*/  FFMA.FTZ R99, R99, R88, -R100 ;  /* 0x0000005863637223 */ /* 0x000fc20000010864 */
[----:B------:R-:W-:Y:S01]  /*be80*/  FFMA.FTZ R101, R101, R88, -R100 ;  /* 0x0000005865657223 */ /* 0x000fe20000010864 */
[----:B------:R-:W-:-:S03]  /*be90*/  WARPGROUP.DEPBAR.LE gsb0, 0x0 ;  /* 0x00008000000079c5 */ /* 0x000fc60000010000 */
        /* <DEDUP_REMOVED lines=26> */
[-CC-:B------:R-:W-:Y:S01]  /*c040*/  FFMA.FTZ R148, R111, R88.reuse, -R100.reuse ;  /* 0x000000586f947223 */ /* 0x180fe20000010864 */
[----:B------:R-:W-:-:S05]  /*c050*/  FFMA.FTZ R111, R113, R88, -R100 ;  /* 0x00000058716f7223 */ /* 0x000fca0000010864 */
        /* <DEDUP_REMOVED lines=16> */
[----:B------:R-:W-:-:S06]  /*c160*/  FFMA.FTZ R150, R115, R88, -R100 ;  /* 0x0000005873967223 */ /* 0x000fcc0000010864 */
[----:B------:R-:W2:Y:S01]  /*c170*/  MUFU.EX2 R165, R165 ;  /* 0x000000a500a57308 */ /* 0x000ea20000000800 */
[----:B0-----:R-:W-:-:S07]  /*c180*/  FADD.FTZ R6, R96, R5 ;  /* 0x0000000560067221 */ /* 0x001fce0000010000 */
[----:B------:R-:W0:Y:S01]  /*c190*/  MUFU.EX2 R145, R145 ;  /* 0x0000009100917308 */ /* 0x000e220000000800 */
[----:B-1----:R-:W-:-:S01]  /*c1a0*/  FADD.FTZ R152, R136, R113 ;  /* 0x0000007188987221 */ /* 0x002fc20000010000 */
[----:B------:R-:W-:-:S06]  /*c1b0*/  FFMA.FTZ R113, R117, R88, -R100 ;  /* 0x0000005875717223 */ /* 0x000fcc0000010864 */
        /* <DEDUP_REMOVED lines=56> */
[----:B-1----:R-:W-:-:S01]  /*c540*/  FADD.FTZ R156, R134, R117 ;  /* 0x00000075869c7221 */ /* 0x002fc20000010000 */
[----:B------:R-:W-:-:S06]  /*c550*/  IMAD.U32 R117, RZ, RZ, UR54 ;  /* 0x00000036ff757e24 */ /* 0x000fcc000f8e00ff */
[----:B------:R-:W0:Y:S01]  /*c560*/  MUFU.EX2 R150, R150 ;  /* 0x0000009600967308 */ /* 0x000e220000000800 */
[----:B--2---:R-:W-:-:S07]  /*c570*/  FADD.FTZ R5, R111, R6 ;  /* 0x000000066f057221 */ /* 0x004fce0000010000 */
[----:B------:R-:W1:Y:S08]  /*c580*/  MUFU.EX2 R104, R104 ;  /* 0x0000006800687308 */ /* 0x000e700000000800 */
[----:B------:R-:W2:Y:S01]  /*c590*/  MUFU.EX2 R113, R113 ;  /* 0x0000007100717308 */ /* 0x000ea20000000800 */
[----:B0-----:R-:W-:-:S01]  /*c5a0*/  FADD.FTZ R6, R150, R5 ;  /* 0x0000000596067221 */ /* 0x001fc20000010000 */
[----:B------:R-:W-:-:S05]  /*c5b0*/  @!P0 LEA R5, R117, UR39, 0x3 ;  /* 0x0000002775058c11 */ /* 0x000fca000f8e18ff */
[----:B------:R-:W-:Y:S01]  /*c5c0*/  @!P0 VIADD R5, R5, 0x29840 ;  /* 0x0002984005058836 */ /* 0x000fe20000000000 */
[----:B------:R-:W-:Y:S04]  /*c5d0*/  MUFU.EX2 R185, R185 ;  /* 0x000000b900b97308 */ /* 0x000fe80000000800 */
[----:B------:R-:W-:Y:S01]  /*c5e0*/  @!P0 PRMT R5, RZ, 0x654, R5 ;  /* 0x00000654ff058816 */ /* 0x000fe20000000005 */
[----:B------:R0:W-:Y:S06]  /*c5f0*/  BAR.ARV R19, 0x100 ;  /* 0x000400130000751d */ /* 0x0001ec0000002000 */
[----:B------:R-:W3:Y:S01]  /*c600*/  MUFU.EX2 R154, R154 ;  /* 0x0000009a009a7308 */ /* 0x000ee20000000800 */
[----:B------:R4:W-:Y:S07]  /*c610*/  @!P0 SYNCS.ARRIVE.TRANS64.RED.A1T0 RZ, [R5+URZ], RZ ;  /* 0x000000ff05ff89a7 */ /* 0x0009ee000810043f */
[----:B------:R-:W-:Y:S08]  /*c620*/  MUFU.EX2 R106, R106 ;  /* 0x0000006a006a7308 */ /* 0x000ff00000000800 */
[----:B------:R-:W5:Y:S08]  /*c630*/  MUFU.EX2 R115, R115 ;  /* 0x0000007300737308 */ /* 0x000f700000000800 */
[----:B------:R1:W-:Y:S08]  /*c640*/  MUFU.EX2 R158, R93 ;  /* 0x0000005d009e7308 */ /* 0x0003f00000000800 */
[----:B------:R-:W-:Y:S01]  /*c650*/  MUFU.EX2 R187, R187 ;  /* 0x000000bb00bb7308 */ /* 0x000fe20000000800 */
[----:B-1----:R-:W-:-:S04]  /*c660*/  FADD.FTZ R93, R183, R156 ;  /* 0x0000009cb75d7221 */ /* 0x002fc80000010000 */
[----:B------:R-:W-:Y:S01]  /*c670*/  FADD.FTZ R156, R104, R93 ;  /* 0x0000005d689c7221 */ /* 0x000fe20000010000 */
[----:B--2---:R-:W-:-:S02]  /*c680*/  FADD.FTZ R93, R113, R6 ;  /* 0x00000006715d7221 */ /* 0x004fc40000010000 */
[----:B------:R-:W1:Y:S02]  /*c690*/  MUFU.EX2 R152, R152 ;  /* 0x0000009800987308 */ /* 0x000e640000000800 */
[----:B---3--:R-:W-:-:S04]  /*c6a0*/  FADD.FTZ R6, R154, R93 ;  /* 0x0000005d9a067221 */ /* 0x008fc80000010000 */
[----:B-----5:R-:W-:Y:S02]  /*c6b0*/  FADD.FTZ R93, R115, R6 ;  /* 0x00000006735d7221 */ /* 0x020fe40000010000 */
[----:B------:R-:W-:Y:S08]  /*c6c0*/  MUFU.EX2 R108, R108 ;  /* 0x0000006c006c7308 */ /* 0x000ff00000000800 */
[----:B------:R-:W-:Y:S01]  /*c6d0*/  MUFU.EX2 R189, R189 ;  /* 0x000000bd00bd7308 */ /* 0x000fe20000000800 */
[----:B-1----:R-:W-:-:S04]  /*c6e0*/  FADD.FTZ R93, R152, R93 ;  /* 0x0000005d985d7221 */ /* 0x002fc80000010000 */
[----:B------:R-:W-:-:S03]  /*c6f0*/  FADD.FTZ R93, R158, R93 ;  /* 0x0000005d9e5d7221 */ /* 0x000fc60000010000 */
[----:B------:R1:W2:Y:S08]  /*c700*/  MUFU.EX2 R119, R95 ;  /* 0x0000005f00777308 */ /* 0x0002b00000000800 */
[----:B------:R-:W3:Y:S01]  /*c710*/  MUFU.EX2 R110, R110 ;  /* 0x0000006e006e7308 */ /* 0x000ee20000000800 */
[----:B-1----:R-:W-:-:S04]  /*c720*/  FADD.FTZ R95, R185, R156 ;  /* 0x0000009cb95f7221 */ /* 0x002fc80000010000 */
[----:B------:R-:W-:-:S03]  /*c730*/  FADD.FTZ R156, R106, R95 ;  /* 0x0000005f6a9c7221 */ /* 0x000fc60000010000 */
[----:B------:R-:W1:Y:S01]  /*c740*/  MUFU.EX2 R160, R97 ;  /* 0x0000006100a07308 */ /* 0x000e620000000800 */
[----:B------:R-:W-:-:S01]  /*c750*/  FADD.FTZ R95, R187, R156 ;  /* 0x0000009cbb5f7221 */ /* 0x000fc20000010000 */
[----:B--2---:R-:W-:-:S03]  /*c760*/  FADD.FTZ R93, R119, R93 ;  /* 0x0000005d775d7221 */ /* 0x004fc60000010000 */
[----:B------:R-:W-:-:S03]  /*c770*/  FADD.FTZ R6, R108, R95 ;  /* 0x0000005f6c067221 */ /* 0x000fc60000010000 */
[----:B------:R-:W2:Y:S01]  /*c780*/  MUFU.EX2 R193, R193 ;  /* 0x000000c100c17308 */ /* 0x000ea20000000800 */
[----:B----4-:R-:W-:-:S04]  /*c790*/  FADD.FTZ R5, R189, R6 ;  /* 0x00000006bd057221 */ /* 0x010fc80000010000 */
[----:B---3--:R-:W-:-:S03]  /*c7a0*/  FADD.FTZ R6, R110, R5 ;  /* 0x000000056e067221 */ /* 0x008fc60000010000 */
        /* <DEDUP_REMOVED lines=14> */
.L_x_1937:
        /* <DEDUP_REMOVED lines=18> */
[----:B------:R-:W-:Y:S01]  /*c9b0*/  SYNCS.ARRIVE.TRANS64.RED.A1T0 RZ, [UR6], RZ ;  /* 0x000000ffffff79a7 */ /* 0x000fe20008100406 */
[----:B------:R-:W-:Y:S01]  /*c9c0*/  F2FP.SATFINITE.E4M3.F32.PACK_AB_MERGE_C R136, R143, R120, R136 ;  /* 0x000000788f88723e */ /* 0x000fe20004807088 */
        /* <DEDUP_REMOVED lines=95> */
[----:B------:R-:W-:Y:S01]  /*cfc0*/  F2FP.SATFINITE.E4M3.F32.PACK_AB_MERGE_C R171, R162, R160, R23 ;  /* 0x000000a0a2ab723e */ /* 0x000fe20004807017 */
[----:B------:R-:W-:Y:S06]  /*cfd0*/  @P2 BRA `(.L_x_1938) ;  /* 0xffffffc800782947 */ /* 0x000fec000383ffff */
.L_x_1928:
[----:B------:R-:W-:Y:S06]  /*cfe0*/  BAR.ARV 0x8, 0x180 ;  /* 0x0206000000007b1d */ /* 0x000fec0000002000 */
[----:B------:R-:W-:Y:S05]  /*cff0*/  @!P1 BRA `(.L_x_1939) ;  /* 0x0000000000049947 */ /* 0x000fea0003800000 */
[----:B------:R-:W-:Y:S01]  /*d000*/  BPT.TRAP 0x1 ;  /* 0x000000040000795c */ /* 0x000fe20000300000 */
.L_x_1939:
[----:B------:R-:W-:Y:S01]  /*d010*/  ULEA UR5, UR54, UR39, 0x3 ;  /* 0x0000002736057291 */ /* 0x000fe2000f8e183f */
[----:B------:R-:W-:-:S08]  /*d020*/  SHF.L.U32 R4, R4, 0x1f, RZ ;  /* 0x0000001f04047819 */ /* 0x000fd000000006ff */
[----:B------:R0:W1:Y:S01]  /*d030*/  SYNCS.PHASECHK.TRANS64.TRYWAIT P0, [UR5+0x29850], R4 ;  /* 0x02985004ff0075a7 */ /* 0x0000620008000145 */
[----:B------:R-:W-:Y:S05]  /*d040*/  @!P1 BRA `(.L_x_1940) ;  /* 0x0000000000049947 */ /* 0x000fea0003800000 */
[----:B------:R-:W-:Y:S01]  /*d050*/  BPT.TRAP 0x1 ;  /* 0x000000040000795c */ /* 0x000fe20000300000 */
.L_x_1940:
[----:B-1----:R-:W-:Y:S05]  /*d060*/  @P0 BRA `(.L_x_1941) ;  /* 0x0000000000080947 */ /* 0x002fea0003800000 */
[----:B------:R-:W1:Y:S02]  /*d070*/  SYNCS.PHASECHK.TRANS64.TRYWAIT P0, [UR5+0x29850], R4 ;  /* 0x02985004ff0075a7 */ /* 0x000e640008000145 */
[----:B-1----:R-:W-:Y:S05]  /*d080*/  @!P0 BRA `(.L_x_1942) ;  /* 0x0000006800088947 */ /* 0x002fea0003800000 */
.L_x_1941:
[----:B------:R-:W-:Y:S01]  /*d090*/  UIADD3 UR39, UR39, 0x400, URZ ;  /* 0x0000040027277890 */ /* 0x000fe2000fffe03f */
[----:B------:R-:W-:Y:S01]  /*d0a0*/  WARPGROUP.ARRIVE ;  /* 0x00000000000079c5 */ /* 0x000fe20000000000 */
[----:B------:R-:W-:Y:S01]  /*d0b0*/  UMOV UR55, 0xc0000010 ;  /* 0xc000001000377882 */ /* 0x000fe20000000000 */
[----:B------:R-:W-:Y:S01]  /*d0c0*/  UMOV UR7, 0xc0000010 ;  /* 0xc000001000077882 */ /* 0x000fe20000000000 */
[----:B------:R-:W-:Y:S01]  /*d0d0*/  USHF.R.U32.HI UR39, URZ, 0x4, UR39 ;  /* 0x000000043f277899 */ /* 0x000fe20008011627 */
[----:B------:R-:W2:Y:S03]  /*d0e0*/  LDC.64 R8, c[0x0][0x9a0] ;  /* 0x00026800ff087b82 */ /* 0x000ea60000000a00 */
[----:B------:R-:W-:-:S04]  /*d0f0*/  ULOP3.LUT UR39, UR39, 0x3fff, URZ, 0xc0, !UPT ;  /* 0x00003fff27277892 */ /* 0x000fc8000f8ec03f */
[----:B------:R-:W-:-:S04]  /*d100*/  ULOP3.LUT UR39, UR39, 0x10000, URZ, 0xfc, !UPT ;  /* 0x0001000027277892 */ /* 0x000fc8000f8efc3f */
[----:B------:R-:W-:-:S04]  /*d110*/  UIMAD UR54, UR54, 0x500, UR39 ;  /* 0x00000500363678a4 */ /* 0x000fc8000f8e0227 */
[----:B------:R-:W-:-:S05]  /*d120*/  UIADD3 UR4, UR54, 0x100, URZ ;  /* 0x0000010036047890 */ /* 0x000fca000fffe03f */
[----:B------:R-:W-:Y:S02]  /*d130*/  QGMMA.64x128x32.F32.E4M3.E4M3 R24, R184, gdesc[UR52], R24, gsb0 ;  /* 0x01e00034b8187df3 */ /* 0x000fe40008000818 */
[----:B------:R-:W-:Y:S01]  /*d140*/  UMOV UR6, UR4 ;  /* 0x0000000400067c82 */ /* 0x000fe20008000000 */
[----:B--2---:R-:W-:-:S04]  /*d150*/  ISETP.NE.U32.AND P0, PT, R8, RZ, PT ;  /* 0x000000ff0800720c */ /* 0x004fc80003f05070 */
[----:B------:R-:W-:-:S13]  /*d160*/  ISETP.NE.AND.EX P0, PT, R9, RZ, PT, P0 ;  /* 0x000000ff0900720c */ /* 0x000fda0003f05300 */
[----:B-1----:R-:W1:Y:S01]  /*d170*/  @P0 LDC.64 R2, c[0x0][0x9c8] ;  /* 0x00027200ff020b82 */ /* 0x002e620000000a00 */
[----:B------:R-:W-:-:S07]  /*d180*/  @P0 SHF.R.S32.HI R13, RZ, 0x1f, R17 ;  /* 0x0000001fff0d0819 */ /* 0x000fce0000011411 */
[----:B------:R-:W2:Y:S01]  /*d190*/  @P0 LDC.64 R10, c[0x0][0x9d0] ;  /* 0x00027400ff0a0b82 */ /* 0x000ea20000000a00 */
[----:B------:R-:W-:Y:S01]  /*d1a0*/  UIADD3 UR4, UR54, 0x200, URZ ;  /* 0x0000020036047890 */ /* 0x000fe2000fffe03f */
[----:B-1----:R-:W-:-:S04]  /*d1b0*/  @P0 IMAD R0, R2, UR37, RZ ;  /* 0x0000002502000c24 */ /* 0x002fc8000f8e02ff */
[----:B------:R-:W-:Y:S02]  /*d1c0*/  @P0 IMAD R7, R3, UR36, R0 ;  /* 0x0000002403070c24 */ /* 0x000fe4000f8e0200 */
[----:B------:R-:W-:-:S04]  /*d1d0*/  @P0 IMAD.WIDE.U32 R2, R2, UR36, RZ ;  /* 0x0000002402020c25 */ /* 0x000fc8000f8e00ff */
[-C--:B--2---:R-:W-:Y:S02]  /*d1e0*/  @P0 IMAD R0, R13, R10.reuse, RZ ;  /* 0x0000000a0d000224 */ /* 0x084fe400078e02ff */
        /* <DEDUP_REMOVED lines=11> */
[----:B------:R-:W-:Y:S01]  /*d2a0*/  UMOV UR6, UR4 ;  /* 0x0000000400067c82 */ /* 0x000fe20008000000 */
[----:B------:R-:W-:Y:S01]  /*d2b0*/  UMOV UR7, 0xc0000010 ;  /* 0xc000001000077882 */ /* 0x000fe20000000000 */
[----:B------:R-:W-:Y:S01]  /*d2c0*/  UIADD3 UR4, UR54, 0x300, URZ ;  /* 0x0000030036047890 */ /* 0x000fe2000fffe03f */
[----:B------:R-:W-:Y:S02]  /*d2d0*/  WARPGROUP.DEPBAR.LE gsb0, 0x0 ;  /* 0x00008000000079c5 */ /* 0x000fe40000010000 */
[----:B------:R-:W-:-:S06]  /*d2e0*/  WARPGROUP.ARRIVE ;  /* 0x00000000000079c5 */ /* 0x000fcc0000000000 */
[----:B------:R-:W-:Y:S01]  /*d2f0*/  QGMMA.64x128x32.F32.E4M3.E4M3 R24, R176, gdesc[UR4], R24, gsb0 ;  /* 0x01e00004b0187df3 */ /* 0x000fe20008000818 */
[----:B------:R-:W-:Y:S01]  /*d300*/  UMOV UR6, UR4 ;  /* 0x0000000400067c82 */ /* 0x000fe20008000000 */
[----:B------:R-:W-:Y:S01]  /*d310*/  UMOV UR7, 0xc0000010 ;  /* 0xc000001000077882 */ /* 0x000fe20000000000 */
[----:B------:R-:W-:Y:S01]  /*d320*/  UIADD3 UR54, UR54, 0x400, URZ ;  /* 0x0000040036367890 */ /* 0x000fe2000fffe03f */
[----:B------:R-:W3:Y:S01]  /*d330*/  SHFL.BFLY PT, R7, R6, 0x2, 0x1f ;  /* 0x0c401f0006077f89 */ /* 0x000ee200000e0000 */
[----:B------:R-:W-:-:S03]  /*d340*/  UMOV UR55, 0xc0000010 ;  /* 0xc000001000377882 */ /* 0x000fc60000000000 */
[----:B------:R-:W4:Y:S01]  /*d350*/  SHFL.BFLY PT, R2, R5, 0x2, 0x1f ;  /* 0x0c401f0005027f89 */ /* 0x000f2200000e0000 */
[----:B------:R-:W-:Y:S02]  /*d360*/  WARPGROUP.DEPBAR.LE gsb0, 0x0 ;  /* 0x00008000000079c5 */ /* 0x000fe40000010000 */
[----:B------:R-:W-:-:S06]  /*d370*/  WARPGROUP.ARRIVE ;  /* 0x00000000000079c5 */ /* 0x000fcc0000000000 */
[----:B------:R-:W-:Y:S01]  /*d380*/  QGMMA.64x128x32.F32.E4M3.E4M3 R24, R172, gdesc[UR4], R24, gsb0 ;  /* 0x01e00004ac187df3 */ /* 0x000fe20008000818 */
[----:B---3--:R-:W-:Y:S01]  /*d390*/  FADD.FTZ R7, R7, R6 ;  /* 0x0000000607077221 */ /* 0x008fe20000010000 */
[----:B----4-:R-:W-:-:S04]  /*d3a0*/  FADD.FTZ R2, R2, R5 ;  /* 0x0000000502027221 */ /* 0x010fc80000010000 */
[----:B------:R-:W3:Y:S04]  /*d3b0*/  SHFL.BFLY PT, R0, R7, 0x1, 0x1f ;  /* 0x0c201f0007007f89 */ /* 0x000ee800000e0000 */
[----:B-1----:R-:W1:Y:S01]  /*d3c0*/  SHFL.BFLY PT, R9, R2, 0x1, 0x1f ;  /* 0x0c201f0002097f89 */ /* 0x002e6200000e0000 */
[----:B0-----:R-:W-:Y:S02]  /*d3d0*/  IMAD.MOV.U32 R4, RZ, RZ, RZ ;  /* 0x000000ffff047224 */ /* 0x001fe400078e00ff */
[----:B---3--:R-:W-:Y:S01]  /*d3e0*/  FADD.FTZ R10, R7, R0 ;  /* 0x00000000070a7221 */ /* 0x008fe20000010000 */
        /* <DEDUP_REMOVED lines=28> */
.L_x_1943:
        /* <DEDUP_REMOVED lines=68> */
.L_x_1910:
        /* <DEDUP_REMOVED lines=12> */
[C---:B------:R-:W-:Y:S01]  /*dab0*/  LOP3.LUT P0, R3, R7.reuse, 0x3, RZ, 0xc0, !PT ;  /* 0x0000000307037812 */ /* 0x040fe2000780c0ff */
[----:B------:R-:W-:Y:S01]  /*dac0*/  VIADD R7, R7, 0xffffff80 ;  /* 0xffffff8007077836 */ /* 0x000fe20000000000 */
[----:B------:R-:W-:Y:S02]  /*dad0*/  BSSY B0, `(.L_x_1945) ;  /* 0x000018d000007945 */ /* 0x000fe40003800000 */
[----:B------:R-:W-:-:S04]  /*dae0*/  ISETP.EQ.OR P0, PT, R3, 0x3, !P0 ;  /* 0x000000030300780c */ /* 0x000fc80004702670 */
[----:B------:R-:W-:Y:S02]  /*daf0*/  SEL R92, R68, R69, P0 ;  /* 0x00000045445c7207 */ /* 0x000fe40000000000 */
[----:B0-----:R-:W-:Y:S02]  /*db00*/  SHF.R.S32.HI R4, RZ, 0x1f, R7 ;  /* 0x0000001fff047819 */ /* 0x001fe40000011407 */
[----:B------:R-:W-:Y:S02]  /*db10*/  SEL R99, R69, R68, P0 ;  /* 0x0000004445637207 */ /* 0x000fe40000000000 */
[----:B------:R-:W-:Y:S02]  /*db20*/  LEA.HI R3, R4, R7, RZ, 0x7 ;  /* 0x0000000704037211 */ /* 0x000fe400078f38ff */
[----:B------:R-:W-:Y:S02]  /*db30*/  SEL R6, R24, R25, P0 ;  /* 0x0000001918067207 */ /* 0x000fe40000000000 */
[----:B------:R-:W-:-:S02]  /*db40*/  LOP3.LUT R8, R3, 0xffffff80, RZ, 0xc0, !PT ;  /* 0xffffff8003087812 */ /* 0x000fc400078ec0ff */
[----:B------:R-:W-:Y:S02]  /*db50*/  SEL R9, R25, R24, P0 ;  /* 0x0000001819097207 */ /* 0x000fe40000000000 */
[----:B------:R-:W-:Y:S01]  /*db60*/  SEL R88, R72, R73, P0 ;  /* 0x0000004948587207 */ /* 0x000fe20000000000 */
[----:B------:R-:W-:Y:S01]  /*db70*/  IMAD.IADD R68, R7, 0x1, -R8 ;  /* 0x0000000107447824 */ /* 0x000fe200078e0a08 */
[----:B------:R-:W-:Y:S02]  /*db80*/  SEL R93, R73, R72, P0 ;  /* 0x00000048495d7207 */ /* 0x000fe40000000000 */
[----:B------:R-:W-:Y:S02]  /*db90*/  SEL R72, R76, R77, P0 ;  /* 0x0000004d4c487207 */ /* 0x000fe40000000000 */
[----:B------:R-:W-:Y:S02]  /*dba0*/  SHF.R.S32.HI R25, RZ, 0x1f, R68 ;  /* 0x0000001fff197819 */ /* 0x000fe40000011444 */
[----:B------:R-:W-:-:S02]  /*dbb0*/  SEL R95, R77, R76, P0 ;  /* 0x0000004c4d5f7207 */ /* 0x000fc40000000000 */
[----:B------:R-:W-:Y:S02]  /*dbc0*/  SEL R18, R44, R45, P0 ;  /* 0x0000002d2c127207 */ /* 0x000fe40000000000 */
[----:B------:R-:W-:Y:S02]  /*dbd0*/  SEL R19, R45, R44, P0 ;  /* 0x0000002c2d137207 */ /* 0x000fe40000000000 */
[----:B------:R-:W-:Y:S02]  /*dbe0*/  SEL R12, R26, R27, P0 ;  /* 0x0000001b1a0c7207 */ /* 0x000fe40000000000 */
[----:B------:R-:W-:Y:S02]  /*dbf0*/  SEL R77, R27, R26, P0 ;  /* 0x0000001a1b4d7207 */ /* 0x000fe40000000000 */
[----:B------:R-:W-:Y:S02]  /*dc00*/  SEL R44, R84, R85, P0 ;  /* 0x00000055542c7207 */ /* 0x000fe40000000000 */
[----:B------:R-:W-:-:S02]  /*dc10*/  SEL R91, R85, R84, P0 ;  /* 0x00000054555b7207 */ /* 0x000fc40000000000 */
[----:B------:R-:W-:Y:S02]  /*dc20*/  LEA.HI R27, R25, R68, RZ, 0x2 ;  /* 0x00000044191b7211 */ /* 0x000fe400078f10ff */
        /* <DEDUP_REMOVED lines=8> */
[----:B------:R-:W-:Y:S01]  /*dcb0*/  LEA.HI R30, R4, R7, RZ, 0x2 ;  /* 0x00000007041e7211 */ /* 0x000fe200078f10ff */
[----:B------:R-:W0:Y:S01]  /*dcc0*/  S2R R75, SR_CTAID.X ;  /* 0x00000000004b7919 */ /* 0x000e220000002500 */
[--C-:B------:R-:W-:Y:S02]  /*dcd0*/  SHF.R.S32.HI R4, RZ, 0x2, R27.reuse ;  /* 0x00000002ff047819 */ /* 0x100fe4000001141b */
[----:B------:R-:W-:-:S02]  /*dce0*/  SHF.R.S32.HI R13, RZ, 0x1f, R27 ;  /* 0x0000001fff0d7819 */ /* 0x000fc4000001141b */
[----:B------:R-:W-:Y:S02]  /*dcf0*/  SEL R14, R32, R33, P0 ;  /* 0x00000021200e7207 */ /* 0x000fe40000000000 */
[----:B------:R-:W-:Y:S02]  /*dd00*/  SEL R15, R33, R32, P0 ;  /* 0x00000020210f7207 */ /* 0x000fe40000000000 */
[----:B------:R-:W-:Y:S02]  /*dd10*/  LOP3.LUT R32, R30, 0xfffffffc, RZ, 0xc0, !PT ;  /* 0xfffffffc1e207812 */ /* 0x000fe400078ec0ff */
[----:B------:R-:W-:Y:S02]  /*dd20*/  SHF.R.S32.HI R8, RZ, 0x7, R3 ;  /* 0x00000007ff087819 */ /* 0x000fe40000011403 */
[----:B------:R-:W-:Y:S01]  /*dd30*/  SEL R102, R28, R29, P0 ;  /* 0x0000001d1c667207 */ /* 0x000fe20000000000 */
[----:B------:R-:W-:Y:S01]  /*dd40*/  IMAD.IADD R31, R7, 0x1, -R32 ;  /* 0x00000001071f7824 */ /* 0x000fe200078e0a20 */
[----:B------:R-:W-:Y:S01]  /*dd50*/  SEL R109, R29, R28, P0 ;  /* 0x0000001c1d6d7207 */ /* 0x000fe20000000000 */
[----:B------:R-:W-:Y:S01]  /*dd60*/  IMAD.WIDE.U32 R32, R17, UR4, RZ ;  /* 0x0000000411207c25 */ /* 0x000fe2000f8e00ff */
[----:B------:R-:W-:-:S02]  /*dd70*/  SEL R24, R48, R49, P0 ;  /* 0x0000003130187207 */ /* 0x000fc40000000000 */
[----:B------:R-:W-:Y:S02]  /*dd80*/  SEL R21, R49, R48, P0 ;  /* 0x0000003031157207 */ /* 0x000fe40000000000 */
[----:B------:R-:W-:Y:S02]  /*dd90*/  LEA.HI R30, R13, R4, RZ, 0x3 ;  /* 0x000000040d1e7211 */ /* 0x000fe400078f18ff */
[----:B------:R-:W-:Y:S02]  /*dda0*/  SEL R48, R34, R35, P0 ;  /* 0x0000002322307207 */ /* 0x000fe40000000000 */
[----:B------:R-:W-:Y:S02]  /*ddb0*/  SEL R29, R35, R34, P0 ;  /* 0x00000022231d7207 */ /* 0x000fe40000000000 */
[----:B------:R-:W-:Y:S02]  /*ddc0*/  SEL R34, R82, R83, P0 ;  /* 0x0000005352227207 */ /* 0x000fe40000000000 */
[----:B------:R-:W-:-:S02]  /*ddd0*/  SEL R37, R83, R82, P0 ;  /* 0x0000005253257207 */ /* 0x000fc40000000000 */
[----:B------:R-:W-:Y:S01]  /*dde0*/  LEA.HI R3, R3, R8, RZ, 0x1 ;  /* 0x0000000803037211 */ /* 0x000fe200078f08ff */
[----:B------:R-:W1:Y:S01]  /*ddf0*/  LDC R82, c[0x0][0xbe8] ;  /* 0x0002fa00ff527b82 */ /* 0x000e620000000800 */
[----:B------:R-:W-:Y:S02]  /*de00*/  LOP3.LUT R7, R30, 0xfffffff8, RZ, 0xc0, !PT ;  /* 0xfffffff81e077812 */ /* 0x000fe400078ec0ff */
[----:B------:R-:W-:Y:S02]  /*de10*/  LEA.HI R25, R25, R68, RZ, 0x5 ;  /* 0x0000004419197211 */ /* 0x000fe400078f28ff */
[----:B------:R-:W-:Y:S01]  /*de20*/  LOP3.LUT R3, R3, 0x3fffffe, RZ, 0xc0, !PT ;  /* 0x03fffffe03037812 */ /* 0x000fe200078ec0ff */
[----:B------:R-:W-:Y:S01]  /*de30*/  IMAD.IADD R4, R4, 0x1, -R7 ;  /* 0x0000000104047824 */ /* 0x000fe200078e0a07 */
[----:B------:R-:W-:Y:S02]  /*de40*/  SHF.R.S32.HI R13, RZ, 0x1f, R17 ;  /* 0x0000001fff0d7819 */ /* 0x000fe40000011411 */
[----:B------:R-:W-:Y:S01]  /*de50*/  SHF.R.S32.HI R25, RZ, 0x5, R25 ;  /* 0x00000005ff197819 */ /* 0x000fe20000011419 */
[----:B------:R-:W-:Y:S01]  /*de60*/  IMAD.IADD R3, R8, 0x1, -R3 ;  /* 0x0000000108037824 */ /* 0x000fe200078e0a03 */
[----:B------:R-:W-:Y:S01]  /*de70*/  SEL R10, R42, R43, P0 ;  /* 0x0000002b2a0a7207 */ /* 0x000fe20000000000 */
[----:B------:R-:W-:Y:S01]  /*de80*/  IMAD R8, R13, UR4, RZ ;  /* 0x000000040d087c24 */ /* 0x000fe2000f8e02ff */
[----:B------:R-:W-:Y:S01]  /*de90*/  SEL R69, R43, R42, P0 ;  /* 0x0000002a2b457207 */ /* 0x000fe20000000000 */
[----:B------:R-:W-:Y:S01]  /*dea0*/  IMAD R4, R25, 0x10, R4 ;  /* 0x0000001019047824 */ /* 0x000fe200078e0204 */
[----:B------:R-:W-:Y:S01]  /*deb0*/  LEA.HI R25, R31, R31, RZ, 0x1 ;  /* 0x0000001f1f197211 */ /* 0x000fe200078f08ff */
[----:B------:R-:W-:Y:S01]  /*dec0*/  IMAD R7, R17, UR5, R8 ;  /* 0x0000000511077c24 */ /* 0x000fe2000f8e0208 */
[----:B------:R-:W-:Y:S01]  /*ded0*/  SEL R90, R64, R65, P0 ;  /* 0x00000041405a7207 */ /* 0x000fe20000000000 */
[----:B------:R-:W-:Y:S01]  /*dee0*/  IMAD R8, R13, UR6, RZ ;  /* 0x000000060d087c24 */ /* 0x000fe2000f8e02ff */
[----:B------:R-:W-:Y:S01]  /*def0*/  LOP3.LUT R30, R25, 0x1ffffffe, RZ, 0xc0, !PT ;  /* 0x1ffffffe191e7812 */ /* 0x000fe200078ec0ff */
[----:B------:R-:W-:Y:S01]  /*df00*/  IMAD R3, R3, 0x40, R4 ;  /* 0x0000004003037824 */ /* 0x000fe200078e0204 */
[----:B------:R-:W-:Y:S01]  /*df10*/  SEL R97, R65, R64, P0 ;  /* 0x0000004041617207 */ /* 0x000fe20000000000 */
[----:B------:R-:W-:Y:S01]  /*df20*/  IMAD R13, R17, UR7, R8 ;  /* 0x00000007110d7c24 */ /* 0x000fe2000f8e0208 */
[----:B------:R-:W-:Y:S01]  /*df30*/  SEL R8, R86, R87, P0 ;  /* 0x0000005756087207 */ /* 0x000fe20000000000 */
[----:B------:R-:W-:Y:S01]  /*df40*/  IMAD.IADD R30, R31, 0x1, -R30 ;  /* 0x000000011f1e7824 */ /* 0x000fe200078e0a1e */
[----:B------:R-:W-:Y:S01]  /*df50*/  SEL R87, R87, R86, P0 ;  /* 0x0000005657577207 */ /* 0x000fe20000000000 */
[----:B------:R-:W-:Y:S01]  /*df60*/  IMAD.IADD R33, R33, 0x1, R7 ;  /* 0x0000000121217824 */ /* 0x000fe200078e0207 */
[----:B------:R-:W-:Y:S01]  /*df70*/  SEL R64, R46, R47, P0 ;  /* 0x0000002f2e407207 */ /* 0x000fe20000000000 */
[----:B------:R-:W-:Y:S01]  /*df80*/  IMAD R4, R30, 0x8, R3 ;  /* 0x000000081e047824 */ /* 0x000fe200078e0203 */
[----:B------:R-:W-:Y:S01]  /*df90*/  SEL R11, R47, R46, P0 ;  /* 0x0000002e2f0b7207 */ /* 0x000fe20000000000 */
[----:B------:R-:W3:Y:S01]  /*dfa0*/  S2UR UR4, SR_CTAID.Y ;  /* 0x00000000000479c3 */ /* 0x000ee20000002600 */
[----:B------:R-:W-:-:S02]  /*dfb0*/  SEL R40, R70, R71, P0 ;  /* 0x0000004746287207 */ /* 0x000fc40000000000 */
[----:B------:R-:W-:Y:S01]  /*dfc0*/  SEL R47, R71, R70, P0 ;  /* 0x00000046472f7207 */ /* 0x000fe20000000000 */
[C---:B0-----:R-:W-:Y:S01]  /*dfd0*/  IMAD R70, R75.reuse, 0x80, R3 ;  /* 0x000000804b467824 */ /* 0x041fe200078e0203 */
[----:B-1----:R-:W-:Y:S01]  /*dfe0*/  ISETP.NE.AND P2, PT, R82, 0x1, PT ;  /* 0x000000015200780c */ /* 0x002fe20003f45270 */
[----:B------:R-:W-:Y:S01]  /*dff0*/  IMAD R75, R75, 0x80, R4 ;  /* 0x000000804b4b7824 */ /* 0x000fe200078e0204 */
[----:B------:R-:W-:Y:S02]  /*e000*/  SEL R96, R60, R61, P0 ;  /* 0x0000003d3c607207 */ /* 0x000fe40000000000 */
[----:B------:R-:W-:Y:S02]  /*e010*/  SEL R103, R61, R60, P0 ;  /* 0x0000003c3d677207 */ /* 0x000fe40000000000 */
[----:B------:R-:W-:Y:S02]  /*e020*/  SEL R28, R80, R81, P0 ;  /* 0x00000051501c7207 */ /* 0x000fe40000000000 */
[----:B------:R-:W-:-:S02]  /*e030*/  SEL R89, R81, R80, P0 ;  /* 0x0000005051597207 */ /* 0x000fc40000000000 */
[----:B------:R-:W-:Y:S02]  /*e040*/  SEL R60, R50, R51, P0 ;  /* 0x00000033323c7207 */ /* 0x000fe40000000000 */
[----:B------:R-:W-:Y:S01]  /*e050*/  SEL R65, R51, R50, P0 ;  /* 0x0000003233417207 */ /* 0x000fe20000000000 */
[----:B------:R-:W0:Y:S01]  /*e060*/  @P2 LDC R84, c[0x0][0xbec] ;  /* 0x0002fb00ff542b82 */ /* 0x000e220000000800 */
[----:B------:R-:W-:Y:S02]  /*e070*/  SEL R94, R56, R57, P0 ;  /* 0x00000039385e7207 */ /* 0x000fe40000000000 */
[----:B------:R-:W-:Y:S02]  /*e080*/  SEL R101, R57, R56, P0 ;  /* 0x0000003839657207 */ /* 0x000fe40000000000 */
[----:B------:R-:W-:Y:S02]  /*e090*/  SEL R16, R38, R39, P0 ;  /* 0x0000002726107207 */ /* 0x000fe40000000000 */
[----:B------:R-:W-:Y:S01]  /*e0a0*/  SEL R81, R39, R38, P0 ;  /* 0x0000002627517207 */ /* 0x000fe20000000000 */
[----:B------:R-:W-:Y:S01]  /*e0b0*/  IMAD.WIDE.U32 R38, R17, UR6, RZ ;  /* 0x0000000611267c25 */ /* 0x000fe2000f8e00ff */
[----:B------:R-:W-:Y:S01]  /*e0c0*/  SEL R46, R66, R67, P0 ;  /* 0x00000043422e7207 */ /* 0x000fe20000000000 */
[----:B------:R-:W1:Y:S01]  /*e0d0*/  @P2 LDC R83, c[0x0][0xbf0] ;  /* 0x0002fc00ff532b82 */ /* 0x000e620000000800 */
[----:B------:R-:W-:Y:S01]  /*e0e0*/  SEL R51, R67, R66, P0 ;  /* 0x0000004243337207 */ /* 0x000fe20000000000 */
[----:B------:R-:W-:Y:S01]  /*e0f0*/  IMAD.IADD R39, R39, 0x1, R13 ;  /* 0x0000000127277824 */ /* 0x000fe200078e020d */
[----:B------:R-:W-:Y:S01]  /*e100*/  LOP3.LUT R27, R27, 0x7ffffffc, RZ, 0xc0, !PT ;  /* 0x7ffffffc1b1b7812 */ /* 0x000fe200078ec0ff */
[----:B------:R-:W-:Y:S01]  /*e110*/  ULDC.64 UR6, c[0x0][0xb48] ;  /* 0x0002d20000067ab9 */ /* 0x000fe20000000a00 */
[----:B------:R-:W-:-:S02]  /*e120*/  SEL R98, R52, R53, P0 ;  /* 0x0000003534627207 */ /* 0x000fc40000000000 */
[----:B------:R-:W-:Y:S02]  /*e130*/  SEL R105, R53, R52, P0 ;  /* 0x0000003435697207 */ /* 0x000fe40000000000 */
[C---:B------:R-:W-:Y:S01]  /*e140*/  LOP3.LUT P1, RZ, R68.reuse, 0x3, RZ, 0xc0, !PT ;  /* 0x0000000344ff7812 */ /* 0x040fe2000782c0ff */
[----:B------:R-:W-:Y:S01]  /*e150*/  IMAD.IADD R68, R68, 0x1, -R27 ;  /* 0x0000000144447824 */ /* 0x000fe200078e0a1b */
        /* <DEDUP_REMOVED lines=8> */
[----:B--2---:R2:W-:Y:S04]  /*e1e0*/  SHFL.IDX PT, R42, R12, R5, 0x1c1f ;  /* 0x001c1f050c2a7589 */ /* 0x0045e800000e0000 */
[----:B------:R-:W-:Y:S04]  /*e1f0*/  SHFL.IDX PT, R3, R8, R5, 0x1c1f ;  /* 0x001c1f0508037589 */ /* 0x000fe800000e0000 */
[----:B------:R-:W-:Y:S01]  /*e200*/  SHFL.IDX PT, R6, R6, R5, 0x1c1f ;  /* 0x001c1f0506067589 */ /* 0x000fe200000e0000 */
[----:B--2---:R-:W-:-:S03]  /*e210*/  LOP3.LUT R12, R5, 0x2, RZ, 0x3c, !PT ;  /* 0x00000002050c7812 */ /* 0x004fc600078e3cff */
[----:B------:R-:W-:Y:S04]  /*e220*/  SHFL.IDX PT, R66, R10, R5, 0x1c1f ;  /* 0x001c1f050a427589 */ /* 0x000fe800000e0000 */
[----:B------:R2:W-:Y:S04]  /*e230*/  SHFL.IDX PT, R8, R87, R12, 0x1c1f ;  /* 0x001c1f0c57087589 */ /* 0x0005e800000e0000 */
[----:B------:R-:W-:Y:S04]  /*e240*/  SHFL.IDX PT, R9, R9, R12, 0x1c1f ;  /* 0x001c1f0c09097589 */ /* 0x000fe800000e0000 */
[----:B------:R-:W-:Y:S01]  /*e250*/  SHFL.IDX PT, R7, R102, R5, 0x1c1f ;  /* 0x001c1f0566077589 */ /* 0x000fe200000e0000 */
[----:B--2---:R-:W2:Y:S03]  /*e260*/  LDC.64 R86, c[0x0][0xbd8] ;  /* 0x0002f600ff567b82 */ /* 0x004ea60000000a00 */
        /* <DEDUP_REMOVED lines=17> */
[----:B------:R-:W5:Y:S04]  /*e380*/  SHFL.IDX PT, R44, R103, R12, 0x1c1f ;  /* 0x001c1f0c672c7589 */ /* 0x000f6800000e0000 */
[----:B------:R-:W-:Y:S04]  /*e390*/  SHFL.IDX PT, R25, R98, R5, 0x1c1f ;  /* 0x001c1f0562197589 */ /* 0x000fe800000e0000 */
[----:B------:R3:W-:Y:S04]  /*e3a0*/  SHFL.IDX PT, R54, R92, R5, 0x1c1f ;  /* 0x001c1f055c367589 */ /* 0x0007e800000e0000 */
[----:B------:R-:W0:Y:S04]  /*e3b0*/  SHFL.IDX PT, R26, R105, R12, 0x1c1f ;  /* 0x001c1f0c691a7589 */ /* 0x000e2800000e0000 */
[----:B------:R-:W-:Y:S01]  /*e3c0*/  SHFL.IDX PT, R55, R99, R12, 0x1c1f ;  /* 0x001c1f0c63377589 */ /* 0x000fe200000e0000 */
[----:B---3--:R-:W3:Y:S03]  /*e3d0*/  @P2 LDC R92, c[0x0][0xbec] ;  /* 0x0002fb00ff5c2b82 */ /* 0x008ee60000000800 */
[----:B------:R1:W-:Y:S04]  /*e3e0*/  SHFL.IDX PT, R45, R90, R5, 0x1c1f ;  /* 0x001c1f055a2d7589 */ /* 0x0003e800000e0000 */
[----:B------:R-:W2:Y:S04]  /*e3f0*/  SHFL.IDX PT, R58, R97, R12, 0x1c1f ;  /* 0x001c1f0c613a7589 */ /* 0x000ea800000e0000 */
[----:B------:R-:W-:Y:S01]  /*e400*/  SHFL.IDX PT, R62, R88, R5, 0x1c1f ;  /* 0x001c1f05583e7589 */ /* 0x000fe200000e0000 */
[----:B-1----:R-:W1:Y:S03]  /*e410*/  LDC R90, c[0x0][0xc50] ;  /* 0x00031400ff5a7b82 */ /* 0x002e660000000800 */
[----:B------:R-:W2:Y:S04]  /*e420*/  SHFL.IDX PT, R63, R93, R12, 0x1c1f ;  /* 0x001c1f0c5d3f7589 */ /* 0x000ea800000e0000 */
[----:B------:R4:W-:Y:S04]  /*e430*/  SHFL.IDX PT, R74, R89, R12, 0x1c1f ;  /* 0x001c1f0c594a7589 */ /* 0x0009e800000e0000 */
[----:B------:R-:W-:Y:S01]  /*e440*/  SHFL.IDX PT, R59, R72, R5, 0x1c1f ;  /* 0x001c1f05483b7589 */ /* 0x000fe200000e0000 */
[----:B---3--:R-:W-:-:S03]  /*e450*/  @P2 IMAD.HI.U32 R92, R75, R92, RZ ;  /* 0x0000005c4b5c2227 */ /* 0x008fc600078e00ff */
[----:B------:R3:W-:Y:S01]  /*e460*/  SHFL.IDX PT, R73, R28, R5, 0x1c1f ;  /* 0x001c1f051c497589 */ /* 0x0007e200000e0000 */
[----:B----4-:R-:W4:Y:S03]  /*e470*/  LDC.64 R88, c[0x0][0xb40] ;  /* 0x0002d000ff587b82 */ /* 0x010f260000000a00 */
[----:B------:R-:W-:Y:S04]  /*e480*/  SHFL.IDX PT, R48, R48, R5, 0x1c1f ;  /* 0x001c1f0530307589 */ /* 0x000fe800000e0000 */
[----:B------:R-:W-:Y:S01]  /*e490*/  SHFL.IDX PT, R64, R64, R5, 0x1c1f ;  /* 0x001c1f0540407589 */ /* 0x000fe200000e0000 */
[----:B---3--:R-:W-:-:S03]  /*e4a0*/  SEL R28, R30, R31, P0 ;  /* 0x0000001f1e1c7207 */ /* 0x008fc60000000000 */
[----:B------:R-:W-:Y:S01]  /*e4b0*/  SHFL.IDX PT, R60, R60, R5, 0x1c1f ;  /* 0x001c1f053c3c7589 */ /* 0x000fe200000e0000 */
[----:B------:R-:W-:Y:S02]  /*e4c0*/  SEL R30, R31, R30, P0 ;  /* 0x0000001e1f1e7207 */ /* 0x000fe40000000000 */
[----:B-----5:R-:W-:Y:S01]  /*e4d0*/  SEL R31, R44, R27, P0 ;  /* 0x0000001b2c1f7207 */ /* 0x020fe20000000000 */
[----:B------:R-:W-:Y:S04]  /*e4e0*/  SHFL.IDX PT, R56, R56, R5, 0x1c1f ;  /* 0x001c1f0538387589 */ /* 0x000fe800000e0000 */
[----:B------:R-:W-:Y:S04]  /*e4f0*/  SHFL.IDX PT, R52, R52, R5, 0x1c1f ;  /* 0x001c1f0534347589 */ /* 0x000fe800000e0000 */
[----:B------:R-:W-:Y:S01]  /*e500*/  SHFL.IDX PT, R50, R50, R5, 0x1c1f ;  /* 0x001c1f0532327589 */ /* 0x000fe200000e0000 */
[----:B----4-:R-:W-:-:S03]  /*e510*/  IMAD.WIDE.U32 R38, R88, UR36, R38 ;  /* 0x0000002458267c25 */ /* 0x010fc6000f8e0026 */
[----:B------:R-:W-:Y:S04]  /*e520*/  SHFL.IDX PT, R46, R46, R5, 0x1c1f ;  /* 0x001c1f052e2e7589 */ /* 0x000fe800000e0000 */
[----:B------:R-:W-:Y:S04]  /*e530*/  SHFL.IDX PT, R40, R40, R5, 0x1c1f ;  /* 0x001c1f0528287589 */ /* 0x000fe800000e0000 */
[----:B------:R-:W-:Y:S04]  /*e540*/  SHFL.IDX PT, R36, R36, R5, 0x1c1f ;  /* 0x001c1f0524247589 */ /* 0x000fe800000e0000 */
[----:B------:R3:W-:Y:S04]  /*e550*/  SHFL.IDX PT, R4, R20, R5, 0x1c1f ;  /* 0x001c1f0514047589 */ /* 0x0007e800000e0000 */
[----:B------:R4:W-:Y:S04]  /*e560*/  SHFL.IDX PT, R34, R34, R5, 0x1c1f ;  /* 0x001c1f0522227589 */ /* 0x0009e800000e0000 */
[----:B------:R-:W5:Y:S01]  /*e570*/  SHFL.IDX PT, R72, R95, R12, 0x1c1f ;  /* 0x001c1f0c5f487589 */ /* 0x000f6200000e0000 */
[----:B---3--:R-:W-:-:S03]  /*e580*/  SEL R20, R24, R21, P0 ;  /* 0x0000001518147207 */ /* 0x008fc60000000000 */
[----:B------:R-:W3:Y:S01]  /*e590*/  SHFL.IDX PT, R76, R91, R12, 0x1c1f ;  /* 0x001c1f0c5b4c7589 */ /* 0x000ee200000e0000 */
[----:B------:R-:W-:Y:S02]  /*e5a0*/  SEL R24, R21, R24, P0 ;  /* 0x0000001815187207 */ /* 0x000fe40000000000 */
[----:B----4-:R-:W-:Y:S01]  /*e5b0*/  SEL R5, R3, R8, P0 ;  /* 0x0000000803057207 */ /* 0x010fe20000000000 */
[----:B------:R4:W-:Y:S01]  /*e5c0*/  SHFL.IDX PT, R78, R85, R12, 0x1c1f ;  /* 0x001c1f0c554e7589 */ /* 0x0009e200000e0000 */
[----:B------:R-:W-:Y:S02]  /*e5d0*/  SEL R3, R8, R3, P0 ;  /* 0x0000000308037207 */ /* 0x000fe40000000000 */
[----:B------:R-:W-:Y:S01]  /*e5e0*/  SEL R8, R6, R9, P0 ;  /* 0x0000000906087207 */ /* 0x000fe20000000000 */
[----:B------:R-:W3:Y:S01]  /*e5f0*/  SHFL.IDX PT, R77, R77, R12, 0x1c1f ;  /* 0x001c1f0c4d4d7589 */ /* 0x000ee200000e0000 */
[----:B------:R-:W-:Y:S02]  /*e600*/  SEL R6, R9, R6, P0 ;  /* 0x0000000609067207 */ /* 0x000fe40000000000 */
[----:B------:R-:W-:Y:S01]  /*e610*/  SEL R9, R7, R10, P0 ;  /* 0x0000000a07097207 */ /* 0x000fe20000000000 */
[----:B------:R-:W-:Y:S01]  /*e620*/  SHFL.IDX PT, R80, R81, R12, 0x1c1f ;  /* 0x001c1f0c51507589 */ /* 0x000fe200000e0000 */
[----:B------:R-:W-:Y:S01]  /*e630*/  SEL R7, R10, R7, P0 ;  /* 0x000000070a077207 */ /* 0x000fe20000000000 */
[----:B----4-:R-:W4:Y:S01]  /*e640*/  @P2 LDC R85, c[0x0][0xbf0] ;  /* 0x0002fc00ff552b82 */ /* 0x010f220000000800 */
[----:B------:R-:W-:Y:S01]  /*e650*/  SEL R10, R14, R15, P0 ;  /* 0x0000000f0e0a7207 */ /* 0x000fe20000000000 */
[----:B------:R1:W3:Y:S01]  /*e660*/  SHFL.IDX PT, R79, R29, R12, 0x1c1f ;  /* 0x001c1f0c1d4f7589 */ /* 0x0002e200000e0000 */
[----:B------:R-:W-:-:S02]  /*e670*/  SEL R14, R15, R14, P0 ;  /* 0x0000000e0f0e7207 */ /* 0x000fc40000000000 */
[----:B------:R-:W-:Y:S01]  /*e680*/  SEL R15, R16, R13, P0 ;  /* 0x0000000d100f7207 */ /* 0x000fe20000000000 */
[----:B------:R5:W-:Y:S01]  /*e690*/  SHFL.IDX PT, R67, R11, R12, 0x1c1f ;  /* 0x001c1f0c0b437589 */ /* 0x000be200000e0000 */
[----:B0-----:R-:W-:Y:S02]  /*e6a0*/  SEL R21, R25, R26, P0 ;  /* 0x0000001a19157207 */ /* 0x001fe40000000000 */
[----:B------:R-:W-:Y:S01]  /*e6b0*/  SEL R25, R26, R25, P0 ;  /* 0x000000191a197207 */ /* 0x000fe20000000000 */
[----:B------:R-:W-:Y:S01]  /*e6c0*/  SHFL.IDX PT, R69, R69, R12, 0x1c1f ;  /* 0x001c1f0c45457589 */ /* 0x000fe200000e0000 */
[----:B--2---:R-:W-:Y:S02]  /*e6d0*/  SEL R26, R58, R45, P0 ;  /* 0x0000002d3a1a7207 */ /* 0x004fe40000000000 */
[----:B-1----:R-:W-:Y:S01]  /*e6e0*/  SEL R29, R27, R44, P0 ;  /* 0x0000002c1b1d7207 */ /* 0x002fe20000000000 */
[----:B------:R-:W-:Y:S01]  /*e6f0*/  SHFL.IDX PT, R61, R61, R12, 0x1c1f ;  /* 0x001c1f0c3d3d7589 */ /* 0x000fe200000e0000 */
[----:B------:R-:W-:-:S02]  /*e700*/  SEL R27, R55, R54, P0 ;  /* 0x00000036371b7207 */ /* 0x000fc40000000000 */
[----:B-----5:R-:W-:Y:S01]  /*e710*/  SEL R11, R13, R16, P0 ;  /* 0x000000100d0b7207 */ /* 0x020fe20000000000 */
[----:B------:R-:W-:Y:S01]  /*e720*/  SHFL.IDX PT, R65, R65, R12, 0x1c1f ;  /* 0x001c1f0c41417589 */ /* 0x000fe200000e0000 */
[----:B------:R-:W-:Y:S01]  /*e730*/  SEL R13, R18, R19, P0 ;  /* 0x00000013120d7207 */ /* 0x000fe20000000000 */
[----:B------:R-:W-:Y:S02]  /*e740*/  IMAD R16, R86, UR37, RZ ;  /* 0x0000002556107c24 */ /* 0x000fe4000f8e02ff */
[----:B------:R-:W-:Y:S02]  /*e750*/  SHFL.IDX PT, R53, R53, R12, 0x1c1f ;  /* 0x001c1f0c35357589 */ /* 0x000fe400000e0000 */
[----:B------:R-:W-:Y:S01]  /*e760*/  IMAD R81, R87, UR36, R16 ;  /* 0x0000002457517c24 */ /* 0x000fe2000f8e0210 */
[----:B------:R-:W-:Y:S01]  /*e770*/  SEL R16, R62, R63, P0 ;  /* 0x0000003f3e107207 */ /* 0x000fe20000000000 */
[----:B------:R-:W-:Y:S04]  /*e780*/  SHFL.IDX PT, R57, R57, R12, 0x1c1f ;  /* 0x001c1f0c39397589 */ /* 0x000fe800000e0000 */
[----:B------:R-:W-:Y:S04]  /*e790*/  SHFL.IDX PT, R47, R47, R12, 0x1c1f ;  /* 0x001c1f0c2f2f7589 */ /* 0x000fe800000e0000 */
[----:B------:R-:W-:Y:S04]  /*e7a0*/  SHFL.IDX PT, R51, R51, R12, 0x1c1f ;  /* 0x001c1f0c33337589 */ /* 0x000fe800000e0000 */
[----:B------:R-:W-:Y:S04]  /*e7b0*/  SHFL.IDX PT, R35, R35, R12, 0x1c1f ;  /* 0x001c1f0c23237589 */ /* 0x000fe800000e0000 */
[----:B------:R-:W-:Y:S04]  /*e7c0*/  SHFL.IDX PT, R41, R41, R12, 0x1c1f ;  /* 0x001c1f0c29297589 */ /* 0x000fe800000e0000 */
[----:B------:R0:W-:Y:S02]  /*e7d0*/  SHFL.IDX PT, R37, R37, R12, 0x1c1f ;  /* 0x001c1f0c25257589 */ /* 0x0001e400000e0000 */
[----:B0-----:R-:W-:-:S02]  /*e7e0*/  SEL R12, R22, R23, P0 ;  /* 0x00000017160c7207 */ /* 0x001fc40000000000 */
[----:B------:R-:W-:Y:S02]  /*e7f0*/  SEL R22, R23, R22, P0 ;  /* 0x0000001617167207 */ /* 0x000fe40000000000 */
[----:B------:R-:W-:Y:S02]  /*e800*/  SEL R23, R19, R18, P0 ;  /* 0x0000001213177207 */ /* 0x000fe40000000000 */
[----:B------:R-:W-:Y:S01]  /*e810*/  SEL R19, R54, R55, P0 ;  /* 0x0000003736137207 */ /* 0x000fe20000000000 */
[----:B------:R-:W-:Y:S01]  /*e820*/  @P2 IMAD.HI.U32 R54, R75, R84, RZ ;  /* 0x000000544b362227 */ /* 0x000fe200078e00ff */
[----:B------:R-:W-:-:S03]  /*e830*/  SEL R18, R45, R58, P0 ;  /* 0x0000003a2d127207 */ /* 0x000fc60000000000 */
[----:B------:R-:W-:Y:S01]  /*e840*/  IMAD.WIDE.U32 R44, R86, UR36, R32 ;  /* 0x00000024562c7c25 */ /* 0x000fe2000f8e0020 */
[----:B------:R-:W-:Y:S02]  /*e850*/  SEL R32, R63, R62, P0 ;  /* 0x0000003e3f207207 */ /* 0x000fe40000000000 */
[----:B------:R-:W-:Y:S01]  /*e860*/  SEL R33, R72, R59, P0 ;  /* 0x0000003b48217207 */ /* 0x000fe20000000000 */
[----:B------:R-:W-:Y:S01]  /*e870*/  IMAD.MOV R55, RZ, RZ, -R17 ;  /* 0x000000ffff377224 */ /* 0x000fe200078e0a11 */
[----:B------:R-:W-:Y:S01]  /*e880*/  SEL R17, R59, R72, P0 ;  /* 0x000000483b117207 */ /* 0x000fe20000000000 */
[----:B------:R-:W-:Y:S01]  /*e890*/  IMAD.MOV.U32 R63, RZ, RZ, R75 ;  /* 0x000000ffff3f7224 */ /* 0x000fe200078e004b */
[----:B------:R-:W-:Y:S01]  /*e8a0*/  @P2 SHF.R.U32.HI R63, RZ, R83, R54 ;  /* 0x00000053ff3f2219 */ /* 0x000fe20000011636 */
[----:B------:R-:W-:Y:S01]  /*e8b0*/  IMAD R83, R90, R55, UR4 ;  /* 0x000000045a537e24 */ /* 0x000fe2000f8e0237 */
        /* <DEDUP_REMOVED lines=9> */
[----:B----4-:R-:W-:Y:S01]  /*e950*/  @P2 SHF.R.U32.HI R59, RZ, R85, R92 ;  /* 0x00000055ff3b2219 */ /* 0x010fe2000001165c */
        /* <DEDUP_REMOVED lines=51> */
[----:B---3--:R-:W-:Y:S02]  /*ec90*/  SEL R55, R71, R76, P0 ;  /* 0x0000004c47377207 */ /* 0x008fe40000000000 */
[----:B------:R-:W-:Y:S01]  /*eca0*/  LEA.HI.X R85, R44, UR9, R39, 0x2, P3 ;  /* 0x000000092c557c11 */ /* 0x000fe200098f1427 */
[----:B------:R3:W4:Y:S01]  /*ecb0*/  SHFL.IDX PT, R62, R84, RZ, 0x1c1f ;  /* 0x001c1fff543e7589 */ /* 0x00072200000e0000 */
[----:B------:R-:W-:Y:S01]  /*ecc0*/  ISETP.GE.AND P3, PT, R70, R81, PT ;  /* 0x000000514600720c */ /* 0x000fe20003f66270 */
[----:B------:R-:W-:Y:S01]  /*ecd0*/  SYNCS.ARRIVE.TRANS64.RED.A1T0 RZ, [UR4], RZ ;  /* 0x000000ffffff79a7 */ /* 0x000fe20008100404 */
[----:B------:R-:W-:Y:S01]  /*ece0*/  SEL R59, R76, R71, P0 ;  /* 0x000000474c3b7207 */ /* 0x000fe20000000000 */
[----:B------:R3:W3:Y:S01]  /*ecf0*/  SHFL.IDX PT, R63, R85, RZ, 0x1c1f ;  /* 0x001c1fff553f7589 */ /* 0x0006e200000e0000 */
[----:B------:R-:W-:Y:S01]  /*ed00*/  SEL R38, R42, R77, P0 ;  /* 0x0000004d2a267207 */ /* 0x000fe20000000000 */
        /* <DEDUP_REMOVED lines=22> */
[C-C-:B---34-:R-:W-:Y:S02]  /*ee70*/  @!P2 IMAD.WIDE R72, R71.reuse, 0x4, R62.reuse ;  /* 0x000000044748a825 */ /* 0x158fe400078e023e */
        /* <DEDUP_REMOVED lines=82> */
.L_x_1946:
[----:B------:R-:W-:Y:S05]  /*f3a0*/  BSYNC B0 ;  /* 0x0000000000007941 */ /* 0x000fea0003800000 */
.L_x_1945:
[----:B------:R-:W-:Y:S01]  /*f3b0*/  ISETP.GE.AND P1, PT, R82, R81, PT ;  /* 0x000000515200720c */ /* 0x000fe20003f26270 */
[----:B-1----:R1:W2:Y:S01]  /*f3c0*/  SHFL.IDX PT, R27, R85, 0x1, 0x1c1f ;  /* 0x003c1f00551b7f89 */ /* 0x0022a200000e0000 */
[----:B------:R-:W-:Y:S02]  /*f3d0*/  SEL R14, R66, R69, P0 ;  /* 0x00000045420e7207 */ /* 0x000fe40000000000 */
[----:B------:R-:W-:Y:S01]  /*f3e0*/  SEL R15, R64, R67, P0 ;  /* 0x00000043400f7207 */ /* 0x000fe20000000000 */
[----:B------:R1:W0:Y:S01]  /*f3f0*/  SHFL.IDX PT, R26, R84, 0x1, 0x1c1f ;  /* 0x003c1f00541a7f89 */ /* 0x00022200000e0000 */
        /* <DEDUP_REMOVED lines=20> */
[----:B-12---:R-:W-:Y:S06]  /*f540*/  @P1 BRA `(.L_x_1908) ;  /* 0x0000004000401947 */ /* 0x006fec0003800000 */
        /* <DEDUP_REMOVED lines=96> */
.L_x_1944:
        /* <DEDUP_REMOVED lines=55> */
.L_x_1906:
        /* <DEDUP_REMOVED lines=18> */
.L_x_1947:
[----:B------:R-:W-:Y:S01]  /*ffe0*/  ULDC UR8, c[0x0][0xc50] ;  /* 0x0003140000087ab9 */ /* 0x000fe20000000800 */
[----:B------:R-:W-:Y:S01]  /*fff0*/  UMOV UR36, UR6 ;  /* 0x0000000600247c82 */ /* 0x000fe20008000000 */
[----:B------:R-:W-:-:S11]  /*10000*/  UISETP.NE.AND UP0, UPT, UR8, 0x1, UPT ;  /* 0x000000010800788c */ /* 0x000fd6000bf05270 */
[----:B------:R-:W-:Y:S01]  /*10010*/  @UP0 ULDC UR4, c[0x0][0xc54] ;  /* 0x0003150000040ab9 */ /* 0x000fe20000000800 */
[----:B------:R-:W-:Y:S01]  /*10020*/  @UP0 ULDC UR7, c[0x0][0xc58] ;  /* 0x0003160000070ab9 */ /* 0x000fe20000000800 */
[----:B------:R-:W-:-:S04]  /*10030*/  UIMAD.WIDE.U32 UR4, UR6, UR4, URZ ;  /* 0x00000004060472a5 */ /* 0x000fc8000f8e003f */
[----:B------:R-:W-:-:S12]  /*10040*/  @UP0 USHF.R.U32.HI UR36, URZ, UR7, UR5 ;  /* 0x000000073f240299 */ /* 0x000fd80008011605 */
.L_x_1948:
        /* <DEDUP_REMOVED lines=8> */
[----:B------:R-:W-:Y:S01]  /*100d0*/  ULDC UR6, c[0x0][0x448] ;  /* 0x0001120000067ab9 */ /* 0x000fe20000000800 */
[----:B------:R-:W-:Y:S01]  /*100e0*/  ULDC.64 UR4, c[0x0][0x418] ;  /* 0x0001060000047ab9 */ /* 0x000fe20000000a00 */
[----:B------:R-:W-:Y:S01]  /*100f0*/  UISETP.NE.AND UP1, UPT, UR6, 0x1, UPT ;  /* 0x000000010600788c */ /* 0x000fe2000bf25270 */
[----:B------:R-:W-:Y:S01]  /*10100*/  IMAD.MOV.U32 R17, RZ, RZ, RZ ;  /* 0x000000ffff117224 */ /* 0x000fe200078e00ff */
[----:B------:R-:W-:Y:S01]  /*10110*/  UISETP.NE.U32.AND UP0, UPT, UR4, URZ, UPT ;  /* 0x0000003f0400728c */ /* 0x000fe2000bf05070 */
[----:B------:R-:W-:Y:S02]  /*10120*/  ULDC UR7, c[0x0][0x424] ;  /* 0x0001090000077ab9 */ /* 0x000fe40000000800 */
[----:B------:R-:W-:Y:S01]  /*10130*/  ULDC UR4, c[0x0][0x288] ;  /* 0x0000a20000047ab9 */ /* 0x000fe20000000800 */
[----:B------:R-:W-:Y:S02]  /*10140*/  UISETP.NE.AND.EX UP0, UPT, UR5, URZ, UPT, UP0 ;  /* 0x0000003f0500728c */ /* 0x000fe4000bf05300 */
[----:B------:R-:W-:-:S02]  /*10150*/  UIADD3 UR10, -UR4, 0xa0, URZ ;  /* 0x000000a0040a7890 */ /* 0x000fc4000fffe13f */
[----:B------:R-:W-:Y:S01]  /*10160*/  USEL UR7, UR7, 0x1, UP0 ;  /* 0x0000000107077887 */ /* 0x000fe20008000000 */
[----:B------:R-:W-:Y:S01]  /*10170*/  @UP1 ULDC UR4, c[0x0][0x44c] ;  /* 0x0001130000041ab9 */ /* 0x000fe20000000800 */
[----:B------:R-:W-:Y:S01]  /*10180*/  ULDC UR9, c[0x0][0x2f0] ;  /* 0x0000bc0000097ab9 */ /* 0x000fe20000000800 */
[----:B------:R-:W-:Y:S01]  /*10190*/  @UP1 ULDC UR11, c[0x0][0x450] ;  /* 0x00011400000b1ab9 */ /* 0x000fe20000000800 */
[----:B------:R-:W-:Y:S02]  /*101a0*/  UIMAD UR10, UR7, UR9, UR10 ;  /* 0x00000009070a72a4 */ /* 0x000fe4000f8e020a */
[----:B0-----:R-:W-:-:S04]  /*101b0*/  USHF.L.U32 UR39, UR39, 0x7, URZ ;  /* 0x0000000727277899 */ /* 0x001fc8000800063f */
[----:B------:R-:W-:-:S04]  /*101c0*/  UIADD3 UR6, UR39, 0x7f, URZ ;  /* 0x0000007f27067890 */ /* 0x000fc8000fffe03f */
[----:B------:R-:W-:Y:S02]  /*101d0*/  UIMAD.WIDE.U32 UR4, UR6, UR4, URZ ;  /* 0x00000004060472a5 */ /* 0x000fe4000f8e003f */
[----:B------:R-:W-:Y:S02]  /*101e0*/  UIMAD UR4, UR7, UR9, 0x9f ;  /* 0x0000009f070474a4 */ /* 0x000fe4000f8e0209 */
[----:B------:R-:W-:Y:S02]  /*101f0*/  @UP1 USHF.R.U32.HI UR6, URZ, UR11, UR5 ;  /* 0x0000000b3f061299 */ /* 0x000fe40008011605 */
[----:B------:R-:W-:Y:S02]  /*10200*/  UIMAD.WIDE UR4, UR4, 0x66666667, URZ ;  /* 0x66666667040478a5 */ /* 0x000fe4000f8e023f */
[----:B------:R-:W-:Y:S02]  /*10210*/  UIADD3 UR6, UR10, UR6, URZ ;  /* 0x000000060a067290 */ /* 0x000fe4000fffe03f */
[----:B------:R-:W-:-:S02]  /*10220*/  USHF.R.U32.HI UR9, URZ, 0x1f, UR5 ;  /* 0x0000001f3f097899 */ /* 0x000fc40008011605 */
[----:B------:R-:W-:Y:S02]  /*10230*/  UIMAD.WIDE UR6, UR6, 0x66666667, URZ ;  /* 0x66666667060678a5 */ /* 0x000fe4000f8e023f */
[----:B------:R-:W-:Y:S02]  /*10240*/  ULEA.HI.SX32 UR9, UR5, UR9, 0x1a ;  /* 0x0000000905097291 */ /* 0x000fe4000f8fd23f */
[----:B------:R-:W-:Y:S02]  /*10250*/  USHF.R.U32.HI UR4, URZ, 0x1f, UR7 ;  /* 0x0000001f3f047899 */ /* 0x000fe40008011607 */
[----:B------:R-:W-:Y:S02]  /*10260*/  ULOP3.LUT UR5, UR8, 0xffff, URZ, 0xc0, !UPT ;  /* 0x0000ffff08057892 */ /* 0x000fe4000f8ec03f */
[----:B------:R-:W-:Y:S02]  /*10270*/  ULEA.HI.SX32 UR4, UR7, UR4, 0x1a ;  /* 0x0000000407047291 */ /* 0x000fe4000f8fd23f */
[----:B------:R-:W-:-:S02]  /*10280*/  USHF.R.U32.HI UR7, URZ, 0x10, UR8 ;  /* 0x000000103f077899 */ /* 0x000fc40008011608 */
[----:B------:R-:W-:-:S04]  /*10290*/  UISETP.LT.AND UP0, UPT, UR9, UR4, UPT ;  /* 0x000000040900728c */ /* 0x000fc8000bf01270 */
[----:B------:R-:W-:Y:S02]  /*102a0*/  USEL UR6, UR9, UR4, UP0 ;  /* 0x0000000409067287 */ /* 0x000fe40008000000 */
[----:B------:R-:W-:Y:S02]  /*102b0*/  UISETP.NE.AND UP0, UPT, UR7, URZ, UPT ;  /* 0x0000003f0700728c */ /* 0x000fe4000bf05270 */
[----:B------:R-:W-:-:S06]  /*102c0*/  UISETP.GE.AND UP1, UPT, UR6, 0x1, UPT ;  /* 0x000000010600788c */ /* 0x000fcc000bf26270 */
[----:B------:R-:W-:-:S03]  /*102d0*/  PLOP3.LUT P0, PT, PT, PT, UP1, 0x80, 0x0 ;  /* 0x000000000000781c */ /* 0x000fc60003f0f018 */
[----:B------:R-:W-:-:S10]  /*102e0*/  @!UP0 ULDC UR7, c[0x0][0x9f0] ;  /* 0x00027c0000078ab9 */ /* 0x000fd40000000800 */
[----:B------:R-:W-:Y:S05]  /*102f0*/  @!P0 BRA `(.L_x_1950) ;  /* 0x0000000000708947 */ /* 0x000fea0003800000 */
        /* <DEDUP_REMOVED lines=28> */
.L_x_1950:
[----:B------:R-:W-:Y:S02]  /*104c0*/  IMAD R0, R17, UR5, RZ ;  /* 0x0000000511007c24 */ /* 0x000fe4000f8e02ff */
[----:B------:R-:W-:-:S03]  /*104d0*/  IMAD.MOV.U32 R2, RZ, RZ, 0x1 ;  /* 0x00000001ff027424 */ /* 0x000fc600078e00ff */
        /* <DEDUP_REMOVED lines=28> */
.L_x_1951:
        /* <DEDUP_REMOVED lines=20> */
.L_x_1952:
        /* <DEDUP_REMOVED lines=20> */
.L_x_1953:
        /* <DEDUP_REMOVED lines=18> */
.L_x_1954:
[----:B------:R-:W0:Y:S01]  /*10a40*/  LDC.64 R2, c[0x0][0x9f8] ;  /* 0x00027e00ff027b82 */ /* 0x000e220000000a00 */
[----:B------:R-:W-:Y:S01]  /*10a50*/  IMAD.MOV.U32 R10, RZ, RZ, R18 ;  /* 0x000000ffff0a7224 */ /* 0x000fe200078e0012 */
[----:B------:R-:W1:Y:S01]  /*10a60*/  S2R R11, SR_TID.X ;  /* 0x00000000000b7919 */ /* 0x000e620000002100 */
[----:B0-----:R-:W-:-:S04]  /*10a70*/  ISETP.NE.U32.AND P0, PT, R2, RZ, PT ;  /* 0x000000ff0200720c */ /* 0x001fc80003f05070 */
[----:B------:R-:W-:Y:S02]  /*10a80*/  ISETP.NE.AND.EX P0, PT, R3, RZ, PT, P0 ;  /* 0x000000ff0300720c */ /* 0x000fe40003f05300 */
[----:B-1----:R-:W-:-:S11]  /*10a90*/  LOP3.LUT R9, R11, 0x7f, RZ, 0xc0, !PT ;  /* 0x0000007f0b097812 */ /* 0x002fd600078ec0ff */
[----:B------:R-:W0:Y:S02]  /*10aa0*/  @P0 LDC.64 R2, c[0x0][0x9f8] ;  /* 0x00027e00ff020b82 */ /* 0x000e240000000a00 */
[----:B0-----:R-:W-:-:S05]  /*10ab0*/  @P0 IMAD.WIDE R2, R18, 0x4, R2 ;  /* 0x0000000412020825 */ /* 0x001fca00078e0202 */
[----:B------:R0:W2:Y:S01]  /*10ac0*/  @P0 LDG.E R10, desc[UR48][R2.64] ;  /* 0x00000030020a0981 */ /* 0x0000a2000c1e1900 */
[C---:B------:R-:W-:Y:S01]  /*10ad0*/  IMAD.SHL.U32 R0, R11.reuse, 0x80, RZ ;  /* 0x000000800b007824 */ /* 0x040fe200078e00ff */
[----:B------:R-:W-:Y:S01]  /*10ae0*/  SHF.R.U32.HI R5, RZ, 0x5, R9 ;  /* 0x00000005ff057819 */ /* 0x000fe20000011609 */
[C---:B------:R-:W-:Y:S01]  /*10af0*/  IMAD.SHL.U32 R19, R11.reuse, 0x20, RZ ;  /* 0x000000200b137824 */ /* 0x040fe200078e00ff */
[C---:B------:R-:W-:Y:S01]  /*10b00*/  LOP3.LUT P1, RZ, R11.reuse, 0x4, RZ, 0xc0, !PT ;  /* 0x000000040bff7812 */ /* 0x040fe2000782c0ff */
[----:B------:R-:W-:Y:S01]  /*10b10*/  IMAD.SHL.U32 R12, R11, 0x10, RZ ;  /* 0x000000100b0c7824 */ /* 0x000fe200078e00ff */
[----:B------:R-:W-:Y:S01]  /*10b20*/  LOP3.LUT R4, R0, 0x380, RZ, 0xc0, !PT ;  /* 0x0000038000047812 */ /* 0x000fe200078ec0ff */
[----:B------:R-:W-:Y:S01]  /*10b30*/  IMAD.SHL.U32 R18, R5, 0x200, RZ ;  /* 0x0000020005127824 */ /* 0x000fe200078e00ff */
[----:B------:R-:W-:Y:S01]  /*10b40*/  LOP3.LUT R6, R19, 0x80, RZ, 0xc0, !PT ;  /* 0x0000008013067812 */ /* 0x000fe200078ec0ff */
[----:B------:R-:W-:Y:S01]  /*10b50*/  UMOV UR4, 0xffffffff ;  /* 0xffffffff00047882 */ /* 0x000fe20000000000 */
[----:B0-----:R-:W0:Y:S01]  /*10b60*/  LDC.64 R2, c[0x0][0x418] ;  /* 0x00010600ff027b82 */ /* 0x001e220000000a00 */
[----:B------:R-:W-:Y:S01]  /*10b70*/  IMAD R4, R5, 0x10, R4 ;  /* 0x0000001005047824 */ /* 0x000fe200078e0204 */
[----:B------:R-:W-:Y:S01]  /*10b80*/  LOP3.LUT R6, R6, 0x10, R11, 0xf8, !PT ;  /* 0x0000001006067812 */ /* 0x000fe200078ef80b */
[----:B------:R-:W-:Y:S01]  /*10b90*/  IMAD.SHL.U32 R5, R11, 0x4, RZ ;  /* 0x000000040b057824 */ /* 0x000fe200078e00ff */
[----:B------:R-:W-:-:S04]  /*10ba0*/  LOP3.LUT R8, R18, 0x60, R19, 0xf8, !PT ;  /* 0x0000006012087812 */ /* 0x000fc800078ef813 */
[----:B------:R-:W-:Y:S02]  /*10bb0*/  LOP3.LUT R6, R6, 0x10, R5, 0x78, !PT ;  /* 0x0000001006067812 */ /* 0x000fe400078e7805 */
[----:B------:R-:W-:Y:S02]  /*10bc0*/  LOP3.LUT R7, R8, 0x100, R19, 0xf8, !PT ;  /* 0x0000010008077812 */ /* 0x000fe400078ef813 */
[----:B------:R-:W-:Y:S02]  /*10bd0*/  LOP3.LUT R5, R4, 0x70, R12, 0x78, !PT ;  /* 0x0000007004057812 */ /* 0x000fe400078e780c */
[----:B------:R-:W-:Y:S02]  /*10be0*/  LOP3.LUT R4, R7, R6, RZ, 0xfc, !PT ;  /* 0x0000000607047212 */ /* 0x000fe400078efcff */
[----:B------:R-:W-:Y:S02]  /*10bf0*/  LOP3.LUT R0, R5, 0xc00, R0, 0xf8, !PT ;  /* 0x00000c0005007812 */ /* 0x000fe400078ef800 */
[----:B------:R-:W-:Y:S01]  /*10c00*/  LOP3.LUT R19, R19, 0x60, RZ, 0xc0, !PT ;  /* 0x0000006013137812 */ /* 0x000fe200078ec0ff */
[----:B------:R-:W-:Y:S04]  /*10c10*/  STL [R1+0x14], R4 ;  /* 0x0000140401007387 */ /* 0x000fe80000100800 */
[----:B------:R1:W-:Y:S01]  /*10c20*/  STL [R1+0xc], R0 ;  /* 0x00000c0001007387 */ /* 0x0003e20000100800 */
[----:B0-----:R-:W-:-:S04]  /*10c30*/  ISETP.NE.U32.AND P0, PT, R2, RZ, PT ;  /* 0x000000ff0200720c */ /* 0x001fc80003f05070 */
[----:B------:R-:W-:Y:S01]  /*10c40*/  ISETP.NE.AND.EX P2, PT, R3, RZ, PT, P0 ;  /* 0x000000ff0300720c */ /* 0x000fe20003f45300 */
[----:B-1----:R-:W-:-:S05]  /*10c50*/  IMAD.MOV.U32 R0, RZ, RZ, 0x40 ;  /* 0x00000040ff007424 */ /* 0x002fca00078e00ff */
[----:B------:R-:W-:Y:S02]  /*10c60*/  SEL R4, R0, 0xffffffc0, !P1 ;  /* 0xffffffc000047807 */ /* 0x000fe40004800000 */
[----:B------:R-:W-:Y:S02]  /*10c70*/  P2R R0, PR, RZ, 0x4 ;  /* 0x00000004ff007803 */ /* 0x000fe40000000000 */
[----:B------:R-:W-:-:S04]  /*10c80*/  SHF.R.U32.HI R4, RZ, 0x5, R11 ;  /* 0x00000005ff047819 */ /* 0x000fc8000001160b */
[----:B------:R-:W-:Y:S02]  /*10c90*/  LOP3.LUT R4, R4, 0x3, RZ, 0xc0, !PT ;  /* 0x0000000304047812 */ /* 0x000fe400078ec0ff */
[----:B--2---:R-:W-:Y:S01]  /*10ca0*/  SHF.R.S32.HI R8, RZ, 0x1f, R10 ;  /* 0x0000001fff087819 */ /* 0x004fe2000001140a */
[----:B------:R0:W-:Y:S01]  /*10cb0*/  STL [R1], R10 ;  /* 0x0000000a01007387 */ /* 0x0001e20000100800 */
[----:B------:R-:W-:-:S03]  /*10cc0*/  SEL R16, R10, RZ, !P2 ;  /* 0x000000ff0a107207 */ /* 0x000fc60005000000 */
[----:B------:R0:W-:Y:S04]  /*10cd0*/  STL [R1+0x18], R0 ;  /* 0x0000180001007387 */ /* 0x0001e80000100800 */
[----:B------:R0:W-:Y:S01]  /*10ce0*/  STL [R1+0x8], R8 ;  /* 0x0000080801007387 */ /* 0x0001e20000100800 */
[----:B------:R-:W-:Y:S05]  /*10cf0*/  BRA.DIV UR4, `(.L_x_1955) ;  /* 0x0000002e04047947 */ /* 0x000fea000b800000 */
[----:B------:R1:W2:Y:S02]  /*10d00*/  SHFL.IDX PT, R14, R4, RZ, 0x1f ;  /* 0x00001fff040e7589 */ /* 0x0002a400000e0000 */
.L_x_2008:
[----:B------:R-:W-:Y:S02]  /*10d10*/  PLOP3.LUT P1, PT, PT, PT, PT, 0x8, 0x0 ;  /* 0x000000000000781c */ /* 0x000fe40003f2e170 */
[----:B--2---:R-:W-:Y:S02]  /*10d20*/  ISETP.NE.AND P0, PT, R14, RZ, PT ;  /* 0x000000ff0e00720c */ /* 0x004fe40003f05270 */
[----:B0-----:R-:W-:-:S05]  /*10d30*/  P2R R0, PR, RZ, 0x2 ;  /* 0x00000002ff007803 */ /* 0x001fca0000000000 */
[----:B------:R0:W-:Y:S06]  /*10d40*/  STL [R1+0x10], R0 ;  /* 0x0000100001007387 */ /* 0x0001ec0000100800 */
[----:B------:R-:W-:Y:S05]  /*10d50*/  @P0 BRA `(.L_x_1956) ;  /* 0x00000004005c0947 */ /* 0x000fea0003800000 */
[----:B------:R-:W-:Y:S01]  /*10d60*/  UMOV UR4, 0xffffffff ;  /* 0xffffffff00047882 */ /* 0x000fe20000000000 */
[----:B0-----:R-:W-:Y:S02]  /*10d70*/  VIADD R0, R17, 0xffffffff ;  /* 0xffffffff11007836 */ /* 0x001fe40000000000 */
[----:B------:R-:W-:Y:S05]  /*10d80*/  BRA.DIV UR4, `(.L_x_1957) ;  /* 0x0000002e04007947 */ /* 0x000fea000b800000 */
[----:B------:R-:W-:-:S13]  /*10d90*/  ELECT P6, URZ, PT ;  /* 0x00000000003f782f */ /* 0x000fda00038c0000 */
.L_x_2011:
[----:B------:R-:W-:Y:S05]  /*10da0*/  @!P6 BRA `(.L_x_1956) ;  /* 0x000000040048e947 */ /* 0x000fea0003800000 */
[----:B------:R-:W-:Y:S01]  /*10db0*/  IMAD.MOV.U32 R16, RZ, RZ, R10 ;  /* 0x000000ffff107224 */ /* 0x000fe200078e000a */
[----:B------:R-:W-:Y:S06]  /*10dc0*/  @!P2 BRA `(.L_x_1958) ;  /* 0x000000000044a947 */ /* 0x000fec0003800000 */
[----:B------:R-:W0:Y:S01]  /*10dd0*/  LDC R7, c[0x0][0x43c] ;  /* 0x00010f00ff077b82 */ /* 0x000e220000000800 */
        /* <DEDUP_REMOVED lines=16> */
.L_x_1958:
[----:B0-----:R-:W-:Y:S01]  /*10ee0*/  IMAD.MOV.U32 R2, RZ, RZ, 0x1 ;  /* 0x00000001ff027424 */ /* 0x001fe200078e00ff */
[----:B------:R-:W-:-:S04]  /*10ef0*/  ISETP.NE.AND P1, PT, R9, RZ, PT ;  /* 0x000000ff0900720c */ /* 0x000fc80003f25270 */
[----:B------:R-:W-:-:S04]  /*10f00*/  SHF.L.U32 R2, R2, 0x1f, RZ ;  /* 0x0000001f02027819 */ /* 0x000fc800000006ff */
[----:B------:R-:W0:Y:S02]  /*10f10*/  SYNCS.PHASECHK.TRANS64.TRYWAIT P0, [UR38+0x29880], R2 ;  /* 0x02988002ff0075a7 */ /* 0x000e240008000166 */
[----:B0-----:R-:W-:Y:S05]  /*10f20*/  @!P0 BRA `(.L_x_1959) ;  /* 0x0000002800b88947 */ /* 0x001fea0003800000 */
.L_x_2012:
[----:B------:R-:W-:Y:S05]  /*10f30*/  @P1 BRA `(.L_x_1960) ;  /* 0x0000000000181947 */ /* 0x000fea0003800000 */
[----:B-1----:R-:W1:Y:S01]  /*10f40*/  S2R R4, SR_TID.X ;  /* 0x0000000000047919 */ /* 0x002e620000002100 */
[----:B0-----:R-:W-:-:S04]  /*10f50*/  IMAD.MOV.U32 R3, RZ, RZ, 0x5000 ;  /* 0x00005000ff037424 */ /* 0x001fc800078e00ff */
[----:B------:R2:W-:Y:S01]  /*10f60*/  SYNCS.ARRIVE.TRANS64 RZ, [UR38+0x29870], R3 ;  /* 0x02987003ffff79a7 */ /* 0x0005e20008000026 */
[----:B-1----:R-:W-:-:S13]  /*10f70*/  LOP3.LUT P0, RZ, R4, 0x1f, RZ, 0xc0, !PT ;  /* 0x0000001f04ff7812 */ /* 0x002fda000780c0ff */
[----:B--2---:R-:W-:Y:S05]  /*10f80*/  @!P0 BRA `(.L_x_1960) ;  /* 0x0000000000048947 */ /* 0x004fea0003800000 */
[----:B------:R-:W-:Y:S01]  /*10f90*/  BPT.TRAP 0x1 ;  /* 0x000000040000795c */ /* 0x000fe20000300000 */
.L_x_1960:
        /* <DEDUP_REMOVED lines=15> */
.L_x_2013:
[----:B------:R-:W-:Y:S05]  /*11090*/  @P1 BRA `(.L_x_1962) ;  /* 0x0000000000181947 */ /* 0x000fea0003800000 */
[----:B0-----:R-:W0:Y:S01]  /*110a0*/  S2R R3, SR_TID.X ;  /* 0x0000000000037919 */ /* 0x001e220000002100 */
[----:B------:R-:W-:-:S04]  /*110b0*/  IMAD.MOV.U32 R2, RZ, RZ, 0x7800 ;  /* 0x00007800ff027424 */ /* 0x000fc800078e00ff */
[----:B------:R2:W-:Y:S01]  /*110c0*/  SYNCS.ARRIVE.TRANS64 RZ, [UR38+0x29830], R2 ;  /* 0x02983002ffff79a7 */ /* 0x0005e20008000026 */
[----:B0-----:R-:W-:-:S13]  /*110d0*/  LOP3.LUT P0, RZ, R3, 0x1f, RZ, 0xc0, !PT ;  /* 0x0000001f03ff7812 */ /* 0x001fda000780c0ff */
[----:B--2---:R-:W-:Y:S05]  /*110e0*/  @!P0 BRA `(.L_x_1962) ;  /* 0x0000000000048947 */ /* 0x004fea0003800000 */
[----:B------:R-:W-:Y:S01]  /*110f0*/  BPT.TRAP 0x1 ;  /* 0x000000040000795c */ /* 0x000fe20000300000 */
.L_x_1962:
[----:B------:R-:W-:Y:S01]  /*11100*/  ULDC.64 UR4, c[0x0][0x198] ;  /* 0x0000660000047ab9 */ /* 0x000fe20000000a00 */
[----:B------:R-:W-:Y:S01]  /*11110*/  R2UR UR11, R0 ;  /* 0x00000000000b72ca */ /* 0x000fe200000e0000 */
[----:B------:R-:W-:Y:S01]  /*11120*/  UIADD3 UR4, UP0, UR4, 0x370, URZ ;  /* 0x0000037004047890 */ /* 0x000fe2000ff1e03f */
[----:B------:R-:W-:Y:S01]  /*11130*/  R2UR UR13, R16 ;  /* 0x00000000100d72ca */ /* 0x000fe200000e0000 */
[----:B------:R-:W-:Y:S01]  /*11140*/  UIADD3 UR8, UR38, 0x1a400, URZ ;  /* 0x0001a40026087890 */ /* 0x000fe2000fffe03f */
[----:B------:R-:W-:Y:S01]  /*11150*/  PLOP3.LUT P0, PT, PT, PT, PT, 0x80, 0x0 ;  /* 0x000000000000781c */ /* 0x000fe20003f0f070 */
[----:B------:R-:W-:Y:S02]  /*11160*/  UIADD3 UR9, UR38, 0x29830, URZ ;  /* 0x0002983026097890 */ /* 0x000fe4000fffe03f */
[----:B------:R-:W-:Y:S01]  /*11170*/  UIADD3.X UR5, URZ, UR5, URZ, UP0, !UPT ;  /* 0x000000053f057290 */ /* 0x000fe200087fe43f */
[----:B------:R-:W-:Y:S01]  /*11180*/  P2R R0, PR, RZ, 0x1 ;  /* 0x00000001ff007803 */ /* 0x000fe20000000000 */
[----:B------:R-:W-:-:S02]  /*11190*/  UIADD3 UR16, UR38, 0x1cc00, URZ ;  /* 0x0001cc0026107890 */ /* 0x000fc4000fffe03f */
        /* <DEDUP_REMOVED lines=17> */
[----:B------:R2:W-:Y:S01]  /*112b0*/  STL [R1+0x10], R0 ;  /* 0x0000100001007387 */ /* 0x0005e20000100800 */
[----:B------:R-:W-:Y:S01]  /*112c0*/  NOP ;  /* 0x0000000000007918 */ /* 0x000fe20000000000 */
.L_x_1956:
[----:B------:R-:W-:Y:S05]  /*112d0*/  WARPSYNC.ALL ;  /* 0x0000000000007948 */ /* 0x000fea0003800000 */
[----:B--2---:R-:W-:Y:S01]  /*112e0*/  UIADD3 UR4, UR38, 0x14400, URZ ;  /* 0x0001440026047890 */ /* 0x004fe2000fffe03f */
[----:B------:R-:W-:Y:S03]  /*112f0*/  BAR.SYNC.DEFER_BLOCKING 0x8, 0x180 ;  /* 0x0206000000007b1d */ /* 0x000fe60000010000 */
[----:B------:R-:W-:-:S06]  /*11300*/  ULOP3.LUT UP0, URZ, UR4, 0x1bf, URZ, 0xc0, !UPT ;  /* 0x000001bf043f7892 */ /* 0x000fcc000f80c03f */
[----:B------:R-:W-:-:S13]  /*11310*/  PLOP3.LUT P0, PT, PT, PT, UP0, 0x80, 0x0 ;  /* 0x000000000000781c */ /* 0x000fda0003f0f008 */
[----:B------:R-:W-:Y:S05]  /*11320*/  @!P0 BRA `(.L_x_1963) ;  /* 0x0000000000408947 */ /* 0x000fea0003800000 */
[----:B0-----:R-:W-:Y:S01]  /*11330*/  MOV R2, 0x0 ;  /* 0x0000000000027802 */ /* 0x001fe20000000f00 */
[----:B------:R-:W-:Y:S01]  /*11340*/  ULDC.64 UR6, c[0x4][0xc8] ;  /* 0x0100320000067ab9 */ /* 0x000fe20000000a00 */
[----:B------:R-:W-:Y:S01]  /*11350*/  ULDC.64 UR8, c[0x4][0xd0] ;  /* 0x0100340000087ab9 */ /* 0x000fe20000000a00 */
[----:B------:R-:W-:Y:S01]  /*11360*/  ULDC.64 UR4, c[0x4][0x28] ;  /* 0x01000a0000047ab9 */ /* 0x000fe20000000a00 */
[----:B-1----:R-:W-:Y:S02]  /*11370*/  IMAD.U32 R4, RZ, RZ, UR6 ;  /* 0x00000006ff047e24 */ /* 0x002fe4000f8e00ff */
        /* <DEDUP_REMOVED lines=11> */
.L_x_1963:
[----:B0-----:R-:W0:Y:S01]  /*11430*/  S2R R2, SR_TID.X ;  /* 0x0000000000027919 */ /* 0x001e220000002100 */
[----:B------:R-:W2:Y:S01]  /*11440*/  LDC R9, c[0x0][0x448] ;  /* 0x00011200ff097b82 */ /* 0x000ea20000000800 */
[----:B------:R-:W-:Y:S01]  /*11450*/  USHF.R.S32.HI UR4, URZ, 0x1f, UR36 ;  /* 0x0000001f3f047899 */ /* 0x000fe20008011424 */
[----:B------:R-:W3:Y:S01]  /*11460*/  S2R R6, SR_TID.X ;  /* 0x0000000000067919 */ /* 0x000ee20000002100 */
[----:B------:R-:W-:Y:S02]  /*11470*/  ULDC.64 UR8, c[0x0][0x2d8] ;  /* 0x0000b60000087ab9 */ /* 0x000fe40000000a00 */
[----:B------:R-:W-:Y:S01]  /*11480*/  UIMAD UR6, UR4, UR8, URZ ;  /* 0x00000008040672a4 */ /* 0x000fe2000f8e023f */
[----:B------:R-:W4:Y:S01]  /*11490*/  S2R R7, SR_CTAID.Z ;  /* 0x0000000000077919 */ /* 0x000f220000002700 */
[----:B------:R-:W-:Y:S02]  /*114a0*/  UIMAD.WIDE.U32 UR4, UR36, UR8, URZ ;  /* 0x00000008240472a5 */ /* 0x000fe4000f8e003f */
[----:B------:R-:W-:-:S04]  /*114b0*/  UIMAD UR6, UR36, UR9, UR6 ;  /* 0x00000009240672a4 */ /* 0x000fc8000f8e0206 */
[----:B------:R-:W-:Y:S01]  /*114c0*/  UIADD3 UR5, UR5, UR6, URZ ;  /* 0x0000000605057290 */ /* 0x000fe2000fffe03f */
[----:B--2---:R-:W-:Y:S02]  /*114d0*/  ISETP.NE.AND P0, PT, R9, 0x1, PT ;  /* 0x000000010900780c */ /* 0x004fe40003f05270 */
[----:B0-----:R-:W-:Y:S01]  /*114e0*/  SHF.R.U32.HI R0, RZ, 0x3, R2 ;  /* 0x00000003ff007819 */ /* 0x001fe20000011602 */
[----:B------:R-:W-:Y:S02]  /*114f0*/  IMAD.SHL.U32 R2, R2, 0x10, RZ ;  /* 0x0000001002027824 */ /* 0x000fe400078e00ff */
[----:B---3--:R-:W-:Y:S02]  /*11500*/  IMAD.SHL.U32 R8, R6, 0x10, RZ ;  /* 0x0000001006087824 */ /* 0x008fe400078e00ff */
[C---:B------:R-:W-:Y:S02]  /*11510*/  IMAD.SHL.U32 R3, R0.reuse, 0x80, RZ ;  /* 0x0000008000037824 */ /* 0x040fe400078e00ff */
[----:B------:R-:W-:Y:S01]  /*11520*/  IMAD.SHL.U32 R0, R0, 0x10, RZ ;  /* 0x0000001000007824 */ /* 0x000fe200078e00ff */
[----:B------:R-:W-:-:S02]  /*11530*/  LOP3.LUT R8, R8, 0x30, RZ, 0xe2, !PT ;  /* 0x0000003008087812 */ /* 0x000fc400078ee2ff */
[----:B----4-:R-:W-:Y:S02]  /*11540*/  SHF.R.S32.HI R5, RZ, 0x1f, R7 ;  /* 0x0000001fff057819 */ /* 0x010fe40000011407 */
[----:B------:R-:W-:-:S04]  /*11550*/  LOP3.LUT R3, R8, 0x180, R3, 0xf8, !PT ;  /* 0x0000018008037812 */ /* 0x000fc800078ef803 */
[----:B------:R-:W-:Y:S02]  /*11560*/  LOP3.LUT R0, R3, 0x30, R0, 0x78, !PT ;  /* 0x0000003003007812 */ /* 0x000fe400078e7800 */
[----:B------:R-:W-:-:S04]  /*11570*/  LOP3.LUT R3, R2, 0x40, RZ, 0xc0, !PT ;  /* 0x0000004002037812 */ /* 0x000fc800078ec0ff */
[----:B------:R-:W-:Y:S02]  /*11580*/  IADD3 R0, R0, R3, R18 ;  /* 0x0000000300007210 */ /* 0x000fe40007ffe012 */
[----:B------:R-:W1:Y:S01]  /*11590*/  LDC.64 R2, c[0x0][0x2e0] ;  /* 0x0000b800ff027b82 */ /* 0x000e620000000a00 */
[----:B------:R-:W-:-:S07]  /*115a0*/  LOP3.LUT R18, R6, 0x7f, RZ, 0xc0, !PT ;  /* 0x0000007f06127812 */ /* 0x000fce00078ec0ff */
[----:B------:R-:W0:Y:S01]  /*115b0*/  @P0 LDC R6, c[0x0][0x450] ;  /* 0x00011400ff060b82 */ /* 0x000e220000000800 */
[-C--:B-1----:R-:W-:Y:S02]  /*115c0*/  IMAD R4, R5, R2.reuse, RZ ;  /* 0x0000000205047224 */ /* 0x082fe400078e02ff */
[----:B------:R-:W1:Y:S02]  /*115d0*/  S2R R5, SR_CTAID.X ;  /* 0x0000000000057919 */ /* 0x000e640000002500 */
[C---:B------:R-:W-:Y:S02]  /*115e0*/  IMAD R4, R7.reuse, R3, R4 ;  /* 0x0000000307047224 */ /* 0x040fe400078e0204 */
[----:B------:R-:W-:Y:S01]  /*115f0*/  IMAD.WIDE.U32 R2, R7, R2, UR4 ;  /* 0x0000000407027e25 */ /* 0x000fe2000f8e0002 */
[----:B------:R-:W-:Y:S01]  /*11600*/  ULDC.64 UR4, c[0x0][0x2d0] ;  /* 0x0000b40000047ab9 */ /* 0x000fe20000000a00 */
[----:B------:R-:W2:Y:S02]  /*11610*/  @P0 LDC R7, c[0x0][0x44c] ;  /* 0x00011300ff070b82 */ /* 0x000ea40000000800 */
[----:B------:R-:W-:Y:S01]  /*11620*/  IMAD.IADD R3, R3, 0x1, R4 ;  /* 0x0000000103037824 */ /* 0x000fe200078e0204 */
[----:B------:R-:W-:-:S05]  /*11630*/  LEA.HI R4, R18, R19, RZ, 0x1e ;  /* 0x0000001312047211 */ /* 0x000fca00078ff0ff */
[----:B-1----:R-:W-:-:S04]  /*11640*/  IMAD R4, R5, 0x80, R4 ;  /* 0x0000008005047824 */ /* 0x002fc800078e0204 */
[----:B--2---:R-:W-:-:S04]  /*11650*/  @P0 IMAD.HI.U32 R7, R4, R7, RZ ;  /* 0x0000000704070227 */ /* 0x004fc800078e00ff */
        /* <DEDUP_REMOVED lines=16> */
[----:B------:R-:W-:Y:S01]  /*11760*/  VIADD R2, R8, 0x40 ;  /* 0x0000004008027836 */ /* 0x000fe20000000000 */
[----:B------:R-:W-:Y:S02]  /*11770*/  ULDC UR4, c[0x0][0x2b8] ;  /* 0x0000ae0000047ab9 */ /* 0x000fe40000000800 */
        /* <DEDUP_REMOVED lines=9> */
[----:B------:R-:W-:Y:S01]  /*11810*/  LEA.HI R2, R18, UR39, RZ, 0x1e ;  /* 0x0000002712027c11 */ /* 0x000fe2000f8ff0ff */
[----:B------:R-:W-:Y:S01]  /*11820*/  IMAD R3, R9, UR4, RZ ;  /* 0x0000000409037c24 */ /* 0x000fe2000f8e02ff */
[----:B------:R-:W1:Y:S03]  /*11830*/  SHFL.IDX PT, R6, R4, RZ, 0x1c1f ;  /* 0x001c1fff04067589 */ /* 0x000e6600000e0000 */
[C---:B------:R-:W-:Y:S01]  /*11840*/  VIADD R10, R2.reuse, 0x20 ;  /* 0x00000020020a7836 */ /* 0x040fe20000000000 */
[----:B------:R-:W-:Y:S01]  /*11850*/  ISETP.GE.AND P4, PT, R2, R3, PT ;  /* 0x000000030200720c */ /* 0x000fe20003f86270 */
[----:B------:R-:W-:-:S12]  /*11860*/  SHFL.IDX PT, R14, R5, 0x3, 0x1c1f ;  /* 0x007c1f00050e7f89 */ /* 0x000fd800000e0000 */
        /* <DEDUP_REMOVED lines=35> */
.L_x_2022:
        /* <DEDUP_REMOVED lines=13> */
.L_x_1966:
[----:B------:R-:W-:Y:S05]  /*11b70*/  BSYNC B0 ;  /* 0x0000000000007941 */ /* 0x000fea0003800000 */
.L_x_1965:
[----:B------:R-:W-:Y:S01]  /*11b80*/  NOP ;  /* 0x0000000000007918 */ /* 0x000fe20000000000 */
[----:B------:R-:W-:Y:S01]  /*11b90*/  SYNCS.ARRIVE.TRANS64.RED.A0T1 RZ, [UR38+0x29800], RZ ;  /* 0x029800ffffff79a7 */ /* 0x000fe20008200426 */
[----:B------:R-:W-:Y:S01]  /*11ba0*/  IMAD.MOV.U32 R0, RZ, RZ, 0x1 ;  /* 0x00000001ff007424 */ /* 0x000fe200078e00ff */
[----:B------:R-:W-:Y:S04]  /*11bb0*/  ARRIVES.LDGSTSBAR.64.TRANSCNT [UR38+0x29800] ;  /* 0x02980000ff0079b0 */ /* 0x000fe80008000aa6 */
[----:B------:R-:W-:Y:S01]  /*11bc0*/  SHF.L.U32 R0, R0, 0x1f, RZ ;  /* 0x0000001f00007819 */ /* 0x000fe200000006ff */
[----:B------:R-:W-:Y:S01]  /*11bd0*/  NOP ;  /* 0x0000000000007918 */ /* 0x000fe20000000000 */
[----:B-1----:R-:W2:Y:S01]  /*11be0*/  LDL R3, [R1+0x4] ;  /* 0x0000040001037983 */ /* 0x002ea20000100800 */
[----:B------:R-:W-:Y:S01]  /*11bf0*/  SYNCS.ARRIVE.TRANS64.A1T0 RZ, [UR38+0x29800], RZ ;  /* 0x029800ffffff79a7 */ /* 0x000fe20008100026 */
[----:B------:R-:W-:Y:S01]  /*11c00*/  VIADD R2, R17, 0xfffffffe ;  /* 0xfffffffe11027836 */ /* 0x000fe20000000000 */
[----:B------:R-:W1:Y:S04]  /*11c10*/  SYNCS.PHASECHK.TRANS64.TRYWAIT P0, [UR38+0x29820], R0 ;  /* 0x02982000ff0075a7 */ /* 0x000e680008000166 */
[----:B--2---:R-:W-:Y:S01]  /*11c20*/  ISETP.GE.AND P1, PT, R2, R3, PT ;  /* 0x000000030200720c */ /* 0x004fe20003f26270 */
[----:B-1----:R-:W-:-:S12]  /*11c30*/  @!P0 BRA `(.L_x_1967) ;  /* 0x00000024000c8947 */ /* 0x002fd80003800000 */
.L_x_2023:
[----:B------:R-:W-:Y:S01]  /*11c40*/  IMAD.MOV.U32 R20, RZ, RZ, 0x1 ;  /* 0x00000001ff147424 */ /* 0x000fe200078e00ff */
[----:B------:R-:W-:Y:S06]  /*11c50*/  @!P1 BRA `(.L_x_1968) ;  /* 0x0000000c00e49947 */ /* 0x000fec0003800000 */
[----:B-1----:R-:W2:Y:S01]  /*11c60*/  LDL R3, [R1+0x1c] ;  /* 0x00001c0001037983 */ /* 0x002ea20000100800 */
[----:B------:R-:W-:Y:S01]  /*11c70*/  IMAD.MOV.U32 R0, RZ, RZ, 0x1 ;  /* 0x00000001ff007424 */ /* 0x000fe200078e00ff */
[C---:B--2---:R-:W-:Y:S02]  /*11c80*/  LOP3.LUT R4, R3.reuse, 0x1, RZ, 0xfc, !PT ;  /* 0x0000000103047812 */ /* 0x044fe400078efcff */
[----:B------:R-:W-:Y:S01]  /*11c90*/  LOP3.LUT R21, R3, 0x2, RZ, 0xfc, !PT ;  /* 0x0000000203157812 */ /* 0x000fe200078efcff */
[----:B------:R-:W-:Y:S02]  /*11ca0*/  IMAD.MOV.U32 R3, RZ, RZ, RZ ;  /* 0x000000ffff037224 */ /* 0x000fe400078e00ff */
[----:B------:R1:W-:Y:S05]  /*11cb0*/  STL [R1+0x20], R4 ;  /* 0x0000200401007387 */ /* 0x0003ea0000100800 */
.L_x_1987:
[----:B-1----:R-:W2:Y:S01]  /*11cc0*/  LDL R4, [R1+0x10] ;  /* 0x0000100001047983 */ /* 0x002ea20000100800 */
[----:B------:R-:W-:Y:S01]  /*11cd0*/  VIADD R17, R3, 0x1 ;  /* 0x0000000103117836 */ /* 0x000fe20000000000 */
[----:B------:R-:W-:Y:S04]  /*11ce0*/  BSSY B0, `(.L_x_1969) ;  /* 0x0000081000007945 */ /* 0x000fe80003800000 */
[----:B------:R-:W-:-:S04]  /*11cf0*/  ISETP.NE.AND P0, PT, R17, 0x2, PT ;  /* 0x000000021100780c */ /* 0x000fc80003f05270 */
[----:B------:R-:W-:Y:S02]  /*11d00*/  SEL R5, RZ, 0x1, P0 ;  /* 0x00000001ff057807 */ /* 0x000fe40000000000 */
[----:B------:R-:W-:Y:S02]  /*11d10*/  SEL R17, R17, RZ, P0 ;  /* 0x000000ff11117207 */ /* 0x000fe40000000000 */
[----:B------:R-:W-:Y:S02]  /*11d20*/  LOP3.LUT R20, R0, R5, RZ, 0x3c, !PT ;  /* 0x0000000500147212 */ /* 0x000fe400078e3cff */
[----:B--2---:R-:W-:-:S13]  /*11d30*/  ISETP.NE.AND P1, PT, R4, RZ, PT ;  /* 0x000000ff0400720c */ /* 0x004fda0003f25270 */
[----:B0-----:R-:W-:Y:S05]  /*11d40*/  @!P1 BRA `(.L_x_1970) ;  /* 0x0000000400e89947 */ /* 0x001fea0003800000 */
[----:B------:R-:W2:Y:S01]  /*11d50*/  LDL R4, [R1+0x18] ;  /* 0x0000180001047983 */ /* 0x000ea20000100800 */
[----:B------:R-:W-:Y:S01]  /*11d60*/  IMAD.MOV.U32 R8, RZ, RZ, R2 ;  /* 0x000000ffff087224 */ /* 0x000fe200078e0002 */
[----:B--2---:R-:W-:-:S13]  /*11d70*/  ISETP.NE.AND P1, PT, R4, RZ, PT ;  /* 0x000000ff0400720c */ /* 0x004fda0003f25270 */
[----:B------:R-:W-:Y:S05]  /*11d80*/  @!P1 BRA `(.L_x_1971) ;  /* 0x0000000000509947 */ /* 0x000fea0003800000 */
[----:B------:R-:W2:Y:S01]  /*11d90*/  LDL R9, [R1+0x8] ;  /* 0x0000080001097983 */ /* 0x000ea20000100800 */
[----:B------:R-:W1:Y:S01]  /*11da0*/  LDC R8, c[0x0][0x43c] ;  /* 0x00010f00ff087b82 */ /* 0x000e620000000800 */
[----:B------:R-:W-:Y:S02]  /*11db0*/  ULDC.64 UR4, c[0x0][0x428] ;  /* 0x00010a0000047ab9 */ /* 0x000fe40000000a00 */
[----:B------:R-:W3:Y:S01]  /*11dc0*/  LDL R10, [R1] ;  /* 0x00000000010a7983 */ /* 0x000ee20000100800 */
[----:B-1----:R-:W-:-:S13]  /*11dd0*/  ISETP.NE.AND P0, PT, R8, 0x1, PT ;  /* 0x000000010800780c */ /* 0x002fda0003f05270 */
        /* <DEDUP_REMOVED lines=15> */
.L_x_1971:
[----:B------:R-:W2:Y:S01]  /*11ed0*/  S2R R4, SR_TID.X ;  /* 0x0000000000047919 */ /* 0x000ea20000002100 */
[----:B01----:R-:W-:Y:S02]  /*11ee0*/  LEA R6, R17, UR38, 0x3 ;  /* 0x0000002611067c11 */ /* 0x003fe4000f8e18ff */
[----:B--2---:R-:W-:Y:S02]  /*11ef0*/  LOP3.LUT R5, R4, 0x7f, RZ, 0xc0, !PT ;  /* 0x0000007f04057812 */ /* 0x004fe400078ec0ff */
[----:B------:R-:W-:Y:S02]  /*11f00*/  SHF.L.U32 R4, R20, 0x1f, RZ ;  /* 0x0000001f14047819 */ /* 0x000fe400000006ff */
[----:B------:R-:W-:Y:S02]  /*11f10*/  ISETP.NE.AND P1, PT, R5, RZ, PT ;  /* 0x000000ff0500720c */ /* 0x000fe40003f25270 */
[----:B------:R-:W0:Y:S02]  /*11f20*/  SYNCS.PHASECHK.TRANS64.TRYWAIT P0, [R6+URZ+0x29880], R4 ;  /* 0x02988004060075a7 */ /* 0x000e24000800017f */
[----:B0-----:R-:W-:Y:S09]  /*11f30*/  @!P0 BRA `(.L_x_1972) ;  /* 0x0000002000648947 */ /* 0x001ff20003800000 */
.L_x_2024:
        /* <DEDUP_REMOVED lines=9> */
.L_x_1974:
[----:B------:R-:W-:Y:S05]  /*11fd0*/  BSYNC B1 ;  /* 0x0000000000017941 */ /* 0x000fea0003800000 */
.L_x_1973:
        /* <DEDUP_REMOVED lines=15> */
.L_x_1975:
        /* <DEDUP_REMOVED lines=8> */
.L_x_2025:
[----:B------:R-:W-:Y:S01]  /*12150*/  BSSY B1, `(.L_x_1977) ;  /* 0x000000b000017945 */ /* 0x000fe20003800000 */
[----:B01----:R-:W-:Y:S02]  /*12160*/  IMAD.MOV.U32 R4, RZ, RZ, 0x0 ;  /* 0x00000000ff047424 */ /* 0x003fe400078e00ff */
[----:B------:R-:W-:Y:S01]  /*12170*/  IMAD.MOV.U32 R5, RZ, RZ, 0x14f00000 ;  /* 0x14f00000ff057424 */ /* 0x000fe200078e00ff */
        /* <DEDUP_REMOVED lines=8> */
.L_x_1978:
[----:B------:R-:W-:Y:S05]  /*12200*/  BSYNC B1 ;  /* 0x0000000000017941 */ /* 0x000fea0003800000 */
.L_x_1977:
        /* <DEDUP_REMOVED lines=13> */
.L_x_1979:
        /* <DEDUP_REMOVED lines=13> */
.L_x_1980:
        /* <DEDUP_REMOVED lines=13> */
.L_x_1981:
[----:B------:R-:W-:-:S13]  /*12480*/  @P0 ELECT P1, URZ, PT ;  /* 0x00000000003f082f */ /* 0x000fda0003820000 */
[----:B------:R-:W-:Y:S01]  /*12490*/  @P1 R2UR UR13, R16 ;  /* 0x00000000100d12ca */ /* 0x000fe200000e0000 */
[----:B------:R-:W-:Y:S01]  /*124a0*/  UMOV UR12, UR36 ;  /* 0x00000024000c7c82 */ /* 0x000fe20008000000 */
[----:B------:R-:W-:-:S11]  /*124b0*/  @P1 PLOP3.LUT P0, PT, P1, PT, PT, 0x8, 0x0 ;  /* 0x000000000000181c */ /* 0x000fd60000f0e170 */
[----:B------:R1:W-:Y:S01]  /*124c0*/  UTMALDG.4D [UR8], [UR6], desc[UR14] ;  /* 0x00000e08060075b4 */ /* 0x0003e20008019000 */
[----:B------:R-:W-:Y:S01]  /*124d0*/  PLOP3.LUT P1, PT, PT, PT, PT, 0x8, 0x0 ;  /* 0x000000000000781c */ /* 0x000fe20003f2e170 */
[----:B-1----:R-:W-:-:S12]  /*124e0*/  @P0 BRA.U.ANY `(.L_x_1981) ;  /* 0xfffffffd00e40947 */ /* 0x002fd8000393ffff */
.L_x_1970:
[----:B------:R-:W-:Y:S05]  /*124f0*/  BSYNC B0 ;  /* 0x0000000000007941 */ /* 0x000fea0003800000 */
.L_x_1969:
[----:B------:R-:W2:Y:S02]  /*12500*/  LDL R4, [R1+0x20] ;  /* 0x0000200001047983 */ /* 0x000ea40000100800 */
[----:B--2---:R-:W-:-:S13]  /*12510*/  ISETP.NE.AND P0, PT, R4, 0x3, PT ;  /* 0x000000030400780c */ /* 0x004fda0003f05270 */
[----:B------:R-:W-:Y:S05]  /*12520*/  @!P0 BRA `(.L_x_1982) ;  /* 0x0000000000048947 */ /* 0x000fea0003800000 */
[----:B------:R-:W-:Y:S01]  /*12530*/  BPT.TRAP 0x1 ;  /* 0x000000040000795c */ /* 0x000fe20000300000 */
.L_x_1982:
[----:B------:R-:W-:Y:S02]  /*12540*/  LOP3.LUT R4, R0, 0x1, RZ, 0x3c, !PT ;  /* 0x0000000100047812 */ /* 0x000fe400078e3cff */
[----:B------:R-:W-:Y:S02]  /*12550*/  LEA R18, R3, UR38, 0x3 ;  /* 0x0000002603127c11 */ /* 0x000fe4000f8e18ff */
[----:B------:R-:W-:Y:S02]  /*12560*/  SHF.L.U32 R4, R4, 0x1f, RZ ;  /* 0x0000001f04047819 */ /* 0x000fe400000006ff */
[----:B------:R-:W-:Y:S02]  /*12570*/  ISETP.NE.AND P1, PT, R21, 0x3, PT ;  /* 0x000000031500780c */ /* 0x000fe40003f25270 */
[----:B------:R-:W1:Y:S02]  /*12580*/  SYNCS.PHASECHK.TRANS64.TRYWAIT P0, [R18+URZ+0x29870], R4 ;  /* 0x02987004120075a7 */ /* 0x000e64000800017f */
[----:B-1----:R-:W-:Y:S09]  /*12590*/  @!P0 BRA `(.L_x_1983) ;  /* 0x0000001800f48947 */ /* 0x002ff20003800000 */
.L_x_2026:
[----:B------:R-:W-:Y:S05]  /*125a0*/  @!P1 BRA `(.L_x_1984) ;  /* 0x0000000000049947 */ /* 0x000fea0003800000 */
[----:B------:R-:W-:Y:S01]  /*125b0*/  BPT.TRAP 0x1 ;  /* 0x000000040000795c */ /* 0x000fe20000300000 */
.L_x_1984:
[----:B------:R-:W-:Y:S01]  /*125c0*/  SHF.L.U32 R0, R0, 0x1f, RZ ;  /* 0x0000001f00007819 */ /* 0x000fe200000006ff */
[----:B------:R-:W-:-:S03]  /*125d0*/  IMAD R12, R3, 0x5000, RZ ;  /* 0x00005000030c7824 */ /* 0x000fc600078e02ff */
[----:B------:R-:W2:Y:S02]  /*125e0*/  SYNCS.PHASECHK.TRANS64.TRYWAIT P0, [R18+URZ+0x29860], R0 ;  /* 0x02986000120075a7 */ /* 0x000ea4000800017f */
[----:B--2---:R-:W-:Y:S05]  /*125f0*/  @!P0 BRA `(.L_x_1985) ;  /* 0x0000001800f08947 */ /* 0x004fea0003800000 */
.L_x_2027:
[----:B-1----:R-:W2:Y:S04]  /*12600*/  LDL R4, [R1+0xc] ;  /* 0x00000c0001047983 */ /* 0x002ea80000100800 */
[----:B------:R-:W3:Y:S01]  /*12610*/  LDL R13, [R1+0x14] ;  /* 0x00001400010d7983 */ /* 0x000ee20000100800 */
[----:B------:R-:W-:Y:S05]  /*12620*/  WARPSYNC.ALL ;  /* 0x0000000000007948 */ /* 0x000fea0003800000 */
[----:B------:R-:W1:Y:S01]  /*12630*/  S2R R3, SR_TID.X ;  /* 0x0000000000037919 */ /* 0x000e620000002100 */
[----:B0-----:R-:W-:Y:S01]  /*12640*/  IMAD.MOV.U32 R6, RZ, RZ, 0x40 ;  /* 0x00000040ff067424 */ /* 0x001fe200078e00ff */
[----:B-1----:R-:W-:-:S04]  /*12650*/  LOP3.LUT P0, RZ, R3, 0x4, RZ, 0xc0, !PT ;  /* 0x0000000403ff7812 */ /* 0x002fc8000780c0ff */
[----:B------:R-:W-:Y:S02]  /*12660*/  SEL R6, R6, 0xffffffc0, !P0 ;  /* 0xffffffc006067807 */ /* 0x000fe40004000000 */
[C---:B--2---:R-:W-:Y:S02]  /*12670*/  LOP3.LUT R0, R12.reuse, R4, RZ, 0xfc, !PT ;  /* 0x000000040c007212 */ /* 0x044fe400078efcff */
[----:B---3--:R-:W-:-:S03]  /*12680*/  LOP3.LUT R19, R12, R13, RZ, 0xfc, !PT ;  /* 0x0000000d0c137212 */ /* 0x008fc600078efcff */
[----:B------:R-:W0:Y:S01]  /*12690*/  LDSM.16.MT88.4 R8, [R0+UR38+0xa400] ;  /* 0x00a400260008783b */ /* 0x000e220008004200 */
[----:B------:R-:W-:Y:S02]  /*126a0*/  VIADD R3, R0, UR38 ;  /* 0x0000002600037c36 */ /* 0x000fe40008000000 */
[----:B------:R-:W-:Y:S02]  /*126b0*/  VIADD R19, R19, UR38 ;  /* 0x0000002613137c36 */ /* 0x000fe40008000000 */
[----:B------:R-:W-:Y:S01]  /*126c0*/  IMAD.IADD R3, R6, 0x1, R3 ;  /* 0x0000000106037824 */ /* 0x000fe200078e0203 */
        /* <DEDUP_REMOVED lines=67> */
.L_x_1986:
        /* <DEDUP_REMOVED lines=15> */
.L_x_1968:
[----:B------:R-:W-:-:S07]  /*12bf0*/  IMAD.MOV.U32 R17, RZ, RZ, RZ ;  /* 0x000000ffff117224 */ /* 0x000fce00078e00ff */
.L_x_1988:
[----:B------:R-:W1:Y:S02]  /*12c00*/  LDL R2, [R1+0x1c] ;  /* 0x00001c0001027983 */ /* 0x000e640000100800 */
[----:B-1----:R-:W-:-:S04]  /*12c10*/  LOP3.LUT R0, R2, 0x1, RZ, 0xfc, !PT ;  /* 0x0000000102007812 */ /* 0x002fc800078efcff */
[----:B------:R-:W-:-:S13]  /*12c20*/  ISETP.NE.AND P0, PT, R0, 0x3, PT ;  /* 0x000000030000780c */ /* 0x000fda0003f05270 */
[----:B------:R-:W-:Y:S05]  /*12c30*/  @!P0 BRA `(.L_x_1989) ;  /* 0x0000000000048947 */ /* 0x000fea0003800000 */
[----:B------:R-:W-:Y:S01]  /*12c40*/  BPT.TRAP 0x1 ;  /* 0x000000040000795c */ /* 0x000fe20000300000 */
.L_x_1989:
        /* <DEDUP_REMOVED lines=8> */
.L_x_2028:
[----:B------:R-:W-:Y:S05]  /*12cd0*/  BSYNC B0 ;  /* 0x0000000000007941 */ /* 0x000fea0003800000 */
.L_x_1990:
[----:B------:R-:W-:Y:S05]  /*12ce0*/  @!P1 BRA `(.L_x_1992) ;  /* 0x0000000000049947 */ /* 0x000fea0003800000 */
[----:B------:R-:W-:Y:S01]  /*12cf0*/  BPT.TRAP 0x1 ;  /* 0x000000040000795c */ /* 0x000fe20000300000 */
.L_x_1992:
[----:B-1----:R-:W2:Y:S01]  /*12d00*/  LDL.LU R0, [R1+0xc] ;  /* 0x00000c0001007983 */ /* 0x002ea20000300800 */
[----:B------:R-:W-:Y:S01]  /*12d10*/  SHF.L.U32 R2, R20, 0x1f, RZ ;  /* 0x0000001f14027819 */ /* 0x000fe200000006ff */
[----:B------:R-:W-:-:S03]  /*12d20*/  IMAD R12, R17, 0x5000, RZ ;  /* 0x00005000110c7824 */ /* 0x000fc600078e02ff */
[----:B------:R-:W1:Y:S02]  /*12d30*/  SYNCS.PHASECHK.TRANS64.TRYWAIT P0, [R3+URZ+0x29860], R2 ;  /* 0x02986002030075a7 */ /* 0x000e64000800017f */
[----:B--2---:R-:W-:Y:S01]  /*12d40*/  LOP3.LUT R0, R12, R0, RZ, 0xfc, !PT ;  /* 0x000000000c007212 */ /* 0x004fe200078efcff */
[----:B-1----:R-:W-:Y:S06]  /*12d50*/  @!P0 BRA `(.L_x_1993) ;  /* 0x0000001400408947 */ /* 0x002fec0003800000 */
.L_x_2029:
[----:B------:R-:W2:Y:S01]  /*12d60*/  LDL.LU R13, [R1+0x14] ;  /* 0x00001400010d7983 */ /* 0x000ea20000300800 */
[----:B------:R-:W3:Y:S01]  /*12d70*/  S2R R4, SR_TID.X ;  /* 0x0000000000047919 */ /* 0x000ee20000002100 */
[----:B-1----:R-:W-:Y:S01]  /*12d80*/  VIADD R2, R0, UR38 ;  /* 0x0000002600027c36 */ /* 0x002fe20008000000 */
[----:B------:R-:W-:Y:S05]  /*12d90*/  WARPSYNC.ALL ;  /* 0x0000000000007948 */ /* 0x000fea0003800000 */
[----:B0-----:R-:W0:Y:S01]  /*12da0*/  LDSM.16.MT88.4 R8, [R0+UR38+0xa400] ;  /* 0x00a400260008783b */ /* 0x001e220008004200 */
[----:B---3--:R-:W-:Y:S01]  /*12db0*/  LOP3.LUT P0, RZ, R4, 0x4, RZ, 0xc0, !PT ;  /* 0x0000000404ff7812 */ /* 0x008fe2000780c0ff */
[----:B------:R-:W-:-:S05]  /*12dc0*/  IMAD.MOV.U32 R4, RZ, RZ, 0x40 ;  /* 0x00000040ff047424 */ /* 0x000fca00078e00ff */
[----:B------:R-:W-:-:S05]  /*12dd0*/  SEL R4, R4, 0xffffffc0, !P0 ;  /* 0xffffffc004047807 */ /* 0x000fca0004000000 */
[----:B------:R-:W-:-:S05]  /*12de0*/  IMAD.IADD R2, R4, 0x1, R2 ;  /* 0x0000000104027824 */ /* 0x000fca00078e0202 */
[----:B------:R-:W1:Y:S01]  /*12df0*/  LDSM.16.MT88.4 R4, [R2+0xa400] ;  /* 0x00a400000204783b */ /* 0x000e620000004200 */
[C-C-:B0-----:R-:W-:Y:S02]  /*12e00*/  PRMT R14, R10.reuse, 0x6420, R11.reuse ;  /* 0x000064200a0e7816 */ /* 0x141fe4000000000b */
[----:B------:R-:W-:Y:S02]  /*12e10*/  PRMT R15, R10, 0x7531, R11 ;  /* 0x000075310a0f7816 */ /* 0x000fe4000000000b */
[C-C-:B-1----:R-:W-:Y:S02]  /*12e20*/  PRMT R10, R6.reuse, 0x6420, R7.reuse ;  /* 0x00006420060a7816 */ /* 0x142fe40000000007 */
[----:B------:R-:W-:Y:S02]  /*12e30*/  PRMT R11, R6, 0x7531, R7 ;  /* 0x00007531060b7816 */ /* 0x000fe40000000007 */
[----:B--2---:R-:W-:Y:S02]  /*12e40*/  LOP3.LUT R16, R12, R13, RZ, 0xfc, !PT ;  /* 0x0000000d0c107212 */ /* 0x004fe400078efcff */
[----:B------:R-:W-:-:S02]  /*12e50*/  PRMT R12, R8, 0x6420, R9 ;  /* 0x00006420080c7816 */ /* 0x000fc40000000009 */
[----:B------:R-:W-:Y:S01]  /*12e60*/  PRMT R13, R8, 0x7531, R9 ;  /* 0x00007531080d7816 */ /* 0x000fe20000000009 */
[----:B------:R-:W-:Y:S01]  /*12e70*/  VIADD R16, R16, UR38 ;  /* 0x0000002610107c36 */ /* 0x000fe20008000000 */
[C-C-:B------:R-:W-:Y:S02]  /*12e80*/  PRMT R8, R4.reuse, 0x6420, R5.reuse ;  /* 0x0000642004087816 */ /* 0x140fe40000000005 */
[----:B------:R-:W-:Y:S02]  /*12e90*/  PRMT R9, R4, 0x7531, R5 ;  /* 0x0000753104097816 */ /* 0x000fe40000000005 */
[----:B------:R-:W-:Y:S04]  /*12ea0*/  STSM.16.M88.4 [R16+0x400], R12 ;  /* 0x0004000c10007844 */ /* 0x000fe80000000200 */
[----:B------:R-:W-:Y:S04]  /*12eb0*/  STSM.16.M88.4 [R16+0xc00], R8 ;  /* 0x000c000810007844 */ /* 0x000fe80000000200 */
[----:B------:R-:W0:Y:S04]  /*12ec0*/  LDSM.16.MT88.4 R8, [R0+UR38+0xb400] ;  /* 0x00b400260008783b */ /* 0x000e280008004200 */
[----:B------:R-:W1:Y:S01]  /*12ed0*/  LDSM.16.MT88.4 R4, [R2+0xb400] ;  /* 0x00b400000204783b */ /* 0x000e620000004200 */
[----:B0-----:R-:W-:-:S02]  /*12ee0*/  PRMT R12, R8, 0x6420, R9 ;  /* 0x00006420080c7816 */ /* 0x001fc40000000009 */
[----:B------:R-:W-:Y:S02]  /*12ef0*/  PRMT R13, R8, 0x7531, R9 ;  /* 0x00007531080d7816 */ /* 0x000fe40000000009 */
[C-C-:B------:R-:W-:Y:S02]  /*12f00*/  PRMT R14, R10.reuse, 0x6420, R11.reuse ;  /* 0x000064200a0e7816 */ /* 0x140fe4000000000b */
[----:B------:R-:W-:Y:S02]  /*12f10*/  PRMT R15, R10, 0x7531, R11 ;  /* 0x000075310a0f7816 */ /* 0x000fe4000000000b */
[C-C-:B-1----:R-:W-:Y:S02]  /*12f20*/  PRMT R8, R4.reuse, 0x6420, R5.reuse ;  /* 0x0000642004087816 */ /* 0x142fe40000000005 */
[----:B------:R-:W-:Y:S02]  /*12f30*/  PRMT R9, R4, 0x7531, R5 ;  /* 0x0000753104097816 */ /* 0x000fe40000000005 */
[----:B------:R-:W-:-:S02]  /*12f40*/  PRMT R10, R6, 0x6420, R7 ;  /* 0x00006420060a7816 */ /* 0x000fc40000000007 */
[----:B------:R-:W-:Y:S01]  /*12f50*/  PRMT R11, R6, 0x7531, R7 ;  /* 0x00007531060b7816 */ /* 0x000fe20000000007 */
        /* <DEDUP_REMOVED lines=36> */
[----:B------:R0:W-:Y:S04]  /*131a0*/  STSM.16.M88.4 [R16+0x4400], R12 ;  /* 0x0044000c10007844 */ /* 0x0001e80000000200 */
        /* <DEDUP_REMOVED lines=9> */
.L_x_1994:
        /* <DEDUP_REMOVED lines=14> */
.L_x_1949:
[----:B------:R-:W0:Y:S01]  /*13320*/  S2R R4, SR_CgaCtaId ;  /* 0x0000000000047919 */ /* 0x000e220000008800 */
[----:B------:R-:W-:Y:S02]  /*13330*/  MOV R3, 0x400 ;  /* 0x0000040000037802 */ /* 0x000fe40000000f00 */
[----:B------:R-:W-:Y:S02]  /*13340*/  SHF.L.U32 R2, R2, 0x1f, RZ ;  /* 0x0000001f02027819 */ /* 0x000fe400000006ff */
[----:B0-----:R-:W-:-:S04]  /*13350*/  LEA R9, R4, R3, 0x18 ;  /* 0x0000000304097211 */ /* 0x001fc800078ec0ff */
[----:B------:R-:W0:Y:S02]  /*13360*/  SYNCS.PHASECHK.TRANS64.TRYWAIT P0, [R9+URZ+0x29820], R2 ;  /* 0x02982002090075a7 */ /* 0x000e24000800017f */
[----:B0-----:R-:W-:Y:S05]  /*13370*/  @!P0 BRA `(.L_x_1995) ;  /* 0x0000000c00cc8947 */ /* 0x001fea0003800000 */
.L_x_2030:
        /* <DEDUP_REMOVED lines=13> */
.L_x_1996:
        /* <DEDUP_REMOVED lines=12> */
.L_x_2031:
[----:B------:R-:W1:Y:S02]  /*13510*/  SYNCS.PHASECHK.TRANS64.TRYWAIT P1, [R7+URZ], R2 ;  /* 0x00000002070075a7 */ /* 0x000e64000802017f */
[----:B-1----:R-:W-:Y:S05]  /*13520*/  @!P1 BRA `(.L_x_1998) ;  /* 0x0000000c00889947 */ /* 0x002fea0003800000 */
.L_x_2032:
[----:B------:R-:W-:Y:S05]  /*13530*/  @!P0 BRA `(.L_x_1999) ;  /* 0x0000000000048947 */ /* 0x000fea0003800000 */
[----:B------:R-:W-:Y:S01]  /*13540*/  BPT.TRAP 0x1 ;  /* 0x000000040000795c */ /* 0x000fe20000300000 */
.L_x_1999:
[----:B0-----:R-:W-:-:S04]  /*13550*/  IMAD R5, R0, 0x8, R9 ;  /* 0x0000000800057824 */ /* 0x001fc800078e0209 */
[----:B------:R-:W0:Y:S02]  /*13560*/  SYNCS.PHASECHK.TRANS64.TRYWAIT P1, [R5+URZ+0x29860], R4 ;  /* 0x02986004050075a7 */ /* 0x000e24000802017f */
[----:B0-----:R-:W-:Y:S05]  /*13570*/  @!P1 BRA `(.L_x_2000) ;  /* 0x0000000c00889947 */ /* 0x001fea0003800000 */
.L_x_2033:
[----:B------:R-:W-:Y:S05]  /*13580*/  @!P0 BRA `(.L_x_2001) ;  /* 0x0000000000048947 */ /* 0x000fea0003800000 */
[----:B------:R-:W-:Y:S01]  /*13590*/  BPT.TRAP 0x1 ;  /* 0x000000040000795c */ /* 0x000fe20000300000 */
.L_x_2001:
[----:B------:R-:W-:-:S04]  /*135a0*/  IMAD R3, R3, 0x8, R9 ;  /* 0x0000000803037824 */ /* 0x000fc800078e0209 */
[----:B------:R-:W2:Y:S02]  /*135b0*/  SYNCS.PHASECHK.TRANS64.TRYWAIT P1, [R3+URZ+0x29860], R2 ;  /* 0x02986002030075a7 */ /* 0x000ea4000802017f */
[----:B--2---:R-:W-:Y:S05]  /*135c0*/  @!P1 BRA `(.L_x_2002) ;  /* 0x0000000c00889947 */ /* 0x004fea0003800000 */
.L_x_2034:
[----:B------:R-:W-:Y:S05]  /*135d0*/  @!P0 BRA `(.L_x_2003) ;  /* 0x0000000000048947 */ /* 0x000fea0003800000 */
[----:B------:R-:W-:Y:S01]  /*135e0*/  BPT.TRAP 0x1 ;  /* 0x000000040000795c */ /* 0x000fe20000300000 */
.L_x_2003:
[----:B------:R-:W3:Y:S02]  /*135f0*/  SYNCS.PHASECHK.TRANS64.TRYWAIT P0, [R5+URZ+0x29880], R4 ;  /* 0x02988004050075a7 */ /* 0x000ee4000800017f */
[----:B---3--:R-:W-:Y:S05]  /*13600*/  @!P0 BRA `(.L_x_2004) ;  /* 0x0000000c008c8947 */ /* 0x008fea0003800000 */
.L_x_2005:
[----:B----4-:R4:W0:Y:S02]  /*13610*/  SYNCS.PHASECHK.TRANS64.TRYWAIT P0, [R3+URZ+0x29880], R2 ;  /* 0x02988002030075a7 */ /* 0x010824000800017f */
[----:B0-----:R-:W-:Y:S05]  /*13620*/  @!P0 NANOSLEEP.SYNCS 0x989680 ;  /* 0x009896800000895d */ /* 0x001fea0003900000 */
[----:B------:R-:W0:Y:S02]  /*13630*/  @!P0 SYNCS.PHASECHK.TRANS64 P0, [R3+URZ+0x29880], R2 ;  /* 0x02988002030085a7 */ /* 0x000e24000800007f */
[----:B0-----:R-:W-:Y:S05]  /*13640*/  @!P0 BRA `(.L_x_2005) ;  /* 0xfffffffc00f08947 */ /* 0x001fea000383ffff */
.L_x_1908:
[----:B------:R-:W-:Y:S05]  /*13650*/  BSYNC B6 ;  /* 0x0000000000067941 */ /* 0x000fea0003800000 */
.L_x_1905:
[----:B------:R-:W-:Y:S05]  /*13660*/  EXIT ;  /* 0x000000000000794d */ /* 0x000fea0003800000 */
.L_x_1912:
[----:B0-----:R-:W-:-:S04]  /*13670*/  IMAD.U32 R3, RZ, RZ, UR39 ;  /* 0x00000027ff037e24 */ /* 0x001fc8000f8e00ff */
[----:B------:R0:W1:Y:S03]  /*13680*/  SYNCS.PHASECHK.TRANS64.TRYWAIT P0, [R3+URZ+0x29800], R6 ;  /* 0x02980006030075a7 */ /* 0x000066000800017f */
[----:B-1----:R-:W-:Y:S05]  /*13690*/  @!P0 NANOSLEEP.SYNCS 0x989680 ;  /* 0x009896800000895d */ /* 0x002fea0003900000 */
[----:B------:R-:W1:Y:S02]  /*136a0*/  @!P0 SYNCS.PHASECHK.TRANS64 P0, [R3+URZ+0x29800], R6 ;  /* 0x02980006030085a7 */ /* 0x000e64000800007f */
[----:B-1----:R-:W-:Y:S05]  /*136b0*/  @!P0 BRA `(.L_x_1912) ;  /* 0xfffffffc00ec8947 */ /* 0x002fea000383ffff */
[----:B------:R-:W-:Y:S05]  /*136c0*/  BRA `(.L_x_2006) ;  /* 0xfffffedc00dc7947 */ /* 0x000fea000383ffff */
.L_x_1916:
[----:B--2---:R-:W-:-:S04]  /*136d0*/  IMAD.U32 R5, RZ, RZ, UR39 ;  /* 0x00000027ff057e24 */ /* 0x004fc8000f8e00ff */
[----:B------:R2:W3:Y:S03]  /*136e0*/  SYNCS.PHASECHK.TRANS64.TRYWAIT P2, [R5+URZ+0x29830], R6 ;  /* 0x02983006050075a7 */ /* 0x0004e6000804017f */
[----:B---3--:R-:W-:Y:S05]  /*136f0*/  @!P2 NANOSLEEP.SYNCS 0x989680 ;  /* 0x009896800000a95d */ /* 0x008fea0003900000 */
[----:B------:R-:W3:Y:S02]  /*13700*/  @!P2 SYNCS.PHASECHK.TRANS64 P2, [R5+URZ+0x29830], R6 ;  /* 0x029830060500a5a7 */ /* 0x000ee4000804007f */
[----:B---3--:R-:W-:Y:S05]  /*13710*/  @!P2 BRA `(.L_x_1916) ;  /* 0xfffffffc00eca947 */ /* 0x008fea000383ffff */
[----:B------:R-:W-:Y:S05]  /*13720*/  BRA `(.L_x_1915) ;  /* 0xfffffedc00f87947 */ /* 0x000fea000383ffff */
.L_x_1921:
[----:B-1----:R-:W-:-:S04]  /*13730*/  IMAD.U32 R15, RZ, RZ, UR6 ;  /* 0x00000006ff0f7e24 */ /* 0x002fc8000f8e00ff */
[----:B------:R1:W2:Y:S03]  /*13740*/  SYNCS.PHASECHK.TRANS64.TRYWAIT P3, [R15+URZ+0x29830], R14 ;  /* 0x0298300e0f0075a7 */ /* 0x0002a6000806017f */
[----:B--2---:R-:W-:Y:S05]  /*13750*/  @!P3 NANOSLEEP.SYNCS 0x989680 ;  /* 0x009896800000b95d */ /* 0x004fea0003900000 */
[----:B------:R-:W2:Y:S02]  /*13760*/  @!P3 SYNCS.PHASECHK.TRANS64 P3, [R15+URZ+0x29830], R14 ;  /* 0x0298300e0f00b5a7 */ /* 0x000ea4000806007f */
[----:B--2---:R-:W-:Y:S05]  /*13770*/  @!P3 BRA `(.L_x_1921) ;  /* 0xfffffffc00ecb947 */ /* 0x004fea000383ffff */
[----:B------:R-:W-:Y:S05]  /*13780*/  BRA `(.L_x_1918) ;  /* 0xffffff20004c7947 */ /* 0x000fea000383ffff */
.L_x_1925:
[----:B-1----:R-:W-:-:S04]  /*13790*/  IMAD.U32 R14, RZ, RZ, UR6 ;  /* 0x00000006ff0e7e24 */ /* 0x002fc8000f8e00ff */
[----:B------:R1:W2:Y:S03]  /*137a0*/  SYNCS.PHASECHK.TRANS64.TRYWAIT P3, [R14+URZ+0x29850], R13 ;  /* 0x0298500d0e0075a7 */ /* 0x0002a6000806017f */
[----:B--2---:R-:W-:Y:S05]  /*137b0*/  @!P3 NANOSLEEP.SYNCS 0x989680 ;  /* 0x009896800000b95d */ /* 0x004fea0003900000 */
[----:B------:R-:W2:Y:S02]  /*137c0*/  @!P3 SYNCS.PHASECHK.TRANS64 P3, [R14+URZ+0x29850], R13 ;  /* 0x0298500d0e00b5a7 */ /* 0x000ea4000806007f */
[----:B--2---:R-:W-:Y:S05]  /*137d0*/  @!P3 BRA `(.L_x_1925) ;  /* 0xfffffffc00ecb947 */ /* 0x004fea000383ffff */
[----:B------:R-:W-:Y:S05]  /*137e0*/  BRA `(.L_x_1922) ;  /* 0xffffff2c005c7947 */ /* 0x000fea000383ffff */
.L_x_1932:
[----:B-1----:R-:W-:-:S04]  /*137f0*/  IMAD.U32 R14, RZ, RZ, UR6 ;  /* 0x00000006ff0e7e24 */ /* 0x002fc8000f8e00ff */
[----:B------:R1:W2:Y:S03]  /*13800*/  SYNCS.PHASECHK.TRANS64.TRYWAIT P2, [R14+URZ+0x29830], R11 ;  /* 0x0298300b0e0075a7 */ /* 0x0002a6000804017f */
[----:B--2---:R-:W-:Y:S05]  /*13810*/  @!P2 NANOSLEEP.SYNCS 0x989680 ;  /* 0x009896800000a95d */ /* 0x004fea0003900000 */
[----:B------:R-:W2:Y:S02]  /*13820*/  @!P2 SYNCS.PHASECHK.TRANS64 P2, [R14+URZ+0x29830], R11 ;  /* 0x0298300b0e00a5a7 */ /* 0x000ea4000804007f */
[----:B--2---:R-:W-:Y:S05]  /*13830*/  @!P2 BRA `(.L_x_1932) ;  /* 0xfffffffc00eca947 */ /* 0x004fea000383ffff */
[----:B------:R-:W-:Y:S05]  /*13840*/  BRA `(.L_x_1929) ;  /* 0xffffff6000a07947 */ /* 0x000fea000383ffff */
.L_x_1936:
[----:B01----:R-:W-:-:S04]  /*13850*/  IMAD.U32 R11, RZ, RZ, UR6 ;  /* 0x00000006ff0b7e24 */ /* 0x003fc8000f8e00ff */
[----:B------:R0:W1:Y:S03]  /*13860*/  SYNCS.PHASECHK.TRANS64.TRYWAIT P2, [R11+URZ+0x29850], R10 ;  /* 0x0298500a0b0075a7 */ /* 0x000066000804017f */
[----:B-1----:R-:W-:Y:S05]  /*13870*/  @!P2 NANOSLEEP.SYNCS 0x989680 ;  /* 0x009896800000a95d */ /* 0x002fea0003900000 */
[----:B------:R-:W1:Y:S02]  /*13880*/  @!P2 SYNCS.PHASECHK.TRANS64 P2, [R11+URZ+0x29850], R10 ;  /* 0x0298500a0b00a5a7 */ /* 0x000e64000804007f */
[----:B-1----:R-:W-:Y:S05]  /*13890*/  @!P2 BRA `(.L_x_1936) ;  /* 0xfffffffc00eca947 */ /* 0x002fea000383ffff */
[----:B------:R-:W-:Y:S05]  /*138a0*/  BRA `(.L_x_1933) ;  /* 0xffffff6c00a07947 */ /* 0x000fea000383ffff */
.L_x_1942:
[----:B-1----:R-:W-:-:S04]  /*138b0*/  IMAD.U32 R3, RZ, RZ, UR5 ;  /* 0x00000005ff037e24 */ /* 0x002fc8000f8e00ff */
[----:B------:R1:W2:Y:S03]  /*138c0*/  SYNCS.PHASECHK.TRANS64.TRYWAIT P0, [R3+URZ+0x29850], R4 ;  /* 0x02985004030075a7 */ /* 0x0002a6000800017f */
[----:B--2---:R-:W-:Y:S05]  /*138d0*/  @!P0 NANOSLEEP.SYNCS 0x989680 ;  /* 0x009896800000895d */ /* 0x004fea0003900000 */
[----:B------:R-:W2:Y:S02]  /*138e0*/  @!P0 SYNCS.PHASECHK.TRANS64 P0, [R3+URZ+0x29850], R4 ;  /* 0x02985004030085a7 */ /* 0x000ea4000800007f */
[----:B--2---:R-:W-:Y:S05]  /*138f0*/  @!P0 BRA `(.L_x_1942) ;  /* 0xfffffffc00ec8947 */ /* 0x004fea000383ffff */
[----:B------:R-:W-:Y:S05]  /*13900*/  BRA `(.L_x_1941) ;  /* 0xffffff9400e07947 */ /* 0x000fea000383ffff */
.L_x_1955:
[----:B------:R-:W-:Y:S02]  /*13910*/  IMAD.MOV.U32 R13, RZ, RZ, R4 ;  /* 0x000000ffff0d7224 */ /* 0x000fe400078e0004 */
[----:B------:R-:W-:Y:S02]  /*13920*/  IMAD.MOV.U32 R12, RZ, RZ, RZ ;  /* 0x000000ffff0c7224 */ /* 0x000fe400078e00ff */
[----:B------:R-:W-:Y:S02]  /*13930*/  IMAD.MOV.U32 R11, RZ, RZ, 0x1f ;  /* 0x0000001fff0b7424 */ /* 0x000fe400078e00ff */
[----:B------:R-:W-:-:S07]  /*13940*/  IMAD.MOV.U32 R15, RZ, RZ, -0x1 ;  /* 0xffffffffff0f7424 */ /* 0x000fce00078e00ff */
[----:B0-----:R-:W-:Y:S05]  /*13950*/  WARPSYNC.COLLECTIVE R15, `(.L_x_2007) ;  /* 0x000000000f087348 */ /* 0x001fea0003c00000 */
[----:B------:R1:W2:Y:S02]  /*13960*/  SHFL.IDX P6, R14, R13, R12, R11 ;  /* 0x0000000c0d0e7389 */ /* 0x0002a400000c000b */
[----:B012---:R-:W-:Y:S01]  /*13970*/  ENDCOLLECTIVE ;  /* 0x000000000000791b */ /* 0x007fe20003800000 */
.L_x_2007:
[----:B------:R-:W-:Y:S05]  /*13980*/  BRA `(.L_x_2008) ;  /* 0xffffffd000e07947 */ /* 0x000fea000383ffff */
.L_x_1957:
[----:B------:R-:W-:Y:S01]  /*13990*/  BSSY B0, `(.L_x_2009) ;  /* 0x0000006000007945 */ /* 0x000fe20003800000 */
[----:B------:R-:W-:-:S07]  /*139a0*/  IMAD.MOV.U32 R15, RZ, RZ, -0x1 ;  /* 0xffffffffff0f7424 */ /* 0x000fce00078e00ff */
[----:B-1----:R-:W-:Y:S05]  /*139b0*/  WARPSYNC.COLLECTIVE R15, `(.L_x_2010) ;  /* 0x000000000f0c7348 */ /* 0x002fea0003c00000 */
[----:B------:R-:W-:Y:S02]  /*139c0*/  ELECT P6, UR62, PT ;  /* 0x00000000003e782f */ /* 0x000fe400038c0000 */
[----:B------:R-:W-:Y:S01]  /*139d0*/  MOV R14, UR62 ;  /* 0x0000003e000e7c02 */ /* 0x000fe20008000f00 */
[----:B-1----:R-:W-:Y:S10]  /*139e0*/  ENDCOLLECTIVE ;  /* 0x000000000000791b */ /* 0x002ff40003800000 */
.L_x_2010:
[----:B------:R-:W-:Y:S05]  /*139f0*/  BSYNC B0 ;  /* 0x0000000000007941 */ /* 0x000fea0003800000 */
.L_x_2009:
[----:B------:R-:W-:Y:S05]  /*13a00*/  BRA `(.L_x_2011) ;  /* 0xffffffd000e47947 */ /* 0x000fea000383ffff */
.L_x_1959:
[----:B0-----:R-:W-:-:S04]  /*13a10*/  IMAD.U32 R3, RZ, RZ, UR38 ;  /* 0x00000026ff037e24 */ /* 0x001fc8000f8e00ff */
[----:B------:R0:W2:Y:S03]  /*13a20*/  SYNCS.PHASECHK.TRANS64.TRYWAIT P0, [R3+URZ+0x29880], R2 ;  /* 0x02988002030075a7 */ /* 0x0000a6000800017f */
[----:B--2---:R-:W-:Y:S05]  /*13a30*/  @!P0 NANOSLEEP.SYNCS 0x989680 ;  /* 0x009896800000895d */ /* 0x004fea0003900000 */
[----:B------:R-:W2:Y:S02]  /*13a40*/  @!P0 SYNCS.PHASECHK.TRANS64 P0, [R3+URZ+0x29880], R2 ;  /* 0x02988002030085a7 */ /* 0x000ea4000800007f */
[----:B--2---:R-:W-:Y:S05]  /*13a50*/  @!P0 BRA `(.L_x_1959) ;  /* 0xfffffffc00ec8947 */ /* 0x004fea000383ffff */
[----:B------:R-:W-:Y:S05]  /*13a60*/  BRA `(.L_x_2012) ;  /* 0xffffffd400307947 */ /* 0x000fea000383ffff */
.L_x_1961:
[----:B0-----:R-:W-:-:S04]  /*13a70*/  IMAD.U32 R3, RZ, RZ, UR38 ;  /* 0x00000026ff037e24 */ /* 0x001fc8000f8e00ff */
[----:B------:R0:W2:Y:S03]  /*13a80*/  SYNCS.PHASECHK.TRANS64.TRYWAIT P0, [R3+URZ+0x29840], R2 ;  /* 0x02984002030075a7 */ /* 0x0000a6000800017f */
[----:B--2---:R-:W-:Y:S05]  /*13a90*/  @!P0 NANOSLEEP.SYNCS 0x989680 ;  /* 0x009896800000895d */ /* 0x004fea0003900000 */
[----:B------:R-:W2:Y:S02]  /*13aa0*/  @!P0 SYNCS.PHASECHK.TRANS64 P0, [R3+URZ+0x29840], R2 ;  /* 0x02984002030085a7 */ /* 0x000ea4000800007f */
[----:B--2---:R-:W-:Y:S05]  /*13ab0*/  @!P0 BRA `(.L_x_1961) ;  /* 0xfffffffc00ec8947 */ /* 0x004fea000383ffff */
[----:B------:R-:W-:Y:S05]  /*13ac0*/  BRA `(.L_x_2013) ;  /* 0xffffffd400707947 */ /* 0x000fea000383ffff */
.L_x_1964:
[----:B------:R-:W-:Y:S01]  /*13ad0*/  IMAD.MOV.U32 R13, RZ, RZ, R4 ;  /* 0x000000ffff0d7224 */ /* 0x000fe200078e0004 */
[----:B------:R-:W-:Y:S01]  /*13ae0*/  LEA.HI R2, R18, UR39, RZ, 0x1e ;  /* 0x0000002712027c11 */ /* 0x000fe2000f8ff0ff */
[----:B------:R-:W-:Y:S02]  /*13af0*/  IMAD.MOV.U32 R12, RZ, RZ, RZ ;  /* 0x000000ffff0c7224 */ /* 0x000fe400078e00ff */
[----:B------:R-:W-:Y:S02]  /*13b00*/  IMAD.MOV.U32 R11, RZ, RZ, 0x1c1f ;  /* 0x00001c1fff0b7424 */ /* 0x000fe400078e00ff */
[----:B------:R-:W-:Y:S02]  /*13b10*/  IMAD.MOV.U32 R15, RZ, RZ, -0x1 ;  /* 0xffffffffff0f7424 */ /* 0x000fe400078e00ff */
[----:B------:R-:W-:-:S07]  /*13b20*/  VIADD R10, R2, 0x20 ;  /* 0x00000020020a7836 */ /* 0x000fce0000000000 */
[----:B------:R-:W-:Y:S05]  /*13b30*/  WARPSYNC.COLLECTIVE R15, `(.L_x_2014) ;  /* 0x000000000f087348 */ /* 0x000fea0003c00000 */
[----:B------:R0:W1:Y:S02]  /*13b40*/  SHFL.IDX P6, R14, R13, R12, R11 ;  /* 0x0000000c0d0e7389 */ /* 0x00006400000c000b */
[----:B01----:R-:W-:Y:S01]  /*13b50*/  ENDCOLLECTIVE ;  /* 0x000000000000791b */ /* 0x003fe20003800000 */
.L_x_2014:
[----:B------:R-:W-:Y:S02]  /*13b60*/  IMAD.MOV.U32 R13, RZ, RZ, R5 ;  /* 0x000000ffff0d7224 */ /* 0x000fe400078e0005 */
[----:B------:R-:W-:-:S07]  /*13b70*/  IMAD.MOV.U32 R6, RZ, RZ, R14 ;  /* 0x000000ffff067224 */ /* 0x000fce00078e000e */
[----:B------:R-:W-:Y:S05]  /*13b80*/  WARPSYNC.COLLECTIVE R15, `(.L_x_2015) ;  /* 0x000000000f087348 */ /* 0x000fea0003c00000 */
[----:B------:R0:W1:Y:S02]  /*13b90*/  SHFL.IDX P6, R14, R13, R12, R11 ;  /* 0x0000000c0d0e7389 */ /* 0x00006400000c000b */
[----:B01----:R-:W-:Y:S01]  /*13ba0*/  ENDCOLLECTIVE ;  /* 0x000000000000791b */ /* 0x003fe20003800000 */
.L_x_2015:
[----:B------:R-:W-:Y:S02]  /*13bb0*/  ULDC UR4, c[0x0][0x288] ;  /* 0x0000a20000047ab9 */ /* 0x000fe40000000800 */
[----:B------:R-:W-:-:S05]  /*13bc0*/  IMAD R3, R9, UR4, RZ ;  /* 0x0000000409037c24 */ /* 0x000fca000f8e02ff */
        /* <DEDUP_REMOVED lines=8> */
.L_x_2016:
        /* <DEDUP_REMOVED lines=18> */
.L_x_2017:
[----:B------:R-:W-:Y:S02]  /*13d70*/  @!P3 VIADD R9, R0, UR38 ;  /* 0x000000260009bc36 */ /* 0x000fe40008000000 */
[----:B------:R-:W-:Y:S02]  /*13d80*/  IMAD.MOV.U32 R13, RZ, RZ, R4 ;  /* 0x000000ffff0d7224 */ /* 0x000fe400078e0004 */
[----:B------:R-:W-:Y:S02]  /*13d90*/  IMAD.MOV.U32 R12, RZ, RZ, 0x2 ;  /* 0x00000002ff0c7424 */ /* 0x000fe400078e00ff */
[----:B------:R-:W-:-:S07]  /*13da0*/  IMAD.MOV.U32 R7, RZ, RZ, R14 ;  /* 0x000000ffff077224 */ /* 0x000fce00078e000e */
[----:B------:R-:W-:Y:S05]  /*13db0*/  WARPSYNC.COLLECTIVE R15, `(.L_x_2018) ;  /* 0x000000000f087348 */ /* 0x000fea0003c00000 */
[----:B------:R0:W1:Y:S02]  /*13dc0*/  SHFL.IDX P6, R14, R13, R12, R11 ;  /* 0x0000000c0d0e7389 */ /* 0x00006400000c000b */
[----:B01----:R-:W-:Y:S01]  /*13dd0*/  ENDCOLLECTIVE ;  /* 0x000000000000791b */ /* 0x003fe20003800000 */
.L_x_2018:
        /* <DEDUP_REMOVED lines=17> */
.L_x_2019:
[----:B------:R-:W-:Y:S02]  /*13ef0*/  @!P3 VIADD R19, R0, UR38 ;  /* 0x000000260013bc36 */ /* 0x000fe40008000000 */
[----:B------:R-:W-:Y:S02]  /*13f00*/  IMAD.MOV.U32 R13, RZ, RZ, R4 ;  /* 0x000000ffff0d7224 */ /* 0x000fe400078e0004 */
[----:B------:R-:W-:Y:S02]  /*13f10*/  IMAD.MOV.U32 R12, RZ, RZ, 0x3 ;  /* 0x00000003ff0c7424 */ /* 0x000fe400078e00ff */
[----:B------:R-:W-:-:S07]  /*13f20*/  IMAD.MOV.U32 R7, RZ, RZ, R14 ;  /* 0x000000ffff077224 */ /* 0x000fce00078e000e */
[----:B------:R-:W-:Y:S05]  /*13f30*/  WARPSYNC.COLLECTIVE R15, `(.L_x_2020) ;  /* 0x000000000f087348 */ /* 0x000fea0003c00000 */
[----:B------:R0:W1:Y:S02]  /*13f40*/  SHFL.IDX P6, R14, R13, R12, R11 ;  /* 0x0000000c0d0e7389 */ /* 0x00006400000c000b */
[----:B01----:R-:W-:Y:S01]  /*13f50*/  ENDCOLLECTIVE ;  /* 0x000000000000791b */ /* 0x003fe20003800000 */
.L_x_2020:
        /* <DEDUP_REMOVED lines=16> */
.L_x_2021:
[----:B------:R-:W-:Y:S05]  /*14060*/  BRA `(.L_x_2022) ;  /* 0xffffffd8008c7947 */ /* 0x000fea000383ffff */
.L_x_1967:
[----:B-1----:R-:W-:-:S04]  /*14070*/  IMAD.U32 R3, RZ, RZ, UR38 ;  /* 0x00000026ff037e24 */ /* 0x002fc8000f8e00ff */
[----:B------:R1:W2:Y:S03]  /*14080*/  SYNCS.PHASECHK.TRANS64.TRYWAIT P0, [R3+URZ+0x29820], R0 ;  /* 0x02982000030075a7 */ /* 0x0002a6000800017f */
[----:B--2---:R-:W-:Y:S05]  /*14090*/  @!P0 NANOSLEEP.SYNCS 0x989680 ;  /* 0x009896800000895d */ /* 0x004fea0003900000 */
[----:B------:R-:W2:Y:S02]  /*140a0*/  @!P0 SYNCS.PHASECHK.TRANS64 P0, [R3+URZ+0x29820], R0 ;  /* 0x02982000030085a7 */ /* 0x000ea4000800007f */
[----:B--2---:R-:W-:Y:S05]  /*140b0*/  @!P0 BRA `(.L_x_1967) ;  /* 0xfffffffc00ec8947 */ /* 0x004fea000383ffff */
[----:B------:R-:W-:Y:S05]  /*140c0*/  BRA `(.L_x_2023) ;  /* 0xffffffd800dc7947 */ /* 0x000fea000383ffff */
.L_x_1972:
[----:B0-----:R0:W1:Y:S02]  /*140d0*/  SYNCS.PHASECHK.TRANS64.TRYWAIT P0, [R6+URZ+0x29880], R4 ;  /* 0x02988004060075a7 */ /* 0x001064000800017f */
[----:B-1----:R-:W-:Y:S05]  /*140e0*/  @!P0 NANOSLEEP.SYNCS 0x989680 ;  /* 0x009896800000895d */ /* 0x002fea0003900000 */
[----:B------:R-:W1:Y:S02]  /*140f0*/  @!P0 SYNCS.PHASECHK.TRANS64 P0, [R6+URZ+0x29880], R4 ;  /* 0x02988004060085a7 */ /* 0x000e64000800007f */
[----:B-1----:R-:W-:Y:S05]  /*14100*/  @!P0 BRA `(.L_x_1972) ;  /* 0xfffffffc00f08947 */ /* 0x002fea000383ffff */
[----:B------:R-:W-:Y:S05]  /*14110*/  BRA `(.L_x_2024) ;  /* 0xffffffdc00887947 */ /* 0x000fea000383ffff */
.L_x_1976:
[----:B-1----:R1:W2:Y:S02]  /*14120*/  SYNCS.PHASECHK.TRANS64.TRYWAIT P0, [R6+URZ+0x29840], R4 ;  /* 0x02984004060075a7 */ /* 0x0022a4000800017f */
[----:B--2---:R-:W-:Y:S05]  /*14130*/  @!P0 NANOSLEEP.SYNCS 0x989680 ;  /* 0x009896800000895d */ /* 0x004fea0003900000 */
[----:B------:R-:W2:Y:S02]  /*14140*/  @!P0 SYNCS.PHASECHK.TRANS64 P0, [R6+URZ+0x29840], R4 ;  /* 0x02984004060085a7 */ /* 0x000ea4000800007f */
[----:B--2---:R-:W-:Y:S05]  /*14150*/  @!P0 BRA `(.L_x_1976) ;  /* 0xfffffffc00f08947 */ /* 0x004fea000383ffff */
[----:B------:R-:W-:Y:S05]  /*14160*/  BRA `(.L_x_2025) ;  /* 0xffffffdc00f87947 */ /* 0x000fea000383ffff */
.L_x_1983:
[----:B-1----:R1:W2:Y:S02]  /*14170*/  SYNCS.PHASECHK.TRANS64.TRYWAIT P0, [R18+URZ+0x29870], R4 ;  /* 0x02987004120075a7 */ /* 0x0022a4000800017f */
[----:B--2---:R-:W-:Y:S05]  /*14180*/  @!P0 NANOSLEEP.SYNCS 0x989680 ;  /* 0x009896800000895d */ /* 0x004fea0003900000 */
[----:B------:R-:W2:Y:S02]  /*14190*/  @!P0 SYNCS.PHASECHK.TRANS64 P0, [R18+URZ+0x29870], R4 ;  /* 0x02987004120085a7 */ /* 0x000ea4000800007f */
[----:B--2---:R-:W-:Y:S05]  /*141a0*/  @!P0 BRA `(.L_x_1983) ;  /* 0xfffffffc00f08947 */ /* 0x004fea000383ffff */
[----:B------:R-:W-:Y:S05]  /*141b0*/  BRA `(.L_x_2026) ;  /* 0xffffffe000f87947 */ /* 0x000fea000383ffff */
.L_x_1985:
[----:B--2---:R2:W3:Y:S02]  /*141c0*/  SYNCS.PHASECHK.TRANS64.TRYWAIT P0, [R18+URZ+0x29860], R0 ;  /* 0x02986000120075a7 */ /* 0x0044e4000800017f */
[----:B---3--:R-:W-:Y:S05]  /*141d0*/  @!P0 NANOSLEEP.SYNCS 0x989680 ;  /* 0x009896800000895d */ /* 0x008fea0003900000 */
[----:B------:R-:W3:Y:S02]  /*141e0*/  @!P0 SYNCS.PHASECHK.TRANS64 P0, [R18+URZ+0x29860], R0 ;  /* 0x02986000120085a7 */ /* 0x000ee4000800007f */
[----:B---3--:R-:W-:Y:S05]  /*141f0*/  @!P0 BRA `(.L_x_1985) ;  /* 0xfffffffc00f08947 */ /* 0x008fea000383ffff */
[----:B------:R-:W-:Y:S05]  /*14200*/  BRA `(.L_x_2027) ;  /* 0xffffffe000fc7947 */ /* 0x000fea000383ffff */
.L_x_1991:
[----:B-1----:R1:W2:Y:S02]  /*14210*/  SYNCS.PHASECHK.TRANS64.TRYWAIT P0, [R3+URZ+0x29870], R0 ;  /* 0x02987000030075a7 */ /* 0x0022a4000800017f */
[----:B--2---:R-:W-:Y:S05]  /*14220*/  @!P0 NANOSLEEP.SYNCS 0x989680 ;  /* 0x009896800000895d */ /* 0x004fea0003900000 */
[----:B------:R-:W2:Y:S02]  /*14230*/  @!P0 SYNCS.PHASECHK.TRANS64 P0, [R3+URZ+0x29870], R0 ;  /* 0x02987000030085a7 */ /* 0x000ea4000800007f */
[----:B--2---:R-:W-:Y:S05]  /*14240*/  @!P0 BRA `(.L_x_1991) ;  /* 0xfffffffc00f08947 */ /* 0x004fea000383ffff */
[----:B------:R-:W-:Y:S05]  /*14250*/  BRA `(.L_x_2028) ;  /* 0xffffffe8009c7947 */ /* 0x000fea000383ffff */
.L_x_1993:
[----:B-1----:R1:W2:Y:S02]  /*14260*/  SYNCS.PHASECHK.TRANS64.TRYWAIT P0, [R3+URZ+0x29860], R2 ;  /* 0x02986002030075a7 */ /* 0x0022a4000800017f */
[----:B--2---:R-:W-:Y:S05]  /*14270*/  @!P0 NANOSLEEP.SYNCS 0x989680 ;  /* 0x009896800000895d */ /* 0x004fea0003900000 */
[----:B------:R-:W2:Y:S02]  /*14280*/  @!P0 SYNCS.PHASECHK.TRANS64 P0, [R3+URZ+0x29860], R2 ;  /* 0x02986002030085a7 */ /* 0x000ea4000800007f */
[----:B--2---:R-:W-:Y:S05]  /*14290*/  @!P0 BRA `(.L_x_1993) ;  /* 0xfffffffc00f08947 */ /* 0x004fea000383ffff */
[----:B------:R-:W-:Y:S05]  /*142a0*/  BRA `(.L_x_2029) ;  /* 0xffffffe800ac7947 */ /* 0x000fea000383ffff */
.L_x_1995:
[----:B0-----:R0:W1:Y:S02]  /*142b0*/  SYNCS.PHASECHK.TRANS64.TRYWAIT P0, [R9+URZ+0x29820], R2 ;  /* 0x02982002090075a7 */ /* 0x001064000800017f */
[----:B-1----:R-:W-:Y:S05]  /*142c0*/  @!P0 NANOSLEEP.SYNCS 0x989680 ;  /* 0x009896800000895d */ /* 0x002fea0003900000 */
[----:B------:R-:W1:Y:S02]  /*142d0*/  @!P0 SYNCS.PHASECHK.TRANS64 P0, [R9+URZ+0x29820], R2 ;  /* 0x02982002090085a7 */ /* 0x000e64000800007f */
[----:B-1----:R-:W-:Y:S05]  /*142e0*/  @!P0 BRA `(.L_x_1995) ;  /* 0xfffffffc00f08947 */ /* 0x002fea000383ffff */
[----:B------:R-:W-:Y:S05]  /*142f0*/  BRA `(.L_x_2030) ;  /* 0xfffffff000207947 */ /* 0x000fea000383ffff */
.L_x_1997:
[----:B0-----:R0:W1:Y:S02]  /*14300*/  SYNCS.PHASECHK.TRANS64.TRYWAIT P1, [R5+URZ], R4 ;  /* 0x00000004050075a7 */ /* 0x001064000802017f */
[----:B-1----:R-:W-:Y:S05]  /*14310*/  @!P1 NANOSLEEP.SYNCS 0x989680 ;  /* 0x009896800000995d */ /* 0x002fea0003900000 */
[----:B------:R-:W1:Y:S02]  /*14320*/  @!P1 SYNCS.PHASECHK.TRANS64 P1, [R5+URZ], R4 ;  /* 0x00000004050095a7 */ /* 0x000e64000802007f */
[----:B-1----:R-:W-:Y:S05]  /*14330*/  @!P1 BRA `(.L_x_1997) ;  /* 0xfffffffc00f09947 */ /* 0x002fea000383ffff */
[----:B------:R-:W-:Y:S05]  /*14340*/  BRA `(.L_x_2031) ;  /* 0xfffffff000707947 */ /* 0x000fea000383ffff */
.L_x_1998:
[----:B-1----:R1:W2:Y:S02]  /*14350*/  SYNCS.PHASECHK.TRANS64.TRYWAIT P1, [R7+URZ], R2 ;  /* 0x00000002070075a7 */ /* 0x0022a4000802017f */
[----:B--2---:R-:W-:Y:S05]  /*14360*/  @!P1 NANOSLEEP.SYNCS 0x989680 ;  /* 0x009896800000995d */ /* 0x004fea0003900000 */
[----:B------:R-:W2:Y:S02]  /*14370*/  @!P1 SYNCS.PHASECHK.TRANS64 P1, [R7+URZ], R2 ;  /* 0x00000002070095a7 */ /* 0x000ea4000802007f */
[----:B--2---:R-:W-:Y:S05]  /*14380*/  @!P1 BRA `(.L_x_1998) ;  /* 0xfffffffc00f09947 */ /* 0x004fea000383ffff */
[----:B------:R-:W-:Y:S05]  /*14390*/  BRA `(.L_x_2032) ;  /* 0xfffffff000647947 */ /* 0x000fea000383ffff */
.L_x_2000:
[----:B0-----:R0:W2:Y:S02]  /*143a0*/  SYNCS.PHASECHK.TRANS64.TRYWAIT P1, [R5+URZ+0x29860], R4 ;  /* 0x02986004050075a7 */ /* 0x0010a4000802017f */
[----:B--2---:R-:W-:Y:S05]  /*143b0*/  @!P1 NANOSLEEP.SYNCS 0x989680 ;  /* 0x009896800000995d */ /* 0x004fea0003900000 */
[----:B------:R-:W2:Y:S02]  /*143c0*/  @!P1 SYNCS.PHASECHK.TRANS64 P1, [R5+URZ+0x29860], R4 ;  /* 0x02986004050095a7 */ /* 0x000ea4000802007f */
[----:B--2---:R-:W-:Y:S05]  /*143d0*/  @!P1 BRA `(.L_x_2000) ;  /* 0xfffffffc00f09947 */ /* 0x004fea000383ffff */
[----:B------:R-:W-:Y:S05]  /*143e0*/  BRA `(.L_x_2033) ;  /* 0xfffffff000647947 */ /* 0x000fea000383ffff */
.L_x_2002:
[----:B--2---:R2:W3:Y:S02]  /*143f0*/  SYNCS.PHASECHK.TRANS64.TRYWAIT P1, [R3+URZ+0x29860], R2 ;  /* 0x02986002030075a7 */ /* 0x0044e4000802017f */
[----:B---3--:R-:W-:Y:S05]  /*14400*/  @!P1 NANOSLEEP.SYNCS 0x989680 ;  /* 0x009896800000995d */ /* 0x008fea0003900000 */
[----:B------:R-:W3:Y:S02]  /*14410*/  @!P1 SYNCS.PHASECHK.TRANS64 P1, [R3+URZ+0x29860], R2 ;  /* 0x02986002030095a7 */ /* 0x000ee4000802007f */
[----:B---3--:R-:W-:Y:S05]  /*14420*/  @!P1 BRA `(.L_x_2002) ;  /* 0xfffffffc00f09947 */ /* 0x008fea000383ffff */
[----:B------:R-:W-:Y:S05]  /*14430*/  BRA `(.L_x_2034) ;  /* 0xfffffff000647947 */ /* 0x000fea000383ffff */
.L_x_2004:
[----:B---3--:R3:W4:Y:S02]  /*14440*/  SYNCS.PHASECHK.TRANS64.TRYWAIT P0, [R5+URZ+0x29880], R4 ;  /* 0x02988004050075a7 */ /* 0x008724000800017f */
[----:B----4-:R-:W-:Y:S05]  /*14450*/  @!P0 NANOSLEEP.SYNCS 0x989680 ;  /* 0x009896800000895d */ /* 0x010fea0003900000 */
[----:B------:R-:W4:Y:S02]  /*14460*/  @!P0 SYNCS.PHASECHK.TRANS64 P0, [R5+URZ+0x29880], R4 ;  /* 0x02988004050085a7 */ /* 0x000f24000800007f */
[----:B----4-:R-:W-:Y:S05]  /*14470*/  @!P0 BRA `(.L_x_2004) ;  /* 0xfffffffc00f08947 */ /* 0x010fea000383ffff */
[----:B------:R-:W-:Y:S05]  /*14480*/  BRA `(.L_x_2005) ;  /* 0xfffffff000607947 */ /* 0x000fea000383ffff */
.L_x_2035:
        /* <DEDUP_REMOVED lines=15> */
.L_x_2806:


//--------------------- .text._ZN7cutlass13device_kernelIN5flash11enable_sm90INS1_16FlashAttnFwdSm90INS1_25CollectiveMainloopFwdSm90ILi2EN4cute5tupleIJNS5_1CILi1EEES8_S8_EEENS6_IJNS7_ILi128EEENS7_ILi160EEENS7_ILi192EEEEEELi128ENS_12float_e4m3_tEfNS_4arch4Sm90ELb1ELb0ELb1ELb1ELb0ELb0ELb0ELb1ELb1ELb1ELb1ELb0EEENS1_21CollectiveEpilogueFwdINS6_IJSA_SA_SB_EEES9_NS_10bfloat16_tESG_Li256ELb1ELb1ELb1ELb1EEENS1_36VarlenDynamicPersistentTileSchedulerILi128ELi160ELi256ELi128ELb1ELb1ELb1ELb1ELb1ELb1EEEEEEEEEvNT_6ParamsE --------------------------
	.section	.text._ZN7cutlass13device_kernelIN5flash11enable_sm90INS1_16FlashAttnFwdSm90INS1_25CollectiveMainloopFwdSm90ILi2EN4cute5tupleIJNS5_1CILi1EEES8_S8_EEENS6_IJNS7_ILi128EEENS7_ILi160EEENS7_ILi192EEEEEELi128ENS_12float_e4m3_tEfNS_4arch4Sm90ELb1ELb0ELb1ELb1ELb0ELb0ELb0ELb1ELb1ELb1ELb1ELb0EEENS1_21CollectiveEpilogueFwdINS6_IJSA_SA_SB_EEES9_NS_10bfloat16_tESG_Li256ELb1ELb1ELb1ELb1EEENS1_36VarlenDynamicPersistentTileSchedulerILi128ELi160ELi256ELi128ELb1ELb1ELb1ELb1ELb1ELb1EEEEEEEEEvNT_6ParamsE,"ax",@progbits
	.align	128
.text._ZN7cutlass13device_kernelIN5flash11enable_sm90INS1_16FlashAttnFwdSm90INS1_25CollectiveMainloopFwdSm90ILi2EN4cute5tupleIJNS5_1CILi1EEES8_S8_EEENS6_IJNS7_ILi128EEENS7_ILi160EEENS7_ILi192EEEEEELi128ENS_12float_e4m3_tEfNS_4arch4Sm90ELb1ELb0ELb1ELb1ELb0ELb0ELb0ELb1ELb1ELb1ELb1ELb0EEENS1_21CollectiveEpilogueFwdINS6_IJSA_SA_SB_EEES9_NS_10bfloat16_tESG_Li256ELb1ELb1ELb1ELb1EEENS1_36VarlenDynamicPersistentTileSchedulerILi128ELi160ELi256ELi128ELb1ELb1ELb1ELb1ELb1ELb1EEEEEEEEEvNT_6ParamsE:
        .type           _ZN7cutlass13device_kernelIN5flash11enable_sm90INS1_16FlashAttnFwdSm90INS1_25CollectiveMainloopFwdSm90ILi2EN4cute5tupleIJNS5_1CILi1EEES8_S8_EEENS6_IJNS7_ILi128EEENS7_ILi160EEENS7_ILi192EEEEEELi128ENS_12float_e4m3_tEfNS_4arch4Sm90ELb1ELb0ELb1ELb1ELb0ELb0ELb0ELb1ELb1ELb1ELb1ELb0EEENS1_21CollectiveEpilogueFwdINS6_IJSA_SA_SB_EEES9_NS_10bfloat16_tESG_Li256ELb1ELb1ELb1ELb1EEENS1_36VarlenDynamicPersistentTileSchedulerILi128ELi160ELi256ELi128ELb1ELb1ELb1ELb1ELb1ELb1EEEEEEEEEvNT_6ParamsE,@function
        .size           _ZN7cutlass13device_kernelIN5flash11enable_sm90INS1_16FlashAttnFwdSm90INS1_25CollectiveMainloopFwdSm90ILi2EN4cute5tupleIJNS5_1CILi1EEES8_S8_EEENS6_IJNS7_ILi128EEENS7_ILi160EEENS7_ILi192EEEEEELi128ENS_12float_e4m3_tEfNS_4arch4Sm90ELb1ELb0ELb1ELb1ELb0ELb0ELb0ELb1ELb1ELb1ELb1ELb0EEENS1_21CollectiveEpilogueFwdINS6_IJSA_SA_SB_EEES9_NS_10bfloat16_tESG_Li256ELb1ELb1ELb1ELb1EEENS1_36VarlenDynamicPersistentTileSchedulerILi128ELi160ELi256ELi128ELb1ELb1ELb1ELb1ELb1ELb1EEEEEEEEEvNT_6ParamsE,(.L_x_2807 - _ZN7cutlass13device_kernelIN5flash11enable_sm90INS1_16FlashAttnFwdSm90INS1_25CollectiveMainloopFwdSm90ILi2EN4cute5tupleIJNS5_1CILi1EEES8_S8_EEENS6_IJNS7_ILi128EEENS7_ILi160EEENS7_ILi192EEEEEELi128ENS_12float_e4m3_tEfNS_4arch4Sm90ELb1ELb0ELb1ELb1ELb0ELb0ELb0ELb1ELb1ELb1ELb1ELb0EEENS1_21CollectiveEpilogueFwdINS6_IJSA_SA_SB_EEES9_NS_10bfloat16_tESG_Li256ELb1ELb1ELb1ELb1EEENS1_36VarlenDynamicPersistentTileSchedulerILi128ELi160ELi256ELi128ELb1ELb1ELb1ELb1ELb1ELb1EEEEEEEEEvNT_6ParamsE)
        .other          _ZN7cutlass13device_kernelIN5flash11enable_sm90INS1_16FlashAttnFwdSm90INS1_25CollectiveMainloopFwdSm90ILi2EN4cute5tupleIJNS5_1CILi1EEES8_S8_EEENS6_IJNS7_ILi128EEENS7_ILi160EEENS7_ILi192EEEEEELi128ENS_12float_e4m3_tEfNS_4arch4Sm90ELb1ELb0ELb1ELb1ELb0ELb0ELb0ELb1ELb1ELb1ELb1ELb0EEENS1_21CollectiveEpilogueFwdINS6_IJSA_SA_SB_EEES9_NS_10bfloat16_tESG_Li256ELb1ELb1ELb1ELb1EEENS1_36VarlenDynamicPersistentTileSchedulerILi128ELi160ELi256ELi128ELb1ELb1ELb1ELb1ELb1ELb1EEEEEEEEEvNT_6ParamsE,@"STO_CUDA_ENTRY STV_DEFAULT"
_ZN7cutlass13device_kernelIN5flash11enable_sm90INS1_16FlashAttnFwdSm90INS1_25CollectiveMainloopFwdSm90ILi2EN4cute5tupleIJNS5_1CILi1EEES8_S8_EEENS6_IJNS7_ILi128EEENS7_ILi160EEENS7_ILi192EEEEEELi128ENS_12float_e4m3_tEfNS_4arch4Sm90ELb1ELb0ELb1ELb1ELb0ELb0ELb0ELb1ELb1ELb1ELb1ELb0EEENS1_21CollectiveEpilogueFwdINS6_IJSA_SA_SB_EEES9_NS_10bfloat16_tESG_Li256ELb1ELb1ELb1ELb1EEENS1_36VarlenDynamicPersistentTileSchedulerILi128ELi160ELi256ELi128ELb1ELb1ELb1ELb1ELb1ELb1EEEEEEEEEvNT_6ParamsE:
        /* <DEDUP_REMOVED lines=18> */
.L_x_2037:
[----:B------:R-:W-:Y:S05]  /*0120*/  BSYNC B0 ;  /* 0x0000000000007941 */ /* 0x000fea0003800000 */
.L_x_2036:
        /* <DEDUP_REMOVED lines=41> */
.L_x_2038:
        /* <DEDUP_REMOVED lines=22> */
.L_x_2039:
        /* <DEDUP_REMOVED lines=18> */
.L_x_2040:
        /* <DEDUP_REMOVED lines=22> */
.L_x_2041:
        /* <DEDUP_REMOVED lines=22> */
.L_x_2042:
[----:B------:R-:W-:Y:S01]  /*0900*/  PLOP3.LUT P0, PT, PT, PT, UP0, 0x80, 0x0 ;  /* 0x000000000000781c */ /* 0x000fe20003f0f008 */
[----:B------:R-:W-:Y:S01]  /*0910*/  UMOV UR38, 0x1 ;  /* 0x0000000100267882 */ /* 0x000fe20000000000 */
[----:B------:R-:W-:Y:S01]  /*0920*/  NOP ;  /* 0x0000000000007918 */ /* 0x000fe20000000000 */
[----:B------:R-:W-:Y:S01]  /*0930*/  USEL UR38, UR38, 0x2, !UP0 ;  /* 0x0000000226267887 */ /* 0x000fe2000c000000 */
[----:B------:R-:W-:Y:S01]  /*0940*/  ULDC.64 UR54, c[0x0][0x208] ;  /* 0x0000820000367ab9 */ /* 0x000fe20000000a00 */
[----:B012-4-:R-:W-:Y:S08]  /*0950*/  BAR.SYNC.DEFER_BLOCKING 0x0 ;  /* 0x0000000000007b1d */ /* 0x017ff00000010000 */
[----:B------:R-:W-:Y:S05]  /*0960*/  @!P0 BRA `(.L_x_2043) ;  /* 0x0000011000f48947 */ /* 0x000fea0003800000 */
.L_x_2044:
        /* <DEDUP_REMOVED lines=29> */
[----:B------:R-:W-:Y:S01]  /*0b40*/  LEA.HI R2, R3, R224, RZ, 0x4 ;  /* 0x000000e003027211 */ /* 0x000fe200078f20ff */
[----:B------:R-:W-:Y:S01]  /*0b50*/  IMAD.SHL.U32 R4, R4, 0x20, RZ ;  /* 0x0000002004047824 */ /* 0x000fe200078e00ff */
[----:B------:R-:W-:Y:S01]  /*0b60*/  SHF.R.S32.HI R219, RZ, 0x7, R0 ;  /* 0x00000007ffdb7819 */ /* 0x000fe20000011400 */
[----:B------:R-:W-:Y:S01]  /*0b70*/  IMAD.IADD R203, R224, 0x1, -R203 ;  /* 0x00000001e0cb7824 */ /* 0x000fe200078e0acb */
[----:B------:R-:W-:Y:S02]  /*0b80*/  SHF.R.S32.HI R7, RZ, 0x4, R2 ;  /* 0x00000004ff077819 */ /* 0x000fe40000011402 */
[----:B------:R-:W-:Y:S02]  /*0b90*/  LOP3.LUT R5, R2, 0x3fffff0, RZ, 0xc0, !PT ;  /* 0x03fffff002057812 */ /* 0x000fe400078ec0ff */
[----:B------:R-:W-:-:S02]  /*0ba0*/  SHF.R.S32.HI R6, RZ, 0x1f, R203 ;  /* 0x0000001fff067819 */ /* 0x000fc400000114cb */
[----:B------:R-:W-:Y:S01]  /*0bb0*/  LOP3.LUT R4, R4, 0xfffffc00, RZ, 0xc0, !PT ;  /* 0xfffffc0004047812 */ /* 0x000fe200078ec0ff */
[----:B------:R-:W-:Y:S01]  /*0bc0*/  IMAD.IADD R5, R224, 0x1, -R5 ;  /* 0x00000001e0057824 */ /* 0x000fe200078e0a05 */
[----:B------:R-:W-:Y:S02]  /*0bd0*/  LEA.HI R2, R2, R7, RZ, 0x1 ;  /* 0x0000000702027211 */ /* 0x000fe400078f08ff */
[----:B------:R-:W-:Y:S01]  /*0be0*/  LEA.HI R8, R6, R203, RZ, 0x2 ;  /* 0x000000cb06087211 */ /* 0x000fe200078f10ff */
[----:B------:R-:W-:Y:S01]  /*0bf0*/  IMAD R5, R5, 0x40, R4 ;  /* 0x0000004005057824 */ /* 0x000fe200078e0204 */
[----:B------:R-:W-:Y:S02]  /*0c00*/  LOP3.LUT R2, R2, 0x1ffffffe, RZ, 0xc0, !PT ;  /* 0x1ffffffe02027812 */ /* 0x000fe400078ec0ff */
[----:B------:R-:W-:Y:S02]  /*0c10*/  LEA.HI R4, R3, R224, RZ, 0x2 ;  /* 0x000000e003047211 */ /* 0x000fe400078f10ff */
[----:B------:R-:W-:Y:S01]  /*0c20*/  SHF.R.S32.HI R9, RZ, 0x2, R8 ;  /* 0x00000002ff097819 */ /* 0x000fe20000011408 */
[----:B------:R-:W-:Y:S01]  /*0c30*/  IMAD.IADD R2, R7, 0x1, -R2 ;  /* 0x0000000107027824 */ /* 0x000fe200078e0a02 */
[----:B------:R-:W-:-:S02]  /*0c40*/  SHF.R.S32.HI R10, RZ, 0x1f, R8 ;  /* 0x0000001fff0a7819 */ /* 0x000fc40000011408 */
[----:B------:R-:W-:Y:S01]  /*0c50*/  LOP3.LUT R7, R4, 0xfffffffc, RZ, 0xc0, !PT ;  /* 0xfffffffc04077812 */ /* 0x000fe200078ec0ff */
[----:B------:R-:W-:Y:S01]  /*0c60*/  IMAD R221, R2, 0x8, R5 ;  /* 0x0000000802dd7824 */ /* 0x000fe200078e0205 */
[----:B------:R-:W-:Y:S02]  /*0c70*/  LEA.HI R3, R3, R224, RZ, 0x3 ;  /* 0x000000e003037211 */ /* 0x000fe400078f18ff */
[----:B------:R-:W-:Y:S01]  /*0c80*/  LEA.HI R10, R10, R9, RZ, 0x3 ;  /* 0x000000090a0a7211 */ /* 0x000fe200078f18ff */
[----:B------:R-:W-:Y:S01]  /*0c90*/  IMAD.IADD R7, R224, 0x1, -R7 ;  /* 0x00000001e0077824 */ /* 0x000fe200078e0a07 */
[----:B------:R-:W-:Y:S02]  /*0ca0*/  LOP3.LUT R5, R3, 0xfffffff8, RZ, 0xc0, !PT ;  /* 0xfffffff803057812 */ /* 0x000fe400078ec0ff */
[----:B------:R-:W-:Y:S02]  /*0cb0*/  LOP3.LUT R8, R8, 0x7ffffffc, RZ, 0xc0, !PT ;  /* 0x7ffffffc08087812 */ /* 0x000fe400078ec0ff */
[----:B------:R-:W-:Y:S01]  /*0cc0*/  LOP3.LUT R10, R10, 0xfffffff8, RZ, 0xc0, !PT ;  /* 0xfffffff80a0a7812 */ /* 0x000fe200078ec0ff */
[----:B------:R-:W-:Y:S01]  /*0cd0*/  IMAD.IADD R22, R224, 0x1, -R5 ;  /* 0x00000001e0167824 */ /* 0x000fe200078e0a05 */
[----:B------:R-:W-:Y:S01]  /*0ce0*/  LEA.HI R6, R6, R203, RZ, 0x5 ;  /* 0x000000cb06067211 */ /* 0x000fe200078f28ff */
[----:B------:R-:W-:Y:S01]  /*0cf0*/  IMAD.IADD R8, R203, 0x1, -R8 ;  /* 0x00000001cb087824 */ /* 0x000fe200078e0a08 */
[----:B------:R-:W-:Y:S01]  /*0d00*/  LEA.HI R0, R0, R219, RZ, 0x1 ;  /* 0x000000db00007211 */ /* 0x000fe200078f08ff */
[----:B------:R-:W-:Y:S01]  /*0d10*/  IMAD.IADD R9, R9, 0x1, -R10 ;  /* 0x0000000109097824 */ /* 0x000fe200078e0a0a */
[----:B------:R-:W-:Y:S01]  /*0d20*/  LEA.HI R2, R7, R7, RZ, 0x1 ;  /* 0x0000000707027211 */ /* 0x000fe200078f08ff */
[----:B------:R-:W-:Y:S01]  /*0d30*/  IMAD.SHL.U32 R16, R22, 0x8, RZ ;  /* 0x0000000816107824 */ /* 0x000fe200078e00ff */
[----:B------:R-:W-:Y:S01]  /*0d40*/  SHF.R.S32.HI R6, RZ, 0x5, R6 ;  /* 0x00000005ff067819 */ /* 0x000fe20000011406 */
[----:B------:R-:W-:Y:S01]  /*0d50*/  IMAD.SHL.U32 R17, R8, 0x2, RZ ;  /* 0x0000000208117824 */ /* 0x000fe200078e00ff */
[----:B------:R-:W-:Y:S01]  /*0d60*/  LOP3.LUT R0, R0, 0x3fffffe, RZ, 0xc0, !PT ;  /* 0x03fffffe00007812 */ /* 0x000fe200078ec0ff */
[----:B------:R-:W-:Y:S01]  /*0d70*/  VIADD R19, R16, 0x40 ;  /* 0x0000004010137836 */ /* 0x000fe20000000000 */
[----:B------:R-:W-:Y:S01]  /*0d80*/  LOP3.LUT R2, R2, 0x1ffffffe, RZ, 0xc0, !PT ;  /* 0x1ffffffe02027812 */ /* 0x000fe200078ec0ff */
[----:B------:R-:W-:Y:S01]  /*0d90*/  IMAD R9, R6, 0x10, R9 ;  /* 0x0000001006097824 */ /* 0x000fe200078e0209 */
[----:B------:R-:W-:Y:S01]  /*0da0*/  SHF.R.S32.HI R202, RZ, 0x3, R3 ;  /* 0x00000003ffca7819 */ /* 0x000fe20000011403 */
[----:B------:R-:W-:Y:S01]  /*0db0*/  IMAD.IADD R0, R219, 0x1, -R0 ;  /* 0x00000001db007824 */ /* 0x000fe200078e0a00 */
[----:B------:R-:W-:Y:S01]  /*0dc0*/  SHF.R.S32.HI R223, RZ, 0x1f, R16 ;  /* 0x0000001fffdf7819 */ /* 0x000fe20000011410 */
[C---:B------:R-:W-:Y:S01]  /*0dd0*/  VIADD R201, R17.reuse, 0x8 ;  /* 0x0000000811c97836 */ /* 0x040fe20000000000 */
[----:B------:R-:W-:Y:S01]  /*0de0*/  SHF.R.S32.HI R222, RZ, 0x1f, R19 ;  /* 0x0000001fffde7819 */ /* 0x000fe20000011413 */
[----:B------:R-:W-:-:S02]  /*0df0*/  VIADD R200, R17, 0x10 ;  /* 0x0000001011c87836 */ /* 0x000fc40000000000 */
        /* <DEDUP_REMOVED lines=26> */
[----:B------:R-:W-:Y:S01]  /*0fa0*/  IMAD.IADD R7, R7, 0x1, -R2 ;  /* 0x0000000107077824 */ /* 0x000fe200078e0a02 */
[----:B------:R-:W-:Y:S01]  /*0fb0*/  SHF.R.S32.HI R205, RZ, 0x1f, R188 ;  /* 0x0000001fffcd7819 */ /* 0x000fe200000114bc */
[----:B------:R-:W-:Y:S01]  /*0fc0*/  IMAD R220, R0, 0x40, R9 ;  /* 0x0000004000dc7824 */ /* 0x000fe200078e0209 */
[----:B------:R-:W-:-:S03]  /*0fd0*/  SHF.R.S32.HI R204, RZ, 0x1f, R23 ;  /* 0x0000001fffcc7819 */ /* 0x000fc60000011417 */
[----:B------:R-:W-:-:S07]  /*0fe0*/  IMAD R18, R7, 0x8, R220 ;  /* 0x0000000807127824 */ /* 0x000fce00078e02dc */
.L_x_2105:
[----:B0-23--:R-:W0:Y:S01]  /*0ff0*/  LDC.64 R2, c[0x0][0xc88] ;  /* 0x00032200ff027b82 */ /* 0x00de220000000a00 */
[----:B------:R-:W-:Y:S01]  /*1000*/  ULDC.64 UR8, c[0x0][0xa28] ;  /* 0x00028a0000087ab9 */ /* 0x000fe20000000a00 */
[----:B------:R-:W-:Y:S01]  /*1010*/  ULDC.64 UR10, c[0x0][0xa18] ;  /* 0x00028600000a7ab9 */ /* 0x000fe20000000a00 */
[----:B------:R-:W-:Y:S01]  /*1020*/  ULOP3.LUT UR4, UR6, 0xff000000, URZ, 0xc0, !UPT ;  /* 0xff00000006047892 */ /* 0x000fe2000f8ec03f */
        /* <DEDUP_REMOVED lines=19> */
[----:B----4-:R-:W-:Y:S01]  /*1160*/  IMAD.U32 R5, RZ, RZ, UR11 ;  /* 0x0000000bff057e24 */ /* 0x010fe2000f8e00ff */
[----:B------:R-:W2:Y:S01]  /*1170*/  @P0 LDG.E R2, desc[UR54][R2.64] ;  /* 0x0000003602020981 */ /* 0x000ea2000c1e1900 */
[----:B------:R-:W-:Y:S01]  /*1180*/  UISETP.NE.U32.AND UP0, UPT, UR8, URZ, UPT ;  /* 0x0000003f0800728c */ /* 0x000fe2000bf05070 */
[----:B------:R-:W-:Y:S02]  /*1190*/  ULDC.64 UR10, c[0x0][0xa20] ;  /* 0x00028800000a7ab9 */ /* 0x000fe40000000a00 */
[----:B------:R-:W3:Y:S01]  /*11a0*/  @P2 LDG.E R4, desc[UR54][R4.64] ;  /* 0x0000003604042981 */ /* 0x000ee2000c1e1900 */
[----:B------:R-:W-:Y:S01]  /*11b0*/  UISETP.NE.AND.EX UP0, UPT, UR9, URZ, UPT, UP0 ;  /* 0x0000003f0900728c */ /* 0x000fe2000bf05300 */
[----:B------:R-:W-:Y:S01]  /*11c0*/  ISETP.NE.U32.AND P1, PT, RZ, UR10, PT ;  /* 0x0000000aff007c0c */ /* 0x000fe2000bf25070 */
[----:B------:R-:W-:Y:S02]  /*11d0*/  ULOP3.LUT UR46, UR6, 0xff0000, URZ, 0xc0, !UPT ;  /* 0x00ff0000062e7892 */ /* 0x000fe4000f8ec03f */
[----:B------:R-:W-:Y:S01]  /*11e0*/  USHF.R.U32.HI UR4, URZ, 0x8, UR4 ;  /* 0x000000083f047899 */ /* 0x000fe20008011604 */
[----:B------:R-:W-:Y:S01]  /*11f0*/  ISETP.NE.AND.EX P1, PT, RZ, UR11, PT, P1 ;  /* 0x0000000bff007c0c */ /* 0x000fe2000bf25310 */
[----:B------:R-:W-:Y:S01]  /*1200*/  USEL UR7, UR7, 0x1, UP0 ;  /* 0x0000000107077887 */ /* 0x000fe20008000000 */
[----:B------:R-:W-:Y:S01]  /*1210*/  ULDC UR8, c[0x0][0x2f0] ;  /* 0x0000bc0000087ab9 */ /* 0x000fe20000000800 */
[----:B------:R-:W-:Y:S01]  /*1220*/  UMOV UR51, URZ ;  /* 0x0000003f00337c82 */ /* 0x000fe20008000000 */
        /* <DEDUP_REMOVED lines=20> */
.L_x_2045:
[----:B------:R-:W-:Y:S05]  /*1370*/  @!P1 BRA `(.L_x_2046) ;  /* 0x00000000001c9947 */ /* 0x000fea0003800000 */
[----:B------:R-:W-:-:S04]  /*1380*/  ULEA UR4, UP0, UR43, UR10, 0x2 ;  /* 0x0000000a2b047291 */ /* 0x000fc8000f80103f */
[----:B------:R-:W-:Y:S02]  /*1390*/  ULEA.HI.X UR6, UR43, UR11, UR42, 0x2, UP0 ;  /* 0x0000000b2b067291 */ /* 0x000fe400080f142a */
[----:B------:R-:W-:-:S04]  /*13a0*/  IMAD.U32 R2, RZ, RZ, UR4 ;  /* 0x00000004ff027e24 */ /* 0x000fc8000f8e00ff */
[----:B------:R-:W-:-:S05]  /*13b0*/  IMAD.U32 R3, RZ, RZ, UR6 ;  /* 0x00000006ff037e24 */ /* 0x000fca000f8e00ff */
[----:B------:R-:W2:Y:S02]  /*13c0*/  LDG.E R2, desc[UR54][R2.64] ;  /* 0x0000003602027981 */ /* 0x000ea4000c1e1900 */
[----:B--2---:R-:W-:Y:S01]  /*13d0*/  R2UR UR4, R2 ;  /* 0x00000000020472ca */ /* 0x004fe200000e0000 */
[----:B------:R-:W-:-:S14]  /*13e0*/  BRA `(.L_x_2047) ;  /* 0x0000000000347947 */ /* 0x000fdc0003800000 */
.L_x_2046:
        /* <DEDUP_REMOVED lines=13> */
.L_x_2047:
[----:B------:R-:W-:Y:S01]  /*14c0*/  ULDC UR6, c[0x0][0x448] ;  /* 0x0001120000067ab9 */ /* 0x000fe20000000800 */
[----:B------:R-:W-:Y:S02]  /*14d0*/  USHF.L.U32 UR36, UR5, 0x7, URZ ;  /* 0x0000000705247899 */ /* 0x000fe4000800063f */
[----:B------:R-:W-:Y:S02]  /*14e0*/  UISETP.NE.AND UP0, UPT, UR6, 0x1, UPT ;  /* 0x000000010600788c */ /* 0x000fe4000bf05270 */
[----:B------:R-:W-:Y:S02]  /*14f0*/  UIADD3 UR6, UR36, 0x7f, URZ ;  /* 0x0000007f24067890 */ /* 0x000fe4000fffe03f */
[----:B------:R-:W-:Y:S02]  /*1500*/  UIADD3 UR51, -UR51, UR4, URZ ;  /* 0x0000000433337290 */ /* 0x000fe4000fffe13f */
[----:B------:R-:W-:Y:S02]  /*1510*/  ULOP3.LUT UR37, UR46, 0xff, URZ, 0xc0, !UPT ;  /* 0x000000ff2e257892 */ /* 0x000fe4000f8ec03f */
[----:B------:R-:W-:-:S02]  /*1520*/  UIADD3 UR7, UR51, 0xa0, -UR52 ;  /* 0x000000a033077890 */ /* 0x000fc4000fffe834 */
[----:B------:R-:W-:Y:S01]  /*1530*/  USHF.R.U32.HI UR46, URZ, 0x10, UR46 ;  /* 0x000000103f2e7899 */ /* 0x000fe2000801162e */
[----:B------:R-:W-:Y:S01]  /*1540*/  @UP0 ULDC UR4, c[0x0][0x44c] ;  /* 0x0001130000040ab9 */ /* 0x000fe20000000800 */
[----:B------:R-:W-:Y:S01]  /*1550*/  @UP0 ULDC UR8, c[0x0][0x450] ;  /* 0x0001140000080ab9 */ /* 0x000fe20000000800 */
[----:B------:R-:W-:Y:S02]  /*1560*/  UIMAD.WIDE.U32 UR4, UR6, UR4, URZ ;  /* 0x00000004060472a5 */ /* 0x000fe4000f8e003f */
[----:B------:R-:W-:Y:S02]  /*1570*/  UIADD3 UR4, UR51, 0x9f, URZ ;  /* 0x0000009f33047890 */ /* 0x000fe4000fffe03f */
[----:B------:R-:W-:Y:S02]  /*1580*/  @UP0 USHF.R.U32.HI UR6, URZ, UR8, UR5 ;  /* 0x000000083f060299 */ /* 0x000fe40008011605 */
[----:B------:R-:W-:Y:S02]  /*1590*/  UIMAD.WIDE UR4, UR4, 0x66666667, URZ ;  /* 0x66666667040478a5 */ /* 0x000fe4000f8e023f */
[----:B------:R-:W-:-:S02]  /*15a0*/  UIADD3 UR6, UR7, UR6, URZ ;  /* 0x0000000607067290 */ /* 0x000fc4000fffe03f */
[----:B------:R-:W-:Y:S02]  /*15b0*/  USHF.R.U32.HI UR4, URZ, 0x1f, UR5 ;  /* 0x0000001f3f047899 */ /* 0x000fe40008011605 */
[----:B------:R-:W-:Y:S02]  /*15c0*/  UIMAD.WIDE UR6, UR6, 0x66666667, URZ ;  /* 0x66666667060678a5 */ /* 0x000fe4000f8e023f */
[----:B------:R-:W-:Y:S02]  /*15d0*/  ULEA.HI.SX32 UR4, UR5, UR4, 0x1a ;  /* 0x0000000405047291 */ /* 0x000fe4000f8fd23f */
[----:B------:R-:W-:-:S04]  /*15e0*/  USHF.R.U32.HI UR6, URZ, 0x1f, UR7 ;  /* 0x0000001f3f067899 */ /* 0x000fc80008011607 */
[----:B------:R-:W-:-:S04]  /*15f0*/  ULEA.HI.SX32 UR6, UR7, UR6, 0x1a ;  /* 0x0000000607067291 */ /* 0x000fc8000f8fd23f */
[----:B------:R-:W-:-:S04]  /*1600*/  UISETP.LT.AND UP0, UPT, UR4, UR6, UPT ;  /* 0x000000060400728c */ /* 0x000fc8000bf01270 */
[----:B------:R-:W-:-:S03]  /*1610*/  USEL UR9, UR4, UR6, UP0 ;  /* 0x0000000604097287 */ /* 0x000fc60008000000 */
[----:B------:R-:W-:Y:S01]  /*1620*/  UMOV UR4, URZ ;  /* 0x0000003f00047c82 */ /* 0x000fe20008000000 */
[----:B------:R-:W-:-:S06]  /*1630*/  UISETP.GE.AND UP0, UPT, UR9, 0x1, UPT ;  /* 0x000000010900788c */ /* 0x000fcc000bf06270 */
[----:B------:R-:W-:-:S13]  /*1640*/  PLOP3.LUT P0, PT, PT, PT, UP0, 0x80, 0x0 ;  /* 0x000000000000781c */ /* 0x000fda0003f0f008 */
[----:B------:R-:W-:Y:S05]  /*1650*/  @!P0 BRA `(.L_x_2048) ;  /* 0x0000000000908947 */ /* 0x000fea0003800000 */
        /* <DEDUP_REMOVED lines=36> */
.L_x_2048:
        /* <DEDUP_REMOVED lines=8> */
[----:B------:R-:W-:-:S02]  /*1920*/  VIADDMNMX R0, R3, UR39, R0, PT ;  /* 0x0000002703007c46 */ /* 0x000fc4000b800100 */
[----:B------:R-:W-:Y:S02]  /*1930*/  CS2R R10, SRZ ;  /* 0x00000000000a7805 */ /* 0x000fe4000001ff00 */
[----:B------:R-:W-:Y:S02]  /*1940*/  CS2R R36, SRZ ;  /* 0x0000000000247805 */ /* 0x000fe4000001ff00 */
[----:B------:R-:W-:Y:S02]  /*1950*/  CS2R R32, SRZ ;  /* 0x0000000000207805 */ /* 0x000fe4000001ff00 */
[----:B------:R-:W-:Y:S01]  /*1960*/  R2UR UR56, R0 ;  /* 0x00000000003872ca */ /* 0x000fe200000e0000 */
[----:B------:R-:W-:Y:S01]  /*1970*/  IMAD.MOV.U32 R0, RZ, RZ, RZ ;  /* 0x000000ffff007224 */ /* 0x000fe200078e00ff */
[----:B------:R-:W-:Y:S01]  /*1980*/  CS2R R12, SRZ ;  /* 0x00000000000c7805 */ /* 0x000fe2000001ff00 */
[----:B------:R-:W-:Y:S01]  /*1990*/  IMAD.MOV.U32 R47, RZ, RZ, RZ ;  /* 0x000000ffff2f7224 */ /* 0x000fe200078e00ff */
        /* <DEDUP_REMOVED lines=9> */
[----:B------:R-:W-:Y:S01]  /*1a30*/  UISETP.GT.AND UP0, UPT, UR56, UR39, UPT ;  /* 0x000000273800728c */ /* 0x000fe2000bf04270 */
[----:B------:R-:W-:Y:S01]  /*1a40*/  CS2R R60, SRZ ;  /* 0x00000000003c7805 */ /* 0x000fe2000001ff00 */
[----:B------:R-:W-:Y:S01]  /*1a50*/  IMAD.MOV.U32 R90, RZ, RZ, RZ ;  /* 0x000000ffff5a7224 */ /* 0x000fe200078e00ff */
[----:B------:R-:W-:Y:S02]  /*1a60*/  CS2R R62, SRZ ;  /* 0x00000000003e7805 */ /* 0x000fe4000001ff00 */
[----:B------:R-:W-:Y:S02]  /*1a70*/  CS2R R58, SRZ ;  /* 0x00000000003a7805 */ /* 0x000fe4000001ff00 */
[----:B------:R-:W-:-:S02]  /*1a80*/  CS2R R68, SRZ ;  /* 0x0000000000447805 */ /* 0x000fc4000001ff00 */
[----:B------:R-:W-:Y:S02]  /*1a90*/  PLOP3.LUT P1, PT, PT, PT, UP0, 0x80, 0x0 ;  /* 0x000000000000781c */ /* 0x000fe40003f2f008 */
        /* <DEDUP_REMOVED lines=43> */
.L_x_2050:
        /* <DEDUP_REMOVED lines=10> */
[----:B0-----:R-:W-:-:S02]  /*1df0*/  @P1 IMAD R2, R8, UR42, RZ ;  /* 0x0000002a08021c24 */ /* 0x001fc4000f8e02ff */
[----:B------:R-:W-:-:S04]  /*1e00*/  @P1 IMAD.WIDE.U32 R4, R8, UR43, RZ ;  /* 0x0000002b08041c25 */ /* 0x000fc8000f8e00ff */
[----:B------:R-:W-:Y:S02]  /*1e10*/  @P1 IMAD R9, R9, UR43, R2 ;  /* 0x0000002b09091c24 */ /* 0x000fe4000f8e0202 */
[C---:B-1----:R-:W-:Y:S02]  /*1e20*/  @P0 IMAD R0, R6.reuse, UR42, RZ ;  /* 0x0000002a06000c24 */ /* 0x042fe4000f8e02ff */
[----:B------:R-:W-:-:S04]  /*1e30*/  @P0 IMAD.WIDE.U32 R2, R6, UR43, RZ ;  /* 0x0000002b06020c25 */ /* 0x000fc8000f8e00ff */
[----:B------:R-:W-:Y:S02]  /*1e40*/  @P0 IMAD R7, R7, UR43, R0 ;  /* 0x0000002b07070c24 */ /* 0x000fe4000f8e0200 */
[----:B------:R-:W-:Y:S02]  /*1e50*/  @P1 IMAD.IADD R5, R5, 0x1, R9 ;  /* 0x0000000105051824 */ /* 0x000fe400078e0209 */
[----:B------:R-:W-:Y:S02]  /*1e60*/  @P0 IMAD.IADD R3, R3, 0x1, R7 ;  /* 0x0000000103030824 */ /* 0x000fe400078e0207 */
[----:B------:R-:W-:Y:S02]  /*1e70*/  IMAD.MOV.U32 R0, RZ, RZ, 0x3f800000 ;  /* 0x3f800000ff007424 */ /* 0x000fe400078e00ff */
[----:B--2---:R-:W-:-:S04]  /*1e80*/  @P0 IMAD.WIDE.U32 R2, R10, UR44, R2 ;  /* 0x0000002c0a020c25 */ /* 0x004fc8000f8e0002 */
[----:B---3--:R-:W-:Y:S01]  /*1e90*/  @P1 IMAD.WIDE.U32 R6, R12, UR44, R4 ;  /* 0x0000002c0c061c25 */ /* 0x008fe2000f8e0004 */
[----:B------:R-:W-:-:S03]  /*1ea0*/  @P0 LEA R4, P2, R2, UR4, 0x2 ;  /* 0x0000000402040c11 */ /* 0x000fc6000f8410ff */
[----:B------:R-:W-:Y:S01]  /*1eb0*/  @P0 IMAD R5, R11, UR44, R3 ;  /* 0x0000002c0b050c24 */ /* 0x000fe2000f8e0203 */
[----:B------:R-:W-:Y:S01]  /*1ec0*/  @P1 LEA R8, P3, R6, UR6, 0x2 ;  /* 0x0000000606081c11 */ /* 0x000fe2000f8610ff */
[----:B------:R-:W-:-:S03]  /*1ed0*/  @P1 IMAD R3, R13, UR44, R7 ;  /* 0x0000002c0d031c24 */ /* 0x000fc6000f8e0207 */
[----:B------:R-:W-:Y:S02]  /*1ee0*/  @P0 LEA.HI.X R5, R2, UR5, R5, 0x2, P2 ;  /* 0x0000000502050c11 */ /* 0x000fe400090f1405 */
[----:B------:R-:W-:Y:S01]  /*1ef0*/  @P1 LEA.HI.X R9, R6, UR7, R3, 0x2, P3 ;  /* 0x0000000706091c11 */ /* 0x000fe200098f1403 */
[----:B------:R-:W-:-:S04]  /*1f00*/  IMAD.MOV.U32 R3, RZ, RZ, 0x3f800000 ;  /* 0x3f800000ff037424 */ /* 0x000fc800078e00ff */
[----:B------:R-:W2:Y:S04]  /*1f10*/  @P1 LDG.E R0, desc[UR54][R8.64] ;  /* 0x0000003608001981 */ /* 0x000ea8000c1e1900 */
[----:B------:R-:W2:Y:S01]  /*1f20*/  @P0 LDG.E R3, desc[UR54][R4.64] ;  /* 0x0000003604030981 */ /* 0x000ea2000c1e1900 */
[----:B------:R-:W-:-:S04]  /*1f30*/  ULEA.HI UR4, UR48, UR48, URZ, 0x1 ;  /* 0x0000003030047291 */ /* 0x000fc8000f8f083f */
[----:B------:R-:W-:-:S04]  /*1f40*/  ULOP3.LUT UR4, UR4, 0xfffffffe, URZ, 0xc0, !UPT ;  /* 0xfffffffe04047892 */ /* 0x000fc8000f8ec03f */
[----:B------:R-:W-:-:S06]  /*1f50*/  UIADD3 UR4, UR48, -UR4, URZ ;  /* 0x8000000430047290 */ /* 0x000fcc000fffe03f */
[----:B------:R-:W-:Y:S01]  /*1f60*/  IMAD.U32 R2, RZ, RZ, UR4 ;  /* 0x00000004ff027e24 */ /* 0x000fe2000f8e00ff */
[----:B------:R-:W-:-:S04]  /*1f70*/  ULDC UR4, c[0x0][0x9d8] ;  /* 0x0002760000047ab9 */ /* 0x000fc80000000800 */
[----:B------:R-:W-:-:S04]  /*1f80*/  SHF.L.U32 R2, R2, 0x1f, RZ ;  /* 0x0000001f02027819 */ /* 0x000fc800000006ff */
[----:B------:R-:W0:Y:S01]  /*1f90*/  SYNCS.PHASECHK.TRANS64.TRYWAIT P0, [UR41+0x29800], R2 ;  /* 0x02980002ff0075a7 */ /* 0x000e220008000169 */
[----:B------:R-:W-:-:S05]  /*1fa0*/  IMAD.U32 R6, RZ, RZ, UR49 ;  /* 0x00000031ff067e24 */ /* 0x000fca000f8e00ff */
[----:B------:R-:W-:Y:S01]  /*1fb0*/  ISETP.NE.AND P1, PT, R6, 0x3, PT ;  /* 0x000000030600780c */ /* 0x000fe20003f25270 */
[----:B--2---:R-:W-:-:S04]  /*1fc0*/  FMUL.FTZ R0, R3, R0 ;  /* 0x0000000003007220 */ /* 0x004fc80000410000 */
[----:B------:R-:W-:Y:S01]  /*1fd0*/  FMUL.FTZ R0, R0, UR4 ;  /* 0x0000000400007c20 */ /* 0x000fe20008410000 */
[----:B0-----:R-:W-:Y:S07]  /*1fe0*/  @!P0 BRA `(.L_x_2051) ;  /* 0x00000160000c8947 */ /* 0x001fee0003800000 */
.L_x_2204:
[----:B------:R-:W-:Y:S05]  /*1ff0*/  @!P1 BRA `(.L_x_2052) ;  /* 0x0000000000049947 */ /* 0x000fea0003800000 */
[----:B------:R-:W-:Y:S01]  /*2000*/  BPT.TRAP 0x1 ;  /* 0x000000040000795c */ /* 0x000fe20000300000 */
.L_x_2052:
[----:B0-----:R-:W-:Y:S02]  /*2010*/  IMAD.U32 R2, RZ, RZ, UR53 ;  /* 0x00000035ff027e24 */ /* 0x001fe4000f8e00ff */
[----:B------:R-:W-:-:S03]  /*2020*/  IMAD.U32 R3, RZ, RZ, UR47 ;  /* 0x0000002fff037e24 */ /* 0x000fc6000f8e00ff */
[----:B------:R-:W-:Y:S02]  /*2030*/  LEA R2, R2, UR41, 0x3 ;  /* 0x0000002902027c11 */ /* 0x000fe4000f8e18ff */
[----:B------:R-:W-:-:S04]  /*2040*/  SHF.L.U32 R3, R3, 0x1f, RZ ;  /* 0x0000001f03037819 */ /* 0x000fc800000006ff */
[----:B------:R0:W1:Y:S01]  /*2050*/  SYNCS.PHASECHK.TRANS64.TRYWAIT P2, [R2+URZ+0x29830], R3 ;  /* 0x02983003020075a7 */ /* 0x000062000804017f */
[----:B------:R-:W-:Y:S05]  /*2060*/  @!P1 BRA `(.L_x_2053) ;  /* 0x0000000000049947 */ /* 0x000fea0003800000 */
[----:B------:R-:W-:Y:S01]  /*2070*/  BPT.TRAP 0x1 ;  /* 0x000000040000795c */ /* 0x000fe20000300000 */
.L_x_2053:
[----:B------:R-:W2:Y:S02]  /*2080*/  S2R R4, SR_TID.X ;  /* 0x0000000000047919 */ /* 0x000ea40000002100 */
[----:B--2---:R-:W-:Y:S01]  /*2090*/  LOP3.LUT P0, RZ, R4, 0x7f, RZ, 0xc0, !PT ;  /* 0x0000007f04ff7812 */ /* 0x004fe2000780c0ff */
[----:B-1----:R-:W-:-:S12]  /*20a0*/  @P2 BRA `(.L_x_2054) ;  /* 0x0000000000082947 */ /* 0x002fd80003800000 */
[----:B------:R-:W1:Y:S02]  /*20b0*/  SYNCS.PHASECHK.TRANS64.TRYWAIT P2, [R2+URZ+0x29830], R3 ;  /* 0x02983003020075a7 */ /* 0x000e64000804017f */
[----:B-1----:R-:W-:Y:S05]  /*20c0*/  @!P2 BRA `(.L_x_2055) ;  /* 0x0000015c00eca947 */ /* 0x002fea0003800000 */
.L_x_2054:
[----:B------:R-:W-:Y:S05]  /*20d0*/  WARPSYNC.ALL ;  /* 0x0000000000007948 */ /* 0x000fea0003800000 */
[----:B------:R-:W-:Y:S01]  /*20e0*/  UIADD3 UR4, UR41, 0x1a400, URZ ;  /* 0x0001a40029047890 */ /* 0x000fe2000fffe03f */
[----:B------:R-:W-:Y:S01]  /*20f0*/  WARPGROUP.ARRIVE ;  /* 0x00000000000079c5 */ /* 0x000fe20000000000 */
[----:B------:R-:W-:Y:S01]  /*2100*/  ULOP3.LUT UR28, UR57, 0x10000, URZ, 0xfc, !UPT ;  /* 0x00010000391c7892 */ /* 0x000fe2000f8efc3f */
[----:B01----:R-:W-:Y:S01]  /*2110*/  @!P0 VIADD R2, R2, 0x29840 ;  /* 0x0002984002028836 */ /* 0x003fe20000000000 */
[----:B------:R-:W-:Y:S01]  /*2120*/  USHF.R.U32.HI UR4, URZ, 0x4, UR4 ;  /* 0x000000043f047899 */ /* 0x000fe20008011604 */
[----:B------:R-:W-:Y:S01]  /*2130*/  UMOV UR25, 0x80000020 ;  /* 0x8000002000197882 */ /* 0x000fe20000000000 */
[----:B------:R-:W-:-:S02]  /*2140*/  UMOV UR27, 0x80000020 ;  /* 0x80000020001b7882 */ /* 0x000fc40000000000 */
[----:B------:R-:W-:Y:S01]  /*2150*/  ULOP3.LUT UR4, UR4, 0x3fff, URZ, 0xc0, !UPT ;  /* 0x00003fff04047892 */ /* 0x000fe2000f8ec03f */
[----:B------:R-:W-:Y:S01]  /*2160*/  UMOV UR24, UR28 ;  /* 0x0000001c00187c82 */ /* 0x000fe20008000000 */
[----:B------:R-:W-:Y:S02]  /*2170*/  UMOV UR5, UR25 ;  /* 0x0000001900057c82 */ /* 0x000fe40008000000 */
[----:B------:R-:W-:Y:S01]  /*2180*/  ULOP3.LUT UR50, UR4, 0x10000, URZ, 0xfc, !UPT ;  /* 0x0001000004327892 */ /* 0x000fe2000f8efc3f */
[----:B------:R-:W-:Y:S02]  /*2190*/  UMOV UR7, 0x80000020 ;  /* 0x8000002000077882 */ /* 0x000fe40000000000 */
[----:B------:R-:W-:Y:S01]  /*21a0*/  UMOV UR4, UR24 ;  /* 0x0000001800047c82 */ /* 0x000fe20008000000 */
[----:B------:R-:W-:Y:S01]  /*21b0*/  UIMAD UR32, UR53, 0x780, UR50 ;  /* 0x00000780352078a4 */ /* 0x000fe2000f8e0232 */
[----:B------:R-:W-:Y:S01]  /*21c0*/  UMOV UR8, UR24 ;  /* 0x0000001800087c82 */ /* 0x000fe20008000000 */
[----:B------:R-:W-:-:S02]  /*21d0*/  UMOV UR9, UR25 ;  /* 0x0000001900097c82 */ /* 0x000fc40008000000 */
[----:B------:R-:W-:Y:S02]  /*21e0*/  UIADD3 UR6, UR32, 0x100, URZ ;  /* 0x0000010020067890 */ /* 0x000fe4000fffe03f */
[----:B------:R-:W-:Y:S02]  /*21f0*/  UIADD3 UR10, UR32, 0x180, URZ ;  /* 0x00000180200a7890 */ /* 0x000fe4000fffe03f */
[----:B------:R-:W-:Y:S01]  /*2200*/  UMOV UR26, UR32 ;  /* 0x00000020001a7c82 */ /* 0x000fe20008000000 */
[----:B------:R-:W-:Y:S01]  /*2210*/  UMOV UR11, 0x80000020 ;  /* 0x80000020000b7882 */ /* 0x000fe20000000000 */
[----:B------:R-:W-:Y:S01]  /*2220*/  QGMMA.64x32x32.F32.E4M3.E4M3 R88, gdesc[UR24], RZ, !UPT, gsb0 ;  /* 0x00600000185879f3 */ /* 0x000fe2000c0008ff */
[----:B------:R-:W-:Y:S01]  /*2230*/  UIADD3 UR26, UR32, 0x80, URZ ;  /* 0x00000080201a7890 */ /* 0x000fe2000fffe03f */
[----:B------:R-:W-:Y:S01]  /*2240*/  UMOV UR27, 0x80000020 ;  /* 0x80000020001b7882 */ /* 0x000fe20000000000 */
[----:B------:R-:W-:Y:S02]  /*2250*/  UIADD3 UR12, UR28, 0x2, URZ ;  /* 0x000000021c0c7890 */ /* 0x000fe4000fffe03f */
[----:B------:R-:W-:Y:S01]  /*2260*/  UIADD3 UR14, UR32, 0x182, URZ ;  /* 0x00000182200e7890 */ /* 0x000fe2000fffe03f */
[----:B------:R-:W-:Y:S01]  /*2270*/  UMOV UR15, 0x80000020 ;  /* 0x80000020000f7882 */ /* 0x000fe20000000000 */
[----:B------:R-:W-:-:S02]  /*2280*/  UIADD3 UR16, UR28, 0x200, URZ ;  /* 0x000002001c107890 */ /* 0x000fc4000fffe03f */
[----:B------:R-:W-:Y:S01]  /*2290*/  UIADD3 UR18, UR32, 0x400, URZ ;  /* 0x0000040020127890 */ /* 0x000fe2000fffe03f */
[----:B------:R-:W-:Y:S01]  /*22a0*/  UMOV UR19, 0x80000020 ;  /* 0x8000002000137882 */ /* 0x000fe20000000000 */
[----:B------:R-:W-:Y:S01]  /*22b0*/  UIADD3 UR22, UR32, 0x402, URZ ;  /* 0x0000040220167890 */ /* 0x000fe2000fffe03f */
[----:B------:R-:W-:Y:S01]  /*22c0*/  UMOV UR23, 0x80000020 ;  /* 0x8000002000177882 */ /* 0x000fe20000000000 */
[----:B------:R-:W-:Y:S01]  /*22d0*/  UIADD3 UR30, UR32, 0x680, URZ ;  /* 0x00000680201e7890 */ /* 0x000fe2000fffe03f */
[----:B------:R-:W-:Y:S01]  /*22e0*/  UMOV UR31, 0x80000020 ;  /* 0x80000020001f7882 */ /* 0x000fe20000000000 */
[----:B------:R-:W-:Y:S01]  /*22f0*/  UIADD3 UR57, UR56, -0x2, URZ ;  /* 0xfffffffe38397890 */ /* 0x000fe2000fffe03f */
        /* <DEDUP_REMOVED lines=54> */
[----:B------:R-:W-:Y:S01]  /*2660*/  UIMAD UR7, UR56, -0xa0, UR51 ;  /* 0xffffff60380778a4 */ /* 0x000fe2000f8e0233 */
        /* <DEDUP_REMOVED lines=30> */
[----:B------:R-:W-:Y:S01]  /*2850*/  ULDC UR10, c[0x0][0x988] ;  /* 0x00026200000a7ab9 */ /* 0x000fe20000000800 */
[----:B------:R-:W-:Y:S01]  /*2860*/  UMOV UR11, UR36 ;  /* 0x00000024000b7c82 */ /* 0x000fe20008000000 */
        /* <DEDUP_REMOVED lines=47> */
[----:B------:R-:W-:Y:S02]  /*2b60*/  ULDC UR6, c[0x0][0x448] ;  /* 0x0001120000067ab9 */ /* 0x000fe40000000800 */
[----:B------:R-:W-:-:S06]  /*2b70*/  UISETP.NE.AND UP0, UPT, UR6, 0x1, UPT ;  /* 0x000000010600788c */ /* 0x000fcc000bf05270 */
[----:B------:R-:W-:-:S05]  /*2b80*/  PLOP3.LUT P2, PT, PT, PT, UP0, 0x80, 0x0 ;  /* 0x000000000000781c */ /* 0x000fca0003f4f008 */
[----:B------:R-:W-:Y:S01]  /*2b90*/  @UP0 ULDC UR6, c[0x0][0x44c] ;  /* 0x0001130000060ab9 */ /* 0x000fe20000000800 */
[----:B------:R-:W-:Y:S01]  /*2ba0*/  @UP0 ULDC UR14, c[0x0][0x450] ;  /* 0x00011400000e0ab9 */ /* 0x000fe20000000800 */
        /* <DEDUP_REMOVED lines=20> */
[----:B------:R0:W1:Y:S01]  /*2cf0*/  MUFU.TANH R104, R88 ;  /* 0x0000005800687308 */ /* 0x0000620000002400 */
[----:B------:R-:W-:Y:S01]  /*2d00*/  UMOV UR23, 0x80000020 ;  /* 0x8000002000177882 */ /* 0x000fe20000000000 */
[C---:B------:R-:W-:Y:S01]  /*2d10*/  FMUL.FTZ R93, R0.reuse, R93 ;  /* 0x0000005d005d7220 */ /* 0x040fe20000410000 */
[C---:B------:R-:W-:Y:S01]  /*2d20*/  FMUL.FTZ R96, R0.reuse, R96 ;  /* 0x0000006000607220 */ /* 0x040fe20000410000 */
[C---:B------:R-:W-:Y:S01]  /*2d30*/  FMUL.FTZ R97, R0.reuse, R97 ;  /* 0x0000006100617220 */ /* 0x040fe20000410000 */
[C---:B------:R-:W-:Y:S01]  /*2d40*/  FMUL.FTZ R100, R0.reuse, R100 ;  /* 0x0000006400647220 */ /* 0x040fe20000410000 */
[C---:B------:R-:W-:Y:S01]  /*2d50*/  FMUL.FTZ R5, R0.reuse, R94 ;  /* 0x0000005e00057220 */ /* 0x040fe20000410000 */
[C---:B------:R-:W-:Y:S01]  /*2d60*/  FMUL.FTZ R10, R0.reuse, R102 ;  /* 0x00000066000a7220 */ /* 0x040fe20000410000 */
[----:B------:R-:W2:Y:S01]  /*2d70*/  MUFU.TANH R89, R89 ;  /* 0x0000005900597308 */ /* 0x000ea20000002400 */
[C---:B0-----:R-:W-:Y:S01]  /*2d80*/  FMUL.FTZ R88, R0.reuse, R101 ;  /* 0x0000006500587220 */ /* 0x041fe20000410000 */
[C---:B------:R-:W-:Y:S01]  /*2d90*/  FMUL.FTZ R3, R0.reuse, R90 ;  /* 0x0000005a00037220 */ /* 0x040fe20000410000 */
[C---:B------:R-:W-:Y:S01]  /*2da0*/  FMUL.FTZ R4, R0.reuse, R91 ;  /* 0x0000005b00047220 */ /* 0x040fe20000410000 */
[C---:B------:R-:W-:Y:S01]  /*2db0*/  FMUL.FTZ R7, R0.reuse, R98 ;  /* 0x0000006200077220 */ /* 0x040fe20000410000 */
[----:B------:R-:W-:-:S03]  /*2dc0*/  FMUL.FTZ R8, R0, R99 ;  /* 0x0000006300087220 */ /* 0x000fc60000410000 */
[----:B------:R-:W0:Y:S08]  /*2dd0*/  MUFU.TANH R92, R92 ;  /* 0x0000005c005c7308 */ /* 0x000e300000002400 */
[----:B------:R-:W3:Y:S08]  /*2de0*/  MUFU.TANH R93, R93 ;  /* 0x0000005d005d7308 */ /* 0x000ef00000002400 */
[----:B------:R-:W4:Y:S08]  /*2df0*/  MUFU.TANH R96, R96 ;  /* 0x0000006000607308 */ /* 0x000f300000002400 */
[----:B------:R-:W5:Y:S08]  /*2e00*/  MUFU.TANH R97, R97 ;  /* 0x0000006100617308 */ /* 0x000f700000002400 */
[----:B------:R-:W5:Y:S08]  /*2e10*/  MUFU.TANH R105, R100 ;  /* 0x0000006400697308 */ /* 0x000f700000002400 */
[----:B------:R-:W5:Y:S01]  /*2e20*/  MUFU.TANH R88, R88 ;  /* 0x0000005800587308 */ /* 0x000f620000002400 */
[----:B------:R-:W-:-:S02]  /*2e30*/  WARPGROUP.DEPBAR.LE gsb0, 0x0 ;  /* 0x00008000000079c5 */ /* 0x000fc40000010000 */
[----:B------:R-:W-:Y:S01]  /*2e40*/  WARPGROUP.ARRIVE ;  /* 0x00000000000079c5 */ /* 0x000fe20000000000 */
[C---:B------:R-:W-:Y:S01]  /*2e50*/  FMUL.FTZ R77, R0.reuse, R77 ;  /* 0x0000004d004d7220 */ /* 0x040fe20000410000 */
[C---:B------:R-:W-:Y:S01]  /*2e60*/  FMUL.FTZ R15, R0.reuse, R83 ;  /* 0x00000053000f7220 */ /* 0x040fe20000410000 */
[C---:B------:R-:W-:Y:S01]  /*2e70*/  FMUL.FTZ R20, R0.reuse, R82 ;  /* 0x0000005200147220 */ /* 0x040fe20000410000 */
[C---:B------:R-:W-:Y:S01]  /*2e80*/  FMUL.FTZ R14, R0.reuse, R79 ;  /* 0x0000004f000e7220 */ /* 0x040fe20000410000 */
[----:B------:R1:W-:Y:S01]  /*2e90*/  MUFU.TANH R95, R77 ;  /* 0x0000004d005f7308 */ /* 0x0003e20000002400 */
[----:B------:R-:W-:Y:S01]  /*2ea0*/  QGMMA.64x32x32.F32.E4M3.E4M3 R56, gdesc[UR20], R56, gsb0 ;  /* 0x00600000143879f3 */ /* 0x000fe20008000838 */
[----:B------:R-:W-:Y:S01]  /*2eb0*/  UIADD3 UR22, UR32, 0x682, URZ ;  /* 0x0000068220167890 */ /* 0x000fe2000fffe03f */
[----:B------:R-:W-:Y:S01]  /*2ec0*/  IMAD.U32 R82, RZ, RZ, UR7 ;  /* 0x00000007ff527e24 */ /* 0x000fe2000f8e00ff */
[----:B------:R-:W-:Y:S01]  /*2ed0*/  UMOV UR23, 0x80000020 ;  /* 0x8000002000177882 */ /* 0x000fe20000000000 */
[C---:B------:R-:W-:Y:S01]  /*2ee0*/  FMUL.FTZ R72, R0.reuse, R72 ;  /* 0x0000004800487220 */ /* 0x040fe20000410000 */
[C---:B------:R-:W-:Y:S01]  /*2ef0*/  FMUL.FTZ R73, R0.reuse, R73 ;  /* 0x0000004900497220 */ /* 0x040fe20000410000 */
[----:B------:R-:W-:Y:S01]  /*2f00*/  FMUL.FTZ R76, R0, R76 ;  /* 0x0000004c004c7220 */ /* 0x000fe20000410000 */
[----:B------:R-:W-:Y:S01]  /*2f10*/  IADD3 R82, -R17, 0xa0, R82 ;  /* 0x000000a011527810 */ /* 0x000fe20007ffe152 */
[----:B-1----:R-:W-:Y:S01]  /*2f20*/  VIADD R77, R18, UR36 ;  /* 0x00000024124d7c36 */ /* 0x002fe20008000000 */
[----:B------:R1:W5:Y:S01]  /*2f30*/  MUFU.TANH R91, R72 ;  /* 0x00000048005b7308 */ /* 0x0003620000002400 */
        /* <DEDUP_REMOVED lines=8> */
[C---:B-1----:R-:W-:Y:S01]  /*2fc0*/  FMUL.FTZ R72, R0.reuse, R87 ;  /* 0x0000005700487220 */ /* 0x042fe20000410000 */
[----:B------:R-:W-:-:S06]  /*2fd0*/  FMUL.FTZ R12, R0, R74 ;  /* 0x0000004a000c7220 */ /* 0x000fcc0000410000 */
[----:B------:R-:W1:Y:S08]  /*2fe0*/  MUFU.TANH R76, R76 ;  /* 0x0000004c004c7308 */ /* 0x000e700000002400 */
[----:B------:R-:W1:Y:S08]  /*2ff0*/  MUFU.TANH R99, R80 ;  /* 0x0000005000637308 */ /* 0x000e700000002400 */
[----:B------:R-:W1:Y:S08]  /*3000*/  MUFU.TANH R81, R81 ;  /* 0x0000005100517308 */ /* 0x000e700000002400 */
[----:B------:R-:W1:Y:S08]  /*3010*/  MUFU.TANH R101, R84 ;  /* 0x0000005400657308 */ /* 0x000e700000002400 */
[----:B------:R-:W1:Y:S01]  /*3020*/  MUFU.TANH R85, R85 ;  /* 0x0000005500557308 */ /* 0x000e620000002400 */
        /* <DEDUP_REMOVED lines=14> */
[----:B------:R0:W-:Y:S01]  /*3110*/  MUFU.TANH R103, R57 ;  /* 0x0000003900677308 */ /* 0x0001e20000002400 */
[----:B--2---:R-:W-:Y:S01]  /*3120*/  @P2 IMAD.HI.U32 R60, R77, UR6, RZ ;  /* 0x000000064d3c2c27 */ /* 0x004fe2000f8e00ff */
[----:B------:R-:W-:-:S04]  /*3130*/  @UP0 ULDC UR6, c[0x0][0x450] ;  /* 0x0001140000060ab9 */ /* 0x000fc80000000800 */
[----:B------:R-:W-:Y:S01]  /*3140*/  @P2 SHF.R.U32.HI R77, RZ, UR6, R60 ;  /* 0x00000006ff4d2c19 */ /* 0x000fe2000801163c */
[----:B------:R-:W-:Y:S01]  /*3150*/  UIMAD UR6, UR56, -0xa0, URZ ;  /* 0xffffff60380678a4 */ /* 0x000fe2000f8e023f */
[----:B------:R2:W-:Y:S01]  /*3160*/  MUFU.TANH R107, R61 ;  /* 0x0000003d006b7308 */ /* 0x0005e20000002400 */
[C---:B0-----:R-:W-:Y:S01]  /*3170*/  FMUL.FTZ R57, R0.reuse, R58 ;  /* 0x0000003a00397220 */ /* 0x041fe20000410000 */
[C---:B------:R-:W-:Y:S01]  /*3180*/  FMUL.FTZ R58, R0.reuse, R62 ;  /* 0x0000003e003a7220 */ /* 0x040fe20000410000 */
[----:B------:R-:W0:Y:S01]  /*3190*/  SHFL.IDX PT, R83, R77, RZ, 0x1c1f ;  /* 0x001c1fff4d537589 */ /* 0x000e2200000e0000 */
[C---:B------:R-:W-:Y:S01]  /*31a0*/  FMUL.FTZ R60, R0.reuse, R67 ;  /* 0x00000043003c7220 */ /* 0x040fe20000410000 */
[----:B------:R-:W-:Y:S01]  /*31b0*/  IMAD.U32 R62, RZ, RZ, UR6 ;  /* 0x00000006ff3e7e24 */ /* 0x000fe2000f8e00ff */
[----:B------:R-:W-:Y:S01]  /*31c0*/  @UP0 ULDC UR6, c[0x0][0x44c] ;  /* 0x0001130000060ab9 */ /* 0x000fe20000000800 */
[----:B------:R-:W1:Y:S01]  /*31d0*/  SHFL.IDX PT, R77, R77, 0x1, 0x1c1f ;  /* 0x003c1f004d4d7f89 */ /* 0x000e6200000e0000 */
[----:B------:R-:W-:Y:S01]  /*31e0*/  MUFU.TANH R108, R65 ;  /* 0x00000041006c7308 */ /* 0x000fe20000002400 */
[C---:B--2---:R-:W-:Y:S01]  /*31f0*/  FMUL.FTZ R61, R0.reuse, R66 ;  /* 0x00000042003d7220 */ /* 0x044fe20000410000 */
[----:B------:R-:W-:Y:S01]  /*3200*/  IMAD.U32 R66, RZ, RZ, UR52 ;  /* 0x00000034ff427e24 */ /* 0x000fe2000f8e00ff */
[----:B------:R-:W-:Y:S01]  /*3210*/  IADD3 R79, -R17, 0xa1, R62 ;  /* 0x000000a1114f7810 */ /* 0x000fe20007ffe13e */
[----:B------:R-:W-:Y:S01]  /*3220*/  FMUL.FTZ R62, R0, R71 ;  /* 0x00000047003e7220 */ /* 0x000fe20000410000 */
[----:B------:R-:W-:-:S02]  /*3230*/  UIMAD.WIDE.U32 UR6, UR36, UR6, URZ ;  /* 0x00000006240672a5 */ /* 0x000fc4000f8e003f */
[----:B------:R-:W-:Y:S01]  /*3240*/  IADD3 R79, -R66, UR51, R79 ;  /* 0x00000033424f7c10 */ /* 0x000fe2000fffe14f */
[----:B------:R2:W1:Y:S01]  /*3250*/  MUFU.TANH R87, R56 ;  /* 0x0000003800577308 */ /* 0x0004620000002400 */
[----:B------:R-:W-:-:S04]  /*3260*/  @UP0 USHF.R.U32.HI UR11, URZ, UR14, UR7 ;  /* 0x0000000e3f0b0299 */ /* 0x000fc80008011607 */
[----:B------:R-:W-:-:S03]  /*3270*/  UIADD3 UR6, UR11, UR51, -UR52 ;  /* 0x000000330b067290 */ /* 0x000fc6000fffe834 */
[----:B------:R-:W1:Y:S01]  /*3280*/  MUFU.TANH R64, R64 ;  /* 0x0000004000407308 */ /* 0x000e620000002400 */
[C---:B--2---:R-:W-:Y:S01]  /*3290*/  FMUL.FTZ R56, R0.reuse, R59 ;  /* 0x0000003b00387220 */ /* 0x044fe20000410000 */
[C---:B------:R-:W-:Y:S01]  /*32a0*/  FMUL.FTZ R59, R0.reuse, R63 ;  /* 0x0000003f003b7220 */ /* 0x040fe20000410000 */
[----:B0-----:R-:W-:Y:S01]  /*32b0*/  VIADDMNMX R83, R83, R79, R82, PT ;  /* 0x0000004f53537246 */ /* 0x001fe20003800152 */
[----:B------:R-:W-:Y:S01]  /*32c0*/  FMUL.FTZ R63, R0, R70 ;  /* 0x00000046003f7220 */ /* 0x000fe20000410000 */
[----:B------:R-:W-:Y:S02]  /*32d0*/  UIMAD.WIDE UR6, UR6, 0x66666667, URZ ;  /* 0x66666667060678a5 */ /* 0x000fe4000f8e023f */
[C---:B------:R-:W-:Y:S01]  /*32e0*/  ISETP.GT.AND P5, PT, R83.reuse, RZ, PT ;  /* 0x000000ff5300720c */ /* 0x040fe20003fa4270 */
[----:B------:R-:W0:Y:S01]  /*32f0*/  MUFU.TANH R109, R68 ;  /* 0x00000044006d7308 */ /* 0x000e220000002400 */
[C---:B------:R-:W-:Y:S01]  /*3300*/  ISETP.GT.AND P6, PT, R83.reuse, 0x1, PT ;  /* 0x000000015300780c */ /* 0x040fe20003fc4270 */
[----:B------:R-:W-:Y:S01]  /*3310*/  USHF.R.U32.HI UR6, URZ, 0x1f, UR7 ;  /* 0x0000001f3f067899 */ /* 0x000fe20008011607 */
[----:B------:R-:W-:-:S02]  /*3320*/  ISETP.GT.AND P3, PT, R83, 0x8, PT ;  /* 0x000000085300780c */ /* 0x000fc40003f64270 */
[----:B------:R-:W-:Y:S01]  /*3330*/  FSEL R102, R104, -INF , P5 ;  /* 0xff80000068667808 */ /* 0x000fe20002800000 */
[----:B------:R-:W-:Y:S01]  /*3340*/  ULEA.HI.SX32 UR6, UR7, UR6, 0x1a ;  /* 0x0000000607067291 */ /* 0x000fe2000f8fd23f */
[----:B------:R-:W-:Y:S01]  /*3350*/  FSEL R94, R89, -INF , P6 ;  /* 0xff800000595e7808 */ /* 0x000fe20003000000 */
[----:B------:R2:W0:Y:S01]  /*3360*/  MUFU.TANH R110, R69 ;  /* 0x00000045006e7308 */ /* 0x0004220000002400 */
[C---:B------:R-:W-:Y:S01]  /*3370*/  ISETP.GT.AND P4, PT, R83.reuse, 0x9, PT ;  /* 0x000000095300780c */ /* 0x040fe20003f84270 */
[----:B------:R-:W-:Y:S01]  /*3380*/  UISETP.LT.AND UP1, UPT, UR39, UR6, UPT ;  /* 0x000000062700728c */ /* 0x000fe2000bf21270 */
[----:B------:R-:W-:Y:S02]  /*3390*/  FSEL R92, R92, -INF , P3 ;  /* 0xff8000005c5c7808 */ /* 0x000fe40001800000 */
[----:B------:R-:W-:Y:S01]  /*33a0*/  FMNMX.FTZ R65, R102, R94, !PT ;  /* 0x0000005e66417209 */ /* 0x000fe20007810000 */
[----:B------:R-:W-:Y:S02]  /*33b0*/  WARPGROUP.DEPBAR.LE gsb0, 0x0 ;  /* 0x00008000000079c5 */ /* 0x000fe40000010000 */
[----:B------:R-:W-:Y:S01]  /*33c0*/  ISETP.GT.AND P5, PT, R83, 0x10, PT ;  /* 0x000000105300780c */ /* 0x000fe20003fa4270 */
[----:B------:R-:W-:Y:S01]  /*33d0*/  WARPGROUP.ARRIVE ;  /* 0x00000000000079c5 */ /* 0x000fe20000000000 */
[----:B---3--:R-:W-:Y:S01]  /*33e0*/  FSEL R90, R93, -INF , P4 ;  /* 0xff8000005d5a7808 */ /* 0x008fe20002000000 */
[----:B------:R-:W-:Y:S01]  /*33f0*/  FMUL.FTZ R40, R0, R40 ;  /* 0x0000002800287220 */ /* 0x000fe20000410000 */
[----:B------:R-:W-:Y:S01]  /*3400*/  FMNMX.FTZ R65, R92, R65, !PT ;  /* 0x000000415c417209 */ /* 0x000fe20007810000 */
[----:B------:R-:W-:Y:S01]  /*3410*/  FMUL.FTZ R41, R0, R41 ;  /* 0x0000002900297220 */ /* 0x000fe20000410000 */
[C---:B------:R-:W-:Y:S01]  /*3420*/  ISETP.GT.AND P3, PT, R83.reuse, 0x11, PT ;  /* 0x000000115300780c */ /* 0x040fe20003f64270 */
[----:B------:R-:W-:Y:S01]  /*3430*/  QGMMA.64x32x32.F32.E4M3.E4M3 R24, gdesc[UR20], R24, gsb0 ;  /* 0x00600000141879f3 */ /* 0x000fe20008000818 */
[----:B----4-:R-:W-:Y:S01]  /*3440*/  FSEL R100, R96, -INF , P5 ;  /* 0xff80000060647808 */ /* 0x010fe20002800000 */
[----:B------:R3:W4:Y:S01]  /*3450*/  MUFU.TANH R111, R40 ;  /* 0x00000028006f7308 */ /* 0x0007220000002400 */
[----:B------:R-:W-:Y:S01]  /*3460*/  FMNMX.FTZ R65, R90, R65, !PT ;  /* 0x000000415a417209 */ /* 0x000fe20007810000 */
[C---:B------:R-:W-:Y:S01]  /*3470*/  FMUL.FTZ R44, R0.reuse, R44 ;  /* 0x0000002c002c7220 */ /* 0x040fe20000410000 */
[----:B------:R-:W-:Y:S01]  /*3480*/  ISETP.GT.AND P4, PT, R83, 0x18, PT ;  /* 0x000000185300780c */ /* 0x000fe20003f84270 */
[C---:B------:R-:W-:Y:S01]  /*3490*/  FMUL.FTZ R53, R0.reuse, R53 ;  /* 0x0000003500357220 */ /* 0x040fe20000410000 */
[----:B-----5:R-:W-:Y:S01]  /*34a0*/  FSEL R98, R97, -INF , P3 ;  /* 0xff80000061627808 */ /* 0x020fe20001800000 */
[----:B------:R-:W-:Y:S01]  /*34b0*/  FMUL.FTZ R45, R0, R45 ;  /* 0x0000002d002d7220 */ /* 0x000fe20000410000 */
[----:B------:R-:W-:Y:S01]  /*34c0*/  FMNMX.FTZ R65, R100, R65, !PT ;  /* 0x0000004164417209 */ /* 0x000fe20007810000 */
[----:B------:R5:W4:Y:S01]  /*34d0*/  MUFU.TANH R89, R41 ;  /* 0x0000002900597308 */ /* 0x000b220000002400 */
[----:B------:R-:W-:Y:S01]  /*34e0*/  ISETP.GT.AND P3, PT, R83, 0x19, PT ;  /* 0x000000195300780c */ /* 0x000fe20003f64270 */
[C---:B------:R-:W-:Y:S01]  /*34f0*/  FMUL.FTZ R52, R0.reuse, R52 ;  /* 0x0000003400347220 */ /* 0x040fe20000410000 */
[----:B------:R-:W-:Y:S01]  /*3500*/  FSEL R96, R105, -INF , P4 ;  /* 0xff80000069607808 */ /* 0x000fe20002000000 */
[----:B------:R-:W-:Y:S01]  /*3510*/  FMUL.FTZ R48, R0, R48 ;  /* 0x0000003000307220 */ /* 0x000fe20000410000 */
[----:B------:R-:W-:Y:S01]  /*3520*/  FMNMX.FTZ R65, R98, R65, !PT ;  /* 0x0000004162417209 */ /* 0x000fe20007810000 */
[----:B------:R-:W-:Y:S01]  /*3530*/  FMUL.FTZ R49, R0, R49 ;  /* 0x0000003100317220 */ /* 0x000fe20000410000 */
[C---:B------:R-:W-:Y:S01]  /*3540*/  ISETP.GT.AND P4, PT, R83.reuse, 0x20, PT ;  /* 0x000000205300780c */ /* 0x040fe20003f84270 */
[----:B------:R-:W4:Y:S01]  /*3550*/  MUFU.TANH R93, R44 ;  /* 0x0000002c005d7308 */ /* 0x000f220000002400 */
[----:B------:R-:W-:Y:S01]  /*3560*/  FSEL R88, R88, -INF , P3 ;  /* 0xff80000058587808 */ /* 0x000fe20001800000 */
[----:B--2---:R-:W-:Y:S01]  /*3570*/  FMUL.FTZ R69, R0, R42 ;  /* 0x0000002a00457220 */ /* 0x004fe20000410000 */
[----:B------:R-:W-:Y:S01]  /*3580*/  FMNMX.FTZ R65, R96, R65, !PT ;  /* 0x0000004160417209 */ /* 0x000fe20007810000 */
[----:B------:R-:W-:Y:S01]  /*3590*/  USEL UR56, UR39, UR6, !UP1 ;  /* 0x0000000627387287 */ /* 0x000fe2000c800000 */
[----:B------:R-:W-:-:S02]  /*35a0*/  ISETP.GT.AND P3, PT, R83, 0x21, PT ;  /* 0x000000215300780c */ /* 0x000fc40003f64270 */
[----:B------:R-:W-:Y:S01]  /*35b0*/  FSEL R86, R91, -INF , P4 ;  /* 0xff8000005b567808 */ /* 0x000fe20002000000 */
[----:B------:R-:W2:Y:S01]  /*35c0*/  MUFU.TANH R45, R45 ;  /* 0x0000002d002d7308 */ /* 0x000ea20000002400 */
[----:B------:R-:W-:Y:S01]  /*35d0*/  FMNMX.FTZ R65, R88, R65, !PT ;  /* 0x0000004158417209 */ /* 0x000fe20007810000 */
[----:B------:R-:W-:Y:S01]  /*35e0*/  UISETP.GE.AND UP1, UPT, UR57, UR56, UPT ;  /* 0x000000383900728c */ /* 0x000fe2000bf26270 */
[----:B------:R-:W-:Y:S02]  /*35f0*/  ISETP.GT.AND P4, PT, R83, 0x28, PT ;  /* 0x000000285300780c */ /* 0x000fe40003f84270 */
[----:B------:R-:W-:Y:S01]  /*3600*/  FSEL R84, R73, -INF , P3 ;  /* 0xff80000049547808 */ /* 0x000fe20001800000 */
[----:B------:R-:W-:Y:S01]  /*3610*/  FMUL.FTZ R73, R0, R43 ;  /* 0x0000002b00497220 */ /* 0x000fe20000410000 */
[----:B------:R-:W-:Y:S01]  /*3620*/  FMNMX.FTZ R65, R86, R65, !PT ;  /* 0x0000004156417209 */ /* 0x000fe20007810000 */
[----:B------:R-:W2:Y:S01]  /*3630*/  MUFU.TANH R48, R48 ;  /* 0x0000003000307308 */ /* 0x000ea20000002400 */
[----:B------:R-:W-:-:S02]  /*3640*/  ISETP.GT.AND P3, PT, R83, 0x29, PT ;  /* 0x000000295300780c */ /* 0x000fc40003f64270 */
[----:B-1----:R-:W-:Y:S02]  /*3650*/  FSEL R80, R76, -INF , P4 ;  /* 0xff8000004c507808 */ /* 0x002fe40002000000 */
[----:B------:R-:W-:Y:S02]  /*3660*/  FMNMX.FTZ R65, R84, R65, !PT ;  /* 0x0000004154417209 */ /* 0x000fe40007810000 */
[----:B------:R-:W-:Y:S01]  /*3670*/  ISETP.GT.AND P4, PT, R83, 0x30, PT ;  /* 0x000000305300780c */ /* 0x000fe20003f84270 */
[----:B------:R-:W1:Y:S01]  /*3680*/  MUFU.TANH R91, R49 ;  /* 0x00000031005b7308 */ /* 0x000e620000002400 */
[----:B------:R-:W-:Y:S02]  /*3690*/  FSEL R78, R95, -INF , P3 ;  /* 0xff8000005f4e7808 */ /* 0x000fe40001800000 */
[----:B------:R-:W-:Y:S02]  /*36a0*/  FMNMX.FTZ R65, R80, R65, !PT ;  /* 0x0000004150417209 */ /* 0x000fe40007810000 */
[----:B------:R-:W-:-:S02]  /*36b0*/  ISETP.GT.AND P3, PT, R83, 0x31, PT ;  /* 0x000000315300780c */ /* 0x000fc40003f64270 */
[----:B------:R-:W-:Y:S01]  /*36c0*/  FSEL R76, R99, -INF , P4 ;  /* 0xff800000634c7808 */ /* 0x000fe20002000000 */
[----:B------:R-:W1:Y:S01]  /*36d0*/  MUFU.TANH R95, R52 ;  /* 0x00000034005f7308 */ /* 0x000e620000002400 */
[----:B------:R-:W-:Y:S01]  /*36e0*/  FMNMX.FTZ R65, R78, R65, !PT ;  /* 0x000000414e417209 */ /* 0x000fe20007810000 */
[----:B------:R-:W-:Y:S01]  /*36f0*/  FMUL.FTZ R99, R0, R51 ;  /* 0x0000003300637220 */ /* 0x000fe20000410000 */
[----:B------:R-:W-:Y:S02]  /*3700*/  ISETP.GT.AND P4, PT, R83, 0x38, PT ;  /* 0x000000385300780c */ /* 0x000fe40003f84270 */
[----:B------:R-:W-:Y:S02]  /*3710*/  FSEL R75, R81, -INF , P3 ;  /* 0xff800000514b7808 */ /* 0x000fe40001800000 */
[----:B---3--:R-:W-:Y:S01]  /*3720*/  FMNMX.FTZ R40, R76, R65, !PT ;  /* 0x000000414c287209 */ /* 0x008fe20007810000 */
[----:B------:R-:W3:Y:S01]  /*3730*/  MUFU.TANH R81, R53 ;  /* 0x0000003500517308 */ /* 0x000ee20000002400 */
[----:B------:R-:W-:Y:S01]  /*3740*/  ISETP.GT.AND P3, PT, R83, 0x39, PT ;  /* 0x000000395300780c */ /* 0x000fe20003f64270 */
[----:B------:R-:W-:-:S02]  /*3750*/  WARPGROUP.DEPBAR.LE gsb0, 0x0 ;  /* 0x00008000000079c5 */ /* 0x000fc40000010000 */
[----:B------:R-:W-:Y:S01]  /*3760*/  FSEL R74, R101, -INF , P4 ;  /* 0xff800000654a7808 */ /* 0x000fe20002000000 */
[C---:B------:R-:W-:Y:S01]  /*3770*/  FMUL.FTZ R24, R0.reuse, R24 ;  /* 0x0000001800187220 */ /* 0x040fe20000410000 */
[----:B-----5:R-:W-:Y:S01]  /*3780*/  FMNMX.FTZ R41, R75, R40, !PT ;  /* 0x000000284b297209 */ /* 0x020fe20007810000 */
[C---:B------:R-:W-:Y:S01]  /*3790*/  FMUL.FTZ R25, R0.reuse, R25 ;  /* 0x0000001900197220 */ /* 0x040fe20000410000 */
[----:B------:R-:W-:Y:S01]  /*37a0*/  ISETP.GT.AND P4, PT, R83, 0x40, PT ;  /* 0x000000405300780c */ /* 0x000fe20003f84270 */
[C---:B------:R-:W-:Y:S01]  /*37b0*/  FMUL.FTZ R29, R0.reuse, R29 ;  /* 0x0000001d001d7220 */ /* 0x040fe20000410000 */
[----:B------:R-:W-:Y:S01]  /*37c0*/  FSEL R71, R85, -INF , P3 ;  /* 0xff80000055477808 */ /* 0x000fe20001800000 */
[----:B------:R-:W-:Y:S01]  /*37d0*/  FMUL.FTZ R32, R0, R32 ;  /* 0x0000002000207220 */ /* 0x000fe20000410000 */
[----:B------:R-:W-:Y:S01]  /*37e0*/  FMNMX.FTZ R40, R74, R41, !PT ;  /* 0x000000294a287209 */ /* 0x000fe20007810000 */
[----:B------:R5:W3:Y:S01]  /*37f0*/  MUFU.TANH R85, R24 ;  /* 0x0000001800557308 */ /* 0x000ae20000002400 */
[----:B------:R-:W-:Y:S01]  /*3800*/  ISETP.GT.AND P3, PT, R83, 0x41, PT ;  /* 0x000000415300780c */ /* 0x000fe20003f64270 */
[C---:B------:R-:W-:Y:S01]  /*3810*/  FMUL.FTZ R33, R0.reuse, R33 ;  /* 0x0000002100217220 */ /* 0x040fe20000410000 */
[----:B------:R-:W-:Y:S01]  /*3820*/  FSEL R70, R87, -INF , P4 ;  /* 0xff80000057467808 */ /* 0x000fe20002000000 */
[----:B------:R-:W-:Y:S01]  /*3830*/  FMUL.FTZ R101, R0, R39 ;  /* 0x0000002700657220 */ /* 0x000fe20000410000 */
[----:B------:R-:W-:-:S02]  /*3840*/  FMNMX.FTZ R41, R71, R40, !PT ;  /* 0x0000002847297209 */ /* 0x000fc40007810000 */
[----:B------:R-:W-:Y:S01]  /*3850*/  ISETP.GT.AND P4, PT, R83, 0x48, PT ;  /* 0x000000485300780c */ /* 0x000fe20003f84270 */
[----:B------:R-:W3:Y:S01]  /*3860*/  MUFU.TANH R87, R25 ;  /* 0x0000001900577308 */ /* 0x000ee20000002400 */
[----:B------:R-:W-:Y:S01]  /*3870*/  FSEL R68, R103, -INF , P3 ;  /* 0xff80000067447808 */ /* 0x000fe20001800000 */
[----:B-----5:R-:W-:Y:S01]  /*3880*/  FMUL.FTZ R24, R0, R28 ;  /* 0x0000001c00187220 */ /* 0x020fe20000410000 */
[----:B------:R-:W-:Y:S01]  /*3890*/  FMNMX.FTZ R41, R70, R41, !PT ;  /* 0x0000002946297209 */ /* 0x000fe20007810000 */
[C---:B------:R-:W-:Y:S01]  /*38a0*/  FMUL.FTZ R103, R0.reuse, R54 ;  /* 0x0000003600677220 */ /* 0x040fe20000410000 */
[----:B------:R-:W-:Y:S01]  /*38b0*/  ISETP.GT.AND P3, PT, R83, 0x49, PT ;  /* 0x000000495300780c */ /* 0x000fe20003f64270 */
[----:B------:R-:W-:Y:S01]  /*38c0*/  FMUL.FTZ R54, R0, R35 ;  /* 0x0000002300367220 */ /* 0x000fe20000410000 */
[----:B------:R-:W-:Y:S01]  /*38d0*/  FSEL R67, R106, -INF , P4 ;  /* 0xff8000006a437808 */ /* 0x000fe20002000000 */
[----:B------:R-:W5:Y:S01]  /*38e0*/  MUFU.TANH R97, R24 ;  /* 0x0000001800617308 */ /* 0x000f620000002400 */
[----:B------:R-:W-:-:S02]  /*38f0*/  FMNMX.FTZ R40, R68, R41, !PT ;  /* 0x0000002944287209 */ /* 0x000fc40007810000 */
[----:B------:R-:W-:Y:S02]  /*3900*/  ISETP.GT.AND P4, PT, R83, 0x50, PT ;  /* 0x000000505300780c */ /* 0x000fe40003f84270 */
[----:B------:R-:W-:Y:S02]  /*3910*/  FSEL R66, R107, -INF , P3 ;  /* 0xff8000006b427808 */ /* 0x000fe40001800000 */
[----:B------:R-:W-:Y:S01]  /*3920*/  FMNMX.FTZ R41, R67, R40, !PT ;  /* 0x0000002843297209 */ /* 0x000fe20007810000 */
[----:B------:R-:W-:Y:S01]  /*3930*/  MUFU.TANH R3, R3 ;  /* 0x0000000300037308 */ /* 0x000fe20000002400 */
[----:B------:R-:W-:Y:S02]  /*3940*/  ISETP.GT.AND P3, PT, R83, 0x51, PT ;  /* 0x000000515300780c */ /* 0x000fe40003f64270 */
[----:B------:R-:W-:Y:S02]  /*3950*/  FSEL R65, R64, -INF , P4 ;  /* 0xff80000040417808 */ /* 0x000fe40002000000 */
[----:B------:R-:W-:-:S02]  /*3960*/  FMNMX.FTZ R40, R66, R41, !PT ;  /* 0x0000002942287209 */ /* 0x000fc40007810000 */
[----:B------:R-:W-:Y:S01]  /*3970*/  ISETP.GT.AND P4, PT, R83, 0x58, PT ;  /* 0x000000585300780c */ /* 0x000fe20003f84270 */
[----:B------:R-:W-:Y:S01]  /*3980*/  MUFU.TANH R4, R4 ;  /* 0x0000000400047308 */ /* 0x000fe20000002400 */
[----:B------:R-:W-:Y:S02]  /*3990*/  FSEL R64, R108, -INF , P3 ;  /* 0xff8000006c407808 */ /* 0x000fe40001800000 */
[----:B------:R-:W-:Y:S02]  /*39a0*/  FMNMX.FTZ R41, R65, R40, !PT ;  /* 0x0000002841297209 */ /* 0x000fe40007810000 */
[----:B------:R-:W-:Y:S02]  /*39b0*/  ISETP.GT.AND P3, PT, R83, 0x59, PT ;  /* 0x000000595300780c */ /* 0x000fe40003f64270 */
[----:B0-----:R-:W-:Y:S01]  /*39c0*/  FSEL R53, R109, -INF , P4 ;  /* 0xff8000006d357808 */ /* 0x001fe20002000000 */
[----:B------:R-:W-:Y:S01]  /*39d0*/  MUFU.TANH R5, R5 ;  /* 0x0000000500057308 */ /* 0x000fe20000002400 */
[----:B------:R-:W-:-:S02]  /*39e0*/  FMNMX.FTZ R40, R64, R41, !PT ;  /* 0x0000002940287209 */ /* 0x000fc40007810000 */
[----:B------:R-:W-:Y:S02]  /*39f0*/  ISETP.GT.AND P4, PT, R83, 0x60, PT ;  /* 0x000000605300780c */ /* 0x000fe40003f84270 */
[----:B------:R-:W-:Y:S02]  /*3a00*/  FSEL R52, R110, -INF , P3 ;  /* 0xff8000006e347808 */ /* 0x000fe40001800000 */
[----:B------:R-:W-:Y:S01]  /*3a10*/  FMNMX.FTZ R41, R53, R40, !PT ;  /* 0x0000002835297209 */ /* 0x000fe20007810000 */
[----:B------:R-:W-:Y:S01]  /*3a20*/  MUFU.TANH R6, R6 ;  /* 0x0000000600067308 */ /* 0x000fe20000002400 */
[----:B------:R-:W-:Y:S02]  /*3a30*/  ISETP.GT.AND P3, PT, R83, 0x61, PT ;  /* 0x000000615300780c */ /* 0x000fe40003f64270 */
[----:B----4-:R-:W-:Y:S02]  /*3a40*/  FSEL R49, R111, -INF , P4 ;  /* 0xff8000006f317808 */ /* 0x010fe40002000000 */
[----:B------:R-:W-:-:S02]  /*3a50*/  FMNMX.FTZ R28, R52, R41, !PT ;  /* 0x00000029341c7209 */ /* 0x000fc40007810000 */
[----:B------:R-:W-:Y:S01]  /*3a60*/  ISETP.GT.AND P4, PT, R83, 0x68, PT ;  /* 0x000000685300780c */ /* 0x000fe20003f84270 */
[----:B------:R-:W-:Y:S01]  /*3a70*/  MUFU.TANH R7, R7 ;  /* 0x0000000700077308 */ /* 0x000fe20000002400 */
[----:B------:R-:W-:Y:S02]  /*3a80*/  FSEL R44, R89, -INF , P3 ;  /* 0xff800000592c7808 */ /* 0x000fe40001800000 */
[----:B------:R-:W-:Y:S02]  /*3a90*/  FMNMX.FTZ R41, R49, R28, !PT ;  /* 0x0000001c31297209 */ /* 0x000fe40007810000 */
[----:B------:R-:W-:Y:S02]  /*3aa0*/  ISETP.GT.AND P3, PT, R83, 0x69, PT ;  /* 0x000000695300780c */ /* 0x000fe40003f64270 */
[----:B------:R-:W-:Y:S01]  /*3ab0*/  FSEL R28, R93, -INF , P4 ;  /* 0xff8000005d1c7808 */ /* 0x000fe20002000000 */
[----:B------:R-:W0:Y:S01]  /*3ac0*/  MUFU.TANH R89, R29 ;  /* 0x0000001d00597308 */ /* 0x000e220000002400 */
[----:B------:R-:W-:-:S02]  /*3ad0*/  FMNMX.FTZ R41, R44, R41, !PT ;  /* 0x000000292c297209 */ /* 0x000fc40007810000 */
[----:B------:R-:W-:Y:S02]  /*3ae0*/  ISETP.GT.AND P4, PT, R83, 0x70, PT ;  /* 0x000000705300780c */ /* 0x000fe40003f84270 */
[----:B--2---:R-:W-:Y:S02]  /*3af0*/  FSEL R40, R45, -INF , P3 ;  /* 0xff8000002d287808 */ /* 0x004fe40001800000 */
[----:B------:R-:W-:Y:S01]  /*3b00*/  FMNMX.FTZ R41, R28, R41, !PT ;  /* 0x000000291c297209 */ /* 0x000fe20007810000 */
[----:B------:R2:W4:Y:S01]  /*3b10*/  MUFU.TANH R93, R32 ;  /* 0x00000020005d7308 */ /* 0x0005220000002400 */
[----:B------:R-:W-:Y:S02]  /*3b20*/  ISETP.GT.AND P3, PT, R83, 0x71, PT ;  /* 0x000000715300780c */ /* 0x000fe40003f64270 */
[----:B------:R-:W-:Y:S02]  /*3b30*/  FSEL R48, R48, -INF , P4 ;  /* 0xff80000030307808 */ /* 0x000fe40002000000 */
[----:B------:R-:W-:-:S02]  /*3b40*/  FMNMX.FTZ R41, R40, R41, !PT ;  /* 0x0000002928297209 */ /* 0x000fc40007810000 */
[----:B------:R-:W-:Y:S01]  /*3b50*/  ISETP.GT.AND P4, PT, R83, 0x78, PT ;  /* 0x000000785300780c */ /* 0x000fe20003f84270 */
[----:B------:R-:W-:Y:S01]  /*3b60*/  MUFU.TANH R8, R8 ;  /* 0x0000000800087308 */ /* 0x000fe20000002400 */
[----:B-1----:R-:W-:Y:S01]  /*3b70*/  FSEL R43, R91, -INF , P3 ;  /* 0xff8000005b2b7808 */ /* 0x002fe20001800000 */
[----:B--2---:R-:W-:Y:S01]  /*3b80*/  FMUL.FTZ R32, R0, R37 ;  /* 0x0000002500207220 */ /* 0x004fe20000410000 */
[----:B------:R-:W-:Y:S02]  /*3b90*/  FMNMX.FTZ R24, R48, R41, !PT ;  /* 0x0000002930187209 */ /* 0x000fe40007810000 */
[----:B------:R-:W-:Y:S02]  /*3ba0*/  ISETP.GT.AND P3, PT, R83, 0x79, PT ;  /* 0x000000795300780c */ /* 0x000fe40003f64270 */
[----:B------:R-:W-:Y:S01]  /*3bb0*/  FSEL R42, R95, -INF , P4 ;  /* 0xff8000005f2a7808 */ /* 0x000fe20002000000 */
[----:B------:R1:W2:Y:S01]  /*3bc0*/  MUFU.TANH R91, R33 ;  /* 0x00000021005b7308 */ /* 0x0002a20000002400 */
[----:B------:R-:W-:Y:S01]  /*3bd0*/  FMNMX.FTZ R25, R43, R24, !PT ;  /* 0x000000182b197209 */ /* 0x000fe20007810000 */
[C---:B------:R-:W-:Y:S01]  /*3be0*/  FMUL.FTZ R24, R0.reuse, R36 ;  /* 0x0000002400187220 */ /* 0x040fe20000410000 */
[----:B------:R-:W-:Y:S01]  /*3bf0*/  ISETP.GT.AND P4, PT, R83, 0x80, PT ;  /* 0x000000805300780c */ /* 0x000fe20003f84270 */
[C---:B------:R-:W-:Y:S01]  /*3c00*/  FMUL.FTZ R95, R0.reuse, R27 ;  /* 0x0000001b005f7220 */ /* 0x040fe20000410000 */
[----:B---3--:R-:W-:Y:S01]  /*3c10*/  FSEL R29, R81, -INF , P3 ;  /* 0xff800000511d7808 */ /* 0x008fe20001800000 */
[----:B------:R-:W-:Y:S01]  /*3c20*/  FMUL.FTZ R81, R0, R46 ;  /* 0x0000002e00517220 */ /* 0x000fe20000410000 */
[----:B------:R-:W-:Y:S01]  /*3c30*/  FMNMX.FTZ R104, R42, R25, !PT ;  /* 0x000000192a687209 */ /* 0x000fe20007810000 */
[----:B------:R-:W-:Y:S01]  /*3c40*/  MUFU.TANH R10, R10 ;  /* 0x0000000a000a7308 */ /* 0x000fe20000002400 */
[----:B------:R-:W-:-:S02]  /*3c50*/  ISETP.GT.AND P3, PT, R83, 0x81, PT ;  /* 0x000000815300780c */ /* 0x000fc40003f64270 */
[----:B------:R-:W-:Y:S02]  /*3c60*/  FSEL R45, R85, -INF , P4 ;  /* 0xff800000552d7808 */ /* 0x000fe40002000000 */
[----:B------:R-:W-:Y:S02]  /*3c70*/  FMNMX.FTZ R104, R29, R104, !PT ;  /* 0x000000681d687209 */ /* 0x000fe40007810000 */
[----:B------:R-:W-:Y:S01]  /*3c80*/  ISETP.GT.AND P4, PT, R83, 0x88, PT ;  /* 0x000000885300780c */ /* 0x000fe20003f84270 */
[----:B------:R2:W3:Y:S01]  /*3c90*/  MUFU.TANH R85, R24 ;  /* 0x0000001800557308 */ /* 0x0004e20000002400 */
[----:B------:R-:W-:Y:S02]  /*3ca0*/  FSEL R41, R87, -INF , P3 ;  /* 0xff80000057297808 */ /* 0x000fe40001800000 */
[----:B------:R-:W-:Y:S02]  /*3cb0*/  FMNMX.FTZ R104, R45, R104, !PT ;  /* 0x000000682d687209 */ /* 0x000fe40007810000 */
[----:B------:R-:W-:-:S02]  /*3cc0*/  ISETP.GT.AND P3, PT, R83, 0x89, PT ;  /* 0x000000895300780c */ /* 0x000fc40003f64270 */
[----:B-----5:R-:W-:Y:S01]  /*3cd0*/  FSEL R36, R97, -INF , P4 ;  /* 0xff80000061247808 */ /* 0x020fe20002000000 */
[----:B------:R3:W5:Y:S01]  /*3ce0*/  MUFU.TANH R87, R32 ;  /* 0x0000002000577308 */ /* 0x0007620000002400 */
[----:B-1----:R-:W-:Y:S01]  /*3cf0*/  FMNMX.FTZ R33, R41, R104, !PT ;  /* 0x0000006829217209 */ /* 0x002fe20007810000 */
[----:B------:R-:W-:Y:S01]  /*3d00*/  FMUL.FTZ R97, R0, R30 ;  /* 0x0000001e00617220 */ /* 0x000fe20000410000 */
[----:B------:R-:W-:Y:S02]  /*3d10*/  ISETP.GT.AND P4, PT, R83, 0x90, PT ;  /* 0x000000905300780c */ /* 0x000fe40003f84270 */
[----:B0-----:R-:W-:Y:S02]  /*3d20*/  FSEL R25, R89, -INF , P3 ;  /* 0xff80000059197808 */ /* 0x001fe40001800000 */
[----:B------:R-:W-:Y:S01]  /*3d30*/  FMNMX.FTZ R104, R36, R33, !PT ;  /* 0x0000002124687209 */ /* 0x000fe20007810000 */
[----:B------:R-:W0:Y:S01]  /*3d40*/  MUFU.TANH R9, R9 ;  /* 0x0000000900097308 */ /* 0x000e220000002400 */
[----:B------:R-:W-:-:S02]  /*3d50*/  ISETP.GT.AND P3, PT, R83, 0x91, PT ;  /* 0x000000915300780c */ /* 0x000fc40003f64270 */
[----:B----4-:R-:W-:Y:S01]  /*3d60*/  FSEL R37, R93, -INF , P4 ;  /* 0xff8000005d257808 */ /* 0x010fe20002000000 */
[C---:B------:R-:W-:Y:S01]  /*3d70*/  FMUL.FTZ R93, R0.reuse, R38 ;  /* 0x00000026005d7220 */ /* 0x040fe20000410000 */
[----:B------:R-:W-:Y:S02]  /*3d80*/  FMNMX.FTZ R104, R25, R104, !PT ;  /* 0x0000006819687209 */ /* 0x000fe40007810000 */
[----:B------:R-:W-:Y:S01]  /*3d90*/  ISETP.GT.AND P4, PT, R83, 0x98, PT ;  /* 0x000000985300780c */ /* 0x000fe20003f84270 */
[----:B------:R-:W1:Y:S01]  /*3da0*/  MUFU.TANH R12, R12 ;  /* 0x0000000c000c7308 */ /* 0x000e620000002400 */
[----:B--2---:R-:W-:Y:S01]  /*3db0*/  FSEL R24, R91, -INF , P3 ;  /* 0xff8000005b187808 */ /* 0x004fe20001800000 */
[C---:B------:R-:W-:Y:S01]  /*3dc0*/  FMUL.FTZ R91, R0.reuse, R34 ;  /* 0x00000022005b7220 */ /* 0x040fe20000410000 */
[----:B------:R-:W-:Y:S01]  /*3dd0*/  FMNMX.FTZ R33, R37, R104, !PT ;  /* 0x0000006825217209 */ /* 0x000fe20007810000 */
[C---:B------:R-:W-:Y:S01]  /*3de0*/  FMUL.FTZ R104, R0.reuse, R50 ;  /* 0x0000003200687220 */ /* 0x040fe20000410000 */
[----:B------:R-:W-:Y:S01]  /*3df0*/  ISETP.GT.AND P3, PT, R83, 0x99, PT ;  /* 0x000000995300780c */ /* 0x000fe20003f64270 */
[C---:B------:R-:W-:Y:S01]  /*3e00*/  FMUL.FTZ R83, R0.reuse, R47 ;  /* 0x0000002f00537220 */ /* 0x040fe20000410000 */
[----:B---3--:R-:W-:Y:S01]  /*3e10*/  FSEL R32, R85, -INF , P4 ;  /* 0xff80000055207808 */ /* 0x008fe20002000000 */
[----:B------:R-:W-:Y:S01]  /*3e20*/  FMUL.FTZ R85, R0, R26 ;  /* 0x0000001a00557220 */ /* 0x000fe20000410000 */
[----:B------:R-:W-:Y:S01]  /*3e30*/  FMNMX.FTZ R47, R24, R33, !PT ;  /* 0x00000021182f7209 */ /* 0x000fe20007810000 */
[----:B------:R-:W2:Y:S01]  /*3e40*/  MUFU.TANH R11, R11 ;  /* 0x0000000b000b7308 */ /* 0x000ea20000002400 */
[----:B-----5:R-:W-:Y:S01]  /*3e50*/  FSEL R33, R87, -INF , P3 ;  /* 0xff80000057217808 */ /* 0x020fe20001800000 */
[----:B------:R-:W-:Y:S01]  /*3e60*/  FMUL.FTZ R87, R0, R55 ;  /* 0x0000003700577220 */ /* 0x000fe20000410000 */
[----:B------:R-:W-:Y:S01]  /*3e70*/  FMNMX.FTZ R46, R32, R47, !PT ;  /* 0x0000002f202e7209 */ /* 0x000fe20007810000 */
[----:B------:R-:W-:Y:S01]  /*3e80*/  FMUL.FTZ R55, R0, R31 ;  /* 0x0000001f00377220 */ /* 0x000fe20000410000 */
[----:B------:R-:W-:-:S02]  /*3e90*/  VIADDMNMX R82, R77, R79, R82, PT ;  /* 0x0000004f4d527246 */ /* 0x000fc40003800152 */
[----:B------:R-:W-:Y:S01]  /*3ea0*/  FMNMX.FTZ R46, R33, R46, !PT ;  /* 0x0000002e212e7209 */ /* 0x000fe20007810000 */
[----:B------:R-:W3:Y:S01]  /*3eb0*/  MUFU.TANH R13, R13 ;  /* 0x0000000d000d7308 */ /* 0x000ee20000002400 */
[C---:B------:R-:W-:Y:S02]  /*3ec0*/  ISETP.GT.AND P4, PT, R82.reuse, 0x1, PT ;  /* 0x000000015200780c */ /* 0x040fe40003f84270 */
[----:B------:R-:W-:Y:S01]  /*3ed0*/  ISETP.GT.AND P5, PT, R82, 0x8, PT ;  /* 0x000000085200780c */ /* 0x000fe20003fa4270 */
[----:B------:R-:W4:Y:S04]  /*3ee0*/  SHFL.BFLY PT, R47, R46, 0x2, 0x1f ;  /* 0x0c401f002e2f7f89 */ /* 0x000f2800000e0000 */
[----:B------:R-:W5:Y:S08]  /*3ef0*/  MUFU.TANH R14, R14 ;  /* 0x0000000e000e7308 */ /* 0x000f700000002400 */
[----:B------:R-:W5:Y:S08]  /*3f00*/  MUFU.TANH R20, R20 ;  /* 0x0000001400147308 */ /* 0x000f700000002400 */
[----:B------:R-:W5:Y:S01]  /*3f10*/  MUFU.TANH R15, R15 ;  /* 0x0000000f000f7308 */ /* 0x000f620000002400 */
[----:B----4-:R-:W-:-:S02]  /*3f20*/  FMNMX.FTZ R47, R46, R47, !PT ;  /* 0x0000002f2e2f7209 */ /* 0x010fc40007810000 */
[----:B------:R-:W-:-:S05]  /*3f30*/  FSEL R46, R5, -INF , P5 ;  /* 0xff800000052e7808 */ /* 0x000fca0002800000 */
[----:B------:R-:W4:Y:S01]  /*3f40*/  MUFU.TANH R21, R21 ;  /* 0x0000001500157308 */ /* 0x000f220000002400 */
[----:B------:R-:W0:Y:S07]  /*3f50*/  SHFL.BFLY PT, R26, R47, 0x1, 0x1f ;  /* 0x0c201f002f1a7f89 */ /* 0x000e2e00000e0000 */
[----:B------:R-:W4:Y:S08]  /*3f60*/  MUFU.TANH R72, R72 ;  /* 0x0000004800487308 */ /* 0x000f300000002400 */
[----:B------:R-:W4:Y:S08]  /*3f70*/  MUFU.TANH R57, R57 ;  /* 0x0000003900397308 */ /* 0x000f300000002400 */
[----:B------:R-:W4:Y:S01]  /*3f80*/  MUFU.TANH R56, R56 ;  /* 0x0000003800387308 */ /* 0x000f220000002400 */
[----:B0-----:R-:W-:Y:S01]  /*3f90*/  FMNMX.FTZ R89, R47, R26, !PT ;  /* 0x0000001a2f597209 */ /* 0x001fe20007810000 */
[----:B------:R-:W-:Y:S01]  /*3fa0*/  IMAD.U32 R26, RZ, RZ, UR10 ;  /* 0x0000000aff1a7e24 */ /* 0x000fe2000f8e00ff */
[----:B------:R-:W-:-:S02]  /*3fb0*/  FSEL R47, R4, -INF , P4 ;  /* 0xff800000042f7808 */ /* 0x000fc40002000000 */
[C---:B------:R-:W-:Y:S01]  /*3fc0*/  FSETP.NEU.FTZ.AND P3, PT, R89.reuse, -INF , PT ;  /* 0xff8000005900780b */ /* 0x040fe20003f7d000 */
[----:B------:R-:W-:-:S01]  /*3fd0*/  FFMA.FTZ R26, R89, R26, -8 ;  /* 0xc1000000591a7423 */ /* 0x000fc2000001001a */
[----:B------:R-:W-:Y:S01]  /*3fe0*/  ISETP.GT.AND P4, PT, R82, 0x10, PT ;  /* 0x000000105200780c */ /* 0x000fe20003f84270 */
[----:B------:R-:W0:Y:S03]  /*3ff0*/  MUFU.TANH R58, R58 ;  /* 0x0000003a003a7308 */ /* 0x000e260000002400 */
[----:B------:R-:W-:Y:S02]  /*4000*/  FSEL R39, R26, RZ, P3 ;  /* 0x000000ff1a277208 */ /* 0x000fe40001800000 */
[----:B------:R-:W-:Y:S02]  /*4010*/  ISETP.GT.AND P3, PT, R82, RZ, PT ;  /* 0x000000ff5200720c */ /* 0x000fe40003f64270 */
[----:B------:R-:W-:Y:S01]  /*4020*/  FSEL R7, R7, -INF , P4 ;  /* 0xff80000007077808 */ /* 0x000fe20002000000 */
[----:B------:R-:W0:Y:S01]  /*4030*/  MUFU.TANH R59, R59 ;  /* 0x0000003b003b7308 */ /* 0x000e220000002400 */
[----:B------:R-:W-:Y:S01]  /*4040*/  FSEL R38, R3, -INF , P3 ;  /* 0xff80000003267808 */ /* 0x000fe20001800000 */
[--C-:B------:R-:W-:Y:S01]  /*4050*/  FFMA.FTZ R4, R88, UR10, -R39.reuse ;  /* 0x0000000a58047c23 */ /* 0x100fe20008010827 */
[----:B------:R-:W-:Y:S01]  /*4060*/  ISETP.GT.AND P3, PT, R82, 0x9, PT ;  /* 0x000000095200780c */ /* 0x000fe20003f64270 */
[--C-:B------:R-:W-:Y:S01]  /*4070*/  FFMA.FTZ R26, R102, UR10, -R39.reuse ;  /* 0x0000000a661a7c23 */ /* 0x100fe20008010827 */
[----:B------:R-:W-:Y:S01]  /*4080*/  FMNMX.FTZ R5, R38, R47, !PT ;  /* 0x0000002f26057209 */ /* 0x000fe20007810000 */
[--C-:B------:R-:W-:Y:S01]  /*4090*/  FFMA.FTZ R27, R94, UR10, -R39.reuse ;  /* 0x0000000a5e1b7c23 */ /* 0x100fe20008010827 */
[----:B------:R-:W-:Y:S01]  /*40a0*/  FSEL R50, R6, -INF , P3 ;  /* 0xff80000006327808 */ /* 0x000fe20001800000 */
[----:B------:R-:W0:Y:S01]  /*40b0*/  MUFU.TANH R61, R61 ;  /* 0x0000003d003d7308 */ /* 0x000e220000002400 */
[----:B------:R-:W-:Y:S01]  /*40c0*/  FMNMX.FTZ R5, R46, R5, !PT ;  /* 0x000000052e057209 */ /* 0x000fe20007810000 */
[--C-:B------:R-:W-:Y:S01]  /*40d0*/  FFMA.FTZ R30, R92, UR10, -R39.reuse ;  /* 0x0000000a5c1e7c23 */ /* 0x100fe20008010827 */
[----:B------:R-:W-:Y:S01]  /*40e0*/  ISETP.GT.AND P3, PT, R82, 0x11, PT ;  /* 0x000000115200780c */ /* 0x000fe20003f64270 */
[--C-:B------:R-:W-:Y:S01]  /*40f0*/  FFMA.FTZ R35, R90, UR10, -R39.reuse ;  /* 0x0000000a5a237c23 */ /* 0x100fe20008010827 */
[----:B------:R-:W-:Y:S01]  /*4100*/  FMNMX.FTZ R6, R50, R5, !PT ;  /* 0x0000000532067209 */ /* 0x000fe20007810000 */
[--C-:B------:R-:W-:Y:S01]  /*4110*/  FFMA.FTZ R31, R100, UR10, -R39.reuse ;  /* 0x0000000a641f7c23 */ /* 0x100fe20008010827 */
[----:B------:R-:W-:Y:S01]  /*4120*/  ISETP.GT.AND P4, PT, R82, 0x18, PT ;  /* 0x000000185200780c */ /* 0x000fe20003f84270 */
[----:B------:R-:W0:Y:S01]  /*4130*/  MUFU.TANH R60, R60 ;  /* 0x0000003c003c7308 */ /* 0x000e220000002400 */
[----:B------:R-:W-:Y:S01]  /*4140*/  FSEL R51, R8, -INF , P3 ;  /* 0xff80000008337808 */ /* 0x000fe20001800000 */
[--C-:B------:R-:W-:Y:S01]  /*4150*/  FFMA.FTZ R34, R98, UR10, -R39.reuse ;  /* 0x0000000a62227c23 */ /* 0x100fe20008010827 */
[----:B------:R-:W-:Y:S01]  /*4160*/  FMNMX.FTZ R6, R7, R6, !PT ;  /* 0x0000000607067209 */ /* 0x000fe20007810000 */
[--C-:B------:R-:W-:Y:S01]  /*4170*/  FFMA.FTZ R3, R96, UR10, -R39.reuse ;  /* 0x0000000a60037c23 */ /* 0x100fe20008010827 */
[----:B------:R-:W-:Y:S01]  /*4180*/  ISETP.GT.AND P3, PT, R82, 0x19, PT ;  /* 0x000000195200780c */ /* 0x000fe20003f64270 */
[--C-:B------:R-:W-:Y:S01]  /*4190*/  FFMA.FTZ R5, R86, UR10, -R39.reuse ;  /* 0x0000000a56057c23 */ /* 0x100fe20008010827 */
[----:B------:R-:W-:Y:S01]  /*41a0*/  FSEL R10, R10, -INF , P4 ;  /* 0xff8000000a0a7808 */ /* 0x000fe20002000000 */
[----:B------:R-:W0:Y:S01]  /*41b0*/  MUFU.TANH R63, R63 ;  /* 0x0000003f003f7308 */ /* 0x000e220000002400 */
[----:B------:R-:W-:Y:S01]  /*41c0*/  FMNMX.FTZ R77, R51, R6, !PT ;  /* 0x00000006334d7209 */ /* 0x000fe20007810000 */
[--C-:B------:R-:W-:Y:S01]  /*41d0*/  FFMA.FTZ R6, R84, UR10, -R39.reuse ;  /* 0x0000000a54067c23 */ /* 0x100fe20008010827 */
[----:B------:R-:W-:Y:S01]  /*41e0*/  ISETP.GT.AND P4, PT, R82, 0x20, PT ;  /* 0x000000205200780c */ /* 0x000fe20003f84270 */
[--C-:B------:R-:W-:Y:S01]  /*41f0*/  FFMA.FTZ R84, R75, UR10, -R39.reuse ;  /* 0x0000000a4b547c23 */ /* 0x100fe20008010827 */
[----:B------:R-:W-:Y:S01]  /*4200*/  FSEL R9, R9, -INF , P3 ;  /* 0xff80000009097808 */ /* 0x000fe20001800000 */
[--C-:B------:R-:W-:Y:S01]  /*4210*/  FFMA.FTZ R67, R67, UR10, -R39.reuse ;  /* 0x0000000a43437c23 */ /* 0x100fe20008010827 */
[----:B------:R-:W-:Y:S01]  /*4220*/  FMNMX.FTZ R8, R10, R77, !PT ;  /* 0x0000004d0a087209 */ /* 0x000fe20007810000 */
[----:B------:R-:W0:Y:S01]  /*4230*/  MUFU.TANH R62, R62 ;  /* 0x0000003e003e7308 */ /* 0x000e220000002400 */
[----:B------:R-:W-:Y:S01]  /*4240*/  ISETP.GT.AND P3, PT, R82, 0x21, PT ;  /* 0x000000215200780c */ /* 0x000fe20003f64270 */
[--C-:B------:R-:W-:Y:S01]  /*4250*/  FFMA.FTZ R66, R66, UR10, -R39.reuse ;  /* 0x0000000a42427c23 */ /* 0x100fe20008010827 */
[----:B-1----:R-:W-:Y:S01]  /*4260*/  FSEL R12, R12, -INF , P4 ;  /* 0xff8000000c0c7808 */ /* 0x002fe20002000000 */
[--C-:B------:R-:W-:Y:S01]  /*4270*/  FFMA.FTZ R65, R65, UR10, -R39.reuse ;  /* 0x0000000a41417c23 */ /* 0x100fe20008010827 */
[----:B------:R-:W-:Y:S01]  /*4280*/  FMNMX.FTZ R79, R9, R8, !PT ;  /* 0x00000008094f7209 */ /* 0x000fe20007810000 */
[--C-:B------:R-:W-:Y:S01]  /*4290*/  FFMA.FTZ R8, R80, UR10, -R39.reuse ;  /* 0x0000000a50087c23 */ /* 0x100fe20008010827 */
[----:B------:R-:W-:Y:S01]  /*42a0*/  ISETP.GT.AND P4, PT, R82, 0x28, PT ;  /* 0x000000285200780c */ /* 0x000fe20003f84270 */
[----:B------:R-:W1:Y:S01]  /*42b0*/  MUFU.TANH R69, R69 ;  /* 0x0000004500457308 */ /* 0x000e620000002400 */
[----:B--2---:R-:W-:Y:S01]  /*42c0*/  FSEL R77, R11, -INF , P3 ;  /* 0xff8000000b4d7808 */ /* 0x004fe20001800000 */
[--C-:B------:R-:W-:Y:S01]  /*42d0*/  FFMA.FTZ R11, R78, UR10, -R39.reuse ;  /* 0x0000000a4e0b7c23 */ /* 0x100fe20008010827 */
[----:B------:R-:W-:Y:S01]  /*42e0*/  FMNMX.FTZ R80, R12, R79, !PT ;  /* 0x0000004f0c507209 */ /* 0x000fe20007810000 */
[--C-:B------:R-:W-:Y:S01]  /*42f0*/  FFMA.FTZ R64, R64, UR10, -R39.reuse ;  /* 0x0000000a40407c23 */ /* 0x100fe20008010827 */
[----:B------:R-:W-:Y:S01]  /*4300*/  ISETP.GT.AND P3, PT, R82, 0x29, PT ;  /* 0x000000295200780c */ /* 0x000fe20003f64270 */
[--C-:B------:R-:W-:Y:S01]  /*4310*/  FFMA.FTZ R53, R53, UR10, -R39.reuse ;  /* 0x0000000a35357c23 */ /* 0x100fe20008010827 */
[----:B---3--:R-:W-:Y:S01]  /*4320*/  FSEL R79, R13, -INF , P4 ;  /* 0xff8000000d4f7808 */ /* 0x008fe20002000000 */
[----:B------:R-:W2:Y:S01]  /*4330*/  MUFU.TANH R73, R73 ;  /* 0x0000004900497308 */ /* 0x000ea20000002400 */
[----:B------:R-:W-:Y:S01]  /*4340*/  FMNMX.FTZ R80, R77, R80, !PT ;  /* 0x000000504d507209 */ /* 0x000fe20007810000 */
[--C-:B------:R-:W-:Y:S01]  /*4350*/  FFMA.FTZ R52, R52, UR10, -R39.reuse ;  /* 0x0000000a34347c23 */ /* 0x100fe20008010827 */
[----:B------:R-:W-:Y:S01]  /*4360*/  ISETP.GT.AND P4, PT, R82, 0x30, PT ;  /* 0x000000305200780c */ /* 0x000fe20003f84270 */
[--C-:B------:R-:W-:Y:S01]  /*4370*/  FFMA.FTZ R49, R49, UR10, -R39.reuse ;  /* 0x0000000a31317c23 */ /* 0x100fe20008010827 */
[----:B-----5:R-:W-:Y:S01]  /*4380*/  FSEL R14, R14, -INF , P3 ;  /* 0xff8000000e0e7808 */ /* 0x020fe20001800000 */
[--C-:B------:R-:W-:Y:S01]  /*4390*/  FFMA.FTZ R44, R44, UR10, -R39.reuse ;  /* 0x0000000a2c2c7c23 */ /* 0x100fe20008010827 */
[----:B------:R-:W-:Y:S01]  /*43a0*/  FMNMX.FTZ R13, R79, R80, !PT ;  /* 0x000000504f0d7209 */ /* 0x000fe20007810000 */
[--C-:B------:R-:W-:Y:S01]  /*43b0*/  FFMA.FTZ R80, R76, UR10, -R39.reuse ;  /* 0x0000000a4c507c23 */ /* 0x100fe20008010827 */
[----:B------:R-:W-:Y:S01]  /*43c0*/  ISETP.GT.AND P3, PT, R82, 0x31, PT ;  /* 0x000000315200780c */ /* 0x000fe20003f64270 */
[----:B------:R-:W3:Y:S01]  /*43d0*/  MUFU.TANH R81, R81 ;  /* 0x0000005100517308 */ /* 0x000ee20000002400 */
[----:B------:R-:W-:Y:S01]  /*43e0*/  FSEL R78, R20, -INF , P4 ;  /* 0xff800000144e7808 */ /* 0x000fe20002000000 */
[--C-:B------:R-:W-:Y:S01]  /*43f0*/  FFMA.FTZ R28, R28, UR10, -R39.reuse ;  /* 0x0000000a1c1c7c23 */ /* 0x100fe20008010827 */
[----:B------:R-:W-:Y:S01]  /*4400*/  FMNMX.FTZ R13, R14, R13, !PT ;  /* 0x0000000d0e0d7209 */ /* 0x000fe20007810000 */
[--C-:B------:R-:W-:Y:S01]  /*4410*/  FFMA.FTZ R43, R43, UR10, -R39.reuse ;  /* 0x0000000a2b2b7c23 */ /* 0x100fe20008010827 */
[----:B------:R-:W-:Y:S01]  /*4420*/  ISETP.GT.AND P4, PT, R82, 0x38, PT ;  /* 0x000000385200780c */ /* 0x000fe20003f84270 */
[--C-:B------:R-:W-:Y:S01]  /*4430*/  FFMA.FTZ R42, R42, UR10, -R39.reuse ;  /* 0x0000000a2a2a7c23 */ /* 0x100fe20008010827 */
[----:B------:R-:W-:Y:S01]  /*4440*/  FSEL R15, R15, -INF , P3 ;  /* 0xff8000000f0f7808 */ /* 0x000fe20001800000 */
[----:B------:R-:W5:Y:S01]  /*4450*/  MUFU.TANH R83, R83 ;  /* 0x0000005300537308 */ /* 0x000f620000002400 */
[----:B------:R-:W-:Y:S01]  /*4460*/  FMNMX.FTZ R20, R78, R13, !PT ;  /* 0x0000000d4e147209 */ /* 0x000fe20007810000 */
[--C-:B------:R-:W-:Y:S01]  /*4470*/  FFMA.FTZ R36, R36, UR10, -R39.reuse ;  /* 0x0000000a24247c23 */ /* 0x100fe20008010827 */
[C---:B------:R-:W-:Y:S01]  /*4480*/  ISETP.GT.AND P3, PT, R82.reuse, 0x39, PT ;  /* 0x000000395200780c */ /* 0x040fe20003f64270 */
[--C-:B------:R-:W-:Y:S01]  /*4490*/  FFMA.FTZ R25, R25, UR10, -R39.reuse ;  /* 0x0000000a19197c23 */ /* 0x100fe20008010827 */
[----:B----4-:R-:W-:Y:S01]  /*44a0*/  FSEL R21, R21, -INF , P4 ;  /* 0xff80000015157808 */ /* 0x010fe20002000000 */
[--C-:B------:R-:W-:Y:S01]  /*44b0*/  FFMA.FTZ R37, R37, UR10, -R39.reuse ;  /* 0x0000000a25257c23 */ /* 0x100fe20008010827 */
[----:B------:R-:W-:Y:S01]  /*44c0*/  FMNMX.FTZ R20, R15, R20, !PT ;  /* 0x000000140f147209 */ /* 0x000fe20007810000 */
[----:B------:R4:W-:Y:S01]  /*44d0*/  MUFU.EX2 R13, R80 ;  /* 0x00000050000d7308 */ /* 0x0009e20000000800 */
[----:B------:R-:W-:Y:S01]  /*44e0*/  ISETP.GT.AND P4, PT, R82, 0x40, PT ;  /* 0x000000405200780c */ /* 0x000fe20003f84270 */
[--C-:B------:R-:W-:Y:S01]  /*44f0*/  FFMA.FTZ R24, R24, UR10, -R39.reuse ;  /* 0x0000000a18187c23 */ /* 0x100fe20008010827 */
[----:B------:R-:W-:Y:S01]  /*4500*/  FSEL R72, R72, -INF , P3 ;  /* 0xff80000048487808 */ /* 0x000fe20001800000 */
[--C-:B------:R-:W-:Y:S01]  /*4510*/  FFMA.FTZ R32, R32, UR10, -R39.reuse ;  /* 0x0000000a20207c23 */ /* 0x100fe20008010827 */
[----:B------:R-:W-:Y:S01]  /*4520*/  FMNMX.FTZ R75, R21, R20, !PT ;  /* 0x00000014154b7209 */ /* 0x000fe20007810000 */
[--C-:B------:R-:W-:Y:S01]  /*4530*/  FFMA.FTZ R33, R33, UR10, -R39.reuse ;  /* 0x0000000a21217c23 */ /* 0x100fe20008010827 */
[----:B------:R-:W-:Y:S01]  /*4540*/  ISETP.GT.AND P3, PT, R82, 0x41, PT ;  /* 0x000000415200780c */ /* 0x000fe20003f64270 */
[----:B------:R-:W5:Y:S01]  /*4550*/  MUFU.TANH R104, R104 ;  /* 0x0000006800687308 */ /* 0x000f620000002400 */
[----:B------:R-:W-:Y:S01]  /*4560*/  FSEL R57, R57, -INF , P4 ;  /* 0xff80000039397808 */ /* 0x000fe20002000000 */
[----:B----4-:R-:W-:Y:S01]  /*4570*/  FFMA.FTZ R80, R68, UR10, -R39 ;  /* 0x0000000a44507c23 */ /* 0x010fe20008010827 */
[----:B------:R-:W-:-:S02]  /*4580*/  FMNMX.FTZ R76, R72, R75, !PT ;  /* 0x0000004b484c7209 */ /* 0x000fc40007810000 */
[----:B------:R-:W-:Y:S02]  /*4590*/  ISETP.GT.AND P4, PT, R82, 0x48, PT ;  /* 0x000000485200780c */ /* 0x000fe40003f84270 */
[----:B------:R-:W-:Y:S01]  /*45a0*/  FSEL R75, R56, -INF , P3 ;  /* 0xff800000384b7808 */ /* 0x000fe20001800000 */
[----:B------:R-:W-:Y:S01]  /*45b0*/  FFMA.FTZ R56, R74, UR10, -R39 ;  /* 0x0000000a4a387c23 */ /* 0x000fe20008010827 */
[----:B------:R-:W-:Y:S01]  /*45c0*/  FMNMX.FTZ R76, R57, R76, !PT ;  /* 0x0000004c394c7209 */ /* 0x000fe20007810000 */
[----:B------:R-:W4:Y:S01]  /*45d0*/  MUFU.TANH R99, R99 ;  /* 0x0000006300637308 */ /* 0x000f220000002400 */
[----:B------:R-:W-:Y:S02]  /*45e0*/  ISETP.GT.AND P3, PT, R82, 0x49, PT ;  /* 0x000000495200780c */ /* 0x000fe40003f64270 */
[----:B0-----:R-:W-:Y:S02]  /*45f0*/  FSEL R58, R58, -INF , P4 ;  /* 0xff8000003a3a7808 */ /* 0x001fe40002000000 */
[----:B------:R-:W-:-:S02]  /*4600*/  FMNMX.FTZ R105, R75, R76, !PT ;  /* 0x0000004c4b697209 */ /* 0x000fc40007810000 */
[----:B------:R-:W-:Y:S01]  /*4610*/  ISETP.GT.AND P4, PT, R82, 0x50, PT ;  /* 0x000000505200780c */ /* 0x000fe20003f84270 */
[----:B------:R-:W0:Y:S01]  /*4620*/  MUFU.TANH R103, R103 ;  /* 0x0000006700677308 */ /* 0x000e220000002400 */
[----:B------:R-:W-:Y:S01]  /*4630*/  FSEL R74, R59, -INF , P3 ;  /* 0xff8000003b4a7808 */ /* 0x000fe20001800000 */
[----:B------:R-:W-:Y:S01]  /*4640*/  FFMA.FTZ R59, R71, UR10, -R39 ;  /* 0x0000000a473b7c23 */ /* 0x000fe20008010827 */
[----:B------:R-:W-:Y:S02]  /*4650*/  FMNMX.FTZ R105, R58, R105, !PT ;  /* 0x000000693a697209 */ /* 0x000fe40007810000 */
[----:B------:R-:W-:Y:S02]  /*4660*/  ISETP.GT.AND P3, PT, R82, 0x51, PT ;  /* 0x000000515200780c */ /* 0x000fe40003f64270 */
[----:B------:R-:W-:Y:S01]  /*4670*/  FSEL R61, R61, -INF , P4 ;  /* 0xff8000003d3d7808 */ /* 0x000fe20002000000 */
[----:B------:R-:W0:Y:S01]  /*4680*/  MUFU.TANH R87, R87 ;  /* 0x0000005700577308 */ /* 0x000e220000002400 */
[----:B------:R-:W-:-:S02]  /*4690*/  FMNMX.FTZ R76, R74, R105, !PT ;  /* 0x000000694a4c7209 */ /* 0x000fc40007810000 */
[----:B------:R-:W-:Y:S02]  /*46a0*/  ISETP.GT.AND P4, PT, R82, 0x58, PT ;  /* 0x000000585200780c */ /* 0x000fe40003f84270 */
[----:B------:R-:W-:Y:S01]  /*46b0*/  FSEL R71, R60, -INF , P3 ;  /* 0xff8000003c477808 */ /* 0x000fe20001800000 */
[----:B------:R-:W-:Y:S01]  /*46c0*/  FFMA.FTZ R60, R70, UR10, -R39 ;  /* 0x0000000a463c7c23 */ /* 0x000fe20008010827 */
[----:B------:R-:W-:Y:S01]  /*46d0*/  FMNMX.FTZ R76, R61, R76, !PT ;  /* 0x0000004c3d4c7209 */ /* 0x000fe20007810000 */
[----:B------:R-:W0:Y:S01]  /*46e0*/  MUFU.TANH R85, R85 ;  /* 0x0000005500557308 */ /* 0x000e220000002400 */
[----:B------:R-:W-:Y:S02]  /*46f0*/  ISETP.GT.AND P3, PT, R82, 0x59, PT ;  /* 0x000000595200780c */ /* 0x000fe40003f64270 */
[----:B------:R-:W-:Y:S02]  /*4700*/  FSEL R63, R63, -INF , P4 ;  /* 0xff8000003f3f7808 */ /* 0x000fe40002000000 */
[----:B------:R-:W-:-:S02]  /*4710*/  FMNMX.FTZ R76, R71, R76, !PT ;  /* 0x0000004c474c7209 */ /* 0x000fc40007810000 */
[----:B------:R-:W-:Y:S01]  /*4720*/  ISETP.GT.AND P4, PT, R82, 0x60, PT ;  /* 0x000000605200780c */ /* 0x000fe20003f84270 */
[----:B------:R-:W0:Y:S01]  /*4730*/  MUFU.TANH R95, R95 ;  /* 0x0000005f005f7308 */ /* 0x000e220000002400 */
[----:B------:R-:W-:Y:S02]  /*4740*/  FSEL R62, R62, -INF , P3 ;  /* 0xff8000003e3e7808 */ /* 0x000fe40001800000 */
[----:B------:R-:W-:Y:S02]  /*4750*/  FMNMX.FTZ R105, R63, R76, !PT ;  /* 0x0000004c3f697209 */ /* 0x000fe40007810000 */
[----:B------:R-:W-:Y:S02]  /*4760*/  ISETP.GT.AND P3, PT, R82, 0x61, PT ;  /* 0x000000615200780c */ /* 0x000fe40003f64270 */
[----:B-1----:R-:W-:Y:S01]  /*4770*/  FSEL R68, R69, -INF , P4 ;  /* 0xff80000045447808 */ /* 0x002fe20002000000 */
[----:B------:R-:W1:Y:S01]  /*4780*/  MUFU.TANH R97, R97 ;  /* 0x0000006100617308 */ /* 0x000e620000002400 */
[----:B------:R-:W-:-:S02]  /*4790*/  FMNMX.FTZ R105, R62, R105, !PT ;  /* 0x000000693e697209 */ /* 0x000fc40007810000 */
[----:B------:R-:W-:Y:S02]  /*47a0*/  ISETP.GT.AND P4, PT, R82, 0x68, PT ;  /* 0x000000685200780c */ /* 0x000fe40003f84270 */
[----:B--2---:R-:W-:Y:S02]  /*47b0*/  FSEL R73, R73, -INF , P3 ;  /* 0xff80000049497808 */ /* 0x004fe40001800000 */
[----:B------:R-:W-:Y:S01]  /*47c0*/  FMNMX.FTZ R70, R68, R105, !PT ;  /* 0x0000006944467209 */ /* 0x000fe20007810000 */
[----:B------:R-:W2:Y:S01]  /*47d0*/  MUFU.TANH R55, R55 ;  /* 0x0000003700377308 */ /* 0x000ea20000002400 */
[----:B------:R-:W-:Y:S02]  /*47e0*/  ISETP.GT.AND P3, PT, R82, 0x69, PT ;  /* 0x000000695200780c */ /* 0x000fe40003f64270 */
[----:B---3--:R-:W-:Y:S02]  /*47f0*/  FSEL R81, R81, -INF , P4 ;  /* 0xff80000051517808 */ /* 0x008fe40002000000 */
[----:B------:R-:W-:-:S02]  /*4800*/  FMNMX.FTZ R70, R73, R70, !PT ;  /* 0x0000004649467209 */ /* 0x000fc40007810000 */
[C---:B------:R-:W-:Y:S01]  /*4810*/  ISETP.GT.AND P4, PT, R82.reuse, 0x70, PT ;  /* 0x000000705200780c */ /* 0x040fe20003f84270 */
[----:B------:R-:W3:Y:S01]  /*4820*/  MUFU.TANH R91, R91 ;  /* 0x0000005b005b7308 */ /* 0x000ee20000002400 */
[----:B-----5:R-:W-:Y:S02]  /*4830*/  FSEL R83, R83, -INF , P3 ;  /* 0xff80000053537808 */ /* 0x020fe40001800000 */
[----:B------:R-:W-:Y:S02]  /*4840*/  FMNMX.FTZ R70, R81, R70, !PT ;  /* 0x0000004651467209 */ /* 0x000fe40007810000 */
[----:B------:R-:W-:Y:S02]  /*4850*/  ISETP.GT.AND P3, PT, R82, 0x71, PT ;  /* 0x000000715200780c */ /* 0x000fe40003f64270 */
[----:B------:R-:W-:Y:S01]  /*4860*/  FSEL R104, R104, -INF , P4 ;  /* 0xff80000068687808 */ /* 0x000fe20002000000 */
[----:B------:R-:W5:Y:S01]  /*4870*/  MUFU.TANH R54, R54 ;  /* 0x0000003600367308 */ /* 0x000f620000002400 */
[----:B------:R-:W-:-:S02]  /*4880*/  FMNMX.FTZ R105, R83, R70, !PT ;  /* 0x0000004653697209 */ /* 0x000fc40007810000 */
[----:B------:R-:W-:Y:S02]  /*4890*/  ISETP.GT.AND P4, PT, R82, 0x78, PT ;  /* 0x000000785200780c */ /* 0x000fe40003f84270 */
[----:B----4-:R-:W-:Y:S02]  /*48a0*/  FSEL R99, R99, -INF , P3 ;  /* 0xff80000063637808 */ /* 0x010fe40001800000 */
[----:B------:R-:W-:Y:S01]  /*48b0*/  FMNMX.FTZ R70, R104, R105, !PT ;  /* 0x0000006968467209 */ /* 0x000fe20007810000 */
[----:B------:R-:W4:Y:S01]  /*48c0*/  MUFU.TANH R93, R93 ;  /* 0x0000005d005d7308 */ /* 0x000f220000002400 */
[----:B------:R-:W-:Y:S02]  /*48d0*/  ISETP.GT.AND P3, PT, R82, 0x79, PT ;  /* 0x000000795200780c */ /* 0x000fe40003f64270 */
[----:B0-----:R-:W-:Y:S02]  /*48e0*/  FSEL R103, R103, -INF , P4 ;  /* 0xff80000067677808 */ /* 0x001fe40002000000 */
[----:B------:R-:W-:-:S02]  /*48f0*/  FMNMX.FTZ R70, R99, R70, !PT ;  /* 0x0000004663467209 */ /* 0x000fc40007810000 */
[C---:B------:R-:W-:Y:S01]  /*4900*/  ISETP.GT.AND P4, PT, R82.reuse, 0x80, PT ;  /* 0x000000805200780c */ /* 0x040fe20003f84270 */
[----:B------:R-:W0:Y:S01]  /*4910*/  MUFU.TANH R101, R101 ;  /* 0x0000006500657308 */ /* 0x000e220000002400 */
[----:B------:R-:W-:Y:S02]  /*4920*/  FSEL R87, R87, -INF , P3 ;  /* 0xff80000057577808 */ /* 0x000fe40001800000 */
[----:B------:R-:W-:Y:S02]  /*4930*/  FMNMX.FTZ R70, R103, R70, !PT ;  /* 0x0000004667467209 */ /* 0x000fe40007810000 */
[----:B------:R-:W-:Y:S02]  /*4940*/  ISETP.GT.AND P3, PT, R82, 0x81, PT ;  /* 0x000000815200780c */ /* 0x000fe40003f64270 */
[----:B------:R-:W-:Y:S01]  /*4950*/  FSEL R85, R85, -INF , P4 ;  /* 0xff80000055557808 */ /* 0x000fe20002000000 */
[----:B------:R-:W-:Y:S01]  /*4960*/  MUFU.EX2 R69, R80 ;  /* 0x0000005000457308 */ /* 0x000fe20000000800 */
[----:B------:R-:W-:-:S02]  /*4970*/  FMNMX.FTZ R70, R87, R70, !PT ;  /* 0x0000004657467209 */ /* 0x000fc40007810000 */
[C---:B------:R-:W-:Y:S02]  /*4980*/  ISETP.GT.AND P4, PT, R82.reuse, 0x88, PT ;  /* 0x000000885200780c */ /* 0x040fe40003f84270 */
[----:B------:R-:W-:Y:S02]  /*4990*/  FSEL R95, R95, -INF , P3 ;  /* 0xff8000005f5f7808 */ /* 0x000fe40001800000 */
[----:B------:R-:W-:Y:S01]  /*49a0*/  FMNMX.FTZ R70, R85, R70, !PT ;  /* 0x0000004655467209 */ /* 0x000fe20007810000 */
[----:B------:R-:W-:Y:S01]  /*49b0*/  MUFU.EX2 R26, R26 ;  /* 0x0000001a001a7308 */ /* 0x000fe20000000800 */
[----:B------:R-:W-:Y:S02]  /*49c0*/  ISETP.GT.AND P3, PT, R82, 0x89, PT ;  /* 0x000000895200780c */ /* 0x000fe40003f64270 */
[----:B-1----:R-:W-:Y:S02]  /*49d0*/  FSEL R97, R97, -INF , P4 ;  /* 0xff80000061617808 */ /* 0x002fe40002000000 */
[----:B------:R-:W-:-:S02]  /*49e0*/  FMNMX.FTZ R70, R95, R70, !PT ;  /* 0x000000465f467209 */ /* 0x000fc40007810000 */
[C---:B------:R-:W-:Y:S01]  /*49f0*/  ISETP.GT.AND P4, PT, R82.reuse, 0x90, PT ;  /* 0x000000905200780c */ /* 0x040fe20003f84270 */
[----:B------:R-:W-:Y:S01]  /*4a00*/  MUFU.EX2 R27, R27 ;  /* 0x0000001b001b7308 */ /* 0x000fe20000000800 */
[----:B--2---:R-:W-:Y:S02]  /*4a10*/  FSEL R55, R55, -INF , P3 ;  /* 0xff80000037377808 */ /* 0x004fe40001800000 */
[----:B------:R-:W-:Y:S02]  /*4a20*/  FMNMX.FTZ R70, R97, R70, !PT ;  /* 0x0000004661467209 */ /* 0x000fe40007810000 */
[----:B------:R-:W-:Y:S02]  /*4a30*/  ISETP.GT.AND P3, PT, R82, 0x91, PT ;  /* 0x000000915200780c */ /* 0x000fe40003f64270 */
[----:B---3--:R-:W-:Y:S01]  /*4a40*/  FSEL R91, R91, -INF , P4 ;  /* 0xff8000005b5b7808 */ /* 0x008fe20002000000 */
[----:B------:R-:W-:Y:S01]  /*4a50*/  MUFU.EX2 R30, R30 ;  /* 0x0000001e001e7308 */ /* 0x000fe20000000800 */
[----:B------:R-:W-:-:S02]  /*4a60*/  FMNMX.FTZ R70, R55, R70, !PT ;  /* 0x0000004637467209 */ /* 0x000fc40007810000 */
[----:B------:R-:W-:Y:S02]  /*4a70*/  ISETP.GT.AND P4, PT, R82, 0x98, PT ;  /* 0x000000985200780c */ /* 0x000fe40003f84270 */
[----:B-----5:R-:W-:Y:S02]  /*4a80*/  FSEL R54, R54, -INF , P3 ;  /* 0xff80000036367808 */ /* 0x020fe40001800000 */
[----:B------:R-:W-:Y:S01]  /*4a90*/  FMNMX.FTZ R105, R91, R70, !PT ;  /* 0x000000465b697209 */ /* 0x000fe20007810000 */
[----:B------:R-:W1:Y:S01]  /*4aa0*/  MUFU.EX2 R35, R35 ;  /* 0x0000002300237308 */ /* 0x000e620000000800 */
[----:B------:R-:W-:Y:S01]  /*4ab0*/  ISETP.GT.AND P3, PT, R82, 0x99, PT ;  /* 0x000000995200780c */ /* 0x000fe20003f64270 */
[--C-:B------:R-:W-:Y:S01]  /*4ac0*/  FFMA.FTZ R82, R29, UR10, -R39.reuse ;  /* 0x0000000a1d527c23 */ /* 0x100fe20008010827 */
[----:B----4-:R-:W-:Y:S01]  /*4ad0*/  FSEL R93, R93, -INF , P4 ;  /* 0xff8000005d5d7808 */ /* 0x010fe20002000000 */
[----:B------:R-:W-:Y:S01]  /*4ae0*/  FFMA.FTZ R29, R45, UR10, -R39 ;  /* 0x0000000a2d1d7c23 */ /* 0x000fe20008010827 */
[----:B------:R-:W-:-:S02]  /*4af0*/  FMNMX.FTZ R76, R54, R105, !PT ;  /* 0x00000069364c7209 */ /* 0x000fc40007810000 */
[----:B0-----:R-:W-:Y:S01]  /*4b00*/  FSEL R70, R101, -INF , P3 ;  /* 0xff80000065467808 */ /* 0x001fe20001800000 */
[----:B------:R-:W-:Y:S01]  /*4b10*/  MUFU.EX2 R31, R31 ;  /* 0x0000001f001f7308 */ /* 0x000fe20000000800 */
[----:B------:R-:W-:-:S04]  /*4b20*/  FMNMX.FTZ R101, R93, R76, !PT ;  /* 0x0000004c5d657209 */ /* 0x000fc80007810000 */
[----:B------:R-:W-:Y:S01]  /*4b30*/  FMNMX.FTZ R76, R70, R101, !PT ;  /* 0x00000065464c7209 */ /* 0x000fe20007810000 */
[----:B------:R-:W-:-:S01]  /*4b40*/  FFMA.FTZ R101, R40, UR10, -R39 ;  /* 0x0000000a28657c23 */ /* 0x000fc20008010827 */
[--C-:B------:R-:W-:Y:S01]  /*4b50*/  FFMA.FTZ R40, R48, UR10, -R39.reuse ;  /* 0x0000000a30287c23 */ /* 0x100fe20008010827 */
[----:B------:R-:W-:-:S01]  /*4b60*/  FFMA.FTZ R48, R41, UR10, -R39 ;  /* 0x0000000a29307c23 */ /* 0x000fc20008010827 */
[----:B------:R-:W-:Y:S01]  /*4b70*/  IMAD.U32 R41, RZ, RZ, UR10 ;  /* 0x0000000aff297e24 */ /* 0x000fe2000f8e00ff */
[----:B------:R-:W0:Y:S01]  /*4b80*/  SHFL.BFLY PT, R105, R76, 0x2, 0x1f ;  /* 0x0c401f004c697f89 */ /* 0x000e2200000e0000 */
[----:B------:R-:W-:Y:S01]  /*4b90*/  MUFU.EX2 R34, R34 ;  /* 0x0000002200227308 */ /* 0x000fe20000000800 */
[----:B-1----:R-:W-:-:S04]  /*4ba0*/  F2FP.SATFINITE.E4M3.F32.PACK_AB_MERGE_C R184, R35, R30, RZ ;  /* 0x0000001e23b8723e */ /* 0x002fc800048070ff */
[----:B------:R-:W-:-:S03]  /*4bb0*/  F2FP.SATFINITE.E4M3.F32.PACK_AB_MERGE_C R184, R27, R26, R184 ;  /* 0x0000001a1bb8723e */ /* 0x000fc600048070b8 */
[----:B------:R-:W-:Y:S08]  /*4bc0*/  MUFU.EX2 R3, R3 ;  /* 0x0000000300037308 */ /* 0x000ff00000000800 */
[----:B------:R-:W1:Y:S01]  /*4bd0*/  MUFU.EX2 R4, R4 ;  /* 0x0000000400047308 */ /* 0x000e620000000800 */
[----:B0-----:R-:W-:-:S07]  /*4be0*/  FMNMX.FTZ R80, R76, R105, !PT ;  /* 0x000000694c507209 */ /* 0x001fce0007810000 */
[----:B------:R-:W-:Y:S01]  /*4bf0*/  MUFU.EX2 R5, R5 ;  /* 0x0000000500057308 */ /* 0x000fe20000000800 */
[----:B------:R-:W0:Y:S07]  /*4c00*/  SHFL.BFLY PT, R45, R80, 0x1, 0x1f ;  /* 0x0c201f00502d7f89 */ /* 0x000e2e00000e0000 */
[----:B------:R2:W-:Y:S01]  /*4c10*/  MUFU.EX2 R105, R82 ;  /* 0x0000005200697308 */ /* 0x0005e20000000800 */
[----:B-1----:R-:W-:-:S04]  /*4c20*/  F2FP.SATFINITE.E4M3.F32.PACK_AB_MERGE_C R186, R4, R3, RZ ;  /* 0x0000000304ba723e */ /* 0x002fc800048070ff */
[----:B------:R-:W-:-:S03]  /*4c30*/  F2FP.SATFINITE.E4M3.F32.PACK_AB_MERGE_C R186, R34, R31, R186 ;  /* 0x0000001f22ba723e */ /* 0x000fc600048070ba */
[----:B------:R-:W-:Y:S08]  /*4c40*/  MUFU.EX2 R6, R6 ;  /* 0x0000000600067308 */ /* 0x000ff00000000800 */
[----:B------:R-:W-:Y:S01]  /*4c50*/  MUFU.EX2 R8, R8 ;  /* 0x0000000800087308 */ /* 0x000fe20000000800 */
[----:B0-----:R-:W-:-:S04]  /*4c60*/  FMNMX.FTZ R88, R80, R45, !PT ;  /* 0x0000002d50587209 */ /* 0x001fc80007810000 */
        /* <DEDUP_REMOVED lines=14> */
[----:B--2---:R-:W-:-:S01]  /*4d50*/  FFMA.FTZ R82, R9, UR10, -R76 ;  /* 0x0000000a09527c23 */ /* 0x004fc2000801084c */
        /* <DEDUP_REMOVED lines=14> */
[----:B------:R1:W-:Y:S01]  /*4e40*/  MUFU.EX2 R47, R41 ;  /* 0x00000029002f7308 */ /* 0x0003e20000000800 */
        /* <DEDUP_REMOVED lines=8> */
[----:B-1----:R-:W-:-:S01]  /*4ed0*/  FFMA.FTZ R41, R14, UR10, -R76 ;  /* 0x0000000a0e297c23 */ /* 0x002fc2000801084c */
[----:B0-----:R-:W-:Y:S01]  /*4ee0*/  FADD.FTZ R78, R38, R39 ;  /* 0x00000027264e7221 */ /* 0x001fe20000010000 */
[----:B------:R-:W-:-:S01]  /*4ef0*/  FFMA.FTZ R14, R57, UR10, -R76 ;  /* 0x0000000a390e7c23 */ /* 0x000fc2000801084c */
[--C-:B------:R-:W-:Y:S01]  /*4f00*/  FFMA.FTZ R97, R97, UR10, -R76.reuse ;  /* 0x0000000a61617c23 */ /* 0x100fe2000801084c */
[----:B------:R-:W-:-:S01]  /*4f10*/  FFMA.FTZ R55, R55, UR10, -R76 ;  /* 0x0000000a37377c23 */ /* 0x000fc2000801084c */
[--C-:B------:R-:W-:Y:S01]  /*4f20*/  FFMA.FTZ R91, R91, UR10, -R76.reuse ;  /* 0x0000000a5b5b7c23 */ /* 0x100fe2000801084c */
[----:B------:R-:W-:-:S01]  /*4f30*/  FFMA.FTZ R54, R54, UR10, -R76 ;  /* 0x0000000a36367c23 */ /* 0x000fc2000801084c */
[----:B------:R-:W0:Y:S01]  /*4f40*/  MUFU.EX2 R7, R7 ;  /* 0x0000000700077308 */ /* 0x000e220000000800 */
[----:B--2---:R-:W-:-:S01]  /*4f50*/  FFMA.FTZ R50, R71, UR10, -R76 ;  /* 0x0000000a47327c23 */ /* 0x004fc2000801084c */
[--C-:B------:R-:W-:Y:S01]  /*4f60*/  FFMA.FTZ R93, R93, UR10, -R76.reuse ;  /* 0x0000000a5d5d7c23 */ /* 0x100fe2000801084c */
[----:B------:R-:W-:-:S05]  /*4f70*/  FFMA.FTZ R70, R70, UR10, -R76 ;  /* 0x0000000a46467c23 */ /* 0x000fca000801084c */
[----:B------:R1:W-:Y:S01]  /*4f80*/  MUFU.EX2 R51, R45 ;  /* 0x0000002d00337308 */ /* 0x0003e20000000800 */
[----:B---3--:R-:W-:-:S04]  /*4f90*/  F2FP.SATFINITE.E4M3.F32.PACK_AB_MERGE_C R185, R80, R47, RZ ;  /* 0x0000002f50b9723e */ /* 0x008fc800048070ff */
[----:B------:R-:W-:Y:S02]  /*4fa0*/  F2FP.SATFINITE.E4M3.F32.PACK_AB_MERGE_C R185, R39, R38, R185 ;  /* 0x0000002627b9723e */ /* 0x000fe400048070b9 */
[----:B------:R-:W-:Y:S01]  /*4fb0*/  CS2R R38, SRZ ;  /* 0x0000000000267805 */ /* 0x000fe2000001ff00 */
[----:B------:R-:W2:Y:S01]  /*4fc0*/  MUFU.EX2 R46, R46 ;  /* 0x0000002e002e7308 */ /* 0x000ea20000000800 */
[----:B-1----:R-:W-:-:S07]  /*4fd0*/  FADD.FTZ R45, R26, R27 ;  /* 0x0000001b1a2d7221 */ /* 0x002fce0000010000 */
[----:B------:R1:W-:Y:S08]  /*4fe0*/  MUFU.EX2 R77, R21 ;  /* 0x00000015004d7308 */ /* 0x0003f00000000800 */
[----:B------:R3:W-:Y:S01]  /*4ff0*/  MUFU.EX2 R57, R74 ;  /* 0x0000004a00397308 */ /* 0x0007e20000000800 */
[----:B-1----:R-:W-:-:S01]  /*5000*/  FFMA.FTZ R21, R61, UR10, -R76 ;  /* 0x0000000a3d157c23 */ /* 0x002fc2000801084c */
[----:B------:R-:W-:-:S04]  /*5010*/  FADD.FTZ R61, R47, R78 ;  /* 0x0000004e2f3d7221 */ /* 0x000fc80000010000 */
[----:B------:R-:W-:Y:S02]  /*5020*/  FADD.FTZ R78, R80, R61 ;  /* 0x0000003d504e7221 */ /* 0x000fe40000010000 */
[----:B------:R-:W1:Y:S01]  /*5030*/  MUFU.EX2 R82, R82 ;  /* 0x0000005200527308 */ /* 0x000e620000000800 */
[----:B---3--:R-:W-:-:S01]  /*5040*/  FADD.FTZ R74, R30, R45 ;  /* 0x0000002d1e4a7221 */ /* 0x008fc20000010000 */
[----:B0-----:R-:W-:Y:S01]  /*5050*/  FADD.FTZ R71, R7, R78 ;  /* 0x0000004e07477221 */ /* 0x001fe20000010000 */
[----:B------:R-:W-:Y:S02]  /*5060*/  @!P0 PRMT R45, RZ, 0x654, R2 ;  /* 0x00000654ff2d8816 */ /* 0x000fe40000000002 */
[----:B------:R-:W-:Y:S01]  /*5070*/  FADD.FTZ R74, R35, R74 ;  /* 0x0000004a234a7221 */ /* 0x000fe20000010000 */
[----:B--2---:R-:W-:-:S01]  /*5080*/  FADD.FTZ R78, R46, R71 ;  /* 0x000000472e4e7221 */ /* 0x004fc20000010000 */
[----:B------:R0:W-:Y:S01]  /*5090*/  @!P0 SYNCS.ARRIVE.TRANS64.RED.A1T0 RZ, [R45+URZ], RZ ;  /* 0x000000ff2dff89a7 */ /* 0x0001e2000810043f */
[----:B------:R-:W2:Y:S01]  /*50a0*/  MUFU.EX2 R9, R9 ;  /* 0x0000000900097308 */ /* 0x000ea20000000800 */
[----:B------:R-:W-:-:S01]  /*50b0*/  FADD.FTZ R61, R31, R74 ;  /* 0x0000004a1f3d7221 */ /* 0x000fc20000010000 */
[----:B------:R-:W-:-:S03]  /*50c0*/  FADD.FTZ R71, R51, R78 ;  /* 0x0000004e33477221 */ /* 0x000fc60000010000 */
[----:B------:R-:W-:Y:S01]  /*50d0*/  FADD.FTZ R74, R34, R61 ;  /* 0x0000003d224a7221 */ /* 0x000fe20000010000 */
[----:B0-----:R-:W-:-:S02]  /*50e0*/  FFMA.FTZ R45, R73, UR10, -R76 ;  /* 0x0000000a492d7c23 */ /* 0x001fc4000801084c */
[----:B------:R-:W0:Y:S01]  /*50f0*/  MUFU.EX2 R10, R10 ;  /* 0x0000000a000a7308 */ /* 0x000e220000000800 */
[----:B------:R-:W-:-:S01]  /*5100*/  FADD.FTZ R61, R3, R74 ;  /* 0x0000004a033d7221 */ /* 0x000fc20000010000 */
[C---:B-1----:R-:W-:Y:S01]  /*5110*/  FADD.FTZ R74, R82.reuse, R71 ;  /* 0x00000047524a7221 */ /* 0x042fe20000010000 */
[----:B------:R-:W-:-:S04]  /*5120*/  F2FP.SATFINITE.E4M3.F32.PACK_AB_MERGE_C R51, R82, R51, RZ ;  /* 0x000000335233723e */ /* 0x000fc800048070ff */
[----:B------:R-:W-:Y:S01]  /*5130*/  F2FP.SATFINITE.E4M3.F32.PACK_AB_MERGE_C R187, R46, R7, R51 ;  /* 0x000000072ebb723e */ /* 0x000fe20004807033 */
[----:B------:R-:W1:Y:S01]  /*5140*/  MUFU.EX2 R79, R79 ;  /* 0x0000004f004f7308 */ /* 0x000e620000000800 */
[----:B--2---:R-:W-:-:S01]  /*5150*/  FADD.FTZ R71, R9, R74 ;  /* 0x0000004a09477221 */ /* 0x004fc20000010000 */
[----:B------:R-:W-:-:S06]  /*5160*/  CS2R R46, SRZ ;  /* 0x00000000002e7805 */ /* 0x000fcc000001ff00 */
[----:B------:R2:W-:Y:S01]  /*5170*/  MUFU.EX2 R2, R68 ;  /* 0x0000004400027308 */ /* 0x0005e20000000800 */
[----:B0-----:R-:W-:-:S07]  /*5180*/  FADD.FTZ R74, R10, R71 ;  /* 0x000000470a4a7221 */ /* 0x001fce0000010000 */
[----:B------:R0:W3:Y:S01]  /*5190*/  MUFU.EX2 R84, R41 ;  /* 0x0000002900547308 */ /* 0x0000e20000000800 */
[----:B--2---:R-:W-:-:S04]  /*51a0*/  FADD.FTZ R68, R4, R61 ;  /* 0x0000003d04447221 */ /* 0x004fc80000010000 */
[----:B------:R-:W-:-:S03]  /*51b0*/  FADD.FTZ R61, R5, R68 ;  /* 0x00000044053d7221 */ /* 0x000fc60000010000 */
[----:B------:R-:W2:Y:S01]  /*51c0*/  MUFU.EX2 R12, R12 ;  /* 0x0000000c000c7308 */ /* 0x000ea20000000800 */
[----:B------:R-:W-:-:S01]  /*51d0*/  FADD.FTZ R61, R6, R61 ;  /* 0x0000003d063d7221 */ /* 0x000fc20000010000 */
[----:B0-----:R-:W-:-:S03]  /*51e0*/  FFMA.FTZ R41, R75, UR10, -R76 ;  /* 0x0000000a4b297c23 */ /* 0x001fc6000801084c */
[----:B------:R-:W-:Y:S01]  /*51f0*/  FADD.FTZ R78, R8, R61 ;  /* 0x0000003d084e7221 */ /* 0x000fe20000010000 */
[----:B-1----:R-:W-:-:S02]  /*5200*/  FADD.FTZ R61, R79, R74 ;  /* 0x0000004a4f3d7221 */ /* 0x002fc40000010000 */
[----:B------:R-:W0:Y:S01]  /*5210*/  MUFU.EX2 R15, R15 ;  /* 0x0000000f000f7308 */ /* 0x000e220000000800 */
[----:B------:R-:W-:-:S01]  /*5220*/  FADD.FTZ R78, R11, R78 ;  /* 0x0000004e0b4e7221 */ /* 0x000fc20000010000 */
[C---:B---3--:R-:W-:Y:S01]  /*5230*/  FADD.FTZ R61, R84.reuse, R61 ;  /* 0x0000003d543d7221 */ /* 0x048fe20000010000 */
[----:B------:R-:W-:Y:S02]  /*5240*/  F2FP.SATFINITE.E4M3.F32.PACK_AB_MERGE_C R79, R84, R79, RZ ;  /* 0x0000004f544f723e */ /* 0x000fe400048070ff */
[----:B------:R-:W-:Y:S02]  /*5250*/  FADD.FTZ R71, R13, R78 ;  /* 0x0000004e0d477221 */ /* 0x000fe40000010000 */
[----:B------:R-:W-:Y:S01]  /*5260*/  F2FP.SATFINITE.E4M3.F32.PACK_AB_MERGE_C R181, R10, R9, R79 ;  /* 0x000000090ab5723e */ /* 0x000fe2000480704f */
[----:B------:R-:W1:Y:S01]  /*5270*/  MUFU.EX2 R56, R56 ;  /* 0x0000003800387308 */ /* 0x000e620000000800 */
[----:B--2---:R-:W-:-:S01]  /*5280*/  FADD.FTZ R74, R12, R61 ;  /* 0x0000003d0c4a7221 */ /* 0x004fc20000010000 */
[----:B------:R-:W-:-:S06]  /*5290*/  FADD.FTZ R71, R20, R71 ;  /* 0x0000004714477221 */ /* 0x000fcc0000010000 */
[----:B------:R-:W2:Y:S01]  /*52a0*/  MUFU.EX2 R59, R59 ;  /* 0x0000003b003b7308 */ /* 0x000ea20000000800 */
[----:B0-----:R-:W-:-:S04]  /*52b0*/  FADD.FTZ R74, R15, R74 ;  /* 0x0000004a0f4a7221 */ /* 0x001fc80000010000 */
[----:B------:R-:W-:Y:S01]  /*52c0*/  FADD.FTZ R61, R77, R74 ;  /* 0x0000004a4d3d7221 */ /* 0x000fe20000010000 */
[----:B------:R-:W-:Y:S02]  /*52d0*/  CS2R R74, SRZ ;  /* 0x00000000004a7805 */ /* 0x000fe4000001ff00 */
[----:B------:R-:W0:Y:S01]  /*52e0*/  MUFU.EX2 R72, R72 ;  /* 0x0000004800487308 */ /* 0x000e220000000800 */
[----:B-1----:R-:W-:-:S07]  /*52f0*/  FADD.FTZ R78, R56, R71 ;  /* 0x00000047384e7221 */ /* 0x002fce0000010000 */
[----:B------:R-:W1:Y:S01]  /*5300*/  MUFU.EX2 R60, R60 ;  /* 0x0000003c003c7308 */ /* 0x000e620000000800 */
[----:B--2---:R-:W-:-:S01]  /*5310*/  FADD.FTZ R35, R59, R78 ;  /* 0x0000004e3b237221 */ /* 0x004fc20000010000 */
[----:B------:R-:W-:Y:S02]  /*5320*/  F2FP.SATFINITE.E4M3.F32.PACK_AB_MERGE_C R56, R59, R56, RZ ;  /* 0x000000383b38723e */ /* 0x000fe400048070ff */
[----:B------:R-:W-:Y:S02]  /*5330*/  CS2R R78, SRZ ;  /* 0x00000000004e7805 */ /* 0x000fe4000001ff00 */
[----:B------:R-:W-:Y:S02]  /*5340*/  F2FP.SATFINITE.E4M3.F32.PACK_AB_MERGE_C R182, R20, R13, R56 ;  /* 0x0000000d14b6723e */ /* 0x000fe40004807038 */
[----:B------:R-:W2:Y:S01]  /*5350*/  MUFU.EX2 R14, R14 ;  /* 0x0000000e000e7308 */ /* 0x000ea20000000800 */
[----:B0-----:R-:W-:-:S01]  /*5360*/  FADD.FTZ R61, R72, R61 ;  /* 0x0000003d483d7221 */ /* 0x001fc20000010000 */
[----:B------:R-:W-:-:S02]  /*5370*/  F2FP.SATFINITE.E4M3.F32.PACK_AB_MERGE_C R72, R72, R77, RZ ;  /* 0x0000004d4848723e */ /* 0x000fc400048070ff */
[----:B------:R-:W-:Y:S02]  /*5380*/  CS2R R76, SRZ ;  /* 0x00000000004c7805 */ /* 0x000fe4000001ff00 */
[----:B------:R-:W-:Y:S02]  /*5390*/  F2FP.SATFINITE.E4M3.F32.PACK_AB_MERGE_C R183, R15, R12, R72 ;  /* 0x0000000c0fb7723e */ /* 0x000fe40004807048 */
[----:B------:R-:W-:Y:S01]  /*53a0*/  CS2R R72, SRZ ;  /* 0x0000000000487805 */ /* 0x000fe2000001ff00 */
[----:B------:R-:W0:Y:S01]  /*53b0*/  MUFU.EX2 R41, R41 ;  /* 0x0000002900297308 */ /* 0x000e220000000800 */
[----:B-1----:R-:W-:-:S01]  /*53c0*/  FADD.FTZ R30, R60, R35 ;  /* 0x000000233c1e7221 */ /* 0x002fc20000010000 */
[----:B------:R-:W-:-:S03]  /*53d0*/  F2FP.SATFINITE.E4M3.F32.PACK_AB_MERGE_C R35, R11, R8, RZ ;  /* 0x000000080b23723e */ /* 0x000fc600048070ff */
[----:B------:R-:W-:Y:S01]  /*53e0*/  FADD.FTZ R30, R69, R30 ;  /* 0x0000001e451e7221 */ /* 0x000fe20000010000 */
[----:B------:R-:W-:Y:S02]  /*53f0*/  F2FP.SATFINITE.E4M3.F32.PACK_AB_MERGE_C R180, R6, R5, R35 ;  /* 0x0000000506b4723e */ /* 0x000fe40004807023 */
[----:B------:R-:W-:Y:S01]  /*5400*/  CS2R R34, SRZ ;  /* 0x0000000000227805 */ /* 0x000fe2000001ff00 */
[----:B------:R-:W1:Y:S01]  /*5410*/  MUFU.EX2 R67, R67 ;  /* 0x0000004300437308 */ /* 0x000e620000000800 */
[----:B--2---:R-:W-:-:S07]  /*5420*/  FADD.FTZ R4, R14, R61 ;  /* 0x0000003d0e047221 */ /* 0x004fce0000010000 */
        /* <DEDUP_REMOVED lines=8> */
[----:B------:R-:W-:Y:S01]  /*54b0*/  CS2R R58, SRZ ;  /* 0x00000000003a7805 */ /* 0x000fe2000001ff00 */
[----:B------:R-:W2:Y:S01]  /*54c0*/  MUFU.EX2 R21, R21 ;  /* 0x0000001500157308 */ /* 0x000ea20000000800 */
[----:B0-----:R-:W-:-:S01]  /*54d0*/  FADD.FTZ R30, R66, R11 ;  /* 0x0000000b421e7221 */ /* 0x001fc20000010000 */
[----:B------:R-:W-:Y:S02]  /*54e0*/  F2FP.SATFINITE.E4M3.F32.PACK_AB_MERGE_C R66, R66, R67, RZ ;  /* 0x000000434242723e */ /* 0x000fe400048070ff */
[----:B------:R-:W-:Y:S02]  /*54f0*/  F2FP.SATFINITE.E4M3.F32.PACK_AB_MERGE_C R177, R41, R14, R57 ;  /* 0x0000000e29b1723e */ /* 0x000fe40004807039 */
[----:B------:R-:W-:-:S02]  /*5500*/  CS2R R56, SRZ ;  /* 0x0000000000387805 */ /* 0x000fc4000001ff00 */
[----:B------:R-:W-:Y:S02]  /*5510*/  F2FP.SATFINITE.E4M3.F32.PACK_AB_MERGE_C R176, R69, R60, R66 ;  /* 0x0000003c45b0723e */ /* 0x000fe40004807042 */
[----:B------:R-:W-:Y:S01]  /*5520*/  CS2R R60, SRZ ;  /* 0x00000000003c7805 */ /* 0x000fe2000001ff00 */
[----:B------:R-:W0:Y:S01]  /*5530*/  MUFU.EX2 R64, R64 ;  /* 0x0000004000407308 */ /* 0x000e220000000800 */
[----:B-1----:R-:W-:-:S01]  /*5540*/  FADD.FTZ R3, R65, R30 ;  /* 0x0000001e41037221 */ /* 0x002fc20000010000 */
[----:B------:R-:W-:-:S06]  /*5550*/  CS2R R66, SRZ ;  /* 0x0000000000427805 */ /* 0x000fcc000001ff00 */
        /* <DEDUP_REMOVED lines=11> */
[C---:B-1----:R-:W-:Y:S01]  /*5610*/  F2FP.SATFINITE.E4M3.F32.PACK_AB_MERGE_C R53, R52.reuse, R53, RZ ;  /* 0x000000353435723e */ /* 0x042fe200048070ff */
[----:B------:R-:W-:-:S03]  /*5620*/  FADD.FTZ R52, R52, R3 ;  /* 0x0000000334347221 */ /* 0x000fc60000010000 */
[----:B------:R-:W-:Y:S02]  /*5630*/  F2FP.SATFINITE.E4M3.F32.PACK_AB_MERGE_C R178, R64, R65, R53 ;  /* 0x0000004140b2723e */ /* 0x000fe40004807035 */
[----:B------:R-:W-:Y:S01]  /*5640*/  CS2R R64, SRZ ;  /* 0x0000000000407805 */ /* 0x000fe2000001ff00 */
[----:B------:R-:W1:Y:S01]  /*5650*/  MUFU.EX2 R44, R44 ;  /* 0x0000002c002c7308 */ /* 0x000e620000000800 */
[----:B--2---:R-:W-:-:S01]  /*5660*/  FADD.FTZ R11, R62, R11 ;  /* 0x0000000b3e0b7221 */ /* 0x004fc20000010000 */
[----:B------:R-:W-:-:S03]  /*5670*/  F2FP.SATFINITE.E4M3.F32.PACK_AB_MERGE_C R63, R62, R63, RZ ;  /* 0x0000003f3e3f723e */ /* 0x000fc600048070ff */
[----:B------:R-:W-:Y:S01]  /*5680*/  FADD.FTZ R26, R2, R11 ;  /* 0x0000000b021a7221 */ /* 0x000fe20000010000 */
[----:B------:R-:W-:Y:S02]  /*5690*/  F2FP.SATFINITE.E4M3.F32.PACK_AB_MERGE_C R179, R50, R21, R63 ;  /* 0x0000001532b3723e */ /* 0x000fe4000480703f */
[----:B------:R-:W-:Y:S01]  /*56a0*/  CS2R R50, SRZ ;  /* 0x0000000000327805 */ /* 0x000fe2000001ff00 */
[----:B------:R-:W2:Y:S01]  /*56b0*/  MUFU.EX2 R45, R45 ;  /* 0x0000002d002d7308 */ /* 0x000ea20000000800 */
[----:B0-----:R-:W-:-:S01]  /*56c0*/  FADD.FTZ R3, R49, R52 ;  /* 0x0000003431037221 */ /* 0x001fc20000010000 */
[----:B------:R-:W-:Y:S02]  /*56d0*/  CS2R R52, SRZ ;  /* 0x0000000000347805 */ /* 0x000fe4000001ff00 */
[----:B------:R-:W-:-:S04]  /*56e0*/  CS2R R62, SRZ ;  /* 0x00000000003e7805 */ /* 0x000fc8000001ff00 */
[----:B------:R-:W0:Y:S01]  /*56f0*/  MUFU.EX2 R28, R28 ;  /* 0x0000001c001c7308 */ /* 0x000e220000000800 */
[----:B-1----:R-:W-:-:S07]  /*5700*/  FADD.FTZ R3, R44, R3 ;  /* 0x000000032c037221 */ /* 0x002fce0000010000 */
[----:B------:R-:W1:Y:S01]  /*5710*/  MUFU.EX2 R81, R81 ;  /* 0x0000005100517308 */ /* 0x000e620000000800 */
[----:B--2---:R-:W-:-:S07]  /*5720*/  FADD.FTZ R26, R45, R26 ;  /* 0x0000001a2d1a7221 */ /* 0x004fce0000010000 */
[----:B------:R-:W2:Y:S01]  /*5730*/  MUFU.EX2 R101, R101 ;  /* 0x0000006500657308 */ /* 0x000ea20000000800 */
[----:B0-----:R-:W-:-:S07]  /*5740*/  FADD.FTZ R30, R28, R3 ;  /* 0x000000031c1e7221 */ /* 0x001fce0000010000 */
[----:B------:R0:W3:Y:S01]  /*5750*/  MUFU.EX2 R68, R83 ;  /* 0x0000005300447308 */ /* 0x0000e20000000800 */
[----:B-1----:R-:W-:-:S01]  /*5760*/  FADD.FTZ R3, R81, R26 ;  /* 0x0000001a51037221 */ /* 0x002fc20000010000 */
[----:B------:R-:W-:-:S06]  /*5770*/  CS2R R26, SRZ ;  /* 0x00000000001a7805 */ /* 0x000fcc000001ff00 */
[----:B------:R-:W1:Y:S01]  /*5780*/  MUFU.EX2 R40, R40 ;  /* 0x0000002800287308 */ /* 0x000e620000000800 */
[C---:B--2---:R-:W-:Y:S01]  /*5790*/  F2FP.SATFINITE.E4M3.F32.PACK_AB_MERGE_C R28, R101.reuse, R28, RZ ;  /* 0x0000001c651c723e */ /* 0x044fe200048070ff */
[----:B------:R-:W-:Y:S01]  /*57a0*/  FADD.FTZ R101, R101, R30 ;  /* 0x0000001e65657221 */ /* 0x000fe20000010000 */
[----:B------:R-:W-:Y:S02]  /*57b0*/  CS2R R30, SRZ ;  /* 0x00000000001e7805 */ /* 0x000fe4000001ff00 */
[----:B0-----:R-:W-:Y:S02]  /*57c0*/  CS2R R82, SRZ ;  /* 0x0000000000527805 */ /* 0x001fe4000001ff00 */
[----:B------:R-:W-:Y:S01]  /*57d0*/  F2FP.SATFINITE.E4M3.F32.PACK_AB_MERGE_C R172, R44, R49, R28 ;  /* 0x000000312cac723e */ /* 0x000fe2000480701c */
[----:B------:R-:W0:Y:S01]  /*57e0*/  MUFU.EX2 R104, R104 ;  /* 0x0000006800687308 */ /* 0x000e220000000800 */
[----:B---3--:R-:W-:-:S01]  /*57f0*/  FADD.FTZ R3, R68, R3 ;  /* 0x0000000344037221 */ /* 0x008fc20000010000 */
[----:B------:R-:W-:-:S02]  /*5800*/  F2FP.SATFINITE.E4M3.F32.PACK_AB_MERGE_C R81, R68, R81, RZ ;  /* 0x000000514451723e */ /* 0x000fc400048070ff */
[----:B------:R-:W-:Y:S02]  /*5810*/  CS2R R68, SRZ ;  /* 0x0000000000447805 */ /* 0x000fe4000001ff00 */
[----:B------:R-:W-:Y:S02]  /*5820*/  F2FP.SATFINITE.E4M3.F32.PACK_AB_MERGE_C R173, R45, R2, R81 ;  /* 0x000000022dad723e */ /* 0x000fe40004807051 */
[----:B------:R-:W-:Y:S01]  /*5830*/  CS2R R44, SRZ ;  /* 0x00000000002c7805 */ /* 0x000fe2000001ff00 */
[----:B------:R-:W2:Y:S01]  /*5840*/  MUFU.EX2 R43, R43 ;  /* 0x0000002b002b7308 */ /* 0x000ea20000000800 */
[----:B-1----:R-:W-:-:S01]  /*5850*/  FADD.FTZ R10, R40, R101 ;  /* 0x00000065280a7221 */ /* 0x002fc20000010000 */
[----:B------:R-:W-:-:S06]  /*5860*/  CS2R R80, SRZ ;  /* 0x0000000000507805 */ /* 0x000fcc000001ff00 */
[----:B------:R-:W1:Y:S01]  /*5870*/  MUFU.EX2 R99, R99 ;  /* 0x0000006300637308 */ /* 0x000e620000000800 */
[----:B0-----:R-:W-:-:S07]  /*5880*/  FADD.FTZ R20, R104, R3 ;  /* 0x0000000368147221 */ /* 0x001fce0000010000 */
[----:B------:R-:W0:Y:S01]  /*5890*/  MUFU.EX2 R42, R42 ;  /* 0x0000002a002a7308 */ /* 0x000e220000000800 */
[----:B--2---:R-:W-:-:S07]  /*58a0*/  FADD.FTZ R3, R43, R10 ;  /* 0x0000000a2b037221 */ /* 0x004fce0000010000 */
[----:B------:R-:W2:Y:S01]  /*58b0*/  MUFU.EX2 R103, R103 ;  /* 0x0000006700677308 */ /* 0x000ea20000000800 */
[----:B-1----:R-:W-:-:S07]  /*58c0*/  FADD.FTZ R20, R99, R20 ;  /* 0x0000001463147221 */ /* 0x002fce0000010000 */
[----:B------:R1:W3:Y:S01]  /*58d0*/  MUFU.EX2 R4, R87 ;  /* 0x0000005700047308 */ /* 0x0002e20000000800 */
[----:B0-----:R-:W-:-:S01]  /*58e0*/  FADD.FTZ R10, R42, R3 ;  /* 0x000000032a0a7221 */ /* 0x001fc20000010000 */
[----:B------:R-:W-:-:S03]  /*58f0*/  F2FP.SATFINITE.E4M3.F32.PACK_AB_MERGE_C R42, R105, R42, RZ ;  /* 0x0000002a692a723e */ /* 0x000fc600048070ff */
[----:B------:R-:W-:Y:S01]  /*5900*/  FADD.FTZ R10, R105, R10 ;  /* 0x0000000a690a7221 */ /* 0x000fe20000010000 */
[----:B------:R-:W-:Y:S02]  /*5910*/  F2FP.SATFINITE.E4M3.F32.PACK_AB_MERGE_C R174, R43, R40, R42 ;  /* 0x000000282bae723e */ /* 0x000fe4000480702a */
[----:B------:R-:W-:Y:S01]  /*5920*/  CS2R R40, SRZ ;  /* 0x0000000000287805 */ /* 0x000fe2000001ff00 */
[----:B------:R-:W0:Y:S01]  /*5930*/  MUFU.EX2 R29, R29 ;  /* 0x0000001d001d7308 */ /* 0x000e220000000800 */
[----:B--2---:R-:W-:-:S01]  /*5940*/  FADD.FTZ R3, R103, R20 ;  /* 0x0000001467037221 */ /* 0x004fc20000010000 */
[----:B------:R-:W-:Y:S02]  /*5950*/  CS2R R42, SRZ ;  /* 0x00000000002a7805 */ /* 0x000fe4000001ff00 */
[----:B-1----:R-:W-:-:S04]  /*5960*/  CS2R R86, SRZ ;  /* 0x0000000000567805 */ /* 0x002fc8000001ff00 */
[----:B------:R-:W1:Y:S01]  /*5970*/  MUFU.EX2 R85, R85 ;  /* 0x0000005500557308 */ /* 0x000e620000000800 */
[C---:B---3--:R-:W-:Y:S01]  /*5980*/  F2FP.SATFINITE.E4M3.F32.PACK_AB_MERGE_C R103, R4.reuse, R103, RZ ;  /* 0x000000670467723e */ /* 0x048fe200048070ff */
[----:B------:R-:W-:-:S03]  /*5990*/  FADD.FTZ R4, R4, R3 ;  /* 0x0000000304047221 */ /* 0x000fc60000010000 */
[----:B------:R-:W-:-:S03]  /*59a0*/  F2FP.SATFINITE.E4M3.F32.PACK_AB_MERGE_C R175, R99, R104, R103 ;  /* 0x0000006863af723e */ /* 0x000fc60004807067 */
        /* <DEDUP_REMOVED lines=13> */
[C---:B0-----:R-:W-:Y:S01]  /*5a80*/  F2FP.SATFINITE.E4M3.F32.PACK_AB_MERGE_C R97, R6.reuse, R97, RZ ;  /* 0x000000610661723e */ /* 0x041fe200048070ff */
[----:B------:R-:W-:-:S03]  /*5a90*/  FADD.FTZ R6, R6, R3 ;  /* 0x0000000306067221 */ /* 0x000fc60000010000 */
[----:B------:R-:W-:Y:S02]  /*5aa0*/  F2FP.SATFINITE.E4M3.F32.PACK_AB_MERGE_C R169, R8, R85, R97 ;  /* 0x0000005508a9723e */ /* 0x000fe40004807061 */
[----:B------:R-:W-:Y:S01]  /*5ab0*/  CS2R R84, SRZ ;  /* 0x0000000000547805 */ /* 0x000fe2000001ff00 */
[----:B------:R-:W0:Y:S01]  /*5ac0*/  MUFU.EX2 R91, R91 ;  /* 0x0000005b005b7308 */ /* 0x000e220000000800 */
[----:B-1----:R-:W-:-:S01]  /*5ad0*/  FADD.FTZ R10, R25, R10 ;  /* 0x0000000a190a7221 */ /* 0x002fc20000010000 */
[----:B------:R-:W-:-:S04]  /*5ae0*/  F2FP.SATFINITE.E4M3.F32.PACK_AB_MERGE_C R36, R25, R36, RZ ;  /* 0x000000241924723e */ /* 0x000fc800048070ff */
[----:B------:R-:W-:Y:S02]  /*5af0*/  F2FP.SATFINITE.E4M3.F32.PACK_AB_MERGE_C R168, R48, R29, R36 ;  /* 0x0000001d30a8723e */ /* 0x000fe40004807024 */
[----:B------:R-:W-:Y:S01]  /*5b00*/  CS2R R28, SRZ ;  /* 0x00000000001c7805 */ /* 0x000fe2000001ff00 */
[----:B------:R-:W1:Y:S01]  /*5b10*/  MUFU.EX2 R24, R24 ;  /* 0x0000001800187308 */ /* 0x000e620000000800 */
[----:B--2---:R-:W-:-:S01]  /*5b20*/  FADD.FTZ R3, R37, R10 ;  /* 0x0000000a25037221 */ /* 0x004fc20000010000 */
[----:B------:R-:W-:-:S06]  /*5b30*/  CS2R R48, SRZ ;  /* 0x0000000000307805 */ /* 0x000fcc000001ff00 */
[----:B------:R-:W2:Y:S01]  /*5b40*/  MUFU.EX2 R54, R54 ;  /* 0x0000003600367308 */ /* 0x000ea20000000800 */
[----:B0-----:R-:W-:-:S07]  /*5b50*/  FADD.FTZ R5, R91, R6 ;  /* 0x000000065b057221 */ /* 0x001fce0000010000 */
[----:B------:R-:W-:Y:S01]  /*5b60*/  MUFU.EX2 R32, R32 ;  /* 0x0000002000207308 */ /* 0x000fe20000000800 */
[----:B-1----:R-:W-:-:S07]  /*5b70*/  FADD.FTZ R3, R24, R3 ;  /* 0x0000000318037221 */ /* 0x002fce0000010000 */
[----:B------:R-:W0:Y:S01]  /*5b80*/  MUFU.EX2 R33, R33 ;  /* 0x0000002100217308 */ /* 0x000e220000000800 */
[----:B--2---:R-:W-:-:S07]  /*5b90*/  FADD.FTZ R2, R54, R5 ;  /* 0x0000000536027221 */ /* 0x004fce0000010000 */
[----:B------:R-:W-:Y:S08]  /*5ba0*/  MUFU.EX2 R93, R93 ;  /* 0x0000005d005d7308 */ /* 0x000ff00000000800 */
[----:B------:R-:W1:Y:S01]  /*5bb0*/  MUFU.EX2 R70, R70 ;  /* 0x0000004600467308 */ /* 0x000e620000000800 */
[----:B0-----:R-:W-:Y:S01]  /*5bc0*/  F2FP.SATFINITE.E4M3.F32.PACK_AB_MERGE_C R4, R33, R32, RZ ;  /* 0x000000202104723e */ /* 0x001fe200048070ff */
[----:B------:R-:W-:-:S03]  /*5bd0*/  FADD.FTZ R32, R32, R3 ;  /* 0x0000000320207221 */ /* 0x000fc60000010000 */
[----:B------:R-:W-:Y:S01]  /*5be0*/  F2FP.SATFINITE.E4M3.F32.PACK_AB_MERGE_C R170, R24, R37, R4 ;  /* 0x0000002518aa723e */ /* 0x000fe20004807004 */
[----:B------:R-:W-:-:S01]  /*5bf0*/  FADD.FTZ R3, R33, R32 ;  /* 0x0000002021037221 */ /* 0x000fc20000010000 */
[----:B------:R-:W-:Y:S02]  /*5c00*/  CS2R R24, SRZ ;  /* 0x0000000000187805 */ /* 0x000fe4000001ff00 */
[----:B------:R-:W-:Y:S02]  /*5c10*/  CS2R R32, SRZ ;  /* 0x0000000000207805 */ /* 0x000fe4000001ff00 */
[----:B------:R-:W-:Y:S02]  /*5c20*/  CS2R R36, SRZ ;  /* 0x0000000000247805 */ /* 0x000fe4000001ff00 */
[----:B-1----:R-:W-:Y:S01]  /*5c30*/  F2FP.SATFINITE.E4M3.F32.PACK_AB_MERGE_C R5, R70, R93, RZ ;  /* 0x0000005d4605723e */ /* 0x002fe200048070ff */
[----:B------:R-:W-:-:S03]  /*5c40*/  FADD.FTZ R93, R93, R2 ;  /* 0x000000025d5d7221 */ /* 0x000fc60000010000 */
[----:B------:R-:W-:Y:S01]  /*5c50*/  F2FP.SATFINITE.E4M3.F32.PACK_AB_MERGE_C R171, R54, R91, R5 ;  /* 0x0000005b36ab723e */ /* 0x000fe20004807005 */
[----:B------:R-:W-:-:S01]  /*5c60*/  FADD.FTZ R2, R70, R93 ;  /* 0x0000005d46027221 */ /* 0x000fc20000010000 */
[----:B------:R-:W-:Y:S02]  /*5c70*/  CS2R R54, SRZ ;  /* 0x0000000000367805 */ /* 0x000fe4000001ff00 */
[----:B------:R-:W-:Y:S01]  /*5c80*/  CS2R R70, SRZ ;  /* 0x0000000000467805 */ /* 0x000fe2000001ff00 */
        /* <DEDUP_REMOVED lines=38> */
.L_x_2066:
[----:B------:R-:W-:Y:S01]  /*5ef0*/  ISETP.NE.AND P4, PT, RZ, UR45, PT ;  /* 0x0000002dff007c0c */ /* 0x000fe2000bf85270 */
[----:B------:R-:W-:-:S04]  /*5f00*/  UISETP.NE.AND UP1, UPT, UR59, 0x1, UPT ;  /* 0x000000013b00788c */ /* 0x000fc8000bf25270 */
[----:B------:R-:W-:-:S04]  /*5f10*/  USEL UR47, URZ, 0x1, UP1 ;  /* 0x000000013f2f7887 */ /* 0x000fc80008800000 */
[----:B------:R-:W-:-:S04]  /*5f20*/  ULOP3.LUT UR47, UR60, UR47, URZ, 0x3c, !UPT ;  /* 0x0000002f3c2f7292 */ /* 0x000fc8000f8e3c3f */
[----:B------:R-:W-:Y:S08]  /*5f30*/  @P4 BRA `(.L_x_2057) ;  /* 0x0000000000384947 */ /* 0x000ff00003800000 */
[----:B------:R-:W-:Y:S05]  /*5f40*/  @!P1 BRA `(.L_x_2058) ;  /* 0x0000000000049947 */ /* 0x000fea0003800000 */
[----:B------:R-:W-:Y:S01]  /*5f50*/  BPT.TRAP 0x1 ;  /* 0x000000040000795c */ /* 0x000fe20000300000 */
.L_x_2058:
        /* <DEDUP_REMOVED lines=9> */
.L_x_2059:
[----:B-1----:R-:W-:Y:S05]  /*5ff0*/  @P3 BRA `(.L_x_2057) ;  /* 0x0000000000083947 */ /* 0x002fea0003800000 */
[----:B------:R-:W1:Y:S02]  /*6000*/  SYNCS.PHASECHK.TRANS64.TRYWAIT P3, [UR6+0x29830], R6 ;  /* 0x02983006ff0075a7 */ /* 0x000e640008060146 */
[----:B-1----:R-:W-:Y:S05]  /*6010*/  @!P3 BRA `(.L_x_2060) ;  /* 0x00000120002cb947 */ /* 0x002fea0003800000 */
.L_x_2057:
        /* <DEDUP_REMOVED lines=191> */
.L_x_2062:
[----:B------:R-:W-:Y:S01]  /*6c10*/  ULEA UR6, UR59, UR41, 0x3 ;  /* 0x000000293b067291 */ /* 0x000fe2000f8e183f */
[----:B------:R-:W-:-:S05]  /*6c20*/  IMAD.U32 R6, RZ, RZ, UR60 ;  /* 0x0000003cff067e24 */ /* 0x000fca000f8e00ff */
[----:B------:R-:W-:-:S04]  /*6c30*/  SHF.L.U32 R6, R6, 0x1f, RZ ;  /* 0x0000001f06067819 */ /* 0x000fc800000006ff */
[----:B------:R0:W1:Y:S01]  /*6c40*/  SYNCS.PHASECHK.TRANS64.TRYWAIT P3, [UR6+0x29850], R6 ;  /* 0x02985006ff0075a7 */ /* 0x0000620008060146 */
[----:B------:R-:W-:Y:S05]  /*6c50*/  @!P1 BRA `(.L_x_2063) ;  /* 0x0000000000049947 */ /* 0x000fea0003800000 */
[----:B------:R-:W-:Y:S01]  /*6c60*/  BPT.TRAP 0x1 ;  /* 0x000000040000795c */ /* 0x000fe20000300000 */
.L_x_2063:
[----:B-1----:R-:W-:Y:S05]  /*6c70*/  @P3 BRA `(.L_x_2061) ;  /* 0x0000000000083947 */ /* 0x002fea0003800000 */
[----:B------:R-:W1:Y:S02]  /*6c80*/  SYNCS.PHASECHK.TRANS64.TRYWAIT P3, [UR6+0x29850], R6 ;  /* 0x02985006ff0075a7 */ /* 0x000e640008060146 */
[----:B-1----:R-:W-:Y:S05]  /*6c90*/  @!P3 BRA `(.L_x_2064) ;  /* 0x000001140024b947 */ /* 0x002fea0003800000 */
.L_x_2061:
[----:B------:R-:W-:Y:S01]  /*6ca0*/  FMUL.FTZ R11, R0, R157 ;  /* 0x0000009d000b7220 */ /* 0x000fe20000410000 */
[----:B------:R-:W-:Y:S01]  /*6cb0*/  VIADD R157, R18, UR36 ;  /* 0x00000024129d7c36 */ /* 0x000fe20008000000 */
[----:B------:R-:W-:Y:S01]  /*6cc0*/  @UP0 ULDC UR6, c[0x0][0x44c] ;  /* 0x0001130000060ab9 */ /* 0x000fe20000000800 */
[C---:B------:R-:W-:Y:S01]  /*6cd0*/  FMUL.FTZ R12, R0.reuse, R158 ;  /* 0x0000009e000c7220 */ /* 0x040fe20000410000 */
[----:B------:R-:W-:Y:S01]  /*6ce0*/  FMUL.FTZ R10, R0, R156 ;  /* 0x0000009c000a7220 */ /* 0x000fe20000410000 */
[----:B------:R-:W-:-:S04]  /*6cf0*/  @P2 IMAD.HI.U32 R158, R157, UR6, RZ ;  /* 0x000000069d9e2c27 */ /* 0x000fc8000f8e00ff */
[C---:B------:R-:W-:Y:S01]  /*6d00*/  FMUL.FTZ R156, R0.reuse, R130 ;  /* 0x00000082009c7220 */ /* 0x040fe20000410000 */
[----:B------:R-:W-:Y:S01]  /*6d10*/  @UP0 ULDC UR6, c[0x0][0x450] ;  /* 0x0001140000060ab9 */ /* 0x000fe20000000800 */
[C---:B------:R-:W-:Y:S01]  /*6d20*/  FMUL.FTZ R13, R0.reuse, R159 ;  /* 0x0000009f000d7220 */ /* 0x040fe20000410000 */
[----:B------:R-:W-:Y:S01]  /*6d30*/  IMAD.MOV.U32 R130, RZ, RZ, R157 ;  /* 0x000000ffff827224 */ /* 0x000fe200078e009d */
[----:B------:R-:W-:Y:S01]  /*6d40*/  @P2 SHF.R.U32.HI R130, RZ, UR6, R158 ;  /* 0x00000006ff822c19 */ /* 0x000fe2000801169e */
[----:B------:R-:W-:Y:S01]  /*6d50*/  UIMAD UR6, UR57, -0xa0, URZ ;  /* 0xffffff60390678a4 */ /* 0x000fe2000f8e023f */
[C---:B01----:R-:W-:Y:S01]  /*6d60*/  FMUL.FTZ R6, R0.reuse, R152 ;  /* 0x0000009800067220 */ /* 0x043fe20000410000 */
[C---:B------:R-:W-:Y:S01]  /*6d70*/  FMUL.FTZ R15, R0.reuse, R161 ;  /* 0x000000a1000f7220 */ /* 0x040fe20000410000 */
[C---:B------:R-:W-:Y:S01]  /*6d80*/  FMUL.FTZ R7, R0.reuse, R153 ;  /* 0x0000009900077220 */ /* 0x040fe20000410000 */
[----:B------:R-:W0:Y:S01]  /*6d90*/  SHFL.IDX PT, R159, R130, RZ, 0x1c1f ;  /* 0x001c1fff829f7589 */ /* 0x000e2200000e0000 */
[----:B------:R-:W-:Y:S01]  /*6da0*/  FMUL.FTZ R157, R0, R134 ;  /* 0x00000086009d7220 */ /* 0x000fe20000410000 */
[----:B------:R-:W-:Y:S01]  /*6db0*/  IMAD.U32 R158, RZ, RZ, UR6 ;  /* 0x00000006ff9e7e24 */ /* 0x000fe2000f8e00ff */
[----:B------:R-:W1:Y:S01]  /*6dc0*/  MUFU.TANH R6, R6 ;  /* 0x0000000600067308 */ /* 0x000e620000002400 */
[----:B------:R-:W-:-:S02]  /*6dd0*/  IMAD.U32 R161, RZ, RZ, UR52 ;  /* 0x00000034ffa17e24 */ /* 0x000fc4000f8e00ff */
[C---:B------:R-:W-:Y:S01]  /*6de0*/  FMUL.FTZ R14, R0.reuse, R160 ;  /* 0x000000a0000e7220 */ /* 0x040fe20000410000 */
[C---:B------:R-:W-:Y:S01]  /*6df0*/  FMUL.FTZ R152, R0.reuse, R164 ;  /* 0x000000a400987220 */ /* 0x040fe20000410000 */
[----:B------:R-:W-:Y:S01]  /*6e00*/  IADD3 R134, -R17, 0x1, R158 ;  /* 0x0000000111867810 */ /* 0x000fe20007ffe19e */
[C---:B------:R-:W-:Y:S01]  /*6e10*/  FMUL.FTZ R153, R0.reuse, R165 ;  /* 0x000000a500997220 */ /* 0x040fe20000410000 */
[C---:B------:R-:W-:Y:S01]  /*6e20*/  FMUL.FTZ R136, R0.reuse, R136 ;  /* 0x0000008800887220 */ /* 0x040fe20000410000 */
[C---:B------:R-:W-:Y:S01]  /*6e30*/  FMUL.FTZ R137, R0.reuse, R137 ;  /* 0x0000008900897220 */ /* 0x040fe20000410000 */
[----:B------:R-:W-:Y:S01]  /*6e40*/  IADD3 R134, -R161, UR51, R134 ;  /* 0x00000033a1867c10 */ /* 0x000fe2000fffe186 */
        /* <DEDUP_REMOVED lines=11> */
[----:B------:R-:W-:Y:S01]  /*6f00*/  FMUL.FTZ R125, R0, R125 ;  /* 0x0000007d007d7220 */ /* 0x000fe20000410000 */
[----:B0-----:R-:W-:-:S02]  /*6f10*/  IMAD.IADD R158, R134, 0x1, R159 ;  /* 0x00000001869e7824 */ /* 0x001fc400078e029f */
[C---:B------:R-:W-:Y:S01]  /*6f20*/  FMUL.FTZ R159, R0.reuse, R104 ;  /* 0x00000068009f7220 */ /* 0x040fe20000410000 */
[C---:B------:R-:W-:Y:S01]  /*6f30*/  FMUL.FTZ R104, R0.reuse, R105 ;  /* 0x0000006900687220 */ /* 0x040fe20000410000 */
[----:B------:R-:W-:Y:S01]  /*6f40*/  FMUL.FTZ R128, R0, R128 ;  /* 0x0000008000807220 */ /* 0x000fe20000410000 */
[----:B------:R-:W0:Y:S01]  /*6f50*/  MUFU.TANH R11, R11 ;  /* 0x0000000b000b7308 */ /* 0x000e220000002400 */
[----:B------:R-:W-:Y:S01]  /*6f60*/  ISETP.GT.AND P3, PT, R158, RZ, PT ;  /* 0x000000ff9e00720c */ /* 0x000fe20003f64270 */
[----:B------:R-:W-:Y:S01]  /*6f70*/  FMUL.FTZ R129, R0, R129 ;  /* 0x0000008100817220 */ /* 0x000fe20000410000 */
[----:B------:R-:W-:Y:S01]  /*6f80*/  ISETP.GT.AND P4, PT, R158, 0x1, PT ;  /* 0x000000019e00780c */ /* 0x000fe20003f84270 */
[----:B------:R-:W-:Y:S01]  /*6f90*/  FMUL.FTZ R132, R0, R132 ;  /* 0x0000008400847220 */ /* 0x000fe20000410000 */
[----:B-1----:R-:W-:Y:S01]  /*6fa0*/  FSEL R105, R6, -INF , P3 ;  /* 0xff80000006697808 */ /* 0x002fe20001800000 */
[----:B------:R-:W-:Y:S01]  /*6fb0*/  FMUL.FTZ R133, R0, R133 ;  /* 0x0000008500857220 */ /* 0x000fe20000410000 */
[----:B------:R-:W-:Y:S01]  /*6fc0*/  ISETP.GT.AND P3, PT, R158, 0x8, PT ;  /* 0x000000089e00780c */ /* 0x000fe20003f64270 */
[----:B------:R-:W1:Y:S01]  /*6fd0*/  MUFU.TANH R14, R14 ;  /* 0x0000000e000e7308 */ /* 0x000e620000002400 */
[----:B--2---:R-:W-:Y:S01]  /*6fe0*/  FSEL R7, R7, -INF , P4 ;  /* 0xff80000007077808 */ /* 0x004fe20002000000 */
[C---:B------:R-:W-:Y:S01]  /*6ff0*/  FMUL.FTZ R108, R0.reuse, R108 ;  /* 0x0000006c006c7220 */ /* 0x040fe20000410000 */
[----:B------:R-:W-:Y:S01]  /*7000*/  FMNMX.FTZ R160, R105, R4, !PT ;  /* 0x0000000469a07209 */ /* 0x000fe20007810000 */
[----:B------:R-:W-:Y:S01]  /*7010*/  FMUL.FTZ R109, R0, R109 ;  /* 0x0000006d006d7220 */ /* 0x000fe20000410000 */
[----:B------:R-:W-:Y:S01]  /*7020*/  ISETP.GT.AND P4, PT, R158, 0x9, PT ;  /* 0x000000099e00780c */ /* 0x000fe20003f84270 */
[----:B------:R-:W-:Y:S01]  /*7030*/  FMUL.FTZ R112, R0, R112 ;  /* 0x0000007000707220 */ /* 0x000fe20000410000 */
[----:B---3--:R-:W-:Y:S01]  /*7040*/  FSEL R10, R10, -INF , P3 ;  /* 0xff8000000a0a7808 */ /* 0x008fe20001800000 */
        /* <DEDUP_REMOVED lines=10> */
[----:B------:R-:W-:Y:S01]  /*70f0*/  FMUL.FTZ R117, R0, R117 ;  /* 0x0000007500757220 */ /* 0x000fe20000410000 */
[----:B-1----:R-:W-:Y:S01]  /*7100*/  FSEL R14, R14, -INF , P3 ;  /* 0xff8000000e0e7808 */ /* 0x002fe20001800000 */
[----:B------:R-:W-:Y:S01]  /*7110*/  FMUL.FTZ R89, R0, R89 ;  /* 0x0000005900597220 */ /* 0x000fe20000410000 */
[----:B------:R-:W-:Y:S01]  /*7120*/  ISETP.GT.AND P3, PT, R158, 0x18, PT ;  /* 0x000000189e00780c */ /* 0x000fe20003f64270 */
[C---:B------:R-:W-:Y:S01]  /*7130*/  FMUL.FTZ R20, R0.reuse, R162 ;  /* 0x000000a200147220 */ /* 0x040fe20000410000 */
[----:B------:R-:W-:Y:S01]  /*7140*/  FMUL.FTZ R162, R0, R96 ;  /* 0x0000006000a27220 */ /* 0x000fe20000410000 */
[----:B------:R-:W1:Y:S01]  /*7150*/  MUFU.TANH R153, R153 ;  /* 0x0000009900997308 */ /* 0x000e620000002400 */
[----:B--2---:R-:W-:Y:S01]  /*7160*/  FSEL R15, R15, -INF , P4 ;  /* 0xff8000000f0f7808 */ /* 0x004fe20002000000 */
[----:B------:R-:W-:Y:S01]  /*7170*/  UIADD3 UR6, UR41, 0x400, URZ ;  /* 0x0000040029067890 */ /* 0x000fe2000fffe03f */
[C---:B------:R-:W-:Y:S01]  /*7180*/  ISETP.GT.AND P4, PT, R158.reuse, 0x19, PT ;  /* 0x000000199e00780c */ /* 0x040fe20003f84270 */
[----:B------:R-:W-:Y:S01]  /*7190*/  WARPGROUP.ARRIVE ;  /* 0x00000000000079c5 */ /* 0x000fe20000000000 */
[----:B------:R-:W-:Y:S01]  /*71a0*/  UMOV UR7, 0xc0000010 ;  /* 0xc000001000077882 */ /* 0x000fe20000000000 */
[----:B------:R-:W-:Y:S01]  /*71b0*/  USHF.R.U32.HI UR6, URZ, 0x4, UR6 ;  /* 0x000000043f067899 */ /* 0x000fe20008011606 */
[----:B------:R-:W-:Y:S01]  /*71c0*/  ISETP.GT.AND P5, PT, R158, 0x98, PT ;  /* 0x000000989e00780c */ /* 0x000fe20003fa4270 */
[----:B------:R-:W2:Y:S01]  /*71d0*/  MUFU.TANH R136, R136 ;  /* 0x0000008800887308 */ /* 0x000ea20000002400 */
[----:B0-----:R-:W-:Y:S01]  /*71e0*/  FSEL R152, R152, -INF , P3 ;  /* 0xff80000098987808 */ /* 0x001fe20001800000 */
[----:B------:R-:W-:Y:S01]  /*71f0*/  ULOP3.LUT UR6, UR6, 0x3fff, URZ, 0xc0, !UPT ;  /* 0x00003fff06067892 */ /* 0x000fe2000f8ec03f */
[----:B------:R-:W-:Y:S01]  /*7200*/  ISETP.GT.AND P3, PT, R158, 0x20, PT ;  /* 0x000000209e00780c */ /* 0x000fe20003f64270 */
[----:B------:R-:W-:Y:S01]  /*7210*/  UMOV UR10, UR53 ;  /* 0x00000035000a7c82 */ /* 0x000fe20008000000 */
[C---:B------:R-:W-:Y:S01]  /*7220*/  FMUL.FTZ R8, R0.reuse, R154 ;  /* 0x0000009a00087220 */ /* 0x040fe20000410000 */
[----:B------:R-:W-:Y:S01]  /*7230*/  ULOP3.LUT UR6, UR6, 0x10000, URZ, 0xfc, !UPT ;  /* 0x0001000006067892 */ /* 0x000fe2000f8efc3f */
[----:B------:R-:W-:Y:S01]  /*7240*/  FMUL.FTZ R9, R0, R155 ;  /* 0x0000009b00097220 */ /* 0x000fe20000410000 */
[----:B------:R0:W-:Y:S01]  /*7250*/  MUFU.TANH R6, R159 ;  /* 0x0000009f00067308 */ /* 0x0001e20000002400 */
[----:B-1----:R-:W-:Y:S01]  /*7260*/  FSEL R153, R153, -INF , P4 ;  /* 0xff80000099997808 */ /* 0x002fe20002000000 */
[----:B------:R-:W-:Y:S01]  /*7270*/  UIMAD UR11, UR59, 0x500, UR6 ;  /* 0x000005003b0b78a4 */ /* 0x000fe2000f8e0206 */
[----:B------:R-:W-:Y:S01]  /*7280*/  ISETP.GT.AND P4, PT, R158, 0x21, PT ;  /* 0x000000219e00780c */ /* 0x000fe20003f84270 */
[C---:B------:R-:W-:Y:S01]  /*7290*/  FMUL.FTZ R154, R0.reuse, R166 ;  /* 0x000000a6009a7220 */ /* 0x040fe20000410000 */
[C---:B------:R-:W-:Y:S01]  /*72a0*/  FMUL.FTZ R155, R0.reuse, R167 ;  /* 0x000000a7009b7220 */ /* 0x040fe20000410000 */
[C---:B------:R-:W-:Y:S01]  /*72b0*/  FMUL.FTZ R138, R0.reuse, R138 ;  /* 0x0000008a008a7220 */ /* 0x040fe20000410000 */
[----:B------:R-:W-:Y:S01]  /*72c0*/  FMUL.FTZ R139, R0, R139 ;  /* 0x0000008b008b7220 */ /* 0x000fe20000410000 */
[----:B------:R-:W1:Y:S01]  /*72d0*/  MUFU.TANH R137, R137 ;  /* 0x0000008900897308 */ /* 0x000e620000002400 */
[----:B0-----:R-:W-:Y:S01]  /*72e0*/  FMNMX.FTZ R159, R11, R160, !PT ;  /* 0x000000a00b9f7209 */ /* 0x001fe20007810000 */
[----:B------:R-:W-:Y:S01]  /*72f0*/  UMOV UR6, UR11 ;  /* 0x0000000b00067c82 */ /* 0x000fe20008000000 */
[----:B--2---:R-:W-:Y:S01]  /*7300*/  FSEL R136, R136, -INF , P3 ;  /* 0xff80000088887808 */ /* 0x004fe20001800000 */
[----:B------:R-:W-:Y:S01]  /*7310*/  QGMMA.64x128x32.F32.E4M3.E4M3 R24, R184, gdesc[UR4], R24, gsb0 ;  /* 0x01e00004b8187df3 */ /* 0x000fe20008000818 */
[----:B------:R-:W-:Y:S01]  /*7320*/  FMNMX.FTZ R160, R14, R159, !PT ;  /* 0x0000009f0ea07209 */ /* 0x000fe20007810000 */
[----:B------:R-:W-:Y:S01]  /*7330*/  UIADD3 UR6, UR11, 0x100, URZ ;  /* 0x000001000b067890 */ /* 0x000fe2000fffe03f */
[----:B------:R-:W-:Y:S01]  /*7340*/  ISETP.GT.AND P3, PT, R158, 0x28, PT ;  /* 0x000000289e00780c */ /* 0x000fe20003f64270 */
[----:B------:R-:W0:Y:S01]  /*7350*/  MUFU.TANH R140, R140 ;  /* 0x0000008c008c7308 */ /* 0x000e220000002400 */
[----:B------:R-:W-:Y:S01]  /*7360*/  FMNMX.FTZ R159, R15, R160, !PT ;  /* 0x000000a00f9f7209 */ /* 0x000fe20007810000 */
[----:B------:R-:W-:Y:S01]  /*7370*/  UMOV UR7, 0xc0000010 ;  /* 0xc000001000077882 */ /* 0x000fe20000000000 */
[C---:B------:R-:W-:Y:S01]  /*7380*/  FMUL.FTZ R142, R0.reuse, R142 ;  /* 0x0000008e008e7220 */ /* 0x040fe20000410000 */
[----:B------:R-:W-:Y:S01]  /*7390*/  FMUL.FTZ R143, R0, R143 ;  /* 0x0000008f008f7220 */ /* 0x000fe20000410000 */
[----:B------:R-:W-:Y:S01]  /*73a0*/  FMNMX.FTZ R160, R152, R159, !PT ;  /* 0x0000009f98a07209 */ /* 0x000fe20007810000 */
[C---:B------:R-:W-:Y:S01]  /*73b0*/  FMUL.FTZ R146, R0.reuse, R146 ;  /* 0x0000009200927220 */ /* 0x040fe20000410000 */
[C---:B------:R-:W-:Y:S01]  /*73c0*/  FMUL.FTZ R147, R0.reuse, R147 ;  /* 0x0000009300937220 */ /* 0x040fe20000410000 */
[----:B------:R-:W2:Y:S01]  /*73d0*/  MUFU.TANH R141, R141 ;  /* 0x0000008d008d7308 */ /* 0x000ea20000002400 */
[----:B------:R-:W-:Y:S01]  /*73e0*/  FMNMX.FTZ R159, R153, R160, !PT ;  /* 0x000000a0999f7209 */ /* 0x000fe20007810000 */
[C---:B------:R-:W-:Y:S01]  /*73f0*/  FMUL.FTZ R150, R0.reuse, R150 ;  /* 0x0000009600967220 */ /* 0x040fe20000410000 */
[----:B-1----:R-:W-:Y:S01]  /*7400*/  FSEL R137, R137, -INF , P4 ;  /* 0xff80000089897808 */ /* 0x002fe20002000000 */
[----:B------:R-:W-:Y:S01]  /*7410*/  FMUL.FTZ R151, R0, R151 ;  /* 0x0000009700977220 */ /* 0x000fe20000410000 */
[----:B------:R-:W-:Y:S01]  /*7420*/  FMNMX.FTZ R160, R136, R159, !PT ;  /* 0x0000009f88a07209 */ /* 0x000fe20007810000 */
[----:B------:R-:W-:Y:S01]  /*7430*/  FMUL.FTZ R122, R0, R122 ;  /* 0x0000007a007a7220 */ /* 0x000fe20000410000 */
[----:B------:R-:W-:Y:S01]  /*7440*/  ISETP.GT.AND P4, PT, R158, 0x29, PT ;  /* 0x000000299e00780c */ /* 0x000fe20003f84270 */
[----:B------:R-:W1:Y:S01]  /*7450*/  MUFU.TANH R144, R144 ;  /* 0x0000009000907308 */ /* 0x000e620000002400 */
[----:B0-----:R-:W-:Y:S01]  /*7460*/  FSEL R140, R140, -INF , P3 ;  /* 0xff8000008c8c7808 */ /* 0x001fe20001800000 */
[C---:B------:R-:W-:Y:S01]  /*7470*/  FMUL.FTZ R123, R0.reuse, R123 ;  /* 0x0000007b007b7220 */ /* 0x040fe20000410000 */
[----:B------:R-:W-:Y:S01]  /*7480*/  FMNMX.FTZ R159, R137, R160, !PT ;  /* 0x000000a0899f7209 */ /* 0x000fe20007810000 */
[----:B------:R-:W-:Y:S01]  /*7490*/  FMUL.FTZ R126, R0, R126 ;  /* 0x0000007e007e7220 */ /* 0x000fe20000410000 */
[----:B------:R-:W-:Y:S01]  /*74a0*/  ISETP.GT.AND P3, PT, R158, 0x30, PT ;  /* 0x000000309e00780c */ /* 0x000fe20003f64270 */
[----:B------:R-:W-:Y:S01]  /*74b0*/  FMUL.FTZ R127, R0, R127 ;  /* 0x0000007f007f7220 */ /* 0x000fe20000410000 */
[----:B------:R-:W-:Y:S01]  /*74c0*/  FMNMX.FTZ R160, R140, R159, !PT ;  /* 0x0000009f8ca07209 */ /* 0x000fe20007810000 */
[----:B------:R-:W0:Y:S01]  /*74d0*/  MUFU.TANH R145, R145 ;  /* 0x0000009100917308 */ /* 0x000e220000002400 */
[----:B--2---:R-:W-:Y:S01]  /*74e0*/  FSEL R141, R141, -INF , P4 ;  /* 0xff8000008d8d7808 */ /* 0x004fe20002000000 */
[----:B------:R-:W-:Y:S01]  /*74f0*/  FMUL.FTZ R131, R0, R131 ;  /* 0x0000008300837220 */ /* 0x000fe20000410000 */
[----:B------:R-:W-:Y:S01]  /*7500*/  ISETP.GT.AND P4, PT, R158, 0x31, PT ;  /* 0x000000319e00780c */ /* 0x000fe20003f84270 */
[C---:B------:R-:W-:Y:S01]  /*7510*/  FMUL.FTZ R135, R0.reuse, R135 ;  /* 0x0000008700877220 */ /* 0x040fe20000410000 */
[----:B------:R-:W-:Y:S01]  /*7520*/  FMNMX.FTZ R159, R141, R160, !PT ;  /* 0x000000a08d9f7209 */ /* 0x000fe20007810000 */
[C---:B------:R-:W-:Y:S01]  /*7530*/  FMUL.FTZ R106, R0.reuse, R106 ;  /* 0x0000006a006a7220 */ /* 0x040fe20000410000 */
[----:B------:R-:W-:Y:S01]  /*7540*/  FMUL.FTZ R107, R0, R107 ;  /* 0x0000006b006b7220 */ /* 0x000fe20000410000 */
[----:B------:R-:W2:Y:S01]  /*7550*/  MUFU.TANH R148, R148 ;  /* 0x0000009400947308 */ /* 0x000ea20000002400 */
[----:B-1----:R-:W-:Y:S01]  /*7560*/  FSEL R144, R144, -INF , P3 ;  /* 0xff80000090907808 */ /* 0x002fe20001800000 */
[----:B------:R-:W-:Y:S01]  /*7570*/  FMUL.FTZ R110, R0, R110 ;  /* 0x0000006e006e7220 */ /* 0x000fe20000410000 */
[----:B------:R-:W-:Y:S01]  /*7580*/  ISETP.GT.AND P3, PT, R158, 0x38, PT ;  /* 0x000000389e00780c */ /* 0x000fe20003f64270 */
[----:B------:R-:W-:Y:S01]  /*7590*/  FMUL.FTZ R114, R0, R114 ;  /* 0x0000007200727220 */ /* 0x000fe20000410000 */
[----:B------:R-:W-:Y:S01]  /*75a0*/  FMNMX.FTZ R160, R144, R159, !PT ;  /* 0x0000009f90a07209 */ /* 0x000fe20007810000 */
[C---:B------:R-:W-:Y:S01]  /*75b0*/  FMUL.FTZ R115, R0.reuse, R115 ;  /* 0x0000007300737220 */ /* 0x040fe20000410000 */
[C---:B------:R-:W-:Y:S01]  /*75c0*/  FMUL.FTZ R118, R0.reuse, R118 ;  /* 0x0000007600767220 */ /* 0x040fe20000410000 */
[----:B------:R-:W1:Y:S01]  /*75d0*/  MUFU.TANH R149, R149 ;  /* 0x0000009500957308 */ /* 0x000e620000002400 */
[----:B0-----:R-:W-:Y:S01]  /*75e0*/  FSEL R145, R145, -INF , P4 ;  /* 0xff80000091917808 */ /* 0x001fe20002000000 */
[----:B------:R-:W-:Y:S01]  /*75f0*/  FMUL.FTZ R119, R0, R119 ;  /* 0x0000007700777220 */ /* 0x000fe20000410000 */
[----:B------:R-:W-:Y:S01]  /*7600*/  ISETP.GT.AND P4, PT, R158, 0x39, PT ;  /* 0x000000399e00780c */ /* 0x000fe20003f84270 */
[C---:B------:R-:W-:Y:S01]  /*7610*/  FMUL.FTZ R90, R0.reuse, R90 ;  /* 0x0000005a005a7220 */ /* 0x040fe20000410000 */
[----:B------:R-:W-:Y:S01]  /*7620*/  FMNMX.FTZ R159, R145, R160, !PT ;  /* 0x000000a0919f7209 */ /* 0x000fe20007810000 */
[C---:B------:R-:W-:Y:S01]  /*7630*/  FMUL.FTZ R91, R0.reuse, R91 ;  /* 0x0000005b005b7220 */ /* 0x040fe20000410000 */
[----:B------:R-:W-:Y:S01]  /*7640*/  FMUL.FTZ R94, R0, R94 ;  /* 0x0000005e005e7220 */ /* 0x000fe20000410000 */
[----:B------:R-:W0:Y:S01]  /*7650*/  MUFU.TANH R120, R120 ;  /* 0x0000007800787308 */ /* 0x000e220000002400 */
[----:B--2---:R-:W-:Y:S01]  /*7660*/  FSEL R148, R148, -INF , P3 ;  /* 0xff80000094947808 */ /* 0x004fe20001800000 */
[----:B------:R-:W-:Y:S01]  /*7670*/  FMUL.FTZ R95, R0, R95 ;  /* 0x0000005f005f7220 */ /* 0x000fe20000410000 */
[----:B------:R-:W-:Y:S01]  /*7680*/  ISETP.GT.AND P3, PT, R158, 0x40, PT ;  /* 0x000000409e00780c */ /* 0x000fe20003f64270 */
[----:B------:R-:W-:Y:S01]  /*7690*/  FMUL.FTZ R98, R0, R98 ;  /* 0x0000006200627220 */ /* 0x000fe20000410000 */
[----:B------:R-:W-:Y:S01]  /*76a0*/  FMNMX.FTZ R160, R148, R159, !PT ;  /* 0x0000009f94a07209 */ /* 0x000fe20007810000 */
[C---:B------:R-:W-:Y:S01]  /*76b0*/  FMUL.FTZ R99, R0.reuse, R99 ;  /* 0x0000006300637220 */ /* 0x040fe20000410000 */
[----:B------:R-:W-:Y:S01]  /*76c0*/  FMUL.FTZ R103, R0, R103 ;  /* 0x0000006700677220 */ /* 0x000fe20000410000 */
[----:B------:R-:W2:Y:S01]  /*76d0*/  MUFU.TANH R121, R121 ;  /* 0x0000007900797308 */ /* 0x000ea20000002400 */
[----:B-1----:R-:W-:Y:S01]  /*76e0*/  FSEL R149, R149, -INF , P4 ;  /* 0xff80000095957808 */ /* 0x002fe20002000000 */
[----:B------:R-:W1:Y:S01]  /*76f0*/  S2R R225, SR_TID.X ;  /* 0x0000000000e17919 */ /* 0x000e620000002100 */
[----:B------:R-:W-:-:S02]  /*7700*/  ISETP.GT.AND P4, PT, R158, 0x41, PT ;  /* 0x000000419e00780c */ /* 0x000fc40003f84270 */
[----:B------:R-:W-:-:S03]  /*7710*/  FMNMX.FTZ R159, R149, R160, !PT ;  /* 0x000000a0959f7209 */ /* 0x000fc60007810000 */
[----:B------:R-:W3:Y:S01]  /*7720*/  MUFU.TANH R124, R124 ;  /* 0x0000007c007c7308 */ /* 0x000ee20000002400 */
[----:B0-----:R-:W-:Y:S02]  /*7730*/  FSEL R120, R120, -INF , P3 ;  /* 0xff80000078787808 */ /* 0x001fe40001800000 */
[----:B------:R-:W-:Y:S02]  /*7740*/  ISETP.GT.AND P3, PT, R158, 0x48, PT ;  /* 0x000000489e00780c */ /* 0x000fe40003f64270 */
[----:B------:R-:W-:-:S03]  /*7750*/  FMNMX.FTZ R160, R120, R159, !PT ;  /* 0x0000009f78a07209 */ /* 0x000fc60007810000 */
[----:B------:R-:W0:Y:S01]  /*7760*/  MUFU.TANH R125, R125 ;  /* 0x0000007d007d7308 */ /* 0x000e220000002400 */
[----:B--2---:R-:W-:Y:S02]  /*7770*/  FSEL R121, R121, -INF , P4 ;  /* 0xff80000079797808 */ /* 0x004fe40002000000 */
[----:B------:R-:W-:Y:S02]  /*7780*/  ISETP.GT.AND P4, PT, R158, 0x49, PT ;  /* 0x000000499e00780c */ /* 0x000fe40003f84270 */
[----:B------:R-:W-:-:S03]  /*7790*/  FMNMX.FTZ R159, R121, R160, !PT ;  /* 0x000000a0799f7209 */ /* 0x000fc60007810000 */
[----:B------:R-:W2:Y:S01]  /*77a0*/  MUFU.TANH R128, R128 ;  /* 0x0000008000807308 */ /* 0x000ea20000002400 */
[----:B---3--:R-:W-:Y:S02]  /*77b0*/  FSEL R124, R124, -INF , P3 ;  /* 0xff8000007c7c7808 */ /* 0x008fe40001800000 */
[----:B------:R-:W-:Y:S02]  /*77c0*/  ISETP.GT.AND P3, PT, R158, 0x50, PT ;  /* 0x000000509e00780c */ /* 0x000fe40003f64270 */
[----:B------:R-:W-:Y:S01]  /*77d0*/  FMNMX.FTZ R160, R124, R159, !PT ;  /* 0x0000009f7ca07209 */ /* 0x000fe20007810000 */
[----:B------:R-:W-:Y:S02]  /*77e0*/  FMUL.FTZ R159, R0, R88 ;  /* 0x00000058009f7220 */ /* 0x000fe40000410000 */
[----:B------:R-:W3:Y:S01]  /*77f0*/  MUFU.TANH R129, R129 ;  /* 0x0000008100817308 */ /* 0x000ee20000002400 */
[----:B0-----:R-:W-:Y:S02]  /*7800*/  FSEL R125, R125, -INF , P4 ;  /* 0xff8000007d7d7808 */ /* 0x001fe40002000000 */
[----:B------:R-:W-:-:S02]  /*7810*/  ISETP.GT.AND P4, PT, R158, 0x51, PT ;  /* 0x000000519e00780c */ /* 0x000fc40003f84270 */
[----:B------:R-:W-:Y:S01]  /*7820*/  FMNMX.FTZ R161, R125, R160, !PT ;  /* 0x000000a07da17209 */ /* 0x000fe20007810000 */
[----:B------:R-:W-:Y:S01]  /*7830*/  FMUL.FTZ R160, R0, R92 ;  /* 0x0000005c00a07220 */ /* 0x000fe20000410000 */
[----:B-1----:R-:W-:Y:S01]  /*7840*/  SHF.R.U32.HI R225, RZ, 0x7, R225 ;  /* 0x00000007ffe17819 */ /* 0x002fe200000116e1 */
[----:B------:R-:W0:Y:S01]  /*7850*/  MUFU.TANH R132, R132 ;  /* 0x0000008400847308 */ /* 0x000e220000002400 */
[----:B--2---:R-:W-:Y:S02]  /*7860*/  FSEL R128, R128, -INF , P3 ;  /* 0xff80000080807808 */ /* 0x004fe40001800000 */
[----:B------:R-:W-:Y:S02]  /*7870*/  ISETP.GT.AND P3, PT, R158, 0x58, PT ;  /* 0x000000589e00780c */ /* 0x000fe40003f64270 */
[----:B------:R-:W-:-:S03]  /*7880*/  FMNMX.FTZ R88, R128, R161, !PT ;  /* 0x000000a180587209 */ /* 0x000fc60007810000 */
[----:B------:R-:W1:Y:S01]  /*7890*/  MUFU.TANH R133, R133 ;  /* 0x0000008500857308 */ /* 0x000e620000002400 */
[----:B---3--:R-:W-:Y:S02]  /*78a0*/  FSEL R129, R129, -INF , P4 ;  /* 0xff80000081817808 */ /* 0x008fe40002000000 */
[----:B------:R-:W-:Y:S02]  /*78b0*/  ISETP.GT.AND P4, PT, R158, 0x59, PT ;  /* 0x000000599e00780c */ /* 0x000fe40003f84270 */
[----:B------:R-:W-:-:S03]  /*78c0*/  FMNMX.FTZ R161, R129, R88, !PT ;  /* 0x0000005881a17209 */ /* 0x000fc60007810000 */
[----:B------:R-:W2:Y:S01]  /*78d0*/  MUFU.TANH R104, R104 ;  /* 0x0000006800687308 */ /* 0x000ea20000002400 */
[----:B0-----:R-:W-:Y:S02]  /*78e0*/  FSEL R132, R132, -INF , P3 ;  /* 0xff80000084847808 */ /* 0x001fe40001800000 */
[----:B------:R-:W-:Y:S02]  /*78f0*/  ISETP.GT.AND P3, PT, R158, 0x60, PT ;  /* 0x000000609e00780c */ /* 0x000fe40003f64270 */
[----:B------:R-:W-:Y:S02]  /*7900*/  FMNMX.FTZ R88, R132, R161, !PT ;  /* 0x000000a184587209 */ /* 0x000fe40007810000 */
[----:B------:R-:W-:Y:S01]  /*7910*/  FSEL R6, R6, -INF , P3 ;  /* 0xff80000006067808 */ /* 0x000fe20001800000 */
[----:B------:R-:W0:Y:S01]  /*7920*/  MUFU.TANH R108, R108 ;  /* 0x0000006c006c7308 */ /* 0x000e220000002400 */
[----:B-1----:R-:W-:Y:S02]  /*7930*/  FSEL R133, R133, -INF , P4 ;  /* 0xff80000085857808 */ /* 0x002fe40002000000 */
[----:B------:R-:W-:-:S02]  /*7940*/  ISETP.GT.AND P4, PT, R158, 0x61, PT ;  /* 0x000000619e00780c */ /* 0x000fc40003f84270 */
[----:B------:R-:W-:Y:S02]  /*7950*/  FMNMX.FTZ R161, R133, R88, !PT ;  /* 0x0000005885a17209 */ /* 0x000fe40007810000 */
[----:B------:R-:W-:Y:S01]  /*7960*/  ISETP.GT.AND P3, PT, R158, 0x68, PT ;  /* 0x000000689e00780c */ /* 0x000fe20003f64270 */
[----:B------:R-:W1:Y:S01]  /*7970*/  MUFU.TANH R109, R109 ;  /* 0x0000006d006d7308 */ /* 0x000e620000002400 */
[----:B--2---:R-:W-:Y:S02]  /*7980*/  FSEL R104, R104, -INF , P4 ;  /* 0xff80000068687808 */ /* 0x004fe40002000000 */
[----:B------:R-:W-:Y:S01]  /*7990*/  FMNMX.FTZ R163, R6, R161, !PT ;  /* 0x000000a106a37209 */ /* 0x000fe20007810000 */
[----:B------:R-:W-:Y:S01]  /*79a0*/  FMUL.FTZ R161, R0, R93 ;  /* 0x0000005d00a17220 */ /* 0x000fe20000410000 */
[----:B------:R-:W-:Y:S02]  /*79b0*/  ISETP.GT.AND P4, PT, R158, 0x69, PT ;  /* 0x000000699e00780c */ /* 0x000fe40003f84270 */
[----:B------:R-:W-:Y:S01]  /*79c0*/  FMNMX.FTZ R163, R104, R163, !PT ;  /* 0x000000a368a37209 */ /* 0x000fe20007810000 */
[----:B------:R-:W2:Y:S01]  /*79d0*/  MUFU.TANH R112, R112 ;  /* 0x0000007000707308 */ /* 0x000ea20000002400 */
[----:B0-----:R-:W-:Y:S01]  /*79e0*/  FSEL R88, R108, -INF , P3 ;  /* 0xff8000006c587808 */ /* 0x001fe20001800000 */
[----:B------:R-:W-:-:S02]  /*79f0*/  WARPGROUP.DEPBAR.LE gsb0, 0x0 ;  /* 0x00008000000079c5 */ /* 0x000fc40000010000 */
[----:B------:R-:W-:Y:S01]  /*7a00*/  ISETP.GT.AND P3, PT, R158, 0x70, PT ;  /* 0x000000709e00780c */ /* 0x000fe20003f64270 */
[----:B------:R-:W-:Y:S01]  /*7a10*/  WARPGROUP.ARRIVE ;  /* 0x00000000000079c5 */ /* 0x000fe20000000000 */
[----:B------:R-:W-:Y:S02]  /*7a20*/  FMNMX.FTZ R163, R88, R163, !PT ;  /* 0x000000a358a37209 */ /* 0x000fe40007810000 */
[----:B------:R-:W0:Y:S01]  /*7a30*/  MUFU.TANH R113, R113 ;  /* 0x0000007100717308 */ /* 0x000e220000002400 */
[----:B-1----:R-:W-:Y:S02]  /*7a40*/  FSEL R92, R109, -INF , P4 ;  /* 0xff8000006d5c7808 */ /* 0x002fe40002000000 */
[----:B------:R-:W-:Y:S01]  /*7a50*/  ISETP.GT.AND P4, PT, R158, 0x71, PT ;  /* 0x000000719e00780c */ /* 0x000fe20003f84270 */
[----:B------:R-:W-:Y:S01]  /*7a60*/  QGMMA.64x128x32.F32.E4M3.E4M3 R24, R180, gdesc[UR4], R24, gsb0 ;  /* 0x01e00004b4187df3 */ /* 0x000fe20008000818 */
[----:B------:R-:W-:Y:S01]  /*7a70*/  FMNMX.FTZ R108, R92, R163, !PT ;  /* 0x000000a35c6c7209 */ /* 0x000fe20007810000 */
[----:B------:R-:W-:-:S02]  /*7a80*/  UIADD3 UR6, UR11, 0x200, URZ ;  /* 0x000002000b067890 */ /* 0x000fc4000fffe03f */
[----:B------:R-:W1:Y:S01]  /*7a90*/  MUFU.TANH R116, R116 ;  /* 0x0000007400747308 */ /* 0x000e620000002400 */
[----:B--2---:R-:W-:Y:S01]  /*7aa0*/  FSEL R93, R112, -INF , P3 ;  /* 0xff800000705d7808 */ /* 0x004fe20001800000 */
[----:B------:R-:W-:Y:S01]  /*7ab0*/  FMUL.FTZ R112, R0, R97 ;  /* 0x0000006100707220 */ /* 0x000fe20000410000 */
[----:B------:R-:W-:Y:S01]  /*7ac0*/  ISETP.GT.AND P3, PT, R158, 0x78, PT ;  /* 0x000000789e00780c */ /* 0x000fe20003f64270 */
[----:B------:R-:W-:Y:S01]  /*7ad0*/  UMOV UR7, 0xc0000010 ;  /* 0xc000001000077882 */ /* 0x000fe20000000000 */
[----:B------:R-:W-:-:S03]  /*7ae0*/  FMNMX.FTZ R109, R93, R108, !PT ;  /* 0x0000006c5d6d7209 */ /* 0x000fc60007810000 */
[----:B------:R-:W2:Y:S01]  /*7af0*/  MUFU.TANH R117, R117 ;  /* 0x0000007500757308 */ /* 0x000ea20000002400 */
[----:B0-----:R-:W-:Y:S01]  /*7b00*/  FSEL R96, R113, -INF , P4 ;  /* 0xff80000071607808 */ /* 0x001fe20002000000 */
[----:B------:R-:W-:Y:S01]  /*7b10*/  FMUL.FTZ R113, R0, R100 ;  /* 0x0000006400717220 */ /* 0x000fe20000410000 */
[----:B------:R-:W-:-:S05]  /*7b20*/  ISETP.GT.AND P4, PT, R158, 0x79, PT ;  /* 0x000000799e00780c */ /* 0x000fca0003f84270 */
[----:B------:R-:W0:Y:S01]  /*7b30*/  MUFU.TANH R159, R159 ;  /* 0x0000009f009f7308 */ /* 0x000e220000002400 */
[----:B-1----:R-:W-:Y:S02]  /*7b40*/  FSEL R97, R116, -INF , P3 ;  /* 0xff80000074617808 */ /* 0x002fe40001800000 */
[----:B------:R-:W-:Y:S02]  /*7b50*/  FMNMX.FTZ R116, R96, R109, !PT ;  /* 0x0000006d60747209 */ /* 0x000fe40007810000 */
[C---:B------:R-:W-:Y:S02]  /*7b60*/  ISETP.GT.AND P3, PT, R158.reuse, 0x80, PT ;  /* 0x000000809e00780c */ /* 0x040fe40003f64270 */
[----:B------:R-:W-:Y:S01]  /*7b70*/  FMNMX.FTZ R109, R97, R116, !PT ;  /* 0x00000074616d7209 */ /* 0x000fe20007810000 */
[----:B------:R-:W1:Y:S01]  /*7b80*/  MUFU.TANH R89, R89 ;  /* 0x0000005900597308 */ /* 0x000e620000002400 */
[----:B--2---:R-:W-:Y:S02]  /*7b90*/  FSEL R108, R117, -INF , P4 ;  /* 0xff800000756c7808 */ /* 0x004fe40002000000 */
[----:B------:R-:W-:-:S02]  /*7ba0*/  ISETP.GT.AND P4, PT, R158, 0x81, PT ;  /* 0x000000819e00780c */ /* 0x000fc40003f84270 */
[----:B------:R-:W-:-:S03]  /*7bb0*/  FMNMX.FTZ R117, R108, R109, !PT ;  /* 0x0000006d6c757209 */ /* 0x000fc60007810000 */
[----:B------:R-:W2:Y:S01]  /*7bc0*/  MUFU.TANH R160, R160 ;  /* 0x000000a000a07308 */ /* 0x000ea20000002400 */
[----:B0-----:R-:W-:Y:S02]  /*7bd0*/  FSEL R100, R159, -INF , P3 ;  /* 0xff8000009f647808 */ /* 0x001fe40001800000 */
[----:B------:R-:W-:-:S05]  /*7be0*/  ISETP.GT.AND P3, PT, R158, 0x88, PT ;  /* 0x000000889e00780c */ /* 0x000fca0003f64270 */
[----:B------:R-:W0:Y:S01]  /*7bf0*/  MUFU.TANH R161, R161 ;  /* 0x000000a100a17308 */ /* 0x000e220000002400 */
[----:B-1----:R-:W-:Y:S01]  /*7c00*/  FSEL R109, R89, -INF , P4 ;  /* 0xff800000596d7808 */ /* 0x002fe20002000000 */
[----:B------:R-:W-:Y:S01]  /*7c10*/  FMUL.FTZ R89, R0, R101 ;  /* 0x0000006500597220 */ /* 0x000fe20000410000 */
[----:B------:R-:W-:-:S05]  /*7c20*/  ISETP.GT.AND P4, PT, R158, 0x89, PT ;  /* 0x000000899e00780c */ /* 0x000fca0003f84270 */
[----:B------:R-:W1:Y:S01]  /*7c30*/  MUFU.TANH R162, R162 ;  /* 0x000000a200a27308 */ /* 0x000e620000002400 */
[----:B--2---:R-:W-:Y:S02]  /*7c40*/  FSEL R101, R160, -INF , P3 ;  /* 0xff800000a0657808 */ /* 0x004fe40001800000 */
[----:B------:R-:W-:-:S05]  /*7c50*/  ISETP.GT.AND P3, PT, R158, 0x90, PT ;  /* 0x000000909e00780c */ /* 0x000fca0003f64270 */
[----:B------:R2:W3:Y:S08]  /*7c60*/  MUFU.TANH R163, R112 ;  /* 0x0000007000a37308 */ /* 0x0004f00000002400 */
[----:B------:R1:W4:Y:S01]  /*7c70*/  MUFU.TANH R159, R113 ;  /* 0x00000071009f7308 */ /* 0x0003220000002400 */
[----:B--2---:R-:W-:-:S04]  /*7c80*/  FMNMX.FTZ R112, R100, R117, !PT ;  /* 0x0000007564707209 */ /* 0x004fc80007810000 */
[----:B------:R-:W-:Y:S02]  /*7c90*/  FMNMX.FTZ R116, R109, R112, !PT ;  /* 0x000000706d747209 */ /* 0x000fe40007810000 */
[----:B0-----:R-:W-:Y:S01]  /*7ca0*/  FSEL R112, R161, -INF , P4 ;  /* 0xff800000a1707808 */ /* 0x001fe20002000000 */
[----:B------:R0:W2:Y:S01]  /*7cb0*/  MUFU.TANH R164, R89 ;  /* 0x0000005900a47308 */ /* 0x0000a20000002400 */
[----:B------:R-:W-:Y:S02]  /*7cc0*/  FMNMX.FTZ R117, R101, R116, !PT ;  /* 0x0000007465757209 */ /* 0x000fe40007810000 */
[----:B------:R-:W-:Y:S02]  /*7cd0*/  ISETP.GT.AND P4, PT, R158, 0x91, PT ;  /* 0x000000919e00780c */ /* 0x000fe40003f84270 */
[----:B-1----:R-:W-:Y:S02]  /*7ce0*/  FSEL R113, R162, -INF , P3 ;  /* 0xff800000a2717808 */ /* 0x002fe40001800000 */
[----:B------:R-:W-:Y:S01]  /*7cf0*/  FMNMX.FTZ R160, R112, R117, !PT ;  /* 0x0000007570a07209 */ /* 0x000fe20007810000 */
[----:B------:R-:W1:Y:S01]  /*7d00*/  MUFU.TANH R8, R8 ;  /* 0x0000000800087308 */ /* 0x000e620000002400 */
[----:B---3--:R-:W-:-:S02]  /*7d10*/  FSEL R116, R163, -INF , P4 ;  /* 0xff800000a3747808 */ /* 0x008fc40002000000 */
[----:B0-----:R-:W-:Y:S02]  /*7d20*/  FMNMX.FTZ R89, R113, R160, !PT ;  /* 0x000000a071597209 */ /* 0x001fe40007810000 */
[----:B------:R-:W-:Y:S01]  /*7d30*/  ISETP.GT.AND P3, PT, R158, 0x99, PT ;  /* 0x000000999e00780c */ /* 0x000fe20003f64270 */
[C---:B------:R-:W-:Y:S01]  /*7d40*/  FMUL.FTZ R158, R0.reuse, R111 ;  /* 0x0000006f009e7220 */ /* 0x040fe20000410000 */
[----:B----4-:R-:W-:Y:S01]  /*7d50*/  FSEL R111, R159, -INF , P5 ;  /* 0xff8000009f6f7808 */ /* 0x010fe20002800000 */
[----:B------:R-:W-:Y:S01]  /*7d60*/  FMUL.FTZ R159, R0, R102 ;  /* 0x00000066009f7220 */ /* 0x000fe20000410000 */
[----:B------:R-:W-:Y:S01]  /*7d70*/  FMNMX.FTZ R160, R116, R89, !PT ;  /* 0x0000005974a07209 */ /* 0x000fe20007810000 */
[----:B------:R-:W-:Y:S01]  /*7d80*/  IMAD.U32 R102, RZ, RZ, UR10 ;  /* 0x0000000aff667e24 */ /* 0x000fe2000f8e00ff */
[----:B--2---:R-:W-:Y:S01]  /*7d90*/  FSEL R117, R164, -INF , P3 ;  /* 0xff800000a4757808 */ /* 0x004fe20001800000 */
[----:B------:R-:W0:Y:S01]  /*7da0*/  MUFU.TANH R9, R9 ;  /* 0x0000000900097308 */ /* 0x000e220000002400 */
[----:B------:R-:W-:-:S04]  /*7db0*/  FMNMX.FTZ R160, R111, R160, !PT ;  /* 0x000000a06fa07209 */ /* 0x000fc80007810000 */
[----:B------:R-:W-:-:S03]  /*7dc0*/  FMNMX.FTZ R160, R117, R160, !PT ;  /* 0x000000a075a07209 */ /* 0x000fc60007810000 */
[----:B------:R-:W2:Y:S02]  /*7dd0*/  MUFU.TANH R12, R12 ;  /* 0x0000000c000c7308 */ /* 0x000ea40000002400 */
[----:B------:R-:W3:Y:S06]  /*7de0*/  SHFL.BFLY PT, R89, R160, 0x2, 0x1f ;  /* 0x0c401f00a0597f89 */ /* 0x000eec00000e0000 */
[----:B------:R-:W4:Y:S08]  /*7df0*/  MUFU.TANH R13, R13 ;  /* 0x0000000d000d7308 */ /* 0x000f300000002400 */
[----:B------:R-:W5:Y:S08]  /*7e00*/  MUFU.TANH R20, R20 ;  /* 0x0000001400147308 */ /* 0x000f700000002400 */
[----:B------:R-:W5:Y:S01]  /*7e10*/  MUFU.TANH R21, R21 ;  /* 0x0000001500157308 */ /* 0x000f620000002400 */
[----:B---3--:R-:W-:-:S05]  /*7e20*/  FMNMX.FTZ R160, R160, R89, !PT ;  /* 0x00000059a0a07209 */ /* 0x008fca0007810000 */
[----:B------:R-:W3:Y:S02]  /*7e30*/  SHFL.BFLY PT, R89, R160, 0x1, 0x1f ;  /* 0x0c201f00a0597f89 */ /* 0x000ee400000e0000 */
[----:B------:R-:W5:Y:S01]  /*7e40*/  MUFU.TANH R154, R154 ;  /* 0x0000009a009a7308 */ /* 0x000f620000002400 */
[----:B------:R-:W-:-:S07]  /*7e50*/  WARPGROUP.DEPBAR.LE gsb0, 0x0 ;  /* 0x00008000000079c5 */ /* 0x000fce0000010000 */
[----:B------:R-:W5:Y:S01]  /*7e60*/  MUFU.TANH R155, R155 ;  /* 0x0000009b009b7308 */ /* 0x000f620000002400 */
[----:B------:R-:W-:-:S06]  /*7e70*/  WARPGROUP.ARRIVE ;  /* 0x00000000000079c5 */ /* 0x000fcc0000000000 */
[----:B------:R-:W-:Y:S01]  /*7e80*/  QGMMA.64x128x32.F32.E4M3.E4M3 R24, R176, gdesc[UR4], R24, gsb0 ;  /* 0x01e00004b0187df3 */ /* 0x000fe20008000818 */
[----:B------:R-:W5:Y:S01]  /*7e90*/  MUFU.TANH R138, R138 ;  /* 0x0000008a008a7308 */ /* 0x000f620000002400 */
[----:B------:R-:W-:Y:S01]  /*7ea0*/  UIADD3 UR6, UR11, 0x300, URZ ;  /* 0x000003000b067890 */ /* 0x000fe2000fffe03f */
[----:B------:R-:W-:Y:S01]  /*7eb0*/  UMOV UR7, 0xc0000010 ;  /* 0xc000001000077882 */ /* 0x000fe20000000000 */
[----:B---3--:R-:W-:-:S05]  /*7ec0*/  FMNMX.FTZ R89, R160, R89, !PT ;  /* 0x00000059a0597209 */ /* 0x008fca0007810000 */
[----:B------:R-:W3:Y:S01]  /*7ed0*/  MUFU.TANH R139, R139 ;  /* 0x0000008b008b7308 */ /* 0x000ee20000002400 */
[C---:B------:R-:W-:Y:S01]  /*7ee0*/  FSETP.NEU.FTZ.AND P3, PT, R89.reuse, -INF , PT ;  /* 0xff8000005900780b */ /* 0x040fe20003f7d000 */
[----:B------:R-:W-:-:S06]  /*7ef0*/  FFMA.FTZ R102, R89, R102, -8 ;  /* 0xc100000059667423 */ /* 0x000fcc0000010066 */
[----:B------:R-:W3:Y:S01]  /*7f00*/  MUFU.TANH R142, R142 ;  /* 0x0000008e008e7308 */ /* 0x000ee20000002400 */
[----:B------:R-:W-:-:S05]  /*7f10*/  FSEL R102, R102, RZ, P3 ;  /* 0x000000ff66667208 */ /* 0x000fca0001800000 */
[--C-:B------:R-:W-:Y:S01]  /*7f20*/  FFMA.FTZ R160, R105, UR10, -R102.reuse ;  /* 0x0000000a69a07c23 */ /* 0x100fe20008010866 */
[----:B------:R-:W-:-:S01]  /*7f30*/  FFMA.FTZ R161, R124, UR10, -R102 ;  /* 0x0000000a7ca17c23 */ /* 0x000fc20008010866 */
[----:B------:R1:W0:Y:S01]  /*7f40*/  SHFL.IDX PT, R105, R130, 0x1, 0x1c1f ;  /* 0x003c1f0082697f89 */ /* 0x00022200000e0000 */
[----:B------:R-:W3:Y:S01]  /*7f50*/  MUFU.TANH R143, R143 ;  /* 0x0000008f008f7308 */ /* 0x000ee20000002400 */
[----:B------:R-:W-:-:S01]  /*7f60*/  FFMA.FTZ R7, R7, UR10, -R102 ;  /* 0x0000000a07077c23 */ /* 0x000fc20008010866 */
[--C-:B------:R-:W-:Y:S01]  /*7f70*/  FFMA.FTZ R10, R10, UR10, -R102.reuse ;  /* 0x0000000a0a0a7c23 */ /* 0x100fe20008010866 */
[----:B------:R-:W-:-:S01]  /*7f80*/  FFMA.FTZ R11, R11, UR10, -R102 ;  /* 0x0000000a0b0b7c23 */ /* 0x000fc20008010866 */
[--C-:B------:R-:W-:Y:S01]  /*7f90*/  FFMA.FTZ R14, R14, UR10, -R102.reuse ;  /* 0x0000000a0e0e7c23 */ /* 0x100fe20008010866 */
[----:B------:R-:W-:-:S01]  /*7fa0*/  FFMA.FTZ R15, R15, UR10, -R102 ;  /* 0x0000000a0f0f7c23 */ /* 0x000fc20008010866 */
[--C-:B------:R-:W-:Y:S01]  /*7fb0*/  FFMA.FTZ R136, R136, UR10, -R102.reuse ;  /* 0x0000000a88887c23 */ /* 0x100fe20008010866 */
[----:B-1----:R-:W-:-:S01]  /*7fc0*/  FFMA.FTZ R130, R153, UR10, -R102 ;  /* 0x0000000a99827c23 */ /* 0x002fc20008010866 */
[----:B------:R-:W1:Y:S01]  /*7fd0*/  MUFU.TANH R146, R146 ;  /* 0x0000009200927308 */ /* 0x000e620000002400 */
[----:B------:R-:W-:-:S01]  /*7fe0*/  FFMA.FTZ R137, R137, UR10, -R102 ;  /* 0x0000000a89897c23 */ /* 0x000fc20008010866 */
[--C-:B------:R-:W-:Y:S01]  /*7ff0*/  FFMA.FTZ R140, R140, UR10, -R102.reuse ;  /* 0x0000000a8c8c7c23 */ /* 0x100fe20008010866 */
[----:B------:R-:W-:-:S01]  /*8000*/  FFMA.FTZ R141, R141, UR10, -R102 ;  /* 0x0000000a8d8d7c23 */ /* 0x000fc20008010866 */
[--C-:B------:R-:W-:Y:S01]  /*8010*/  FFMA.FTZ R144, R144, UR10, -R102.reuse ;  /* 0x0000000a90907c23 */ /* 0x100fe20008010866 */
[----:B------:R-:W-:-:S01]  /*8020*/  FFMA.FTZ R145, R145, UR10, -R102 ;  /* 0x0000000a91917c23 */ /* 0x000fc20008010866 */
[--C-:B------:R-:W-:Y:S01]  /*8030*/  FFMA.FTZ R148, R148, UR10, -R102.reuse ;  /* 0x0000000a94947c23 */ /* 0x100fe20008010866 */
[----:B------:R-:W-:-:S01]  /*8040*/  FFMA.FTZ R149, R149, UR10, -R102 ;  /* 0x0000000a95957c23 */ /* 0x000fc20008010866 */
[----:B------:R-:W1:Y:S01]  /*8050*/  MUFU.TANH R147, R147 ;  /* 0x0000009300937308 */ /* 0x000e620000002400 */
[----:B------:R-:W-:-:S01]  /*8060*/  FFMA.FTZ R120, R120, UR10, -R102 ;  /* 0x0000000a78787c23 */ /* 0x000fc20008010866 */
[--C-:B------:R-:W-:Y:S01]  /*8070*/  FFMA.FTZ R121, R121, UR10, -R102.reuse ;  /* 0x0000000a79797c23 */ /* 0x100fe20008010866 */
[----:B------:R-:W-:-:S01]  /*8080*/  FFMA.FTZ R125, R125, UR10, -R102 ;  /* 0x0000000a7d7d7c23 */ /* 0x000fc20008010866 */
[--C-:B------:R-:W-:Y:S01]  /*8090*/  FFMA.FTZ R129, R129, UR10, -R102.reuse ;  /* 0x0000000a81817c23 */ /* 0x100fe20008010866 */
[----:B------:R-:W-:-:S01]  /*80a0*/  FFMA.FTZ R133, R133, UR10, -R102 ;  /* 0x0000000a85857c23 */ /* 0x000fc20008010866 */
[----:B------:R-:W-:Y:S01]  /*80b0*/  FFMA.FTZ R6, R6, UR10, -R102 ;  /* 0x0000000a06067c23 */ /* 0x000fe20008010866 */
[----:B0-----:R-:W-:-:S02]  /*80c0*/  IMAD.IADD R134, R134, 0x1, R105 ;  /* 0x0000000186867824 */ /* 0x001fc400078e0269 */
[--C-:B------:R-:W-:Y:S01]  /*80d0*/  FFMA.FTZ R105, R152, UR10, -R102.reuse ;  /* 0x0000000a98697c23 */ /* 0x100fe20008010866 */
[----:B------:R-:W0:Y:S01]  /*80e0*/  MUFU.TANH R150, R150 ;  /* 0x0000009600967308 */ /* 0x000e220000002400 */
[----:B------:R-:W-:-:S01]  /*80f0*/  FFMA.FTZ R100, R100, UR10, -R102 ;  /* 0x0000000a64647c23 */ /* 0x000fc20008010866 */
[--C-:B------:R-:W-:Y:S01]  /*8100*/  FFMA.FTZ R109, R109, UR10, -R102.reuse ;  /* 0x0000000a6d6d7c23 */ /* 0x100fe20008010866 */
[C---:B------:R-:W-:Y:S01]  /*8110*/  ISETP.GT.AND P4, PT, R134.reuse, RZ, PT ;  /* 0x000000ff8600720c */ /* 0x040fe20003f84270 */
[--C-:B------:R-:W-:Y:S01]  /*8120*/  FFMA.FTZ R101, R101, UR10, -R102.reuse ;  /* 0x0000000a65657c23 */ /* 0x100fe20008010866 */
[----:B------:R-:W-:Y:S01]  /*8130*/  ISETP.GT.AND P5, PT, R134, 0x1, PT ;  /* 0x000000018600780c */ /* 0x000fe20003fa4270 */
[----:B------:R-:W-:Y:S01]  /*8140*/  FFMA.FTZ R111, R111, UR10, -R102 ;  /* 0x0000000a6f6f7c23 */ /* 0x000fe20008010866 */
[----:B------:R-:W-:Y:S01]  /*8150*/  FSEL R8, R8, -INF , P4 ;  /* 0xff80000008087808 */ /* 0x000fe20002000000 */
[----:B------:R-:W0:Y:S01]  /*8160*/  MUFU.TANH R151, R151 ;  /* 0x0000009700977308 */ /* 0x000e220000002400 */
[----:B------:R-:W-:-:S02]  /*8170*/  ISETP.GT.AND P4, PT, R134, 0x8, PT ;  /* 0x000000088600780c */ /* 0x000fc40003f84270 */
[----:B------:R-:W-:Y:S02]  /*8180*/  FSEL R9, R9, -INF , P5 ;  /* 0xff80000009097808 */ /* 0x000fe40002800000 */
[----:B------:R-:W-:Y:S02]  /*8190*/  FMNMX.FTZ R152, R8, R5, !PT ;  /* 0x0000000508987209 */ /* 0x000fe40007810000 */
[----:B------:R-:W-:Y:S01]  /*81a0*/  ISETP.GT.AND P5, PT, R134, 0x9, PT ;  /* 0x000000098600780c */ /* 0x000fe20003fa4270 */
[----:B------:R-:W0:Y:S01]  /*81b0*/  MUFU.TANH R122, R122 ;  /* 0x0000007a007a7308 */ /* 0x000e220000002400 */
[----:B--2---:R-:W-:Y:S02]  /*81c0*/  FSEL R12, R12, -INF , P4 ;  /* 0xff8000000c0c7808 */ /* 0x004fe40002000000 */
[----:B------:R-:W-:Y:S02]  /*81d0*/  FMNMX.FTZ R153, R9, R152, !PT ;  /* 0x0000009809997209 */ /* 0x000fe40007810000 */
[----:B------:R-:W-:-:S02]  /*81e0*/  ISETP.GT.AND P4, PT, R134, 0x10, PT ;  /* 0x000000108600780c */ /* 0x000fc40003f84270 */
[----:B----4-:R-:W-:Y:S01]  /*81f0*/  FSEL R13, R13, -INF , P5 ;  /* 0xff8000000d0d7808 */ /* 0x010fe20002800000 */
[----:B------:R-:W2:Y:S01]  /*8200*/  MUFU.TANH R123, R123 ;  /* 0x0000007b007b7308 */ /* 0x000ea20000002400 */
[----:B------:R-:W-:Y:S02]  /*8210*/  FMNMX.FTZ R152, R12, R153, !PT ;  /* 0x000000990c987209 */ /* 0x000fe40007810000 */
[----:B------:R-:W-:Y:S02]  /*8220*/  ISETP.GT.AND P5, PT, R134, 0x11, PT ;  /* 0x000000118600780c */ /* 0x000fe40003fa4270 */
[----:B-----5:R-:W-:Y:S02]  /*8230*/  FSEL R20, R20, -INF , P4 ;  /* 0xff80000014147808 */ /* 0x020fe40002000000 */
[----:B------:R-:W-:Y:S01]  /*8240*/  FMNMX.FTZ R153, R13, R152, !PT ;  /* 0x000000980d997209 */ /* 0x000fe20007810000 */
[----:B------:R-:W4:Y:S01]  /*8250*/  MUFU.TANH R126, R126 ;  /* 0x0000007e007e7308 */ /* 0x000f220000002400 */
[----:B------:R-:W-:-:S02]  /*8260*/  ISETP.GT.AND P4, PT, R134, 0x18, PT ;  /* 0x000000188600780c */ /* 0x000fc40003f84270 */
[----:B------:R-:W-:Y:S02]  /*8270*/  FSEL R21, R21, -INF , P5 ;  /* 0xff80000015157808 */ /* 0x000fe40002800000 */
[----:B------:R-:W-:Y:S02]  /*8280*/  FMNMX.FTZ R152, R20, R153, !PT ;  /* 0x0000009914987209 */ /* 0x000fe40007810000 */
[----:B------:R-:W-:Y:S01]  /*8290*/  ISETP.GT.AND P5, PT, R134, 0x19, PT ;  /* 0x000000198600780c */ /* 0x000fe20003fa4270 */
[----:B------:R-:W5:Y:S01]  /*82a0*/  MUFU.TANH R127, R127 ;  /* 0x0000007f007f7308 */ /* 0x000f620000002400 */
[----:B------:R-:W-:Y:S02]  /*82b0*/  FSEL R154, R154, -INF , P4 ;  /* 0xff8000009a9a7808 */ /* 0x000fe40002000000 */
[----:B------:R-:W-:Y:S02]  /*82c0*/  FMNMX.FTZ R153, R21, R152, !PT ;  /* 0x0000009815997209 */ /* 0x000fe40007810000 */
[----:B------:R-:W-:-:S02]  /*82d0*/  ISETP.GT.AND P4, PT, R134, 0x20, PT ;  /* 0x000000208600780c */ /* 0x000fc40003f84270 */
[----:B------:R-:W-:Y:S01]  /*82e0*/  FSEL R155, R155, -INF , P5 ;  /* 0xff8000009b9b7808 */ /* 0x000fe20002800000 */
[----:B------:R-:W5:Y:S01]  /*82f0*/  MUFU.TANH R156, R156 ;  /* 0x0000009c009c7308 */ /* 0x000f620000002400 */
[----:B------:R-:W-:Y:S02]  /*8300*/  FMNMX.FTZ R152, R154, R153, !PT ;  /* 0x000000999a987209 */ /* 0x000fe40007810000 */
[----:B------:R-:W-:Y:S02]  /*8310*/  ISETP.GT.AND P5, PT, R134, 0x21, PT ;  /* 0x000000218600780c */ /* 0x000fe40003fa4270 */
[----:B------:R-:W-:Y:S02]  /*8320*/  FSEL R138, R138, -INF , P4 ;  /* 0xff8000008a8a7808 */ /* 0x000fe40002000000 */
[----:B------:R-:W-:Y:S01]  /*8330*/  FMNMX.FTZ R153, R155, R152, !PT ;  /* 0x000000989b997209 */ /* 0x000fe20007810000 */
[----:B------:R-:W5:Y:S01]  /*8340*/  MUFU.TANH R131, R131 ;  /* 0x0000008300837308 */ /* 0x000f620000002400 */
[----:B------:R-:W-:-:S02]  /*8350*/  ISETP.GT.AND P4, PT, R134, 0x28, PT ;  /* 0x000000288600780c */ /* 0x000fc40003f84270 */
[----:B---3--:R-:W-:Y:S02]  /*8360*/  FSEL R139, R139, -INF , P5 ;  /* 0xff8000008b8b7808 */ /* 0x008fe40002800000 */
[----:B------:R-:W-:Y:S02]  /*8370*/  FMNMX.FTZ R152, R138, R153, !PT ;  /* 0x000000998a987209 */ /* 0x000fe40007810000 */
[----:B------:R-:W-:Y:S01]  /*8380*/  ISETP.GT.AND P5, PT, R134, 0x29, PT ;  /* 0x000000298600780c */ /* 0x000fe20003fa4270 */
[----:B------:R-:W3:Y:S01]  /*8390*/  MUFU.TANH R157, R157 ;  /* 0x0000009d009d7308 */ /* 0x000ee20000002400 */
[----:B------:R-:W-:Y:S02]  /*83a0*/  FSEL R142, R142, -INF , P4 ;  /* 0xff8000008e8e7808 */ /* 0x000fe40002000000 */
[----:B------:R-:W-:Y:S02]  /*83b0*/  FMNMX.FTZ R153, R139, R152, !PT ;  /* 0x000000988b997209 */ /* 0x000fe40007810000 */
[----:B------:R-:W-:-:S02]  /*83c0*/  ISETP.GT.AND P4, PT, R134, 0x30, PT ;  /* 0x000000308600780c */ /* 0x000fc40003f84270 */
[----:B------:R-:W-:Y:S01]  /*83d0*/  FSEL R143, R143, -INF , P5 ;  /* 0xff8000008f8f7808 */ /* 0x000fe20002800000 */
[----:B------:R-:W3:Y:S01]  /*83e0*/  MUFU.TANH R135, R135 ;  /* 0x0000008700877308 */ /* 0x000ee20000002400 */
[----:B------:R-:W-:Y:S02]  /*83f0*/  FMNMX.FTZ R152, R142, R153, !PT ;  /* 0x000000998e987209 */ /* 0x000fe40007810000 */
[----:B------:R-:W-:Y:S02]  /*8400*/  ISETP.GT.AND P5, PT, R134, 0x31, PT ;  /* 0x000000318600780c */ /* 0x000fe40003fa4270 */
[----:B-1----:R-:W-:Y:S02]  /*8410*/  FSEL R146, R146, -INF , P4 ;  /* 0xff80000092927808 */ /* 0x002fe40002000000 */
[----:B------:R-:W-:Y:S01]  /*8420*/  FMNMX.FTZ R153, R143, R152, !PT ;  /* 0x000000988f997209 */ /* 0x000fe20007810000 */
[----:B------:R-:W1:Y:S01]  /*8430*/  MUFU.TANH R106, R106 ;  /* 0x0000006a006a7308 */ /* 0x000e620000002400 */
[----:B------:R-:W-:-:S02]  /*8440*/  ISETP.GT.AND P4, PT, R134, 0x38, PT ;  /* 0x000000388600780c */ /* 0x000fc40003f84270 */
[----:B------:R-:W-:Y:S02]  /*8450*/  FSEL R147, R147, -INF , P5 ;  /* 0xff80000093937808 */ /* 0x000fe40002800000 */
[----:B------:R-:W-:Y:S02]  /*8460*/  FMNMX.FTZ R152, R146, R153, !PT ;  /* 0x0000009992987209 */ /* 0x000fe40007810000 */
[----:B------:R-:W-:Y:S01]  /*8470*/  ISETP.GT.AND P5, PT, R134, 0x39, PT ;  /* 0x000000398600780c */ /* 0x000fe20003fa4270 */
[----:B------:R-:W1:Y:S01]  /*8480*/  MUFU.TANH R107, R107 ;  /* 0x0000006b006b7308 */ /* 0x000e620000002400 */
[----:B0-----:R-:W-:Y:S02]  /*8490*/  FSEL R150, R150, -INF , P4 ;  /* 0xff80000096967808 */ /* 0x001fe40002000000 */
[----:B------:R-:W-:Y:S01]  /*84a0*/  FMNMX.FTZ R153, R147, R152, !PT ;  /* 0x0000009893997209 */ /* 0x000fe20007810000 */
[----:B------:R-:W-:Y:S02]  /*84b0*/  WARPGROUP.DEPBAR.LE gsb0, 0x0 ;  /* 0x00008000000079c5 */ /* 0x000fe40000010000 */
[----:B------:R-:W-:Y:S01]  /*84c0*/  ISETP.GT.AND P4, PT, R134, 0x40, PT ;  /* 0x000000408600780c */ /* 0x000fe20003f84270 */
[----:B------:R-:W-:Y:S01]  /*84d0*/  WARPGROUP.ARRIVE ;  /* 0x00000000000079c5 */ /* 0x000fe20000000000 */
[----:B------:R-:W-:Y:S01]  /*84e0*/  FSEL R151, R151, -INF , P5 ;  /* 0xff80000097977808 */ /* 0x000fe20002800000 */
[----:B------:R-:W0:Y:S01]  /*84f0*/  MUFU.TANH R110, R110 ;  /* 0x0000006e006e7308 */ /* 0x000e220000002400 */
[----:B------:R-:W-:-:S02]  /*8500*/  FMNMX.FTZ R152, R150, R153, !PT ;  /* 0x0000009996987209 */ /* 0x000fc40007810000 */
[----:B------:R-:W-:Y:S01]  /*8510*/  ISETP.GT.AND P5, PT, R134, 0x41, PT ;  /* 0x000000418600780c */ /* 0x000fe20003fa4270 */
[----:B------:R-:W-:Y:S01]  /*8520*/  QGMMA.64x128x32.F32.E4M3.E4M3 R24, R172, gdesc[UR4], R24, gsb0 ;  /* 0x01e00004ac187df3 */ /* 0x000fe20008000818 */
[----:B------:R-:W-:Y:S01]  /*8530*/  FSEL R122, R122, -INF , P4 ;  /* 0xff8000007a7a7808 */ /* 0x000fe20002000000 */
[----:B------:R-:W-:Y:S01]  /*8540*/  UIADD3 UR6, UR11, 0x400, URZ ;  /* 0x000004000b067890 */ /* 0x000fe2000fffe03f */
[----:B------:R-:W-:Y:S01]  /*8550*/  FMNMX.FTZ R153, R151, R152, !PT ;  /* 0x0000009897997209 */ /* 0x000fe20007810000 */
[----:B------:R-:W0:Y:S01]  /*8560*/  MUFU.TANH R158, R158 ;  /* 0x0000009e009e7308 */ /* 0x000e220000002400 */
[----:B------:R-:W-:Y:S01]  /*8570*/  ISETP.GT.AND P4, PT, R134, 0x48, PT ;  /* 0x000000488600780c */ /* 0x000fe20003f84270 */
[----:B------:R-:W-:Y:S01]  /*8580*/  UMOV UR7, 0xc0000010 ;  /* 0xc000001000077882 */ /* 0x000fe20000000000 */
[----:B--2---:R-:W-:Y:S02]  /*8590*/  FSEL R123, R123, -INF , P5 ;  /* 0xff8000007b7b7808 */ /* 0x004fe40002800000 */
[----:B------:R-:W-:-:S02]  /*85a0*/  FMNMX.FTZ R152, R122, R153, !PT ;  /* 0x000000997a987209 */ /* 0x000fc40007810000 */
[----:B------:R-:W-:Y:S01]  /*85b0*/  ISETP.GT.AND P5, PT, R134, 0x49, PT ;  /* 0x000000498600780c */ /* 0x000fe20003fa4270 */
[----:B------:R-:W2:Y:S01]  /*85c0*/  MUFU.TANH R114, R114 ;  /* 0x0000007200727308 */ /* 0x000ea20000002400 */
[----:B----4-:R-:W-:Y:S02]  /*85d0*/  FSEL R126, R126, -INF , P4 ;  /* 0xff8000007e7e7808 */ /* 0x010fe40002000000 */
[----:B------:R-:W-:Y:S02]  /*85e0*/  FMNMX.FTZ R153, R123, R152, !PT ;  /* 0x000000987b997209 */ /* 0x000fe40007810000 */
[----:B------:R-:W-:Y:S02]  /*85f0*/  ISETP.GT.AND P4, PT, R134, 0x50, PT ;  /* 0x000000508600780c */ /* 0x000fe40003f84270 */
[----:B-----5:R-:W-:Y:S01]  /*8600*/  FSEL R127, R127, -INF , P5 ;  /* 0xff8000007f7f7808 */ /* 0x020fe20002800000 */
[----:B------:R-:W4:Y:S01]  /*8610*/  MUFU.TANH R115, R115 ;  /* 0x0000007300737308 */ /* 0x000f220000002400 */
[----:B------:R-:W-:-:S02]  /*8620*/  FMNMX.FTZ R152, R126, R153, !PT ;  /* 0x000000997e987209 */ /* 0x000fc40007810000 */
[----:B------:R-:W-:Y:S02]  /*8630*/  ISETP.GT.AND P5, PT, R134, 0x51, PT ;  /* 0x000000518600780c */ /* 0x000fe40003fa4270 */
[----:B------:R-:W-:Y:S02]  /*8640*/  FSEL R156, R156, -INF , P4 ;  /* 0xff8000009c9c7808 */ /* 0x000fe40002000000 */
[----:B------:R-:W-:Y:S01]  /*8650*/  FMNMX.FTZ R153, R127, R152, !PT ;  /* 0x000000987f997209 */ /* 0x000fe20007810000 */
[----:B------:R-:W5:Y:S01]  /*8660*/  MUFU.TANH R118, R118 ;  /* 0x0000007600767308 */ /* 0x000f620000002400 */
[----:B------:R-:W-:Y:S02]  /*8670*/  ISETP.GT.AND P4, PT, R134, 0x58, PT ;  /* 0x000000588600780c */ /* 0x000fe40003f84270 */
[----:B------:R-:W-:Y:S02]  /*8680*/  FSEL R131, R131, -INF , P5 ;  /* 0xff80000083837808 */ /* 0x000fe40002800000 */
[----:B------:R-:W-:-:S02]  /*8690*/  FMNMX.FTZ R152, R156, R153, !PT ;  /* 0x000000999c987209 */ /* 0x000fc40007810000 */
[C---:B------:R-:W-:Y:S01]  /*86a0*/  ISETP.GT.AND P5, PT, R134.reuse, 0x59, PT ;  /* 0x000000598600780c */ /* 0x040fe20003fa4270 */
[----:B------:R-:W5:Y:S01]  /*86b0*/  MUFU.TANH R119, R119 ;  /* 0x0000007700777308 */ /* 0x000f620000002400 */
[----:B---3--:R-:W-:Y:S02]  /*86c0*/  FSEL R157, R157, -INF , P4 ;  /* 0xff8000009d9d7808 */ /* 0x008fe40002000000 */
[----:B------:R-:W-:Y:S02]  /*86d0*/  FMNMX.FTZ R152, R131, R152, !PT ;  /* 0x0000009883987209 */ /* 0x000fe40007810000 */
[----:B------:R-:W-:Y:S02]  /*86e0*/  ISETP.GT.AND P4, PT, R134, 0x60, PT ;  /* 0x000000608600780c */ /* 0x000fe40003f84270 */
[----:B------:R-:W-:Y:S01]  /*86f0*/  FSEL R135, R135, -INF , P5 ;  /* 0xff80000087877808 */ /* 0x000fe20002800000 */
[----:B------:R-:W3:Y:S01]  /*8700*/  MUFU.TANH R90, R90 ;  /* 0x0000005a005a7308 */ /* 0x000ee20000002400 */
[----:B------:R-:W-:-:S02]  /*8710*/  FMNMX.FTZ R152, R157, R152, !PT ;  /* 0x000000989d987209 */ /* 0x000fc40007810000 */
[----:B------:R-:W-:Y:S02]  /*8720*/  ISETP.GT.AND P5, PT, R134, 0x61, PT ;  /* 0x000000618600780c */ /* 0x000fe40003fa4270 */
[----:B-1----:R-:W-:Y:S02]  /*8730*/  FSEL R124, R106, -INF , P4 ;  /* 0xff8000006a7c7808 */ /* 0x002fe40002000000 */
[----:B------:R-:W-:Y:S01]  /*8740*/  FMNMX.FTZ R153, R135, R152, !PT ;  /* 0x0000009887997209 */ /* 0x000fe20007810000 */
[----:B------:R1:W-:Y:S01]  /*8750*/  MUFU.EX2 R106, R161 ;  /* 0x000000a1006a7308 */ /* 0x0003e20000000800 */
[----:B------:R-:W-:Y:S02]  /*8760*/  ISETP.GT.AND P4, PT, R134, 0x68, PT ;  /* 0x000000688600780c */ /* 0x000fe40003f84270 */
[----:B------:R-:W-:Y:S02]  /*8770*/  FSEL R107, R107, -INF , P5 ;  /* 0xff8000006b6b7808 */ /* 0x000fe40002800000 */
[----:B------:R-:W-:-:S02]  /*8780*/  FMNMX.FTZ R152, R124, R153, !PT ;  /* 0x000000997c987209 */ /* 0x000fc40007810000 */
[----:B------:R-:W-:Y:S01]  /*8790*/  ISETP.GT.AND P5, PT, R134, 0x69, PT ;  /* 0x000000698600780c */ /* 0x000fe20003fa4270 */
[----:B------:R-:W3:Y:S01]  /*87a0*/  MUFU.TANH R91, R91 ;  /* 0x0000005b005b7308 */ /* 0x000ee20000002400 */
[----:B0-----:R-:W-:Y:S01]  /*87b0*/  FSEL R110, R110, -INF , P4 ;  /* 0xff8000006e6e7808 */ /* 0x001fe20002000000 */
[----:B-1----:R-:W-:Y:S01]  /*87c0*/  FFMA.FTZ R161, R128, UR10, -R102 ;  /* 0x0000000a80a17c23 */ /* 0x002fe20008010866 */
        /* <DEDUP_REMOVED lines=8> */
[----:B------:R-:W1:Y:S01]  /*8850*/  MUFU.TANH R95, R95 ;  /* 0x0000005f005f7308 */ /* 0x000e620000002400 */
[----:B------:R-:W-:Y:S02]  /*8860*/  ISETP.GT.AND P4, PT, R134, 0x78, PT ;  /* 0x000000788600780c */ /* 0x000fe40003f84270 */
[----:B----4-:R-:W-:Y:S02]  /*8870*/  FSEL R115, R115, -INF , P5 ;  /* 0xff80000073737808 */ /* 0x010fe40002800000 */
[----:B------:R-:W-:-:S02]  /*8880*/  FMNMX.FTZ R152, R128, R153, !PT ;  /* 0x0000009980987209 */ /* 0x000fc40007810000 */
[----:B------:R-:W-:Y:S01]  /*8890*/  ISETP.GT.AND P5, PT, R134, 0x79, PT ;  /* 0x000000798600780c */ /* 0x000fe20003fa4270 */
[----:B------:R2:W-:Y:S01]  /*88a0*/  MUFU.EX2 R114, R161 ;  /* 0x000000a100727308 */ /* 0x0005e20000000800 */
[----:B-----5:R-:W-:Y:S02]  /*88b0*/  FSEL R118, R118, -INF , P4 ;  /* 0xff80000076767808 */ /* 0x020fe40002000000 */
[----:B------:R-:W-:Y:S02]  /*88c0*/  FMNMX.FTZ R153, R115, R152, !PT ;  /* 0x0000009873997209 */ /* 0x000fe40007810000 */
[----:B------:R-:W-:Y:S02]  /*88d0*/  ISETP.GT.AND P4, PT, R134, 0x80, PT ;  /* 0x000000808600780c */ /* 0x000fe40003f84270 */
[----:B------:R-:W-:Y:S01]  /*88e0*/  FSEL R119, R119, -INF , P5 ;  /* 0xff80000077777808 */ /* 0x000fe20002800000 */
[----:B------:R-:W4:Y:S01]  /*88f0*/  MUFU.TANH R98, R98 ;  /* 0x0000006200627308 */ /* 0x000f220000002400 */
[----:B------:R-:W-:Y:S01]  /*8900*/  FMNMX.FTZ R152, R118, R153, !PT ;  /* 0x0000009976987209 */ /* 0x000fe20007810000 */
[----:B--2---:R-:W-:Y:S01]  /*8910*/  FFMA.FTZ R161, R132, UR10, -R102 ;  /* 0x0000000a84a17c23 */ /* 0x004fe20008010866 */
[----:B------:R-:W-:-:S02]  /*8920*/  ISETP.GT.AND P5, PT, R134, 0x81, PT ;  /* 0x000000818600780c */ /* 0x000fc40003fa4270 */
[----:B---3--:R-:W-:Y:S02]  /*8930*/  FSEL R132, R90, -INF , P4 ;  /* 0xff8000005a847808 */ /* 0x008fe40002000000 */
[----:B------:R-:W-:Y:S01]  /*8940*/  FMNMX.FTZ R153, R119, R152, !PT ;  /* 0x0000009877997209 */ /* 0x000fe20007810000 */
[----:B------:R-:W2:Y:S01]  /*8950*/  MUFU.TANH R99, R99 ;  /* 0x0000006300637308 */ /* 0x000ea20000002400 */
[----:B------:R-:W-:Y:S02]  /*8960*/  ISETP.GT.AND P4, PT, R134, 0x88, PT ;  /* 0x000000888600780c */ /* 0x000fe40003f84270 */
[----:B------:R-:W-:Y:S02]  /*8970*/  FSEL R91, R91, -INF , P5 ;  /* 0xff8000005b5b7808 */ /* 0x000fe40002800000 */
[----:B------:R-:W-:Y:S02]  /*8980*/  FMNMX.FTZ R152, R132, R153, !PT ;  /* 0x0000009984987209 */ /* 0x000fe40007810000 */
[----:B------:R-:W-:Y:S01]  /*8990*/  ISETP.GT.AND P5, PT, R134, 0x89, PT ;  /* 0x000000898600780c */ /* 0x000fe20003fa4270 */
[----:B------:R-:W3:Y:S01]  /*89a0*/  MUFU.TANH R159, R159 ;  /* 0x0000009f009f7308 */ /* 0x000ee20000002400 */
[----:B0-----:R-:W-:-:S02]  /*89b0*/  FSEL R94, R94, -INF , P4 ;  /* 0xff8000005e5e7808 */ /* 0x001fc40002000000 */
[----:B------:R-:W-:Y:S02]  /*89c0*/  FMNMX.FTZ R153, R91, R152, !PT ;  /* 0x000000985b997209 */ /* 0x000fe40007810000 */
[----:B------:R-:W-:Y:S02]  /*89d0*/  ISETP.GT.AND P4, PT, R134, 0x90, PT ;  /* 0x000000908600780c */ /* 0x000fe40003f84270 */
[----:B-1----:R-:W-:Y:S01]  /*89e0*/  FSEL R95, R95, -INF , P5 ;  /* 0xff8000005f5f7808 */ /* 0x002fe20002800000 */
[----:B------:R-:W0:Y:S01]  /*89f0*/  MUFU.TANH R103, R103 ;  /* 0x0000006700677308 */ /* 0x000e220000002400 */
[----:B------:R-:W-:Y:S02]  /*8a00*/  FMNMX.FTZ R152, R94, R153, !PT ;  /* 0x000000995e987209 */ /* 0x000fe40007810000 */
[----:B------:R-:W-:Y:S02]  /*8a10*/  ISETP.GT.AND P5, PT, R134, 0x91, PT ;  /* 0x000000918600780c */ /* 0x000fe40003fa4270 */
[----:B----4-:R-:W-:-:S02]  /*8a20*/  FSEL R98, R98, -INF , P4 ;  /* 0xff80000062627808 */ /* 0x010fc40002000000 */
[----:B------:R-:W-:Y:S01]  /*8a30*/  FMNMX.FTZ R153, R95, R152, !PT ;  /* 0x000000985f997209 */ /* 0x000fe20007810000 */
[----:B------:R-:W-:-:S01]  /*8a40*/  FFMA.FTZ R152, R104, UR10, -R102 ;  /* 0x0000000a68987c23 */ /* 0x000fc20008010866 */
[----:B------:R-:W-:Y:S01]  /*8a50*/  ISETP.GT.AND P4, PT, R134, 0x98, PT ;  /* 0x000000988600780c */ /* 0x000fe20003f84270 */
[----:B------:R1:W-:Y:S01]  /*8a60*/  MUFU.EX2 R90, R161 ;  /* 0x000000a1005a7308 */ /* 0x0003e20000000800 */
[----:B--2---:R-:W-:Y:S02]  /*8a70*/  FSEL R99, R99, -INF , P5 ;  /* 0xff80000063637808 */ /* 0x004fe40002800000 */
[----:B------:R-:W-:Y:S02]  /*8a80*/  FMNMX.FTZ R104, R98, R153, !PT ;  /* 0x0000009962687209 */ /* 0x000fe40007810000 */
[----:B------:R-:W-:Y:S01]  /*8a90*/  ISETP.GT.AND P5, PT, R134, 0x99, PT ;  /* 0x000000998600780c */ /* 0x000fe20003fa4270 */
[--C-:B------:R-:W-:Y:S01]  /*8aa0*/  FFMA.FTZ R134, R88, UR10, -R102.reuse ;  /* 0x0000000a58867c23 */ /* 0x100fe20008010866 */
[----:B---3--:R-:W-:Y:S01]  /*8ab0*/  FSEL R159, R159, -INF , P4 ;  /* 0xff8000009f9f7808 */ /* 0x008fe20002000000 */
[----:B------:R2:W-:Y:S01]  /*8ac0*/  MUFU.EX2 R153, R152 ;  /* 0x0000009800997308 */ /* 0x0005e20000000800 */
[----:B------:R-:W-:Y:S01]  /*8ad0*/  FMNMX.FTZ R104, R99, R104, !PT ;  /* 0x0000006863687209 */ /* 0x000fe20007810000 */
[--C-:B-1----:R-:W-:Y:S01]  /*8ae0*/  FFMA.FTZ R161, R92, UR10, -R102.reuse ;  /* 0x0000000a5ca17c23 */ /* 0x102fe20008010866 */
[----:B0-----:R-:W-:Y:S01]  /*8af0*/  FSEL R103, R103, -INF , P5 ;  /* 0xff80000067677808 */ /* 0x001fe20002800000 */
        /* <DEDUP_REMOVED lines=9> */
[----:B------:R0:W-:Y:S01]  /*8b90*/  MUFU.EX2 R104, R134 ;  /* 0x0000008600687308 */ /* 0x0001e20000000800 */
[----:B------:R-:W1:Y:S01]  /*8ba0*/  SHFL.BFLY PT, R163, R88, 0x2, 0x1f ;  /* 0x0c401f0058a37f89 */ /* 0x000e6200000e0000 */
[----:B------:R-:W-:-:S01]  /*8bb0*/  FFMA.FTZ R102, R117, UR10, -R102 ;  /* 0x0000000a75667c23 */ /* 0x000fc20008010866 */
[----:B------:R-:W-:-:S02]  /*8bc0*/  WARPGROUP.DEPBAR.LE gsb0, 0x0 ;  /* 0x00008000000079c5 */ /* 0x000fc40000010000 */
[----:B------:R-:W-:-:S03]  /*8bd0*/  WARPGROUP.ARRIVE ;  /* 0x00000000000079c5 */ /* 0x000fc60000000000 */
[----:B------:R-:W-:Y:S03]  /*8be0*/  MUFU.EX2 R160, R160 ;  /* 0x000000a000a07308 */ /* 0x000fe60000000800 */
[----:B------:R-:W-:Y:S05]  /*8bf0*/  QGMMA.64x128x32.F32.E4M3.E4M3 R24, R168, gdesc[UR4], R24, gsb0 ;  /* 0x01e00004a8187df3 */ /* 0x000fea0008000818 */
[----:B------:R-:W-:Y:S08]  /*8c00*/  MUFU.EX2 R7, R7 ;  /* 0x0000000700077308 */ /* 0x000ff00000000800 */
[----:B------:R-:W-:Y:S01]  /*8c10*/  MUFU.EX2 R10, R10 ;  /* 0x0000000a000a7308 */ /* 0x000fe20000000800 */
[----:B-1----:R-:W-:-:S05]  /*8c20*/  FMNMX.FTZ R163, R88, R163, !PT ;  /* 0x000000a358a37209 */ /* 0x002fca0007810000 */
[----:B------:R-:W1:Y:S02]  /*8c30*/  SHFL.BFLY PT, R88, R163, 0x1, 0x1f ;  /* 0x0c201f00a3587f89 */ /* 0x000e6400000e0000 */
[----:B------:R-:W-:Y:S08]  /*8c40*/  MUFU.EX2 R11, R11 ;  /* 0x0000000b000b7308 */ /* 0x000ff00000000800 */
[----:B------:R-:W-:Y:S08]  /*8c50*/  MUFU.EX2 R14, R14 ;  /* 0x0000000e000e7308 */ /* 0x000ff00000000800 */
[----:B------:R-:W-:Y:S01]  /*8c60*/  MUFU.EX2 R15, R15 ;  /* 0x0000000f000f7308 */ /* 0x000fe20000000800 */
[----:B-1----:R-:W-:Y:S01]  /*8c70*/  FMNMX.FTZ R88, R163, R88, !PT ;  /* 0x00000058a3587209 */ /* 0x002fe20007810000 */
[----:B------:R-:W-:-:S06]  /*8c80*/  IMAD.U32 R163, RZ, RZ, UR10 ;  /* 0x0000000affa37e24 */ /* 0x000fcc000f8e00ff */
[----:B------:R-:W-:Y:S01]  /*8c90*/  MUFU.EX2 R105, R105 ;  /* 0x0000006900697308 */ /* 0x000fe20000000800 */
[C---:B------:R-:W-:Y:S01]  /*8ca0*/  FSETP.NEU.FTZ.AND P4, PT, R88.reuse, -INF , PT ;  /* 0xff8000005800780b */ /* 0x040fe20003f9d000 */
[----:B------:R-:W-:-:S05]  /*8cb0*/  FFMA.FTZ R116, R88, R163, -8 ;  /* 0xc100000058747423 */ /* 0x000fca00000100a3 */
[----:B------:R-:W-:Y:S01]  /*8cc0*/  FSEL R116, R116, RZ, P4 ;  /* 0x000000ff74747208 */ /* 0x000fe20002000000 */
[----:B------:R-:W-:Y:S04]  /*8cd0*/  MUFU.EX2 R130, R130 ;  /* 0x0000008200827308 */ /* 0x000fe80000000800 */
[----:B--2---:R-:W-:-:S01]  /*8ce0*/  FFMA.FTZ R152, R126, UR10, -R116 ;  /* 0x0000000a7e987c23 */ /* 0x004fc20008010874 */
[--C-:B0-----:R-:W-:Y:S01]  /*8cf0*/  FFMA.FTZ R134, R155, UR10, -R116.reuse ;  /* 0x0000000a9b867c23 */ /* 0x101fe20008010874 */
[----:B------:R-:W-:Y:S01]  /*8d00*/  FSEL R126, R88, RZ, P4 ;  /* 0x000000ff587e7208 */ /* 0x000fe20002000000 */
[--C-:B------:R-:W-:Y:S01]  /*8d10*/  FFMA.FTZ R117, R8, UR10, -R116.reuse ;  /* 0x0000000a08757c23 */ /* 0x100fe20008010874 */
[----:B------:R-:W-:Y:S01]  /*8d20*/  FSEL R155, R89, RZ, P3 ;  /* 0x000000ff599b7208 */ /* 0x000fe20001800000 */
[--C-:B------:R-:W-:Y:S01]  /*8d30*/  FFMA.FTZ R8, R9, UR10, -R116.reuse ;  /* 0x0000000a09087c23 */ /* 0x100fe20008010874 */
[----:B------:R-:W-:-:S01]  /*8d40*/  FFMA.FTZ R9, R12, UR10, -R116 ;  /* 0x0000000a0c097c23 */ /* 0x000fc20008010874 */
[----:B------:R-:W-:Y:S01]  /*8d50*/  FADD.FTZ R126, -R126, R5 ;  /* 0x000000057e7e7221 */ /* 0x000fe20000010100 */
[----:B------:R-:W-:-:S01]  /*8d60*/  FFMA.FTZ R12, R13, UR10, -R116 ;  /* 0x0000000a0d0c7c23 */ /* 0x000fc20008010874 */
[----:B------:R-:W-:Y:S01]  /*8d70*/  FADD.FTZ R155, -R155, R4 ;  /* 0x000000049b9b7221 */ /* 0x000fe20000010100 */
[----:B------:R-:W-:Y:S01]  /*8d80*/  MUFU.EX2 R117, R117 ;  /* 0x0000007500757308 */ /* 0x000fe20000000800 */
[----:B------:R-:W-:Y:S01]  /*8d90*/  FMUL.FTZ R126, R126, UR10 ;  /* 0x0000000a7e7e7c20 */ /* 0x000fe20008410000 */
[--C-:B------:R-:W-:Y:S01]  /*8da0*/  FFMA.FTZ R13, R20, UR10, -R116.reuse ;  /* 0x0000000a140d7c23 */ /* 0x100fe20008010874 */
[----:B------:R-:W-:Y:S01]  /*8db0*/  FMUL.FTZ R155, R155, UR10 ;  /* 0x0000000a9b9b7c20 */ /* 0x000fe20008410000 */
        /* <DEDUP_REMOVED lines=21> */
[----:B0-----:R-:W-:-:S01]  /*8f10*/  FFMA.FTZ R162, R5, R3, R160 ;  /* 0x0000000305a27223 */ /* 0x001fc200000100a0 */
[--C-:B------:R-:W-:Y:S01]  /*8f20*/  FFMA.FTZ R107, R107, UR10, -R116.reuse ;  /* 0x0000000a6b6b7c23 */ /* 0x100fe20008010874 */
[----:B------:R-:W-:-:S01]  /*8f30*/  FFMA.FTZ R110, R110, UR10, -R116 ;  /* 0x0000000a6e6e7c23 */ /* 0x000fc20008010874 */
[----:B------:R-:W-:Y:S01]  /*8f40*/  FFMA.FTZ R128, R128, UR10, -R116 ;  /* 0x0000000a80807c23 */ /* 0x000fe20008010874 */
[----:B------:R-:W-:-:S01]  /*8f50*/  FADD.FTZ R155, R7, R162 ;  /* 0x000000a2079b7221 */ /* 0x000fc20000010000 */
[--C-:B------:R-:W-:Y:S01]  /*8f60*/  FFMA.FTZ R115, R115, UR10, -R116.reuse ;  /* 0x0000000a73737c23 */ /* 0x100fe20008010874 */
[----:B------:R-:W-:-:S01]  /*8f70*/  FFMA.FTZ R118, R118, UR10, -R116 ;  /* 0x0000000a76767c23 */ /* 0x000fc20008010874 */
[----:B------:R-:W0:Y:S01]  /*8f80*/  MUFU.EX2 R9, R9 ;  /* 0x0000000900097308 */ /* 0x000e220000000800 */
[----:B-1----:R-:W-:-:S01]  /*8f90*/  FFMA.FTZ R3, R126, R2, R117 ;  /* 0x000000027e037223 */ /* 0x002fc20000010075 */
[----:B------:R-:W-:Y:S01]  /*8fa0*/  FADD.FTZ R162, R10, R155 ;  /* 0x0000009b0aa27221 */ /* 0x000fe20000010000 */
[----:B------:R-:W-:-:S01]  /*8fb0*/  FFMA.FTZ R119, R119, UR10, -R116 ;  /* 0x0000000a77777c23 */ /* 0x000fc20008010874 */
[--C-:B------:R-:W-:Y:S01]  /*8fc0*/  FFMA.FTZ R132, R132, UR10, -R116.reuse ;  /* 0x0000000a84847c23 */ /* 0x100fe20008010874 */
[----:B------:R-:W-:-:S01]  /*8fd0*/  FFMA.FTZ R91, R91, UR10, -R116 ;  /* 0x0000000a5b5b7c23 */ /* 0x000fc20008010874 */
[----:B------:R-:W-:Y:S01]  /*8fe0*/  FADD.FTZ R155, R11, R162 ;  /* 0x000000a20b9b7221 */ /* 0x000fe20000010000 */
[----:B------:R-:W-:-:S01]  /*8ff0*/  FFMA.FTZ R94, R94, UR10, -R116 ;  /* 0x0000000a5e5e7c23 */ /* 0x000fc20008010874 */
[----:B------:R-:W1:Y:S01]  /*9000*/  MUFU.EX2 R12, R12 ;  /* 0x0000000c000c7308 */ /* 0x000e620000000800 */
[----:B--2---:R-:W-:-:S01]  /*9010*/  FADD.FTZ R2, R8, R3 ;  /* 0x0000000308027221 */ /* 0x004fc20000010000 */
[--C-:B------:R-:W-:Y:S01]  /*9020*/  FFMA.FTZ R95, R95, UR10, -R116.reuse ;  /* 0x0000000a5f5f7c23 */ /* 0x100fe20008010874 */
[----:B------:R-:W-:-:S01]  /*9030*/  FFMA.FTZ R98, R98, UR10, -R116 ;  /* 0x0000000a62627c23 */ /* 0x000fc20008010874 */
[----:B------:R-:W-:-:S02]  /*9040*/  IMAD.U32 R162, RZ, RZ, UR58 ;  /* 0x0000003affa27e24 */ /* 0x000fc4000f8e00ff */
[----:B------:R-:W-:-:S01]  /*9050*/  FFMA.FTZ R99, R99, UR10, -R116 ;  /* 0x0000000a63637c23 */ /* 0x000fc20008010874 */
[--C-:B------:R-:W-:Y:S01]  /*9060*/  FFMA.FTZ R159, R159, UR10, -R116.reuse ;  /* 0x0000000a9f9f7c23 */ /* 0x100fe20008010874 */
[----:B------:R-:W-:-:S01]  /*9070*/  FFMA.FTZ R103, R103, UR10, -R116 ;  /* 0x0000000a67677c23 */ /* 0x000fc20008010874 */
[----:B------:R-:W2:Y:S01]  /*9080*/  MUFU.EX2 R13, R13 ;  /* 0x0000000d000d7308 */ /* 0x000ea20000000800 */
[----:B0-----:R-:W-:-:S01]  /*9090*/  FADD.FTZ R3, R9, R2 ;  /* 0x0000000209037221 */ /* 0x001fc20000010000 */
[----:B------:R-:W-:-:S06]  /*90a0*/  @!P0 LEA R162, R162, UR41, 0x3 ;  /* 0x00000029a2a28c11 */ /* 0x000fcc000f8e18ff */
[----:B------:R-:W0:Y:S01]  /*90b0*/  MUFU.EX2 R20, R20 ;  /* 0x0000001400147308 */ /* 0x000e220000000800 */
[----:B-1----:R-:W-:-:S07]  /*90c0*/  FADD.FTZ R2, R12, R3 ;  /* 0x000000030c027221 */ /* 0x002fce0000010000 */
[----:B------:R-:W1:Y:S01]  /*90d0*/  MUFU.EX2 R21, R21 ;  /* 0x0000001500157308 */ /* 0x000e620000000800 */
[----:B--2---:R-:W-:-:S07]  /*90e0*/  FADD.FTZ R3, R13, R2 ;  /* 0x000000020d037221 */ /* 0x004fce0000010000 */
[----:B------:R-:W2:Y:S01]  /*90f0*/  MUFU.EX2 R134, R134 ;  /* 0x0000008600867308 */ /* 0x000ea20000000800 */
[----:B0-----:R-:W-:-:S01]  /*9100*/  FADD.FTZ R2, R20, R3 ;  /* 0x0000000314027221 */ /* 0x001fc20000010000 */
[----:B------:R-:W-:-:S06]  /*9110*/  WARPGROUP.DEPBAR.LE gsb0, 0x0 ;  /* 0x00008000000079c5 */ /* 0x000fcc0000010000 */
[----:B------:R-:W-:Y:S08]  /*9120*/  MUFU.EX2 R4, R152 ;  /* 0x0000009800047308 */ /* 0x000ff00000000800 */
[----:B------:R-:W-:Y:S08]  /*9130*/  MUFU.EX2 R136, R136 ;  /* 0x0000008800887308 */ /* 0x000ff00000000800 */
[----:B------:R-:W0:Y:S08]  /*9140*/  MUFU.EX2 R138, R138 ;  /* 0x0000008a008a7308 */ /* 0x000e300000000800 */
[----:B------:R3:W-:Y:S08]  /*9150*/  MUFU.EX2 R152, R156 ;  /* 0x0000009c00987308 */ /* 0x0007f00000000800 */
[----:B------:R-:W4:Y:S01]  /*9160*/  MUFU.EX2 R137, R137 ;  /* 0x0000008900897308 */ /* 0x000f220000000800 */
[----:B---3--:R-:W-:-:S01]  /*9170*/  FADD.FTZ R156, R14, R155 ;  /* 0x0000009b0e9c7221 */ /* 0x008fc20000010000 */
[----:B-1----:R-:W-:-:S03]  /*9180*/  FADD.FTZ R155, R21, R2 ;  /* 0x00000002159b7221 */ /* 0x002fc60000010000 */
[----:B------:R-:W-:Y:S01]  /*9190*/  FADD.FTZ R156, R15, R156 ;  /* 0x0000009c0f9c7221 */ /* 0x000fe20000010000 */
[----:B--2---:R-:W-:-:S02]  /*91a0*/  FADD.FTZ R155, R134, R155 ;  /* 0x0000009b869b7221 */ /* 0x004fc40000010000 */
[----:B------:R-:W1:Y:S01]  /*91b0*/  MUFU.EX2 R139, R139 ;  /* 0x0000008b008b7308 */ /* 0x000e620000000800 */
[----:B------:R-:W-:-:S01]  /*91c0*/  FADD.FTZ R3, R105, R156 ;  /* 0x0000009c69037221 */ /* 0x000fc20000010000 */
[----:B0-----:R-:W-:Y:S01]  /*91d0*/  FADD.FTZ R156, R138, R155 ;  /* 0x0000009b8a9c7221 */ /* 0x001fe20000010000 */
[----:B------:R-:W-:-:S02]  /*91e0*/  FFMA.FTZ R155, R158, UR10, -R116 ;  /* 0x0000000a9e9b7c23 */ /* 0x000fc40008010874 */
[----:B------:R-:W-:-:S03]  /*91f0*/  FADD.FTZ R3, R130, R3 ;  /* 0x0000000382037221 */ /* 0x000fc60000010000 */
[----:B------:R-:W0:Y:S01]  /*9200*/  MUFU.EX2 R140, R140 ;  /* 0x0000008c008c7308 */ /* 0x000e220000000800 */
[----:B------:R-:W-:-:S04]  /*9210*/  FADD.FTZ R2, R136, R3 ;  /* 0x0000000388027221 */ /* 0x000fc80000010000 */
[----:B----4-:R-:W-:-:S03]  /*9220*/  FADD.FTZ R3, R137, R2 ;  /* 0x0000000289037221 */ /* 0x010fc60000010000 */
        /* <DEDUP_REMOVED lines=34> */
[----:B0-----:R-:W-:-:S04]  /*9450*/  FADD.FTZ R157, R123, R156 ;  /* 0x0000009c7b9d7221 */ /* 0x001fc80000010000 */
[----:B------:R-:W-:-:S03]  /*9460*/  FADD.FTZ R156, R4, R157 ;  /* 0x0000009d049c7221 */ /* 0x000fc60000010000 */
[----:B------:R-:W0:Y:S01]  /*9470*/  MUFU.EX2 R129, R129 ;  /* 0x0000008100817308 */ /* 0x000e220000000800 */
[----:B--2---:R-:W-:-:S04]  /*9480*/  FADD.FTZ R3, R125, R2 ;  /* 0x000000027d037221 */ /* 0x004fc80000010000 */
[----:B------:R-:W-:-:S03]  /*9490*/  FADD.FTZ R2, R114, R3 ;  /* 0x0000000372027221 */ /* 0x000fc60000010000 */
[----:B------:R-:W2:Y:S01]  /*94a0*/  MUFU.EX2 R131, R131 ;  /* 0x0000008300837308 */ /* 0x000ea20000000800 */
[----:B-1----:R-:W-:-:S04]  /*94b0*/  FADD.FTZ R157, R127, R156 ;  /* 0x0000009c7f9d7221 */ /* 0x002fc80000010000 */
[----:B------:R-:W-:-:S03]  /*94c0*/  FADD.FTZ R156, R152, R157 ;  /* 0x0000009d989c7221 */ /* 0x000fc60000010000 */
[----:B------:R-:W1:Y:S01]  /*94d0*/  MUFU.EX2 R154, R154 ;  /* 0x0000009a009a7308 */ /* 0x000e620000000800 */
[----:B0-----:R-:W-:-:S04]  /*94e0*/  FADD.FTZ R3, R129, R2 ;  /* 0x0000000281037221 */ /* 0x001fc80000010000 */
[----:B------:R-:W-:-:S03]  /*94f0*/  FADD.FTZ R2, R90, R3 ;  /* 0x000000035a027221 */ /* 0x000fc60000010000 */
        /* <DEDUP_REMOVED lines=19> */
[----:B0-----:R-:W-:-:S01]  /*9630*/  FADD.FTZ R3, R161, R2 ;  /* 0x00000002a1037221 */ /* 0x001fc20000010000 */
[----:B------:R-:W-:-:S05]  /*9640*/  IADD3 R2, -R225, 0xb, RZ ;  /* 0x0000000be1027810 */ /* 0x000fca0007ffe1ff */
[----:B------:R0:W-:Y:S06]  /*9650*/  BAR.ARV R2, 0x100 ;  /* 0x000400020000751d */ /* 0x0001ec0000002000 */
[----:B------:R-:W3:Y:S01]  /*9660*/  MUFU.EX2 R128, R128 ;  /* 0x0000008000807308 */ /* 0x000ee20000000800 */
[----:B--2---:R-:W-:-:S01]  /*9670*/  FADD.FTZ R157, R155, R156 ;  /* 0x0000009c9b9d7221 */ /* 0x004fc20000010000 */
[----:B0-----:R-:W-:Y:S02]  /*9680*/  @!P0 VIADD R2, R162, 0x29840 ;  /* 0x00029840a2028836 */ /* 0x001fe40000000000 */
[----:B-1----:R-:W-:-:S03]  /*9690*/  FADD.FTZ R156, R92, R3 ;  /* 0x000000035c9c7221 */ /* 0x002fc60000010000 */
[----:B------:R-:W-:Y:S01]  /*96a0*/  @!P0 PRMT R2, RZ, 0x654, R2 ;  /* 0x00000654ff028816 */ /* 0x000fe20000000002 */
[----:B------:R-:W0:Y:S03]  /*96b0*/  MUFU.EX2 R93, R93 ;  /* 0x0000005d005d7308 */ /* 0x000e260000000800 */
[----:B------:R1:W-:Y:S05]  /*96c0*/  @!P0 SYNCS.ARRIVE.TRANS64.RED.A1T0 RZ, [R2+URZ], RZ ;  /* 0x000000ff02ff89a7 */ /* 0x0003ea000810043f */
[----:B------:R-:W2:Y:S01]  /*96d0*/  MUFU.EX2 R115, R115 ;  /* 0x0000007300737308 */ /* 0x000ea20000000800 */
[----:B---3--:R-:W-:-:S07]  /*96e0*/  FADD.FTZ R158, R128, R157 ;  /* 0x0000009d809e7221 */ /* 0x008fce0000010000 */
[----:B------:R-:W3:Y:S01]  /*96f0*/  MUFU.EX2 R96, R96 ;  /* 0x0000006000607308 */ /* 0x000ee20000000800 */
[----:B0-----:R-:W-:-:S07]  /*9700*/  FADD.FTZ R3, R93, R156 ;  /* 0x0000009c5d037221 */ /* 0x001fce0000010000 */
[----:B------:R-:W0:Y:S01]  /*9710*/  MUFU.EX2 R118, R118 ;  /* 0x0000007600767308 */ /* 0x000e220000000800 */
[----:B--2---:R-:W-:-:S07]  /*9720*/  FADD.FTZ R157, R115, R158 ;  /* 0x0000009e739d7221 */ /* 0x004fce0000010000 */
        /* <DEDUP_REMOVED lines=40> */
.L_x_2065:
[----:B------:R-:W-:Y:S01]  /*99b0*/  UISETP.GT.AND UP1, UPT, UR57, UR56, UPT ;  /* 0x000000383900728c */ /* 0x000fe2000bf24270 */
[----:B------:R-:W-:Y:S01]  /*99c0*/  F2FP.SATFINITE.E4M3.F32.PACK_AB_MERGE_C R10, R11, R10, RZ ;  /* 0x0000000a0b0a723e */ /* 0x000fe200048070ff */
[----:B------:R-:W-:Y:S01]  /*99d0*/  ULEA UR6, UR59, UR41, 0x3 ;  /* 0x000000293b067291 */ /* 0x000fe2000f8e183f */
[----:B------:R-:W-:Y:S01]  /*99e0*/  F2FP.SATFINITE.E4M3.F32.PACK_AB_MERGE_C R4, R127, R4, RZ ;  /* 0x000000047f04723e */ /* 0x000fe200048070ff */
[----:B------:R-:W-:Y:S01]  /*99f0*/  UIADD3 UR57, UR57, -0x1, URZ ;  /* 0xffffffff39397890 */ /* 0x000fe2000fffe03f */
[----:B------:R-:W-:Y:S01]  /*9a00*/  F2FP.SATFINITE.E4M3.F32.PACK_AB_MERGE_C R9, R12, R9, RZ ;  /* 0x000000090c09723e */ /* 0x000fe200048070ff */
[----:B------:R-:W-:Y:S01]  /*9a10*/  UIADD3 UR6, UR6, 0x29860, URZ ;  /* 0x0002986006067890 */ /* 0x000fe2000fffe03f */
[----:B------:R-:W-:Y:S01]  /*9a20*/  PLOP3.LUT P3, PT, PT, PT, UP1, 0x80, 0x0 ;  /* 0x000000000000781c */ /* 0x000fe20003f6f018 */
[----:B------:R-:W-:Y:S01]  /*9a30*/  UMOV UR60, UR47 ;  /* 0x0000002f003c7c82 */ /* 0x000fe20008000000 */
[----:B------:R-:W-:Y:S01]  /*9a40*/  F2FP.SATFINITE.E4M3.F32.PACK_AB_MERGE_C R105, R130, R105, RZ ;  /* 0x000000698269723e */ /* 0x000fe200048070ff */
[----:B------:R-:W-:Y:S01]  /*9a50*/  UPRMT UR6, UR40, 0x654, UR6 ;  /* 0x0000065428067896 */ /* 0x000fe20008000006 */
[----:B------:R-:W-:Y:S01]  /*9a60*/  F2FP.SATFINITE.E4M3.F32.PACK_AB_MERGE_C R21, R134, R21, RZ ;  /* 0x000000158615723e */ /* 0x000fe200048070ff */
[----:B------:R-:W-:Y:S01]  /*9a70*/  UMOV UR59, UR58 ;  /* 0x0000003a003b7c82 */ /* 0x000fe20008000000 */
        /* <DEDUP_REMOVED lines=100> */
[----:B------:R-:W-:-:S02]  /*a0c0*/  IMAD.MOV.U32 R5, RZ, RZ, R88 ;  /* 0x000000ffff057224 */ /* 0x000fc400078e0058 */
[----:B------:R-:W-:Y:S01]  /*a0d0*/  IMAD.MOV.U32 R4, RZ, RZ, R89 ;  /* 0x000000ffff047224 */ /* 0x000fe200078e0059 */
[----:B------:R-:W-:Y:S06]  /*a0e0*/  @P3 BRA `(.L_x_2066) ;  /* 0xffffffbc00803947 */ /* 0x000fec000383ffff */
[----:B------:R-:W-:-:S05]  /*a0f0*/  UMOV UR53, UR58 ;  /* 0x0000003a00357c82 */ /* 0x000fca0008000000 */
.L_x_2056:
[----:B------:R-:W-:-:S06]  /*a100*/  UISETP.GE.AND UP0, UPT, UR57, UR39, UPT ;  /* 0x000000273900728c */ /* 0x000fcc000bf06270 */
[----:B------:R-:W-:-:S13]  /*a110*/  PLOP3.LUT P2, PT, PT, PT, UP0, 0x80, 0x0 ;  /* 0x000000000000781c */ /* 0x000fda0003f4f008 */
[----:B------:R-:W-:Y:S05]  /*a120*/  @!P2 BRA `(.L_x_2067) ;  /* 0x0000003400b0a947 */ /* 0x000fea0003800000 */
[----:B------:R-:W-:Y:S01]  /*a130*/  IMAD.MOV.U32 R5, RZ, RZ, R88 ;  /* 0x000000ffff057224 */ /* 0x000fe200078e0058 */
[----:B------:R-:W-:Y:S01]  /*a140*/  UMOV UR56, UR47 ;  /* 0x0000002f00387c82 */ /* 0x000fe20008000000 */
[----:B------:R-:W-:Y:S01]  /*a150*/  IMAD.MOV.U32 R4, RZ, RZ, R89 ;  /* 0x000000ffff047224 */ /* 0x000fe200078e0059 */
[----:B------:R-:W-:Y:S01]  /*a160*/  UMOV UR52, UR53 ;  /* 0x0000003500347c82 */ /* 0x000fe20008000000 */
[----:B------:R-:W-:-:S05]  /*a170*/  ULDC UR51, c[0x0][0x988] ;  /* 0x0002620000337ab9 */ /* 0x000fca0000000800 */
.L_x_2077:
        /* <DEDUP_REMOVED lines=9> */
.L_x_2069:
[----:B------:R-:W-:Y:S01]  /*a210*/  ULEA UR6, UR53, UR41, 0x3 ;  /* 0x0000002935067291 */ /* 0x000fe2000f8e183f */
[----:B------:R-:W-:-:S05]  /*a220*/  IMAD.U32 R6, RZ, RZ, UR47 ;  /* 0x0000002fff067e24 */ /* 0x000fca000f8e00ff */
[----:B------:R-:W-:-:S04]  /*a230*/  SHF.L.U32 R6, R6, 0x1f, RZ ;  /* 0x0000001f06067819 */ /* 0x000fc800000006ff */
[----:B------:R0:W1:Y:S01]  /*a240*/  SYNCS.PHASECHK.TRANS64.TRYWAIT P2, [UR6+0x29830], R6 ;  /* 0x02983006ff0075a7 */ /* 0x0000620008040146 */
[----:B------:R-:W-:Y:S05]  /*a250*/  @!P1 BRA `(.L_x_2070) ;  /* 0x0000000000049947 */ /* 0x000fea0003800000 */
[----:B------:R-:W-:Y:S01]  /*a260*/  BPT.TRAP 0x1 ;  /* 0x000000040000795c */ /* 0x000fe20000300000 */
.L_x_2070:
[----:B-1----:R-:W-:Y:S05]  /*a270*/  @P2 BRA `(.L_x_2068) ;  /* 0x0000000000082947 */ /* 0x002fea0003800000 */
[----:B------:R-:W1:Y:S02]  /*a280*/  SYNCS.PHASECHK.TRANS64.TRYWAIT P2, [UR6+0x29830], R6 ;  /* 0x02983006ff0075a7 */ /* 0x000e640008040146 */
[----:B-1----:R-:W-:Y:S05]  /*a290*/  @!P2 BRA `(.L_x_2071) ;  /* 0x000000dc00bca947 */ /* 0x002fea0003800000 */
.L_x_2068:
[----:B-1----:R-:W1:Y:S01]  /*a2a0*/  S2R R7, SR_TID.X ;  /* 0x0000000000077919 */ /* 0x002e620000002100 */
[----:B------:R-:W-:Y:S01]  /*a2b0*/  UIMAD UR58, UR53, 0x780, UR50 ;  /* 0x00000780353a78a4 */ /* 0x000fe2000f8e0232 */
[----:B------:R-:W-:Y:S01]  /*a2c0*/  UMOV UR27, 0x80000020 ;  /* 0x80000020001b7882 */ /* 0x000fe20000000000 */
[----:B------:R-:W-:Y:S02]  /*a2d0*/  UMOV UR28, UR24 ;  /* 0x00000018001c7c82 */ /* 0x000fe40008000000 */
[----:B------:R-:W-:Y:S01]  /*a2e0*/  UIADD3 UR30, UR58, 0x80, URZ ;  /* 0x000000803a1e7890 */ /* 0x000fe2000fffe03f */
[----:B------:R-:W-:Y:S02]  /*a2f0*/  UMOV UR29, UR25 ;  /* 0x00000019001d7c82 */ /* 0x000fe40008000000 */
[----:B------:R-:W-:Y:S01]  /*a300*/  UMOV UR26, UR58 ;  /* 0x0000003a001a7c82 */ /* 0x000fe20008000000 */
[----:B------:R-:W-:Y:S01]  /*a310*/  UMOV UR31, 0x80000020 ;  /* 0x80000020001f7882 */ /* 0x000fe20000000000 */
[----:B------:R-:W-:Y:S01]  /*a320*/  UIADD3 UR34, UR58, 0x100, URZ ;  /* 0x000001003a227890 */ /* 0x000fe2000fffe03f */
[----:B------:R-:W-:Y:S01]  /*a330*/  UMOV UR32, UR24 ;  /* 0x0000001800207c82 */ /* 0x000fe20008000000 */
[----:B------:R-:W-:Y:S01]  /*a340*/  UMOV UR33, UR25 ;  /* 0x0000001900217c82 */ /* 0x000fe20008000000 */
        /* <DEDUP_REMOVED lines=177> */
.L_x_2073:
[----:B------:R-:W-:Y:S01]  /*ae60*/  ULEA UR6, UR52, UR41, 0x3 ;  /* 0x0000002934067291 */ /* 0x000fe2000f8e183f */
[----:B------:R-:W-:-:S05]  /*ae70*/  IMAD.U32 R6, RZ, RZ, UR56 ;  /* 0x00000038ff067e24 */ /* 0x000fca000f8e00ff */
[----:B------:R-:W-:-:S04]  /*ae80*/  SHF.L.U32 R6, R6, 0x1f, RZ ;  /* 0x0000001f06067819 */ /* 0x000fc800000006ff */
[----:B------:R0:W1:Y:S01]  /*ae90*/  SYNCS.PHASECHK.TRANS64.TRYWAIT P2, [UR6+0x29850], R6 ;  /* 0x02985006ff0075a7 */ /* 0x0000620008040146 */
[----:B------:R-:W-:Y:S05]  /*aea0*/  @!P1 BRA `(.L_x_2074) ;  /* 0x0000000000049947 */ /* 0x000fea0003800000 */
[----:B------:R-:W-:Y:S01]  /*aeb0*/  BPT.TRAP 0x1 ;  /* 0x000000040000795c */ /* 0x000fe20000300000 */
.L_x_2074:
[----:B-1----:R-:W-:Y:S05]  /*aec0*/  @P2 BRA `(.L_x_2072) ;  /* 0x0000000000082947 */ /* 0x002fea0003800000 */
[----:B------:R-:W1:Y:S02]  /*aed0*/  SYNCS.PHASECHK.TRANS64.TRYWAIT P2, [UR6+0x29850], R6 ;  /* 0x02985006ff0075a7 */ /* 0x000e640008040146 */
[----:B-1----:R-:W-:Y:S05]  /*aee0*/  @!P2 BRA `(.L_x_2075) ;  /* 0x000000d000c0a947 */ /* 0x002fea0003800000 */
.L_x_2072:
[----:B------:R-:W-:Y:S01]  /*aef0*/  UIADD3 UR6, UR41, 0x400, URZ ;  /* 0x0000040029067890 */ /* 0x000fe2000fffe03f */
[----:B------:R-:W-:Y:S01]  /*af00*/  WARPGROUP.ARRIVE ;  /* 0x00000000000079c5 */ /* 0x000fe20000000000 */
[----:B------:R-:W-:Y:S01]  /*af10*/  UMOV UR7, 0xc0000010 ;  /* 0xc000001000077882 */ /* 0x000fe20000000000 */
[C---:B-1----:R-:W-:Y:S01]  /*af20*/  FMUL.FTZ R7, R0.reuse, R152 ;  /* 0x0000009800077220 */ /* 0x042fe20000410000 */
[----:B------:R-:W-:Y:S01]  /*af30*/  USHF.R.U32.HI UR6, URZ, 0x4, UR6 ;  /* 0x000000043f067899 */ /* 0x000fe20008011606 */
[C---:B0-----:R-:W-:Y:S01]  /*af40*/  FMUL.FTZ R6, R0.reuse, R153 ;  /* 0x0000009900067220 */ /* 0x041fe20000410000 */
[C---:B------:R-:W-:Y:S01]  /*af50*/  FMUL.FTZ R8, R0.reuse, R154 ;  /* 0x0000009a00087220 */ /* 0x040fe20000410000 */
        /* <DEDUP_REMOVED lines=26> */
[----:B------:R-:W-:Y:S01]  /*b100*/  FMUL.FTZ R138, R0, R138 ;  /* 0x0000008a008a7220 */ /* 0x000fe20000410000 */
        /* <DEDUP_REMOVED lines=83> */
[----:B------:R-:W-:Y:S01]  /*b640*/  UMOV UR10, UR51 ;  /* 0x00000033000a7c82 */ /* 0x000fe20008000000 */
[----:B------:R-:W2:Y:S05]  /*b650*/  S2R R225, SR_TID.X ;  /* 0x0000000000e17919 */ /* 0x000eaa0000002100 */
[----:B------:R-:W3:Y:S01]  /*b660*/  MUFU.TANH R154, R154 ;  /* 0x0000009a009a7308 */ /* 0x000ee20000002400 */
[----:B0-----:R-:W-:-:S07]  /*b670*/  FMNMX.FTZ R159, R21, R88, !PT ;  /* 0x00000058159f7209 */ /* 0x001fce0007810000 */
[----:B------:R-:W0:Y:S01]  /*b680*/  MUFU.TANH R136, R136 ;  /* 0x0000008800887308 */ /* 0x000e220000002400 */
[----:B-1----:R-:W-:-:S07]  /*b690*/  FMNMX.FTZ R161, R153, R158, !PT ;  /* 0x0000009e99a17209 */ /* 0x002fce0007810000 */
[----:B------:R-:W1:Y:S01]  /*b6a0*/  MUFU.TANH R155, R155 ;  /* 0x0000009b009b7308 */ /* 0x000e620000002400 */
[----:B---3--:R-:W-:-:S07]  /*b6b0*/  FMNMX.FTZ R88, R154, R159, !PT ;  /* 0x0000009f9a587209 */ /* 0x008fce0007810000 */
[----:B------:R-:W3:Y:S01]  /*b6c0*/  MUFU.TANH R137, R137 ;  /* 0x0000008900897308 */ /* 0x000ee20000002400 */
[----:B0-----:R-:W-:Y:S02]  /*b6d0*/  FMNMX.FTZ R158, R136, R161, !PT ;  /* 0x000000a1889e7209 */ /* 0x001fe40007810000 */
[----:B--2---:R-:W-:-:S04]  /*b6e0*/  SHF.R.U32.HI R225, RZ, 0x7, R225 ;  /* 0x00000007ffe17819 */ /* 0x004fc800000116e1 */
[----:B------:R-:W-:Y:S01]  /*b6f0*/  IADD3 R162, -R225, 0xb, RZ ;  /* 0x0000000be1a27810 */ /* 0x000fe20007ffe1ff */
[----:B------:R-:W0:Y:S01]  /*b700*/  MUFU.TANH R138, R138 ;  /* 0x0000008a008a7308 */ /* 0x000e220000002400 */
[----:B-1----:R-:W-:-:S07]  /*b710*/  FMNMX.FTZ R89, R155, R88, !PT ;  /* 0x000000589b597209 */ /* 0x002fce0007810000 */
[----:B------:R-:W1:Y:S01]  /*b720*/  MUFU.TANH R140, R140 ;  /* 0x0000008c008c7308 */ /* 0x000e620000002400 */
[----:B---3--:R-:W-:Y:S01]  /*b730*/  FMNMX.FTZ R159, R137, R158, !PT ;  /* 0x0000009e899f7209 */ /* 0x008fe20007810000 */
        /* <DEDUP_REMOVED lines=49> */
[----:B------:R-:W-:-:S04]  /*ba50*/  UMOV UR7, 0xc0000010 ;  /* 0xc000001000077882 */ /* 0x000fc80000000000 */
        /* <DEDUP_REMOVED lines=83> */
[----:B------:R-:W-:Y:S06]  /*bf90*/  QGMMA.64x128x32.F32.E4M3.E4M3 R24, R168, gdesc[UR4], R24, gsb0 ;  /* 0x01e00004a8187df3 */ /* 0x000fec0008000818 */
[----:B------:R-:W0:Y:S01]  /*bfa0*/  MUFU.TANH R102, R102 ;  /* 0x0000006600667308 */ /* 0x000e220000002400 */
[----:B-1----:R-:W-:-:S07]  /*bfb0*/  FMNMX.FTZ R89, R99, R88, !PT ;  /* 0x0000005863597209 */ /* 0x002fce0007810000 */
[----:B------:R-:W1:Y:S01]  /*bfc0*/  MUFU.TANH R103, R103 ;  /* 0x0000006700677308 */ /* 0x000e620000002400 */
[----:B--2---:R-:W-:Y:S02]  /*bfd0*/  FMNMX.FTZ R158, R101, R158, !PT ;  /* 0x0000009e659e7209 */ /* 0x004fe40007810000 */
[----:B0-----:R-:W-:-:S03]  /*bfe0*/  FMNMX.FTZ R88, R102, R89, !PT ;  /* 0x0000005966587209 */ /* 0x001fc60007810000 */
[----:B------:R-:W0:Y:S01]  /*bff0*/  SHFL.BFLY PT, R89, R158, 0x2, 0x1f ;  /* 0x0c401f009e597f89 */ /* 0x000e2200000e0000 */
[----:B-1----:R-:W-:-:S05]  /*c000*/  FMNMX.FTZ R159, R103, R88, !PT ;  /* 0x00000058679f7209 */ /* 0x002fca0007810000 */
[----:B------:R-:W1:Y:S01]  /*c010*/  SHFL.BFLY PT, R88, R159, 0x2, 0x1f ;  /* 0x0c401f009f587f89 */ /* 0x000e6200000e0000 */
[----:B0-----:R-:W-:Y:S01]  /*c020*/  FMNMX.FTZ R160, R158, R89, !PT ;  /* 0x000000599ea07209 */ /* 0x001fe20007810000 */
[----:B------:R-:W-:-:S04]  /*c030*/  IMAD.U32 R158, RZ, RZ, UR10 ;  /* 0x0000000aff9e7e24 */ /* 0x000fc8000f8e00ff */
[----:B------:R-:W0:Y:S01]  /*c040*/  SHFL.BFLY PT, R89, R160, 0x1, 0x1f ;  /* 0x0c201f00a0597f89 */ /* 0x000e2200000e0000 */
[----:B-1----:R-:W-:Y:S01]  /*c050*/  FMNMX.FTZ R161, R159, R88, !PT ;  /* 0x000000589fa17209 */ /* 0x002fe20007810000 */
[----:B------:R-:W-:-:S04]  /*c060*/  IMAD.U32 R159, RZ, RZ, UR10 ;  /* 0x0000000aff9f7e24 */ /* 0x000fc8000f8e00ff */
[----:B------:R-:W1:Y:S01]  /*c070*/  SHFL.BFLY PT, R88, R161, 0x1, 0x1f ;  /* 0x0c201f00a1587f89 */ /* 0x000e6200000e0000 */
[----:B0-----:R-:W-:-:S05]  /*c080*/  FMNMX.FTZ R89, R160, R89, !PT ;  /* 0x00000059a0597209 */ /* 0x001fca0007810000 */
[C---:B------:R-:W-:Y:S01]  /*c090*/  FFMA.FTZ R158, R89.reuse, R158, -8 ;  /* 0xc1000000599e7423 */ /* 0x040fe2000001009e */
[----:B------:R-:W-:-:S03]  /*c0a0*/  FADD.FTZ R4, -R89, R4 ;  /* 0x0000000459047221 */ /* 0x000fc60000010100 */
[--C-:B------:R-:W-:Y:S01]  /*c0b0*/  FFMA.FTZ R7, R7, UR10, -R158.reuse ;  /* 0x0000000a07077c23 */ /* 0x100fe2000801089e */
[----:B------:R-:W-:-:S01]  /*c0c0*/  FFMA.FTZ R6, R6, UR10, -R158 ;  /* 0x0000000a06067c23 */ /* 0x000fc2000801089e */
[----:B-1----:R-:W-:Y:S01]  /*c0d0*/  FMNMX.FTZ R88, R161, R88, !PT ;  /* 0x00000058a1587209 */ /* 0x002fe20007810000 */
        /* <DEDUP_REMOVED lines=39> */
[----:B------:R-:W-:Y:S01]  /*c350*/  FFMA.FTZ R158, R88, R159, -8 ;  /* 0xc1000000589e7423 */ /* 0x000fe2000001009f */
[----:B------:R-:W-:Y:S01]  /*c360*/  FMUL.FTZ R4, R4, UR10 ;  /* 0x0000000a04047c20 */ /* 0x000fe20008410000 */
[----:B------:R-:W-:Y:S01]  /*c370*/  MUFU.EX2 R7, R7 ;  /* 0x0000000700077308 */ /* 0x000fe20000000800 */
[----:B------:R-:W-:Y:S01]  /*c380*/  FMUL.FTZ R5, R5, UR10 ;  /* 0x0000000a05057c20 */ /* 0x000fe20008410000 */
        /* <DEDUP_REMOVED lines=42> */
[----:B------:R-:W-:-:S02]  /*c630*/  WARPGROUP.DEPBAR.LE gsb0, 0x0 ;  /* 0x00008000000079c5 */ /* 0x000fc40000010000 */
[----:B------:R-:W-:-:S01]  /*c640*/  FFMA.FTZ R102, R102, UR10, -R158 ;  /* 0x0000000a66667c23 */ /* 0x000fc2000801089e */
[----:B------:R-:W-:Y:S01]  /*c650*/  FFMA.FTZ R103, R103, UR10, -R158 ;  /* 0x0000000a67677c23 */ /* 0x000fe2000801089e */
        /* <DEDUP_REMOVED lines=122> */
[----:B-1----:R-:W-:-:S01]  /*ce00*/  FADD.FTZ R160, R118, R161 ;  /* 0x000000a176a07221 */ /* 0x002fc20000010000 */
[----:B------:R-:W-:-:S06]  /*ce10*/  IMAD.U32 R161, RZ, RZ, UR53 ;  /* 0x00000035ffa17e24 */ /* 0x000fcc000f8e00ff */
[----:B------:R-:W1:Y:S01]  /*ce20*/  MUFU.EX2 R156, R156 ;  /* 0x0000009c009c7308 */ /* 0x000e620000000800 */
[----:B0-----:R-:W-:-:S01]  /*ce30*/  FADD.FTZ R3, R117, R2 ;  /* 0x0000000275037221 */ /* 0x001fc20000010000 */
[----:B------:R-:W-:-:S05]  /*ce40*/  @!P0 LEA R2, R161, UR41, 0x3 ;  /* 0x00000029a1028c11 */ /* 0x000fca000f8e18ff */
[----:B------:R-:W-:Y:S01]  /*ce50*/  @!P0 VIADD R2, R2, 0x29840 ;  /* 0x0002984002028836 */ /* 0x000fe20000000000 */
[----:B------:R-:W0:Y:S01]  /*ce60*/  MUFU.EX2 R90, R90 ;  /* 0x0000005a005a7308 */ /* 0x000e220000000800 */
[----:B--2---:R-:W-:-:S01]  /*ce70*/  FADD.FTZ R99, R119, R160 ;  /* 0x000000a077637221 */ /* 0x004fc20000010000 */
[----:B------:R0:W-:Y:S06]  /*ce80*/  BAR.ARV R162, 0x100 ;  /* 0x000400a20000751d */ /* 0x0001ec0000002000 */
[----:B------:R-:W2:Y:S01]  /*ce90*/  MUFU.EX2 R157, R157 ;  /* 0x0000009d009d7308 */ /* 0x000ea20000000800 */
[----:B-1----:R-:W-:-:S01]  /*cea0*/  FADD.FTZ R160, R156, R3 ;  /* 0x000000039ca07221 */ /* 0x002fc20000010000 */
[----:B------:R-:W-:-:S04]  /*ceb0*/  @!P0 PRMT R2, RZ, 0x654, R2 ;  /* 0x00000654ff028816 */ /* 0x000fc80000000002 */
[----:B------:R1:W-:Y:S02]  /*cec0*/  @!P0 SYNCS.ARRIVE.TRANS64.RED.A1T0 RZ, [R2+URZ], RZ ;  /* 0x000000ff02ff89a7 */ /* 0x0003e4000810043f */
        /* <DEDUP_REMOVED lines=26> */
[----:B-1----:R-:W-:-:S03]  /*d070*/  FADD.FTZ R3, R101, R2 ;  /* 0x0000000265037221 */ /* 0x002fc60000010000 */
[----:B--2---:R-:W-:Y:S01]  /*d080*/  FADD.FTZ R2, R103, R99 ;  /* 0x0000006367027221 */ /* 0x004fe20000010000 */
[----:B------:R-:W-:Y:S06]  /*d090*/  @!P1 BRA `(.L_x_2076) ;  /* 0x0000000000049947 */ /* 0x000fec0003800000 */
[----:B------:R-:W-:Y:S01]  /*d0a0*/  BPT.TRAP 0x1 ;  /* 0x000000040000795c */ /* 0x000fe20000300000 */
.L_x_2076:
        /* <DEDUP_REMOVED lines=114> */
[----:B------:R-:W-:Y:S01]  /*d7d0*/  F2FP.SATFINITE.E4M3.F32.PACK_AB_MERGE_C R171, R98, R95, R11 ;  /* 0x0000005f62ab723e */ /* 0x000fe2000480700b */
[----:B------:R-:W-:Y:S06]  /*d7e0*/  @P2 BRA `(.L_x_2077) ;  /* 0xffffffc800642947 */ /* 0x000fec000383ffff */
.L_x_2067:
[----:B------:R-:W-:Y:S06]  /*d7f0*/  BAR.ARV 0x8, 0x180 ;  /* 0x0206000000007b1d */ /* 0x000fec0000002000 */
[----:B------:R-:W-:Y:S05]  /*d800*/  @!P1 BRA `(.L_x_2078) ;  /* 0x0000000000049947 */ /* 0x000fea0003800000 */
[----:B------:R-:W-:Y:S01]  /*d810*/  BPT.TRAP 0x1 ;  /* 0x000000040000795c */ /* 0x000fe20000300000 */
.L_x_2078:
[----:B------:R-:W-:Y:S01]  /*d820*/  ULEA UR5, UR53, UR41, 0x3 ;  /* 0x0000002935057291 */ /* 0x000fe2000f8e183f */
[----:B------:R-:W-:-:S05]  /*d830*/  IMAD.U32 R0, RZ, RZ, UR47 ;  /* 0x0000002fff007e24 */ /* 0x000fca000f8e00ff */
[----:B------:R-:W-:-:S04]  /*d840*/  SHF.L.U32 R0, R0, 0x1f, RZ ;  /* 0x0000001f00007819 */ /* 0x000fc800000006ff */
[----:B------:R0:W1:Y:S01]  /*d850*/  SYNCS.PHASECHK.TRANS64.TRYWAIT P0, [UR5+0x29850], R0 ;  /* 0x02985000ff0075a7 */ /* 0x0000620008000145 */
[----:B------:R-:W-:Y:S05]  /*d860*/  @!P1 BRA `(.L_x_2079) ;  /* 0x0000000000049947 */ /* 0x000fea0003800000 */
[----:B------:R-:W-:Y:S01]  /*d870*/  BPT.TRAP 0x1 ;  /* 0x000000040000795c */ /* 0x000fe20000300000 */
.L_x_2079:
[----:B-1----:R-:W-:Y:S05]  /*d880*/  @P0 BRA `(.L_x_2080) ;  /* 0x0000000000080947 */ /* 0x002fea0003800000 */
[----:B------:R-:W1:Y:S02]  /*d890*/  SYNCS.PHASECHK.TRANS64.TRYWAIT P0, [UR5+0x29850], R0 ;  /* 0x02985000ff0075a7 */ /* 0x000e640008000145 */
[----:B-1----:R-:W-:Y:S05]  /*d8a0*/  @!P0 BRA `(.L_x_2081) ;  /* 0x000000a800688947 */ /* 0x002fea0003800000 */
.L_x_2080:
[----:B------:R-:W-:Y:S01]  /*d8b0*/  UIADD3 UR41, UR41, 0x400, URZ ;  /* 0x0000040029297890 */ /* 0x000fe2000fffe03f */
[----:B------:R-:W-:Y:S01]  /*d8c0*/  WARPGROUP.ARRIVE ;  /* 0x00000000000079c5 */ /* 0x000fe20000000000 */
[----:B------:R-:W-:Y:S02]  /*d8d0*/  UMOV UR7, 0xc0000010 ;  /* 0xc000001000077882 */ /* 0x000fe40000000000 */
[----:B------:R-:W-:-:S04]  /*d8e0*/  USHF.R.U32.HI UR41, URZ, 0x4, UR41 ;  /* 0x000000043f297899 */ /* 0x000fc80008011629 */
[----:B------:R-:W-:-:S04]  /*d8f0*/  ULOP3.LUT UR41, UR41, 0x3fff, URZ, 0xc0, !UPT ;  /* 0x00003fff29297892 */ /* 0x000fc8000f8ec03f */
[----:B------:R-:W-:-:S04]  /*d900*/  ULOP3.LUT UR4, UR41, 0x10000, URZ, 0xfc, !UPT ;  /* 0x0001000029047892 */ /* 0x000fc8000f8efc3f */
[----:B------:R-:W-:-:S07]  /*d910*/  UIMAD UR4, UR53, 0x500, UR4 ;  /* 0x00000500350478a4 */ /* 0x000fce000f8e0204 */
[----:B------:R-:W-:Y:S02]  /*d920*/  UMOV UR6, UR4 ;  /* 0x0000000400067c82 */ /* 0x000fe40008000000 */
[----:B------:R-:W-:Y:S01]  /*d930*/  QGMMA.64x128x32.F32.E4M3.E4M3 R24, R184, gdesc[UR4], R24, gsb0 ;  /* 0x01e00004b8187df3 */ /* 0x000fe20008000818 */
[----:B------:R-:W-:Y:S01]  /*d940*/  UIADD3 UR6, UR4, 0x100, URZ ;  /* 0x0000010004067890 */ /* 0x000fe2000fffe03f */
[----:B------:R-:W-:Y:S01]  /*d950*/  UMOV UR7, 0xc0000010 ;  /* 0xc000001000077882 */ /* 0x000fe20000000000 */
[----:B------:R-:W-:Y:S02]  /*d960*/  WARPGROUP.DEPBAR.LE gsb0, 0x0 ;  /* 0x00008000000079c5 */ /* 0x000fe40000010000 */
[----:B------:R-:W-:-:S07]  /*d970*/  WARPGROUP.ARRIVE ;  /* 0x00000000000079c5 */ /* 0x000fce0000000000 */
[----:B------:R-:W-:Y:S01]  /*d980*/  QGMMA.64x128x32.F32.E4M3.E4M3 R24, R180, gdesc[UR4], R24, gsb0 ;  /* 0x01e00004b4187df3 */ /* 0x000fe20008000818 */
[----:B------:R-:W-:Y:S02]  /*d990*/  ULDC.64 UR6, c[0x0][0x9a0] ;  /* 0x0002680000067ab9 */ /* 0x000fe40000000a00 */
[----:B------:R-:W-:-:S04]  /*d9a0*/  ISETP.NE.U32.AND P0, PT, RZ, UR6, PT ;  /* 0x00000006ff007c0c */ /* 0x000fc8000bf05070 */
[----:B------:R-:W-:-:S13]  /*d9b0*/  ISETP.NE.AND.EX P0, PT, RZ, UR7, PT, P0 ;  /* 0x00000007ff007c0c */ /* 0x000fda000bf05300 */
[----:B------:R-:W0:Y:S08]  /*d9c0*/  @P0 LDC.64 R6, c[0x0][0x9c8] ;  /* 0x00027200ff060b82 */ /* 0x000e300000000a00 */
[----:B------:R-:W2:Y:S01]  /*d9d0*/  @P0 LDC.64 R8, c[0x0][0x9d0] ;  /* 0x00027400ff080b82 */ /* 0x000ea20000000a00 */
[C---:B01----:R-:W-:Y:S02]  /*d9e0*/  @P0 IMAD R0, R6.reuse, UR42, RZ ;  /* 0x0000002a06000c24 */ /* 0x043fe4000f8e02ff */
[----:B------:R-:W-:-:S04]  /*d9f0*/  @P0 IMAD.WIDE.U32 R4, R6, UR43, RZ ;  /* 0x0000002b06040c25 */ /* 0x000fc8000f8e00ff */
[----:B------:R-:W-:-:S04]  /*da00*/  @P0 IMAD R7, R7, UR43, R0 ;  /* 0x0000002b07070c24 */ /* 0x000fc8000f8e0200 */
[----:B------:R-:W-:Y:S02]  /*da10*/  @P0 IMAD.IADD R5, R5, 0x1, R7 ;  /* 0x0000000105050824 */ /* 0x000fe400078e0207 */
[----:B--2---:R-:W-:-:S04]  /*da20*/  @P0 IMAD.WIDE.U32 R4, R8, UR44, R4 ;  /* 0x0000002c08040c25 */ /* 0x004fc8000f8e0004 */
[----:B------:R-:W-:Y:S01]  /*da30*/  @P0 IMAD R5, R9, UR44, R5 ;  /* 0x0000002c09050c24 */ /* 0x000fe2000f8e0205 */
[----:B------:R-:W-:Y:S01]  /*da40*/  @P0 LEA R6, P2, R4, UR6, 0x2 ;  /* 0x0000000604060c11 */ /* 0x000fe2000f8410ff */
[----:B------:R-:W-:-:S03]  /*da50*/  UIADD3 UR6, UR4, 0x200, URZ ;  /* 0x0000020004067890 */ /* 0x000fc6000fffe03f */
[----:B------:R-:W-:Y:S01]  /*da60*/  @P0 LEA.HI.X R7, R4, UR7, R5, 0x2, P2 ;  /* 0x0000000704070c11 */ /* 0x000fe200090f1405 */
[----:B------:R-:W-:Y:S01]  /*da70*/  UMOV UR7, 0xc0000010 ;  /* 0xc000001000077882 */ /* 0x000fe20000000000 */
[----:B------:R-:W-:-:S06]  /*da80*/  IMAD.MOV.U32 R4, RZ, RZ, 0x3f800000 ;  /* 0x3f800000ff047424 */ /* 0x000fcc00078e00ff */
[----:B------:R0:W2:Y:S01]  /*da90*/  @P0 LDG.E R4, desc[UR54][R6.64] ;  /* 0x0000003606040981 */ /* 0x0000a2000c1e1900 */
[----:B------:R-:W-:Y:S02]  /*daa0*/  WARPGROUP.DEPBAR.LE gsb0, 0x0 ;  /* 0x00008000000079c5 */ /* 0x000fe40000010000 */
[----:B------:R-:W-:-:S06]  /*dab0*/  WARPGROUP.ARRIVE ;  /* 0x00000000000079c5 */ /* 0x000fcc0000000000 */
[----:B------:R-:W-:Y:S01]  /*dac0*/  QGMMA.64x128x32.F32.E4M3.E4M3 R24, R176, gdesc[UR4], R24, gsb0 ;  /* 0x01e00004b0187df3 */ /* 0x000fe20008000818 */
[----:B------:R-:W-:Y:S01]  /*dad0*/  UIADD3 UR6, UR4, 0x300, URZ ;  /* 0x0000030004067890 */ /* 0x000fe2000fffe03f */
[----:B------:R-:W-:Y:S01]  /*dae0*/  UMOV UR7, 0xc0000010 ;  /* 0xc000001000077882 */ /* 0x000fe20000000000 */
[----:B------:R-:W1:Y:S04]  /*daf0*/  SHFL.BFLY PT, R0, R3, 0x2, 0x1f ;  /* 0x0c401f0003007f89 */ /* 0x000e6800000e0000 */
[----:B------:R-:W3:Y:S01]  /*db00*/  SHFL.BFLY PT, R9, R2, 0x2, 0x1f ;  /* 0x0c401f0002097f89 */ /* 0x000ee200000e0000 */
[----:B------:R-:W-:Y:S02]  /*db10*/  WARPGROUP.DEPBAR.LE gsb0, 0x0 ;  /* 0x00008000000079c5 */ /* 0x000fe40000010000 */
[----:B------:R-:W-:-:S06]  /*db20*/  WARPGROUP.ARRIVE ;  /* 0x00000000000079c5 */ /* 0x000fcc0000000000 */
[----:B------:R-:W-:Y:S01]  /*db30*/  QGMMA.64x128x32.F32.E4M3.E4M3 R24, R172, gdesc[UR4], R24, gsb0 ;  /* 0x01e00004ac187df3 */ /* 0x000fe20008000818 */
[----:B------:R-:W-:Y:S01]  /*db40*/  UIADD3 UR6, UR4, 0x400, URZ ;  /* 0x0000040004067890 */ /* 0x000fe2000fffe03f */
[----:B------:R-:W-:Y:S01]  /*db50*/  UMOV UR7, 0xc0000010 ;  /* 0xc000001000077882 */ /* 0x000fe20000000000 */
[----:B-1----:R-:W-:-:S01]  /*db60*/  FADD.FTZ R0, R0, R3 ;  /* 0x0000000300007221 */ /* 0x002fc20000010000 */
[----:B---3--:R-:W-:-:S04]  /*db70*/  FADD.FTZ R9, R9, R2 ;  /* 0x0000000209097221 */ /* 0x008fc80000010000 */
[----:B------:R-:W1:Y:S04]  /*db80*/  SHFL.BFLY PT, R5, R0, 0x1, 0x1f ;  /* 0x0c201f0000057f89 */ /* 0x000e6800000e0000 */
[----:B0-----:R-:W0:Y:S01]  /*db90*/  SHFL.BFLY PT, R6, R9, 0x1, 0x1f ;  /* 0x0c201f0009067f89 */ /* 0x001e2200000e0000 */
        /* <DEDUP_REMOVED lines=24> */
[----:B--2---:R-:W-:Y:S01]  /*dd20*/  FMUL.FTZ R3, R3, R4 ;  /* 0x0000000403037220 */ /* 0x004fe20000410000 */
[----:B------:R-:W-:Y:S02]  /*dd30*/  IMAD.MOV.U32 R0, RZ, RZ, -0x800000 ;  /* 0xff800000ff007424 */ /* 0x000fe400078e00ff */
[----:B------:R-:W-:Y:S01]  /*dd40*/  @P2 FFMA.FTZ R2, R6, R89, R5 ;  /* 0x0000005906022223 */ /* 0x000fe20000010005 */
[----:B------:R-:W-:-:S01]  /*dd50*/  @P3 FFMA.FTZ R0, R10, R88, R9 ;  /* 0x000000580a003223 */ /* 0x000fc20000010009 */
[----:B---3--:R-:W-:Y:S01]  /*dd60*/  FMUL.FTZ R4, R7, R4 ;  /* 0x0000000407047220 */ /* 0x008fe20000410000 */
[----:B------:R-:W-:-:S02]  /*dd70*/  WARPGROUP.DEPBAR.LE gsb0, 0x0 ;  /* 0x00008000000079c5 */ /* 0x000fc40000010000 */
[----:B------:R-:W-:Y:S05]  /*dd80*/  @!P1 BRA `(.L_x_2082) ;  /* 0x0000000000049947 */ /* 0x000fea0003800000 */
[----:B------:R-:W-:Y:S01]  /*dd90*/  BPT.TRAP 0x1 ;  /* 0x000000040000795c */ /* 0x000fe20000300000 */
.L_x_2082:
        /* <DEDUP_REMOVED lines=74> */
.L_x_2049:
        /* <DEDUP_REMOVED lines=51> */
[----:B------:R-:W-:Y:S02]  /*e570*/  SEL R73, R58, R59, P0 ;  /* 0x0000003b3a497207 */ /* 0x000fe40000000000 */
[----:B------:R-:W-:Y:S02]  /*e580*/  SEL R50, R59, R58, P0 ;  /* 0x0000003a3b327207 */ /* 0x000fe40000000000 */
[C---:B------:R-:W-:Y:S02]  /*e590*/  IADD3 R55, P6, R10.reuse, 0x20, RZ ;  /* 0x000000200a377810 */ /* 0x040fe40007fde0ff */
[----:B------:R-:W-:Y:S02]  /*e5a0*/  IADD3 R59, P1, R10, 0x40, RZ ;  /* 0x000000400a3b7810 */ /* 0x000fe40007f3e0ff */
[----:B------:R-:W-:Y:S01]  /*e5b0*/  SEL R153, R6, R9, P0 ;  /* 0x0000000906997207 */ /* 0x000fe20000000000 */
[----:B------:R-:W-:Y:S01]  /*e5c0*/  IMAD.X R101, RZ, RZ, R11, P6 ;  /* 0x000000ffff657224 */ /* 0x000fe200030e060b */
[----:B------:R-:W-:-:S02]  /*e5d0*/  SEL R27, R9, R6, P0 ;  /* 0x00000006091b7207 */ /* 0x000fc40000000000 */
[----:B------:R-:W-:Y:S02]  /*e5e0*/  LOP3.LUT R4, R55, 0x380, RZ, 0xc0, !PT ;  /* 0x0000038037047812 */ /* 0x000fe400078ec0ff */
[----:B------:R-:W-:Y:S02]  /*e5f0*/  LOP3.LUT R6, R59, 0x380, RZ, 0xc0, !PT ;  /* 0x000003803b067812 */ /* 0x000fe400078ec0ff */
        /* <DEDUP_REMOVED lines=18> */
[----:B------:R-:W-:Y:S02]  /*e720*/  IADD3 R63, P2, R10, 0x60, RZ ;  /* 0x000000600a3f7810 */ /* 0x000fe40007f5e0ff */
[----:B------:R-:W-:Y:S02]  /*e730*/  SHF.R.U64 R4, R4, 0x3, RZ ;  /* 0x0000000304047819 */ /* 0x000fe400000012ff */
[----:B------:R-:W-:Y:S02]  /*e740*/  SHF.R.U64 R6, R6, 0x3, RZ ;  /* 0x0000000306067819 */ /* 0x000fe400000012ff */
[----:B------:R-:W-:-:S02]  /*e750*/  SEL R105, R78, R79, P0 ;  /* 0x0000004f4e697207 */ /* 0x000fc40000000000 */
[----:B------:R-:W-:Y:S02]  /*e760*/  SEL R85, R79, R78, P0 ;  /* 0x0000004e4f557207 */ /* 0x000fe40000000000 */
[C---:B------:R-:W-:Y:S02]  /*e770*/  IADD3 R71, P3, R10.reuse, 0x4000, RZ ;  /* 0x000040000a477810 */ /* 0x040fe40007f7e0ff */
[C---:B------:R-:W-:Y:S02]  /*e780*/  IADD3 R75, P4, R10.reuse, 0x4020, RZ ;  /* 0x000040200a4b7810 */ /* 0x040fe40007f9e0ff */
[----:B------:R-:W-:Y:S01]  /*e790*/  SEL R119, R47, R14, P0 ;  /* 0x0000000e2f777207 */ /* 0x000fe20000000000 */
[--C-:B------:R-:W-:Y:S01]  /*e7a0*/  IMAD.X R95, RZ, RZ, R11.reuse, P3 ;  /* 0x000000ffff5f7224 */ /* 0x100fe200018e060b */
[----:B------:R-:W-:Y:S01]  /*e7b0*/  IADD3 R79, P5, R10, 0x4040, RZ ;  /* 0x000040400a4f7810 */ /* 0x000fe20007fbe0ff */
[----:B------:R-:W-:Y:S01]  /*e7c0*/  IMAD.X R9, RZ, RZ, R11, P4 ;  /* 0x000000ffff097224 */ /* 0x000fe200020e060b */
[----:B------:R-:W-:-:S02]  /*e7d0*/  SEL R151, R7, R8, P0 ;  /* 0x0000000807977207 */ /* 0x000fc40000000000 */
[----:B------:R-:W-:Y:S01]  /*e7e0*/  SEL R25, R8, R7, P0 ;  /* 0x0000000708197207 */ /* 0x000fe20000000000 */
[----:B------:R-:W-:Y:S01]  /*e7f0*/  IMAD.X R7, RZ, RZ, R11, P5 ;  /* 0x000000ffff077224 */ /* 0x000fe200028e060b */
[----:B------:R-:W-:Y:S02]  /*e800*/  SEL R47, R14, R47, P0 ;  /* 0x0000002f0e2f7207 */ /* 0x000fe40000000000 */
[----:B------:R-:W-:Y:S02]  /*e810*/  LOP3.LUT R8, R63, 0x380, RZ, 0xc0, !PT ;  /* 0x000003803f087812 */ /* 0x000fe400078ec0ff */
[----:B------:R-:W-:Y:S02]  /*e820*/  LOP3.LUT R100, R4, R55, RZ, 0x3c, !PT ;  /* 0x0000003704647212 */ /* 0x000fe400078e3cff */
[----:B------:R-:W-:Y:S02]  /*e830*/  LOP3.LUT R14, R6, R59, RZ, 0x3c, !PT ;  /* 0x0000003b060e7212 */ /* 0x000fe400078e3cff */
[----:B------:R-:W-:-:S02]  /*e840*/  SEL R123, R80, R81, P0 ;  /* 0x00000051507b7207 */ /* 0x000fc40000000000 */
[----:B------:R-:W-:Y:S02]  /*e850*/  SEL R39, R81, R80, P0 ;  /* 0x0000005051277207 */ /* 0x000fe40000000000 */
[----:B------:R-:W-:Y:S02]  /*e860*/  LOP3.LUT R4, R71, 0x380, RZ, 0xc0, !PT ;  /* 0x0000038047047812 */ /* 0x000fe400078ec0ff */
[----:B------:R-:W-:Y:S02]  /*e870*/  LOP3.LUT R6, R75, 0x380, RZ, 0xc0, !PT ;  /* 0x000003804b067812 */ /* 0x000fe400078ec0ff */
[----:B------:R-:W-:Y:S02]  /*e880*/  SEL R109, R82, R83, P0 ;  /* 0x00000053526d7207 */ /* 0x000fe40000000000 */
[----:B------:R-:W-:Y:S02]  /*e890*/  SEL R81, R83, R82, P0 ;  /* 0x0000005253517207 */ /* 0x000fe40000000000 */
[----:B------:R-:W-:-:S02]  /*e8a0*/  LOP3.LUT R30, R79, 0x380, RZ, 0xc0, !PT ;  /* 0x000003804f1e7812 */ /* 0x000fc400078ec0ff */
[----:B------:R-:W-:Y:S02]  /*e8b0*/  IADD3 R83, P6, R10, 0x4060, RZ ;  /* 0x000040600a537810 */ /* 0x000fe40007fde0ff */
[----:B------:R-:W-:Y:S02]  /*e8c0*/  SHF.R.U64 R8, R8, 0x3, RZ ;  /* 0x0000000308087819 */ /* 0x000fe400000012ff */
[----:B------:R-:W-:Y:S02]  /*e8d0*/  SHF.R.U64 R4, R4, 0x3, RZ ;  /* 0x0000000304047819 */ /* 0x000fe400000012ff */
[----:B------:R-:W-:Y:S02]  /*e8e0*/  SHF.R.U64 R6, R6, 0x3, RZ ;  /* 0x0000000306067819 */ /* 0x000fe400000012ff */
[----:B------:R-:W-:Y:S02]  /*e8f0*/  LOP3.LUT R5, R10, 0x380, RZ, 0xc0, !PT ;  /* 0x000003800a057812 */ /* 0x000fe400078ec0ff */
[----:B------:R-:W-:-:S02]  /*e900*/  SHF.R.U64 R30, R30, 0x3, RZ ;  /* 0x000000031e1e7819 */ /* 0x000fc400000012ff */
[----:B------:R-:W-:Y:S02]  /*e910*/  SEL R117, R12, R13, P0 ;  /* 0x0000000d0c757207 */ /* 0x000fe40000000000 */
[----:B------:R-:W-:Y:S01]  /*e920*/  SEL R43, R13, R12, P0 ;  /* 0x0000000c0d2b7207 */ /* 0x000fe20000000000 */
[----:B------:R-:W-:Y:S01]  /*e930*/  IMAD.X R13, RZ, RZ, R11, P2 ;  /* 0x000000ffff0d7224 */ /* 0x000fe200010e060b */
[----:B------:R-:W-:Y:S02]  /*e940*/  LOP3.LUT R52, R83, 0x380, RZ, 0xc0, !PT ;  /* 0x0000038053347812 */ /* 0x000fe400078ec0ff */
[----:B------:R-:W-:Y:S02]  /*e950*/  LOP3.LUT R12, R8, R63, RZ, 0x3c, !PT ;  /* 0x0000003f080c7212 */ /* 0x000fe400078e3cff */
[----:B------:R-:W-:Y:S02]  /*e960*/  LOP3.LUT R94, R4, R71, RZ, 0x3c, !PT ;  /* 0x00000047045e7212 */ /* 0x000fe400078e3cff */
[----:B------:R-:W-:-:S02]  /*e970*/  LOP3.LUT R8, R6, R75, RZ, 0x3c, !PT ;  /* 0x0000004b06087212 */ /* 0x000fc400078e3cff */
[----:B------:R-:W-:Y:S02]  /*e980*/  SHF.R.U64 R5, R5, 0x3, RZ ;  /* 0x0000000305057819 */ /* 0x000fe400000012ff */
[----:B------:R-:W-:Y:S02]  /*e990*/  LOP3.LUT R6, R30, R79, RZ, 0x3c, !PT ;  /* 0x0000004f1e067212 */ /* 0x000fe400078e3cff */
[----:B------:R-:W-:Y:S02]  /*e9a0*/  SHF.R.U64 R52, R52, 0x3, RZ ;  /* 0x0000000334347819 */ /* 0x000fe400000012ff */
[----:B------:R-:W-:Y:S02]  /*e9b0*/  MOV R94, R94 ;  /* 0x0000005e005e7202 */ /* 0x000fe40000000f00 */
[----:B------:R-:W-:Y:S01]  /*e9c0*/  LOP3.LUT R10, R5, R10, RZ, 0x3c, !PT ;  /* 0x0000000a050a7212 */ /* 0x000fe200078e3cff */
[----:B------:R-:W-:Y:S01]  /*e9d0*/  IMAD.X R5, RZ, RZ, R11, P6 ;  /* 0x000000ffff057224 */ /* 0x000fe200030e060b */
[----:B------:R-:W-:-:S02]  /*e9e0*/  MOV R95, R6 ;  /* 0x00000006005f7202 */ /* 0x000fc40000000f00 */
[----:B------:R-:W-:Y:S02]  /*e9f0*/  LOP3.LUT R4, R52, R83, RZ, 0x3c, !PT ;  /* 0x0000005334047212 */ /* 0x000fe400078e3cff */
[----:B------:R-:W-:Y:S02]  /*ea00*/  SEL R129, R76, R77, P0 ;  /* 0x0000004d4c817207 */ /* 0x000fe40000000000 */
[----:B------:R-:W-:Y:S02]  /*ea10*/  SEL R41, R77, R76, P0 ;  /* 0x0000004c4d297207 */ /* 0x000fe40000000000 */
[----:B------:R-:W-:Y:S02]  /*ea20*/  SEL R137, R60, R61, P0 ;  /* 0x0000003d3c897207 */ /* 0x000fe40000000000 */
[----:B------:R-:W-:Y:S02]  /*ea30*/  SEL R37, R61, R60, P0 ;  /* 0x0000003c3d257207 */ /* 0x000fe40000000000 */
[----:B------:R-:W-:-:S02]  /*ea40*/  SEL R77, R87, R86, P0 ;  /* 0x00000056574d7207 */ /* 0x000fc40000000000 */
[----:B------:R-:W-:Y:S02]  /*ea50*/  SEL R145, R15, R88, P0 ;  /* 0x000000580f917207 */ /* 0x000fe40000000000 */
[----:B------:R-:W-:Y:S01]  /*ea60*/  SEL R34, R88, R15, P0 ;  /* 0x0000000f58227207 */ /* 0x000fe20000000000 */
[----:B------:R-:W-:Y:S01]  /*ea70*/  IMAD.X R15, RZ, RZ, R11, P1 ;  /* 0x000000ffff0f7224 */ /* 0x000fe200008e060b */
[----:B------:R-:W-:Y:S02]  /*ea80*/  SEL R61, R86, R87, P0 ;  /* 0x00000057563d7207 */ /* 0x000fe40000000000 */
        /* <DEDUP_REMOVED lines=25> */
[----:B------:R-:W-:Y:S04]  /*ec20*/  SHFL.IDX PT, R55, R117, R24, 0x1c1f ;  /* 0x001c1f1875377589 */ /* 0x000fe800000e0000 */
[----:B------:R-:W-:Y:S01]  /*ec30*/  SHFL.IDX PT, R54, R119, R24, 0x1c1f ;  /* 0x001c1f1877367589 */ /* 0x000fe200000e0000 */
[----:B0-----:R-:W-:-:S02]  /*ec40*/  SEL R84, R82, R83, P0 ;  /* 0x0000005352547207 */ /* 0x001fc40000000000 */
[----:B------:R-:W-:Y:S01]  /*ec50*/  SEL R82, R83, R82, P0 ;  /* 0x0000005253527207 */ /* 0x000fe20000000000 */
        /* <DEDUP_REMOVED lines=13> */
[----:B------:R0:W-:Y:S04]  /*ed30*/  SHFL.IDX PT, R64, R91, R24, 0x1c1f ;  /* 0x001c1f185b407589 */ /* 0x0001e800000e0000 */
[----:B------:R-:W-:Y:S04]  /*ed40*/  SHFL.IDX PT, R102, R69, R24, 0x1c1f ;  /* 0x001c1f1845667589 */ /* 0x000fe800000e0000 */
[----:B------:R-:W-:Y:S01]  /*ed50*/  SHFL.IDX PT, R106, R65, R24, 0x1c1f ;  /* 0x001c1f18416a7589 */ /* 0x000fe200000e0000 */
[----:B0-----:R-:W-:-:S03]  /*ed60*/  SEL R91, R27, R4, P0 ;  /* 0x000000041b5b7207 */ /* 0x001fc60000000000 */
        /* <DEDUP_REMOVED lines=13> */
[----:B------:R-:W-:Y:S01]  /*ee40*/  SHFL.IDX PT, R70, R131, R24, 0x1c1f ;  /* 0x001c1f1883467589 */ /* 0x000fe200000e0000 */
[----:B----4-:R-:W-:Y:S02]  /*ee50*/  SEL R76, R74, R75, P0 ;  /* 0x0000004b4a4c7207 */ /* 0x010fe40000000000 */
[----:B------:R-:W-:Y:S01]  /*ee60*/  SEL R74, R75, R74, P0 ;  /* 0x0000004a4b4a7207 */ /* 0x000fe20000000000 */
[----:B------:R-:W-:Y:S01]  /*ee70*/  SHFL.IDX PT, R68, R127, R24, 0x1c1f ;  /* 0x001c1f187f447589 */ /* 0x000fe200000e0000 */
[----:B0-----:R-:W-:-:S03]  /*ee80*/  SEL R43, R56, R49, P0 ;  /* 0x00000031382b7207 */ /* 0x001fc60000000000 */
[----:B------:R-:W-:Y:S04]  /*ee90*/  SHFL.IDX PT, R62, R123, R24, 0x1c1f ;  /* 0x001c1f187b3e7589 */ /* 0x000fe800000e0000 */
[----:B------:R0:W-:Y:S04]  /*eea0*/  SHFL.IDX PT, R60, R93, R24, 0x1c1f ;  /* 0x001c1f185d3c7589 */ /* 0x0001e800000e0000 */
[----:B------:R-:W-:Y:S01]  /*eeb0*/  SHFL.IDX PT, R59, R113, R24, 0x1c1f ;  /* 0x001c1f18713b7589 */ /* 0x000fe200000e0000 */
[----:B------:R-:W-:-:S03]  /*eec0*/  SEL R50, R66, R73, P0 ;  /* 0x0000004942327207 */ /* 0x000fc60000000000 */
[----:B------:R1:W2:Y:S01]  /*eed0*/  SHFL.IDX PT, R12, R36, R6, 0x1c1f ;  /* 0x001c1f06240c7589 */ /* 0x0002a200000e0000 */
[----:B0-----:R-:W-:-:S03]  /*eee0*/  SEL R93, R4, R27, P0 ;  /* 0x0000001b045d7207 */ /* 0x001fc60000000000 */
[----:B------:R0:W3:Y:S01]  /*eef0*/  SHFL.IDX PT, R71, R35, R6, 0x1c1f ;  /* 0x001c1f0623477589 */ /* 0x0000e200000e0000 */
[----:B------:R-:W-:-:S03]  /*ef00*/  F2FP.BF16.F32.PACK_AB R4, R93, R92 ;  /* 0x0000005c5d04723e */ /* 0x000fc600000010ff */
[----:B------:R4:W-:Y:S01]  /*ef10*/  SHFL.IDX PT, R69, R38, R6, 0x1c1f ;  /* 0x001c1f0626457589 */ /* 0x0009e200000e0000 */
[----:B-1----:R-:W-:-:S03]  /*ef20*/  SEL R36, R44, R53, P0 ;  /* 0x000000352c247207 */ /* 0x002fc60000000000 */
[----:B------:R1:W3:Y:S01]  /*ef30*/  SHFL.IDX PT, R65, R39, R6, 0x1c1f ;  /* 0x001c1f0627417589 */ /* 0x0002e200000e0000 */
[----:B------:R-:W-:Y:S02]  /*ef40*/  SEL R44, R46, R57, P0 ;  /* 0x000000392e2c7207 */ /* 0x000fe40000000000 */
[----:B0-----:R-:W-:Y:S01]  /*ef50*/  SEL R35, R52, R45, P0 ;  /* 0x0000002d34237207 */ /* 0x001fe20000000000 */
[----:B------:R0:W-:Y:S01]  /*ef60*/  SHFL.IDX PT, R32, R51, R6, 0x1c1f ;  /* 0x001c1f0633207589 */ /* 0x0001e200000e0000 */
[----:B------:R-:W-:Y:S02]  /*ef70*/  SEL R53, R67, R64, P0 ;  /* 0x0000004043357207 */ /* 0x000fe40000000000 */
[----:B----4-:R-:W-:Y:S01]  /*ef80*/  SEL R38, R55, R28, P0 ;  /* 0x0000001c37267207 */ /* 0x010fe20000000000 */
[----:B------:R-:W4:Y:S01]  /*ef90*/  SHFL.IDX PT, R61, R48, R6, 0x1c1f ;  /* 0x001c1f06303d7589 */ /* 0x000f2200000e0000 */
[----:B-1----:R-:W-:-:S03]  /*efa0*/  SEL R39, R54, R47, P0 ;  /* 0x0000002f36277207 */ /* 0x002fc60000000000 */
[----:B------:R-:W-:Y:S01]  /*efb0*/  SHFL.IDX PT, R11, R137, R24, 0x1c1f ;  /* 0x001c1f18890b7589 */ /* 0x000fe200000e0000 */
[----:B--2---:R-:W-:Y:S02]  /*efc0*/  SEL R79, R12, R9, P0 ;  /* 0x000000090c4f7207 */ /* 0x004fe40000000000 */
[----:B0-----:R-:W-:Y:S01]  /*efd0*/  SEL R51, R64, R67, P0 ;  /* 0x0000004340337207 */ /* 0x001fe20000000000 */
[----:B------:R-:W-:Y:S01]  /*efe0*/  SHFL.IDX PT, R13, R133, R24, 0x1c1f ;  /* 0x001c1f18850d7589 */ /* 0x000fe200000e0000 */
[----:B---3--:R-:W-:Y:S02]  /*eff0*/  SEL R72, R70, R71, P0 ;  /* 0x0000004746487207 */ /* 0x008fe40000000000 */
[----:B------:R-:W-:Y:S01]  /*f000*/  SEL R70, R71, R70, P0 ;  /* 0x0000004647467207 */ /* 0x000fe20000000000 */
[----:B------:R-:W-:Y:S04]  /*f010*/  SHFL.IDX PT, R15, R129, R24, 0x1c1f ;  /* 0x001c1f18810f7589 */ /* 0x000fe800000e0000 */
[----:B------:R-:W-:Y:S01]  /*f020*/  SHFL.IDX PT, R63, R125, R24, 0x1c1f ;  /* 0x001c1f187d3f7589 */ /* 0x000fe200000e0000 */
[----:B------:R-:W-:-:S02]  /*f030*/  SEL R64, R62, R65, P0 ;  /* 0x000000413e407207 */ /* 0x000fc40000000000 */
[----:B------:R-:W-:Y:S01]  /*f040*/  SEL R62, R65, R62, P0 ;  /* 0x0000003e413e7207 */ /* 0x000fe20000000000 */
[----:B------:R-:W-:Y:S04]  /*f050*/  SHFL.IDX PT, R105, R105, R24, 0x1c1f ;  /* 0x001c1f1869697589 */ /* 0x000fe800000e0000 */
[----:B------:R-:W-:Y:S01]  /*f060*/  SHFL.IDX PT, R109, R109, R24, 0x1c1f ;  /* 0x001c1f186d6d7589 */ /* 0x000fe200000e0000 */
[----:B----4-:R-:W-:-:S03]  /*f070*/  SEL R48, R61, R60, P0 ;  /* 0x0000003c3d307207 */ /* 0x010fc60000000000 */
[----:B------:R0:W1:Y:S04]  /*f080*/  SHFL.IDX PT, R14, R37, R6, 0x1c1f ;  /* 0x001c1f06250e7589 */ /* 0x00006800000e0000 */
[----:B------:R2:W3:Y:S04]  /*f090*/  SHFL.IDX PT, R24, R40, R6, 0x1c1f ;  /* 0x001c1f0628187589 */ /* 0x0004e800000e0000 */
[----:B------:R4:W3:Y:S01]  /*f0a0*/  SHFL.IDX PT, R58, R41, R6, 0x1c1f ;  /* 0x001c1f06293a7589 */ /* 0x0008e200000e0000 */
[----:B0-----:R-:W-:-:S03]  /*f0b0*/  SEL R37, R45, R52, P0 ;  /* 0x000000342d257207 */ /* 0x001fc60000000000 */
[----:B------:R0:W3:Y:S01]  /*f0c0*/  SHFL.IDX PT, R26, R42, R6, 0x1c1f ;  /* 0x001c1f062a1a7589 */ /* 0x0000e200000e0000 */
[----:B------:R-:W-:Y:S02]  /*f0d0*/  SEL R45, R49, R56, P0 ;  /* 0x00000038312d7207 */ /* 0x000fe40000000000 */
[----:B--2---:R-:W-:Y:S01]  /*f0e0*/  SEL R40, R28, R55, P0 ;  /* 0x000000371c287207 */ /* 0x004fe20000000000 */
[----:B------:R2:W-:Y:S01]  /*f0f0*/  SHFL.IDX PT, R104, R89, R6, 0x1c1f ;  /* 0x001c1f0659687589 */ /* 0x0005e200000e0000 */
[----:B------:R-:W-:Y:S02]  /*f100*/  SEL R52, R73, R66, P0 ;  /* 0x0000004249347207 */ /* 0x000fe40000000000 */
[----:B----4-:R-:W-:Y:S01]  /*f110*/  SEL R41, R47, R54, P0 ;  /* 0x000000362f297207 */ /* 0x010fe20000000000 */
[----:B------:R-:W4:Y:S01]  /*f120*/  SHFL.IDX PT, R103, R103, R6, 0x1c1f ;  /* 0x001c1f0667677589 */ /* 0x000f2200000e0000 */
[----:B------:R-:W-:Y:S02]  /*f130*/  SEL R47, R59, R32, P0 ;  /* 0x000000203b2f7207 */ /* 0x000fe40000000000 */
[----:B0-----:R-:W-:Y:S01]  /*f140*/  SEL R42, R57, R46, P0 ;  /* 0x0000002e392a7207 */ /* 0x001fe20000000000 */
[----:B------:R0:W-:Y:S01]  /*f150*/  SHFL.IDX PT, R108, R85, R6, 0x1c1f ;  /* 0x001c1f06556c7589 */ /* 0x0001e200000e0000 */
[----:B------:R-:W-:-:S02]  /*f160*/  SEL R46, R60, R61, P0 ;  /* 0x0000003d3c2e7207 */ /* 0x000fc40000000000 */
[----:B--2---:R-:W-:Y:S01]  /*f170*/  SEL R89, R5, R8, P0 ;  /* 0x0000000805597207 */ /* 0x004fe20000000000 */
[----:B------:R-:W2:Y:S01]  /*f180*/  SHFL.IDX PT, R107, R107, R6, 0x1c1f ;  /* 0x001c1f066b6b7589 */ /* 0x000ea200000e0000 */
[----:B------:R-:W-:Y:S02]  /*f190*/  SEL R49, R32, R59, P0 ;  /* 0x0000003b20317207 */ /* 0x000fe40000000000 */
[----:B------:R-:W-:Y:S01]  /*f1a0*/  SEL R66, R68, R69, P0 ;  /* 0x0000004544427207 */ /* 0x000fe20000000000 */
[----:B------:R3:W2:Y:S01]  /*f1b0*/  SHFL.IDX PT, R110, R81, R6, 0x1c1f ;  /* 0x001c1f06516e7589 */ /* 0x0006a200000e0000 */
[----:B-1----:R-:W-:Y:S02]  /*f1c0*/  SEL R77, R11, R14, P0 ;  /* 0x0000000e0b4d7207 */ /* 0x002fe40000000000 */
[----:B0-----:R-:W-:Y:S02]  /*f1d0*/  SEL R85, R7, R10, P0 ;  /* 0x0000000a07557207 */ /* 0x001fe40000000000 */
[----:B------:R-:W-:-:S02]  /*f1e0*/  SEL R75, R14, R11, P0 ;  /* 0x0000000b0e4b7207 */ /* 0x000fc40000000000 */
[----:B------:R-:W-:Y:S02]  /*f1f0*/  SEL R68, R69, R68, P0 ;  /* 0x0000004445447207 */ /* 0x000fe40000000000 */
[----:B------:R-:W-:Y:S02]  /*f200*/  F2FP.BF16.F32.PACK_AB R5, R35, R34 ;  /* 0x000000222305723e */ /* 0x000fe400000010ff */
[----:B---3--:R-:W-:Y:S02]  /*f210*/  SEL R81, R9, R12, P0 ;  /* 0x0000000c09517207 */ /* 0x008fe40000000000 */
[----:B------:R-:W-:Y:S02]  /*f220*/  F2FP.BF16.F32.PACK_AB R6, R91, R90 ;  /* 0x0000005a5b06723e */ /* 0x000fe400000010ff */
[----:B------:R-:W-:Y:S02]  /*f230*/  F2FP.BF16.F32.PACK_AB R7, R37, R36 ;  /* 0x000000242507723e */ /* 0x000fe400000010ff */
[----:B------:R-:W-:-:S02]  /*f240*/  SEL R73, R13, R24, P0 ;  /* 0x000000180d497207 */ /* 0x000fc40000000000 */
[----:B------:R-:W-:Y:S01]  /*f250*/  SEL R71, R24, R13, P0 ;  /* 0x0000000d18477207 */ /* 0x000fe20000000000 */
[----:B------:R0:W-:Y:S01]  /*f260*/  STSM.16.M88.4 [R99], R4 ;  /* 0x0000000463007844 */ /* 0x0001e20000000200 */
[----:B------:R-:W-:Y:S02]  /*f270*/  SEL R67, R15, R58, P0 ;  /* 0x0000003a0f437207 */ /* 0x000fe40000000000 */
[----:B------:R-:W-:Y:S02]  /*f280*/  SEL R69, R58, R15, P0 ;  /* 0x0000000f3a457207 */ /* 0x000fe40000000000 */
[----:B------:R-:W-:Y:S02]  /*f290*/  SEL R65, R63, R26, P0 ;  /* 0x0000001a3f417207 */ /* 0x000fe40000000000 */
[----:B------:R-:W-:Y:S02]  /*f2a0*/  F2FP.BF16.F32.PACK_AB R8, R89, R88 ;  /* 0x000000585908723e */ /* 0x000fe400000010ff */
[----:B------:R-:W-:-:S02]  /*f2b0*/  F2FP.BF16.F32.PACK_AB R9, R39, R38 ;  /* 0x000000262709723e */ /* 0x000fc400000010ff */
[----:B------:R-:W-:Y:S02]  /*f2c0*/  F2FP.BF16.F32.PACK_AB R10, R87, R86 ;  /* 0x00000056570a723e */ /* 0x000fe400000010ff */
[----:B------:R-:W-:Y:S02]  /*f2d0*/  F2FP.BF16.F32.PACK_AB R11, R41, R40 ;  /* 0x00000028290b723e */ /* 0x000fe400000010ff */
[----:B------:R-:W-:Y:S01]  /*f2e0*/  SEL R63, R26, R63, P0 ;  /* 0x0000003f1a3f7207 */ /* 0x000fe20000000000 */
[----:B0-----:R-:W-:Y:S01]  /*f2f0*/  IMAD.U32 R99, RZ, RZ, UR9 ;  /* 0x00000009ff637e24 */ /* 0x001fe2000f8e00ff */
[----:B------:R-:W-:Y:S01]  /*f300*/  F2FP.BF16.F32.PACK_AB R12, R85, R84 ;  /* 0x00000054550c723e */ /* 0x000fe200000010ff */
[----:B------:R-:W-:Y:S01]  /*f310*/  STSM.16.M88.4 [R100], R8 ;  /* 0x0000000864007844 */ /* 0x000fe20000000200 */
[----:B------:R-:W-:Y:S02]  /*f320*/  F2FP.BF16.F32.PACK_AB R13, R43, R42 ;  /* 0x0000002a2b0d723e */ /* 0x000fe400000010ff */
[----:B------:R-:W-:-:S02]  /*f330*/  F2FP.BF16.F32.PACK_AB R14, R83, R82 ;  /* 0x00000052530e723e */ /* 0x000fc400000010ff */
[----:B------:R-:W-:Y:S02]  /*f340*/  F2FP.BF16.F32.PACK_AB R15, R45, R44 ;  /* 0x0000002c2d0f723e */ /* 0x000fe400000010ff */
[----:B----4-:R-:W-:Y:S02]  /*f350*/  SEL R54, R102, R103, P0 ;  /* 0x0000006766367207 */ /* 0x010fe40000000000 */
[----:B------:R-:W-:Y:S01]  /*f360*/  SEL R56, R103, R102, P0 ;  /* 0x0000006667387207 */ /* 0x000fe20000000000 */
[----:B------:R-:W-:Y:S01]  /*f370*/  STSM.16.M88.4 [R97], R12 ;  /* 0x0000000c61007844 */ /* 0x000fe20000000200 */
[----:B------:R-:W-:Y:S02]  /*f380*/  SEL R55, R101, R104, P0 ;  /* 0x0000006865377207 */ /* 0x000fe40000000000 */
[----:B------:R-:W-:Y:S02]  /*f390*/  SEL R57, R104, R101, P0 ;  /* 0x0000006568397207 */ /* 0x000fe40000000000 */
[----:B------:R-:W-:-:S02]  /*f3a0*/  F2FP.BF16.F32.PACK_AB R24, R81, R80 ;  /* 0x000000505118723e */ /* 0x000fc400000010ff */
[----:B------:R-:W-:Y:S02]  /*f3b0*/  F2FP.BF16.F32.PACK_AB R25, R47, R46 ;  /* 0x0000002e2f19723e */ /* 0x000fe400000010ff */
[----:B------:R-:W-:Y:S02]  /*f3c0*/  F2FP.BF16.F32.PACK_AB R26, R79, R78 ;  /* 0x0000004e4f1a723e */ /* 0x000fe400000010ff */
[----:B------:R-:W-:Y:S02]  /*f3d0*/  F2FP.BF16.F32.PACK_AB R27, R49, R48 ;  /* 0x00000030311b723e */ /* 0x000fe400000010ff */
[----:B--2---:R-:W-:Y:S02]  /*f3e0*/  SEL R58, R106, R107, P0 ;  /* 0x0000006b6a3a7207 */ /* 0x004fe40000000000 */
[----:B------:R-:W-:Y:S01]  /*f3f0*/  SEL R60, R107, R106, P0 ;  /* 0x0000006a6b3c7207 */ /* 0x000fe20000000000 */
[----:B------:R0:W-:Y:S01]  /*f400*/  STSM.16.M88.4 [R98], R24 ;  /* 0x0000001862007844 */ /* 0x0001e20000000200 */
[----:B------:R-:W-:-:S02]  /*f410*/  SEL R59, R105, R108, P0 ;  /* 0x0000006c693b7207 */ /* 0x000fc40000000000 */
[----:B------:R-:W-:Y:S02]  /*f420*/  SEL R61, R108, R105, P0 ;  /* 0x000000696c3d7207 */ /* 0x000fe40000000000 */
[----:B------:R-:W-:Y:S02]  /*f430*/  SEL R28, R109, R110, P0 ;  /* 0x0000006e6d1c7207 */ /* 0x000fe40000000000 */
[----:B------:R-:W-:Y:S02]  /*f440*/  SEL R32, R110, R109, P0 ;  /* 0x0000006d6e207207 */ /* 0x000fe40000000000 */
[----:B------:R-:W-:Y:S02]  /*f450*/  F2FP.BF16.F32.PACK_AB R4, R77, R76 ;  /* 0x0000004c4d04723e */ /* 0x000fe400000010ff */
[----:B------:R-:W-:Y:S02]  /*f460*/  F2FP.BF16.F32.PACK_AB R5, R51, R50 ;  /* 0x000000323305723e */ /* 0x000fe400000010ff */
[----:B------:R-:W-:-:S02]  /*f470*/  F2FP.BF16.F32.PACK_AB R6, R75, R74 ;  /* 0x0000004a4b06723e */ /* 0x000fc400000010ff */
[----:B------:R-:W-:Y:S01]  /*f480*/  F2FP.BF16.F32.PACK_AB R7, R53, R52 ;  /* 0x000000343507723e */ /* 0x000fe200000010ff */
[----:B0-----:R-:W-:Y:S01]  /*f490*/  IMAD.U32 R98, RZ, RZ, UR8 ;  /* 0x00000008ff627e24 */ /* 0x001fe2000f8e00ff */
[----:B------:R-:W-:Y:S01]  /*f4a0*/  F2FP.BF16.F32.PACK_AB R8, R73, R72 ;  /* 0x000000484908723e */ /* 0x000fe200000010ff */
[----:B------:R-:W-:Y:S01]  /*f4b0*/  ULDC.64 UR8, c[0x0][0xc08] ;  /* 0x0003020000087ab9 */ /* 0x000fe20000000a00 */
[----:B------:R-:W-:Y:S01]  /*f4c0*/  F2FP.BF16.F32.PACK_AB R9, R55, R54 ;  /* 0x000000363709723e */ /* 0x000fe200000010ff */
[----:B------:R0:W-:Y:S01]  /*f4d0*/  STSM.16.M88.4 [R94], R4 ;  /* 0x000000045e007844 */ /* 0x0001e20000000200 */
        /* <DEDUP_REMOVED lines=10> */
[----:B------:R-:W-:Y:S01]  /*f580*/  F2FP.BF16.F32.PACK_AB R26, R63, R62 ;  /* 0x0000003e3f1a723e */ /* 0x000fe200000010ff */
[----:B0-----:R-:W0:Y:S01]  /*f590*/  LDC R94, c[0x0][0xbe8] ;  /* 0x0002fa00ff5e7b82 */ /* 0x001e220000000800 */
[----:B------:R-:W-:-:S02]  /*f5a0*/  F2FP.BF16.F32.PACK_AB R27, R33, R32 ;  /* 0x00000020211b723e */ /* 0x000fc400000010ff */
[----:B------:R-:W-:-:S03]  /*f5b0*/  ISETP.NE.U32.AND P0, PT, RZ, UR10, PT ;  /* 0x0000000aff007c0c */ /* 0x000fc6000bf05070 */
[----:B------:R3:W-:Y:S02]  /*f5c0*/  STSM.16.M88.4 [R96], R24 ;  /* 0x0000001860007844 */ /* 0x0007e40000000200 */
[----:B------:R-:W-:Y:S01]  /*f5d0*/  BAR.SYNC.DEFER_BLOCKING 0x1, 0x100 ;  /* 0x0044000000007b1d */ /* 0x000fe20000010000 */
[----:B------:R-:W-:-:S13]  /*f5e0*/  ISETP.NE.AND.EX P0, PT, RZ, UR11, PT, P0 ;  /* 0x0000000bff007c0c */ /* 0x000fda000bf05300 */
[----:B------:R-:W4:Y:S01]  /*f5f0*/  @P0 LDG.E R97, desc[UR54][R98.64] ;  /* 0x0000003662610981 */ /* 0x000f22000c1e1900 */
[----:B------:R-:W-:Y:S01]  /*f600*/  UISETP.NE.U32.AND UP0, UPT, UR8, URZ, UPT ;  /* 0x0000003f0800728c */ /* 0x000fe2000bf05070 */
[----:B0-----:R-:W-:Y:S01]  /*f610*/  ISETP.NE.AND P1, PT, R94, 0x1, PT ;  /* 0x000000015e00780c */ /* 0x001fe20003f25270 */
[----:B------:R-:W-:Y:S02]  /*f620*/  ULDC UR4, c[0x0][0xa88] ;  /* 0x0002a20000047ab9 */ /* 0x000fe40000000800 */
[----:B------:R-:W-:Y:S01]  /*f630*/  UISETP.NE.AND.EX UP0, UPT, UR9, URZ, UPT, UP0 ;  /* 0x0000003f0900728c */ /* 0x000fe2000bf05300 */
[----:B-1----:R-:W-:Y:S01]  /*f640*/  IMAD.U32 R9, RZ, RZ, UR4 ;  /* 0x00000004ff097e24 */ /* 0x002fe2000f8e00ff */
[----:B------:R-:W-:-:S04]  /*f650*/  UMOV UR16, 0x9b8 ;  /* 0x000009b800107882 */ /* 0x000fc80000000000 */
[----:B------:R-:W-:-:S04]  /*f660*/  PLOP3.LUT P4, PT, PT, PT, UP0, 0x80, 0x0 ;  /* 0x000000000000781c */ /* 0x000fc80003f8f008 */
[----:B------:R-:W0:Y:S01]  /*f670*/  @P1 LDC R6, c[0x0][0xbec] ;  /* 0x0002fb00ff061b82 */ /* 0x000e220000000800 */
[----:B------:R-:W-:-:S04]  /*f680*/  @UP0 ULEA UR8, UP1, UR43, UR8, 0x2 ;  /* 0x000000082b080291 */ /* 0x000fc8000f82103f */
[----:B------:R-:W-:Y:S02]  /*f690*/  @UP0 ULEA.HI.X UR9, UR43, UR9, UR42, 0x2, UP1 ;  /* 0x000000092b090291 */ /* 0x000fe400088f142a */
[----:B------:R-:W-:Y:S01]  /*f6a0*/  UISETP.GT.AND UP1, UPT, UR46, 0x1, UPT ;  /* 0x000000012e00788c */ /* 0x000fe2000bf24270 */
[----:B------:R-:W1:Y:S01]  /*f6b0*/  @P1 LDC R11, c[0x0][0xbf0] ;  /* 0x0002fc00ff0b1b82 */ /* 0x000e620000000800 */
[----:B------:R-:W-:Y:S02]  /*f6c0*/  IMAD.U32 R4, RZ, RZ, UR8 ;  /* 0x00000008ff047e24 */ /* 0x000fe4000f8e00ff */
[----:B------:R-:W-:Y:S01]  /*f6d0*/  USEL UR16, UR16, 0x978, UP1 ;  /* 0x0000097810107887 */ /* 0x000fe20008800000 */
[----:B------:R-:W-:Y:S01]  /*f6e0*/  IMAD.U32 R5, RZ, RZ, UR9 ;  /* 0x00000009ff057e24 */ /* 0x000fe2000f8e00ff */
[----:B------:R-:W-:Y:S01]  /*f6f0*/  UISETP.NE.U32.AND UP0, UPT, UR10, URZ, UPT ;  /* 0x0000003f0a00728c */ /* 0x000fe2000bf05070 */
[----:B--2---:R-:W-:Y:S01]  /*f700*/  VIADD R15, R18, UR36 ;  /* 0x00000024120f7c36 */ /* 0x004fe20008000000 */
[----:B------:R-:W-:-:S02]  /*f710*/  UMOV UR4, URZ ;  /* 0x0000003f00047c82 */ /* 0x000fc40008000000 */
[----:B------:R-:W-:Y:S01]  /*f720*/  UISETP.NE.AND.EX UP0, UPT, UR11, URZ, UPT, UP0 ;  /* 0x0000003f0b00728c */ /* 0x000fe2000bf05300 */
[----:B------:R0:W5:Y:S01]  /*f730*/  @P4 LDG.E R9, desc[UR54][R4.64] ;  /* 0x0000003604094981 */ /* 0x000162000c1e1900 */
[----:B------:R-:W-:Y:S01]  /*f740*/  USEL UR7, UR37, URZ, UP1 ;  /* 0x0000003f25077287 */ /* 0x000fe20008800000 */
[----:B------:R-:W-:Y:S01]  /*f750*/  IMAD.MOV.U32 R7, RZ, RZ, R15 ;  /* 0x000000ffff077224 */ /* 0x000fe200078e000f */
[----:B------:R-:W-:Y:S02]  /*f760*/  USEL UR43, UR43, URZ, !UP0 ;  /* 0x0000003f2b2b7287 */ /* 0x000fe4000c000000 */
[----:B------:R-:W-:Y:S01]  /*f770*/  ULDC.64 UR10, c[0x0][UR16+0x218] ;  /* 0x00008600100a7abb */ /* 0x000fe20008000a00 */
[----:B------:R-:W-:Y:S01]  /*f780*/  ULDC.64 UR14, c[0x0][UR16+0x228] ;  /* 0x00008a00100e7abb */ /* 0x000fe20008000a00 */
[----:B------:R-:W-:Y:S01]  /*f790*/  ULDC.64 UR12, c[0x0][UR16+0x220] ;  /* 0x00008800100c7abb */ /* 0x000fe20008000a00 */
[----:B------:R-:W-:Y:S02]  /*f7a0*/  UIMAD.WIDE.U32 UR8, UR10, UR44, URZ ;  /* 0x0000002c0a0872a5 */ /* 0x000fe4000f8e003f */
[----:B------:R-:W-:Y:S01]  /*f7b0*/  UIMAD.WIDE.U32 UR18, UR14, UR7, URZ ;  /* 0x000000070e1272a5 */ /* 0x000fe2000f8e003f */
[----:B0-----:R-:W-:Y:S01]  /*f7c0*/  @P1 IMAD.HI.U32 R4, R15, R6, RZ ;  /* 0x000000060f041227 */ /* 0x001fe200078e00ff */
[----:B------:R-:W-:-:S02]  /*f7d0*/  UIMAD UR10, UR11, UR44, URZ ;  /* 0x0000002c0b0a72a4 */ /* 0x000fc4000f8e023f */
[----:B------:R-:W-:Y:S02]  /*f7e0*/  UIMAD UR14, UR15, UR7, URZ ;  /* 0x000000070f0e72a4 */ /* 0x000fe4000f8e023f */
[----:B------:R-:W-:Y:S01]  /*f7f0*/  USEL UR42, UR42, URZ, !UP0 ;  /* 0x0000003f2a2a7287 */ /* 0x000fe2000c000000 */
[----:B-1----:R-:W-:Y:S01]  /*f800*/  @P1 SHF.R.U32.HI R7, RZ, R11, R4 ;  /* 0x0000000bff071219 */ /* 0x002fe20000011604 */
[----:B------:R-:W-:Y:S01]  /*f810*/  UIMAD UR7, UR13, UR43, URZ ;  /* 0x0000002b0d0772a4 */ /* 0x000fe2000f8e023f */
[----:B------:R-:W-:Y:S01]  /*f820*/  IMAD.U32 R4, RZ, RZ, UR18 ;  /* 0x00000012ff047e24 */ /* 0x000fe2000f8e00ff */
[----:B------:R-:W-:Y:S01]  /*f830*/  UIADD3 UR9, UR9, UR10, URZ ;  /* 0x0000000a09097290 */ /* 0x000fe2000fffe03f */
[----:B------:R-:W-:Y:S01]  /*f840*/  IMAD.U32 R5, RZ, RZ, UR19 ;  /* 0x00000013ff057e24 */ /* 0x000fe2000f8e00ff */
[----:B------:R-:W-:Y:S01]  /*f850*/  UIMAD.WIDE.U32 UR10, UR12, UR43, URZ ;  /* 0x0000002b0c0a72a5 */ /* 0x000fe2000f8e003f */
[--C-:B------:R-:W-:Y:S01]  /*f860*/  IMAD.MOV R11, RZ, RZ, -R7.reuse ;  /* 0x000000ffff0b7224 */ /* 0x100fe200078e0a07 */
[----:B------:R-:W-:Y:S01]  /*f870*/  UIMAD UR7, UR12, UR42, UR7 ;  /* 0x0000002a0c0772a4 */ /* 0x000fe2000f8e0207 */
[----:B------:R-:W-:Y:S01]  /*f880*/  SHF.R.S32.HI R5, RZ, 0x1f, R7 ;  /* 0x0000001fff057819 */ /* 0x000fe20000011407 */
[----:B------:R-:W-:Y:S01]  /*f890*/  UIADD3 UR14, UR19, UR14, URZ ;  /* 0x0000000e130e7290 */ /* 0x000fe2000fffe03f */
[----:B------:R-:W-:Y:S01]  /*f8a0*/  IMAD R11, R94, R11, R15 ;  /* 0x0000000b5e0b7224 */ /* 0x000fe200078e020f */
[----:B------:R-:W-:-:S04]  /*f8b0*/  UIADD3 UR7, UR11, UR7, URZ ;  /* 0x000000070b077290 */ /* 0x000fc8000fffe03f */
[----:B------:R-:W-:Y:S01]  /*f8c0*/  IMAD.U32 R8, RZ, RZ, UR14 ;  /* 0x0000000eff087e24 */ /* 0x000fe2000f8e00ff */
        /* <DEDUP_REMOVED lines=22> */
.L_x_2085:
        /* <DEDUP_REMOVED lines=61> */
[----:B------:R-:W-:Y:S01]  /*fe00*/  IMAD R0, R22, 0x20, R202 ;  /* 0x0000002016007824 */ /* 0x000fe200078e02ca */
[----:B------:R-:W-:-:S02]  /*fe10*/  ULDC.64 UR10, c[0x0][0xae8] ;  /* 0x0002ba00000a7ab9 */ /* 0x000fc40000000a00 */
[----:B------:R-:W5:Y:S04]  /*fe20*/  LD.E.128 R12, desc[UR54][R12.64] ;  /* 0x000000360c0c7980 */ /* 0x000f68000c101d00 */
[----:B------:R-:W5:Y:S01]  /*fe30*/  LD.E.128 R24, desc[UR54][R24.64] ;  /* 0x0000003618187980 */ /* 0x000f62000c101d00 */
[----:B-1----:R-:W1:Y:S01]  /*fe40*/  @P1 LDC R21, c[0x0][0xbec] ;  /* 0x0002fb00ff151b82 */ /* 0x002e620000000800 */
[----:B------:R-:W-:Y:S01]  /*fe50*/  UIADD3 UR9, UR9, UR7, URZ ;  /* 0x0000000709097290 */ /* 0x000fe2000fffe03f */
[----:B------:R-:W-:Y:S01]  /*fe60*/  VIADD R2, R0, UR36 ;  /* 0x0000002400027c36 */ /* 0x000fe20008000000 */
[----:B------:R-:W5:Y:S02]  /*fe70*/  LD.E.128 R32, desc[UR54][R32.64] ;  /* 0x0000003620207980 */ /* 0x000f64000c101d00 */
[----:B------:R-:W-:-:S02]  /*fe80*/  UIMAD.WIDE.U32 UR8, UR44, UR10, UR8 ;  /* 0x0000000a2c0872a5 */ /* 0x000fc4000f8e0008 */
[----:B------:R-:W-:Y:S01]  /*fe90*/  USHF.R.S32.HI UR4, URZ, 0x1f, UR43 ;  /* 0x0000001f3f047899 */ /* 0x000fe2000801142b */
[----:B------:R-:W5:Y:S01]  /*fea0*/  LD.E.128 R36, desc[UR54][R36.64] ;  /* 0x0000003624247980 */ /* 0x000f62000c101d00 */
[----:B------:R-:W-:-:S03]  /*feb0*/  UIMAD UR9, UR44, UR11, UR9 ;  /* 0x0000000b2c0972a4 */ /* 0x000fc6000f8e0209 */
[----:B------:R-:W-:Y:S01]  /*fec0*/  ULDC.64 UR10, c[0x0][0xaf0] ;  /* 0x0002bc00000a7ab9 */ /* 0x000fe20000000a00 */
[----:B------:R-:W5:Y:S01]  /*fed0*/  LD.E.128 R40, desc[UR54][R40.64] ;  /* 0x0000003628287980 */ /* 0x000f62000c101d00 */
[----:B------:R-:W-:Y:S01]  /*fee0*/  UIMAD UR4, UR4, UR10, URZ ;  /* 0x0000000a040472a4 */ /* 0x000fe2000f8e023f */
[----:B------:R-:W-:Y:S01]  /*fef0*/  IMAD.MOV.U32 R29, RZ, RZ, R2 ;  /* 0x000000ffff1d7224 */ /* 0x000fe200078e0002 */
[----:B------:R-:W-:Y:S01]  /*ff00*/  UIMAD.WIDE.U32 UR8, UR43, UR10, UR8 ;  /* 0x0000000a2b0872a5 */ /* 0x000fe2000f8e0008 */
[----:B------:R-:W5:Y:S01]  /*ff10*/  LD.E.128 R44, desc[UR54][R44.64] ;  /* 0x000000362c2c7980 */ /* 0x000f62000c101d00 */
[----:B------:R-:W-:-:S03]  /*ff20*/  UIMAD UR4, UR43, UR11, UR4 ;  /* 0x0000000b2b0472a4 */ /* 0x000fc6000f8e0204 */
[----:B------:R-:W-:Y:S01]  /*ff30*/  ULDC.64 UR10, c[0x0][0xae0] ;  /* 0x0002b800000a7ab9 */ /* 0x000fe20000000a00 */
[----:B-1----:R-:W-:Y:S01]  /*ff40*/  @P1 IMAD.HI.U32 R0, R2, R21, RZ ;  /* 0x0000001502001227 */ /* 0x002fe200078e00ff */
[----:B------:R-:W-:Y:S01]  /*ff50*/  @!PT LDS RZ, [RZ] ;  /* 0x00000000fffff984 */ /* 0x000fe20000000800 */
[----:B------:R-:W-:Y:S01]  /*ff60*/  @!PT LDS RZ, [RZ] ;  /* 0x00000000fffff984 */ /* 0x000fe20000000800 */
[----:B------:R-:W-:Y:S01]  /*ff70*/  @!PT LDS RZ, [RZ] ;  /* 0x00000000fffff984 */ /* 0x000fe20000000800 */
[----:B------:R-:W-:Y:S01]  /*ff80*/  @!PT LDS RZ, [RZ] ;  /* 0x00000000fffff984 */ /* 0x000fe20000000800 */
[----:B------:R1:W-:Y:S06]  /*ff90*/  MEMBAR.ALL.CTA ;  /* 0x0000000000007992 */ /* 0x0003ec0000008000 */
[----:B-1----:R-:W1:Y:S01]  /*ffa0*/  FENCE.VIEW.ASYNC.S ;  /* 0x00000000000073c6 */ /* 0x002e620000000000 */
        /* <DEDUP_REMOVED lines=43> */
.L_x_2088:
[----:B------:R-:W-:Y:S05]  /*10260*/  BSYNC B1 ;  /* 0x0000000000017941 */ /* 0x000fea0003800000 */
.L_x_2087:
        /* <DEDUP_REMOVED lines=13> */
.L_x_2090:
[----:B------:R-:W-:Y:S05]  /*10340*/  BSYNC B1 ;  /* 0x0000000000017941 */ /* 0x000fea0003800000 */
.L_x_2089:
        /* <DEDUP_REMOVED lines=13> */
.L_x_2092:
[----:B------:R-:W-:Y:S05]  /*10420*/  BSYNC B1 ;  /* 0x0000000000017941 */ /* 0x000fea0003800000 */
.L_x_2091:
        /* <DEDUP_REMOVED lines=16> */
.L_x_2086:
        /* <DEDUP_REMOVED lines=18> */
[----:B------:R-:W-:Y:S02]  /*10650*/  UIMAD UR4, UR4, UR10, URZ ;  /* 0x0000000a040472a4 */ /* 0x000fe4000f8e023f */
[----:B------:R-:W-:Y:S01]  /*10660*/  UIMAD.WIDE.U32 UR8, UR43, UR10, UR8 ;  /* 0x0000000a2b0872a5 */ /* 0x000fe2000f8e0008 */
[----:B0-----:R-:W-:Y:S01]  /*10670*/  @P1 IMAD.HI.U32 R0, R15, R0, RZ ;  /* 0x000000000f001227 */ /* 0x001fe200078e00ff */
        /* <DEDUP_REMOVED lines=8> */
[----:B------:R-:W-:Y:S01]  /*10700*/  IMAD.U32 R5, RZ, RZ, UR9 ;  /* 0x00000009ff057e24 */ /* 0x000fe2000f8e00ff */
[----:B------:R-:W-:Y:S01]  /*10710*/  ULDC.64 UR10, c[0x0][0xb30] ;  /* 0x0002cc00000a7ab9 */ /* 0x000fe20000000a00 */
[----:B------:R-:W-:Y:S02]  /*10720*/  IMAD R9, R94, R9, R15 ;  /* 0x000000095e097224 */ /* 0x000fe400078e020f */
        /* <DEDUP_REMOVED lines=14> */
[----:B------:R-:W-:Y:S02]  /*10810*/  LEA.HI.X R20, R4, UR9, R3, 0x2, P1 ;  /* 0x0000000904147c11 */ /* 0x000fe400088f1403 */
        /* <DEDUP_REMOVED lines=9> */
[-C--:B0-----:R-:W-:Y:S02]  /*108b0*/  @!P3 LEA R6, P5, R201, R4.reuse, 0x2 ;  /* 0x00000004c906b211 */ /* 0x081fe400078a10ff */
[----:B-12---:R-:W-:Y:S02]  /*108c0*/  @!P2 IMAD.WIDE R2, R17, 0x4, R4 ;  /* 0x000000041102a825 */ /* 0x006fe400078e0204 */
        /* <DEDUP_REMOVED lines=56> */
.L_x_2095:
[----:B------:R-:W-:Y:S05]  /*10c50*/  BSYNC B1 ;  /* 0x0000000000017941 */ /* 0x000fea0003800000 */
.L_x_2094:
[----:B------:R-:W-:Y:S01]  /*10c60*/  ISETP.GE.AND P0, PT, R25, R30, PT ;  /* 0x0000001e1900720c */ /* 0x000fe20003f06270 */
[----:B-1-3--:R1:W3:Y:S04]  /*10c70*/  SHFL.IDX PT, R5, R20, 0x1, 0x1c1f ;  /* 0x003c1f0014057f89 */ /* 0x00a2e800000e0000 */
        /* <DEDUP_REMOVED lines=8> */
[-C--:B0-----:R-:W-:Y:S02]  /*10d00*/  @!P1 LEA R6, P4, R201, R4.reuse, 0x2 ;  /* 0x00000004c9069211 */ /* 0x081fe400078810ff */
[----:B--23--:R-:W-:Y:S02]  /*10d10*/  @!P6 IMAD.WIDE R2, R17, 0x4, R4 ;  /* 0x000000041102e825 */ /* 0x00cfe400078e0204 */
        /* <DEDUP_REMOVED lines=24> */
[CC--:B--2---:R-:W-:Y:S01]  /*10ea0*/  @!P2 LEA R8, P6, R194.reuse, R4.reuse, 0x2 ;  /* 0x00000004c208a211 */ /* 0x0c4fe200078c10ff */
[----:B------:R0:W-:Y:S01]  /*10eb0*/  @!P0 ST.E.64 desc[UR54][R2.64], R46 ;  /* 0x0000002e02008985 */ /* 0x0001e2000c101b36 */
[-C--:B------:R-:W-:Y:S02]  /*10ec0*/  @!P1 LEA.HI.X R7, R195, R5.reuse, R212, 0x2, P5 ;  /* 0x00000005c3079211 */ /* 0x080fe400028f14d4 */
[----:B------:R-:W-:Y:S02]  /*10ed0*/  @!P2 LEA.HI.X R9, R194, R5, R211, 0x2, P6 ;  /* 0x00000005c209a211 */ /* 0x000fe400030f14d3 */
[----:B------:R-:W-:Y:S01]  /*10ee0*/  ISETP.GE.AND P0, PT, R191, UR4, PT ;  /* 0x00000004bf007c0c */ /* 0x000fe2000bf06270 */
[----:B------:R1:W-:Y:S01]  /*10ef0*/  @!P1 ST.E.64 desc[UR54][R6.64], R48 ;  /* 0x0000003006009985 */ /* 0x0003e2000c101b36 */
[----:B---3--:R-:W-:-:S02]  /*10f00*/  @!P4 LEA R10, P1, R193, R4, 0x2 ;  /* 0x00000004c10ac211 */ /* 0x008fc400078210ff */
[----:B------:R-:W-:Y:S01]  /*10f10*/  ISETP.GE.AND P5, PT, R190, UR4, PT ;  /* 0x00000004be007c0c */ /* 0x000fe2000bfa6270 */
[----:B------:R2:W-:Y:S01]  /*10f20*/  @!P2 ST.E.64 desc[UR54][R8.64], R50 ;  /* 0x000000320800a985 */ /* 0x0005e2000c101b36 */
[----:B------:R-:W-:Y:S02]  /*10f30*/  @!P4 LEA.HI.X R11, R193, R5, R210, 0x2, P1 ;  /* 0x00000005c10bc211 */ /* 0x000fe400008f14d2 */
[----:B------:R-:W-:Y:S02]  /*10f40*/  ISETP.GE.AND P2, PT, R189, UR4, PT ;  /* 0x00000004bd007c0c */ /* 0x000fe4000bf46270 */
[----:B------:R-:W-:Y:S01]  /*10f50*/  ISETP.GE.AND P1, PT, R188, UR4, PT ;  /* 0x00000004bc007c0c */ /* 0x000fe2000bf26270 */
[----:B------:R3:W-:Y:S01]  /*10f60*/  @!P4 ST.E.64 desc[UR54][R10.64], R52 ;  /* 0x000000340a00c985 */ /* 0x0007e2000c101b36 */
[-C--:B----4-:R-:W-:Y:S02]  /*10f70*/  @!P3 LEA R12, P6, R192, R4.reuse, 0x2 ;  /* 0x00000004c00cb211 */ /* 0x090fe400078c10ff */
[----:B0-----:R-:W-:-:S02]  /*10f80*/  @!P0 LEA R2, P4, R191, R4, 0x2 ;  /* 0x00000004bf028211 */ /* 0x001fc400078810ff */
        /* <DEDUP_REMOVED lines=15> */
[----:B---3--:R-:W-:-:S04]  /*11080*/  LEA R2, P0, R23, R4, 0x2 ;  /* 0x0000000417027211 */ /* 0x008fc800078010ff */
[----:B------:R-:W-:-:S05]  /*11090*/  LEA.HI.X R3, R23, R5, R204, 0x2, P0 ;  /* 0x0000000517037211 */ /* 0x000fca00000f14cc */
[----:B------:R0:W-:Y:S01]  /*110a0*/  ST.E.64 desc[UR54][R2.64], R32 ;  /* 0x0000002002007985 */ /* 0x0001e2000c101b36 */
[----:B------:R-:W-:Y:S05]  /*110b0*/  BRA `(.L_x_2093) ;  /* 0x0000000c000c7947 */ /* 0x000fea0003800000 */
.L_x_2084:
        /* <DEDUP_REMOVED lines=29> */
.L_x_2096:
[----:B------:R-:W-:Y:S01]  /*11290*/  USEL UR43, UR43, URZ, !UP0 ;  /* 0x0000003f2b2b7287 */ /* 0x000fe2000c000000 */
[----:B------:R-:W-:Y:S01]  /*112a0*/  BSSY B1, `(.L_x_2097) ;  /* 0x0000038000017945 */ /* 0x000fe20003800000 */
[----:B------:R-:W-:-:S03]  /*112b0*/  USEL UR42, UR42, URZ, !UP0 ;  /* 0x0000003f2a2a7287 */ /* 0x000fc6000c000000 */
[----:B------:R-:W-:Y:S09]  /*112c0*/  @P0 BRA `(.L_x_2098) ;  /* 0x0000000000d40947 */ /* 0x000ff20003800000 */
        /* <DEDUP_REMOVED lines=32> */
[----:B------:R-:W-:Y:S01]  /*114d0*/  UIADD3.X UR7, UR7, UR11, UR16, UP0, UP1 ;  /* 0x0000000b07077290 */ /* 0x000fe200087e2410 */
[----:B-1----:R-:W-:Y:S01]  /*114e0*/  @P0 SHF.R.U32.HI R5, RZ, R7, R2 ;  /* 0x00000007ff050219 */ /* 0x002fe20000011602 */
[----:B------:R-:W-:Y:S01]  /*114f0*/  IMAD.U32 R2, RZ, RZ, UR20 ;  /* 0x00000014ff027e24 */ /* 0x000fe2000f8e00ff */
[----:B------:R-:W-:Y:S01]  /*11500*/  ULDC.64 UR8, c[0x0][UR17+0x210] ;  /* 0x0000840011087abb */ /* 0x000fe20008000a00 */
[----:B------:R-:W-:Y:S01]  /*11510*/  ULDC.64 UR10, c[0x0][0xba8] ;  /* 0x0002ea00000a7ab9 */ /* 0x000fe20000000a00 */
[----:B------:R-:W-:Y:S01]  /*11520*/  @!UP2 ULDC UR10, c[0x0][0xb50] ;  /* 0x0002d400000aaab9 */ /* 0x000fe20000000800 */
[--C-:B------:R-:W-:Y:S01]  /*11530*/  IMAD.MOV R7, RZ, RZ, -R5.reuse ;  /* 0x000000ffff077224 */ /* 0x100fe200078e0a05 */
[----:B------:R-:W-:Y:S01]  /*11540*/  IADD3 R2, P0, P1, R5, UR14, R2 ;  /* 0x0000000e05027c10 */ /* 0x000fe2000f91e002 */
[----:B------:R-:W-:Y:S01]  /*11550*/  @!UP2 ULDC UR11, c[0x0][0xb54] ;  /* 0x0002d500000baab9 */ /* 0x000fe20000000800 */
[----:B------:R-:W-:Y:S01]  /*11560*/  SHF.R.S32.HI R5, RZ, 0x1f, R5 ;  /* 0x0000001fff057819 */ /* 0x000fe20000011405 */
[----:B------:R-:W-:-:S03]  /*11570*/  IMAD R7, R9, R7, R4 ;  /* 0x0000000709077224 */ /* 0x000fc600078e0204 */
[----:B------:R-:W-:Y:S01]  /*11580*/  IADD3.X R3, R5, UR7, R6, P0, P1 ;  /* 0x0000000705037c10 */ /* 0x000fe200087e2406 */
        /* <DEDUP_REMOVED lines=9> */
.L_x_2098:
[----:B------:R-:W-:Y:S05]  /*11620*/  BSYNC B1 ;  /* 0x0000000000017941 */ /* 0x000fea0003800000 */
.L_x_2097:
        /* <DEDUP_REMOVED lines=11> */
[----:B------:R-:W-:Y:S01]  /*116e0*/  ULDC.64 UR10, c[0x0][0xae8] ;  /* 0x0002ba00000a7ab9 */ /* 0x000fe20000000a00 */
[----:B------:R-:W-:Y:S01]  /*116f0*/  UIADD3 UR9, UR9, UR7, URZ ;  /* 0x0000000709097290 */ /* 0x000fe2000fffe03f */
[----:B0-----:R-:W-:-:S03]  /*11700*/  IMAD.MOV.U32 R5, RZ, RZ, R6 ;  /* 0x000000ffff057224 */ /* 0x001fc600078e0006 */
        /* <DEDUP_REMOVED lines=51> */
.L_x_2100:
[----:B------:R-:W-:Y:S05]  /*11a40*/  BSYNC B1 ;  /* 0x0000000000017941 */ /* 0x000fea0003800000 */
.L_x_2099:
        /* <DEDUP_REMOVED lines=13> */
.L_x_2102:
[----:B------:R-:W-:Y:S05]  /*11b20*/  BSYNC B1 ;  /* 0x0000000000017941 */ /* 0x000fea0003800000 */
.L_x_2101:
        /* <DEDUP_REMOVED lines=13> */
.L_x_2104:
[----:B------:R-:W-:Y:S05]  /*11c00*/  BSYNC B1 ;  /* 0x0000000000017941 */ /* 0x000fea0003800000 */
.L_x_2103:
        /* <DEDUP_REMOVED lines=14> */
.L_x_2093:
[----:B------:R-:W-:Y:S05]  /*11cf0*/  BSYNC B0 ;  /* 0x0000000000007941 */ /* 0x000fea0003800000 */
.L_x_2083:
[----:B------:R-:W-:Y:S02]  /*11d00*/  ULDC UR4, c[0x0][0xc3c] ;  /* 0x00030f0000047ab9 */ /* 0x000fe40000000800 */
[----:B------:R-:W-:-:S13]  /*11d10*/  ISETP.GE.AND P0, PT, R31, UR4, PT ;  /* 0x000000041f007c0c */ /* 0x000fda000bf06270 */
[----:B------:R-:W-:Y:S05]  /*11d20*/  @!P0 BRA `(.L_x_2105) ;  /* 0xfffffef000b08947 */ /* 0x000fea000383ffff */
[----:B------:R-:W-:Y:S05]  /*11d30*/  EXIT ;  /* 0x000000000000794d */ /* 0x000fea0003800000 */
.L_x_2043:
[----:B------:R-:W-:-:S08]  /*11d40*/  NOP ;  /* 0x0000000000007918 */ /* 0x000fd00000000000 */
[----:B------:R-:W0:-:S00]  /*11d50*/  USETMAXREG.DEALLOC.CTAPOOL 0x18 ;  /* 0x00000018000079c8 */ /* 0x000e0000080e0500 */
[----:B0-----:R-:W-:Y:S01]  /*11d60*/  LOP3.LUT R0, R0, 0x3, RZ, 0xc0, !PT ;  /* 0x0000000300007812 */ /* 0x001fe200078ec0ff */
[----:B------:R-:W-:-:S05]  /*11d70*/  IMAD.MOV.U32 R6, RZ, RZ, RZ ;  /* 0x000000ffff067224 */ /* 0x000fca00078e00ff */
[----:B------:R-:W0:Y:S02]  /*11d80*/  SHFL.IDX PT, R0, R0, RZ, 0x1f ;  /* 0x00001fff00007589 */ /* 0x000e2400000e0000 */
[----:B0-----:R-:W-:-:S04]  /*11d90*/  ISETP.NE.AND P0, PT, R0, RZ, PT ;  /* 0x000000ff0000720c */ /* 0x001fc80003f05270 */
[----:B------:R-:W-:-:S05]  /*11da0*/  P2R R0, PR, RZ, 0x1 ;  /* 0x00000001ff007803 */ /* 0x000fca0000000000 */
[----:B------:R0:W-:Y:S04]  /*11db0*/  STL [R1+0x34], R0 ;  /* 0x0000340001007387 */ /* 0x0001e80000100800 */
[----:B------:R-:W-:Y:S05]  /*11dc0*/  @!P0 BRA `(.L_x_2106) ;  /* 0x00000000002c8947 */ /* 0x000fea0003800000 */
[----:B------:R-:W1:Y:S08]  /*11dd0*/  S2UR UR5, SR_CgaCtaId ;  /* 0x00000000000579c3 */ /* 0x000e700000008800 */
[----:B------:R-:W-:Y:S06]  /*11de0*/  BAR.SYNC.DEFER_BLOCKING 0x5, 0x180 ;  /* 0x0146000000007b1d */ /* 0x000fec0000010000 */
[----:B------:R-:W-:-:S02]  /*11df0*/  UMOV UR4, 0x400 ;  /* 0x0000040000047882 */ /* 0x000fc40000000000 */
[----:B-1----:R-:W-:-:S09]  /*11e00*/  ULEA UR4, UR5, UR4, 0x18 ;  /* 0x0000000405047291 */ /* 0x002fd2000f8ec03f */
[----:B------:R-:W1:Y:S04]  /*11e10*/  LDS.128 R4, [UR4+0x298d0] ;  /* 0x0298d004ff047984 */ /* 0x000e680008000c00 */
[----:B-1----:R1:W-:Y:S01]  /*11e20*/  STL.64 [R1+0x10], R4 ;  /* 0x0000100401007387 */ /* 0x0023e20000100a00 */
[----:B0-----:R-:W-:-:S03]  /*11e30*/  IMAD.MOV.U32 R0, RZ, RZ, R7 ;  /* 0x000000ffff007224 */ /* 0x001fc600078e0007 */
[----:B------:R1:W-:Y:S02]  /*11e40*/  STL [R1+0x18], R6 ;  /* 0x0000180601007387 */ /* 0x0003e40000100800 */
[----:B------:R-:W-:Y:S01]  /*11e50*/  R2UR UR42, R0 ;  /* 0x00000000002a72ca */ /* 0x000fe200000e0000 */
[----:B------:R-:W-:Y:S06]  /*11e60*/  BAR.ARV 0x4, 0x180 ;  /* 0x0106000000007b1d */ /* 0x000fec0000002000 */
[----:B------:R-:W-:Y:S08]  /*11e70*/  BRA `(.L_x_2107) ;  /* 0x0000000c00c47947 */ /* 0x000ff00003800000 */
.L_x_2106:
[----:B0-----:R-:W0:Y:S01]  /*11e80*/  S2R R0, SR_TID.X ;  /* 0x0000000000007919 */ /* 0x001e220000002100 */
[----:B------:R-:W-:Y:S01]  /*11e90*/  ULDC UR4, c[0x0][0xc3c] ;  /* 0x00030f0000047ab9 */ /* 0x000fe20000000800 */
[----:B0-----:R-:W-:-:S04]  /*11ea0*/  LOP3.LUT R0, R0, 0x1f, RZ, 0xc0, !PT ;  /* 0x0000001f00007812 */ /* 0x001fc800078ec0ff */
[----:B------:R-:W-:-:S04]  /*11eb0*/  ISETP.NE.AND P0, PT, R0, 0x1f, PT ;  /* 0x0000001f0000780c */ /* 0x000fc80003f05270 */
[----:B------:R-:W-:-:S13]  /*11ec0*/  ISETP.GE.OR P1, PT, R0, UR4, !P0 ;  /* 0x0000000400007c0c */ /* 0x000fda000c726670 */
[----:B------:R-:W0:Y:S08]  /*11ed0*/  @!P1 LDC.64 R2, c[0x0][0xc80] ;  /* 0x00032000ff029b82 */ /* 0x000e300000000a00 */
        /* <DEDUP_REMOVED lines=38> */
.L_x_2110:
        /* <DEDUP_REMOVED lines=39> */
.L_x_2108:
        /* <DEDUP_REMOVED lines=15> */
.L_x_2111:
        /* <DEDUP_REMOVED lines=62> */
.L_x_2112:
        /* <DEDUP_REMOVED lines=63> */
.L_x_2113:
[----:B01----:R-:W-:-:S05]  /*12c70*/  LOP3.LUT R3, RZ, R2, RZ, 0x33, !PT ;  /* 0x00000002ff037212 */ /* 0x003fca00078e33ff */
[----:B------:R-:W-:-:S05]  /*12c80*/  IMAD.IADD R2, R6, 0x1, R3 ;  /* 0x0000000106027824 */ /* 0x000fca00078e0203 */
[----:B------:R1:W-:Y:S01]  /*12c90*/  STL [R1+0x14], R2 ;  /* 0x0000140201007387 */ /* 0x0003e20000100800 */
[----:B------:R-:W-:Y:S05]  /*12ca0*/  BRA `(.L_x_2114) ;  /* 0x00000000000c7947 */ /* 0x000fea0003800000 */
.L_x_2109:
[----:B------:R0:W-:Y:S04]  /*12cb0*/  STL [R1+0x10], R7 ;  /* 0x0000100701007387 */ /* 0x0001e80000100800 */
[----:B------:R0:W-:Y:S04]  /*12cc0*/  STL [R1+0x14], RZ ;  /* 0x000014ff01007387 */ /* 0x0001e80000100800 */
[----:B------:R0:W-:Y:S02]  /*12cd0*/  STL [R1+0x18], RZ ;  /* 0x000018ff01007387 */ /* 0x0001e40000100800 */
.L_x_2114:
        /* <DEDUP_REMOVED lines=11> */
.L_x_2107:
        /* <DEDUP_REMOVED lines=49> */
[----:B------:R-:W-:-:S03]  /*130a0*/  IMAD.MOV.U32 R0, RZ, RZ, 0x1 ;  /* 0x00000001ff007424 */ /* 0x000fc600078e00ff */
[----:B------:R0:W-:Y:S04]  /*130b0*/  STL [R1+0x28], R2 ;  /* 0x0000280201007387 */ /* 0x0001e80000100800 */
[----:B------:R-:W-:Y:S04]  /*130c0*/  STL [R1+0x30], RZ ;  /* 0x000030ff01007387 */ /* 0x000fe80000100800 */
[----:B------:R1:W-:Y:S01]  /*130d0*/  STL [R1], R0 ;  /* 0x0000000001007387 */ /* 0x0003e20000100800 */
[C---:B0-----:R-:W-:Y:S02]  /*130e0*/  LOP3.LUT R2, R4.reuse, 0x40, RZ, 0xfc, !PT ;  /* 0x0000004004027812 */ /* 0x041fe400078efcff */
[----:B-1----:R-:W-:-:S07]  /*130f0*/  LOP3.LUT R0, R4, 0x80, RZ, 0xfc, !PT ;  /* 0x0000008004007812 */ /* 0x002fce00078efcff */
.L_x_2187:
[----:B------:R-:W-:Y:S01]  /*13100*/  ULDC.64 UR4, c[0x0][0xc88] ;  /* 0x0003220000047ab9 */ /* 0x000fe20000000a00 */
[----:B------:R-:W-:Y:S01]  /*13110*/  IMAD.MOV.U32 R0, RZ, RZ, RZ ;  /* 0x000000ffff007224 */ /* 0x000fe200078e00ff */
[----:B------:R-:W-:Y:S01]  /*13120*/  UIMAD.WIDE UR4, UR42, 0x4, UR4 ;  /* 0x000000042a0478a5 */ /* 0x000fe2000f8e0204 */
[----:B------:R-:W2:Y:S01]  /*13130*/  LDL.LU R12, [R1+0x18] ;  /* 0x00001800010c7983 */ /* 0x000ea20000300800 */
[----:B------:R-:W-:Y:S01]  /*13140*/  ULDC.64 UR6, c[0x0][0xa08] ;  /* 0x0002820000067ab9 */ /* 0x000fe20000000a00 */
[----:B------:R-:W-:Y:S01]  /*13150*/  IMAD.MOV.U32 R9, RZ, RZ, RZ ;  /* 0x000000ffff097224 */ /* 0x000fe200078e00ff */
[----:B------:R-:W-:Y:S01]  /*13160*/  ULDC.64 UR8, c[0x0][0xa18] ;  /* 0x0002860000087ab9 */ /* 0x000fe20000000a00 */
[----:B0-----:R-:W0:Y:S01]  /*13170*/  LDC R19, c[0x0][0x288] ;  /* 0x0000a200ff137b82 */ /* 0x001e220000000800 */
[----:B------:R-:W-:Y:S02]  /*13180*/  IMAD.U32 R2, RZ, RZ, UR4 ;  /* 0x00000004ff027e24 */ /* 0x000fe4000f8e00ff */
[----:B------:R-:W-:Y:S01]  /*13190*/  IMAD.U32 R3, RZ, RZ, UR5 ;  /* 0x00000005ff037e24 */ /* 0x000fe2000f8e00ff */
[----:B------:R-:W-:-:S04]  /*131a0*/  ULDC.64 UR4, c[0x0][0xa28] ;  /* 0x00028a0000047ab9 */ /* 0x000fc80000000a00 */
[----:B------:R-:W3:Y:S01]  /*131b0*/  LDG.E R2, desc[UR54][R2.64] ;  /* 0x0000003602027981 */ /* 0x000ee2000c1e1900 */
[----:B------:R-:W-:Y:S01]  /*131c0*/  UISETP.NE.U32.AND UP0, UPT, UR4, URZ, UPT ;  /* 0x0000003f0400728c */ /* 0x000fe2000bf05070 */
[----:B-1----:R-:W1:Y:S03]  /*131d0*/  LDC R10, c[0x0][0x424] ;  /* 0x00010900ff0a7b82 */ /* 0x002e660000000800 */
[----:B------:R-:W-:-:S05]  /*131e0*/  UISETP.NE.AND.EX UP0, UPT, UR5, URZ, UPT, UP0 ;  /* 0x0000003f0500728c */ /* 0x000fca000bf05300 */
[----:B------:R-:W4:Y:S01]  /*131f0*/  LDC R11, c[0x0][0x2f0] ;  /* 0x0000bc00ff0b7b82 */ /* 0x000f220000000800 */
[----:B------:R-:W-:Y:S02]  /*13200*/  PLOP3.LUT P0, PT, PT, PT, UP0, 0x80, 0x0 ;  /* 0x000000000000781c */ /* 0x000fe40003f0f008 */
[----:B---3--:R-:W-:-:S13]  /*13210*/  R2UR UR46, R2 ;  /* 0x00000000022e72ca */ /* 0x008fda00000e0000 */
[----:B------:R-:W-:Y:S02]  /*13220*/  USHF.R.S32.HI UR45, URZ, 0x1f, UR46 ;  /* 0x0000001f3f2d7899 */ /* 0x000fe4000801142e */
[----:B------:R-:W-:-:S04]  /*13230*/  @UP0 ULEA UR4, UP1, UR46, UR4, 0x2 ;  /* 0x000000042e040291 */ /* 0x000fc8000f82103f */
[----:B------:R-:W-:Y:S02]  /*13240*/  @UP0 ULEA.HI.X UR5, UR46, UR5, UR45, 0x2, UP1 ;  /* 0x000000052e050291 */ /* 0x000fe400088f142d */
[----:B------:R-:W-:-:S04]  /*13250*/  IMAD.U32 R2, RZ, RZ, UR4 ;  /* 0x00000004ff027e24 */ /* 0x000fc8000f8e00ff */
[----:B------:R-:W-:Y:S01]  /*13260*/  IMAD.U32 R3, RZ, RZ, UR5 ;  /* 0x00000005ff037e24 */ /* 0x000fe2000f8e00ff */
[----:B------:R-:W-:Y:S01]  /*13270*/  ULDC.64 UR4, c[0x0][0xa00] ;  /* 0x0002800000047ab9 */ /* 0x000fe20000000a00 */
[----:B------:R-:W-:-:S03]  /*13280*/  USHF.L.U32 UR43, UR46, 0x2, URZ ;  /* 0x000000022e2b7899 */ /* 0x000fc6000800063f */
[----:B------:R3:W5:Y:S01]  /*13290*/  @P0 LDG.E R0, desc[UR54][R2.64] ;  /* 0x0000003602000981 */ /* 0x000762000c1e1900 */
[----:B------:R-:W-:Y:S01]  /*132a0*/  ISETP.NE.U32.AND P0, PT, RZ, UR4, PT ;  /* 0x00000004ff007c0c */ /* 0x000fe2000bf05070 */
[----:B------:R-:W-:Y:S02]  /*132b0*/  USHF.L.U64.HI UR44, UR46, 0x2, UR45 ;  /* 0x000000022e2c7899 */ /* 0x000fe4000801022d */
[----:B------:R-:W-:Y:S01]  /*132c0*/  UIADD3 UR4, UP0, UR43, UR4, URZ ;  /* 0x000000042b047290 */ /* 0x000fe2000ff1e03f */
[----:B------:R-:W-:Y:S02]  /*132d0*/  ISETP.NE.AND.EX P2, PT, RZ, UR5, PT, P0 ;  /* 0x00000005ff007c0c */ /* 0x000fe4000bf45300 */
[----:B------:R-:W-:Y:S01]  /*132e0*/  ISETP.NE.U32.AND P0, PT, RZ, UR6, PT ;  /* 0x00000006ff007c0c */ /* 0x000fe2000bf05070 */
[----:B------:R-:W-:Y:S02]  /*132f0*/  UIADD3.X UR5, UR44, UR5, URZ, UP0, !UPT ;  /* 0x000000052c057290 */ /* 0x000fe400087fe43f */
[----:B------:R-:W-:Y:S01]  /*13300*/  IMAD.U32 R4, RZ, RZ, UR4 ;  /* 0x00000004ff047e24 */ /* 0x000fe2000f8e00ff */
[----:B------:R-:W-:Y:S01]  /*13310*/  UIADD3 UR4, UP0, UR43, UR6, URZ ;  /* 0x000000062b047290 */ /* 0x000fe2000ff1e03f */
[----:B------:R-:W-:-:S02]  /*13320*/  ISETP.NE.AND.EX P0, PT, RZ, UR7, PT, P0 ;  /* 0x00000007ff007c0c */ /* 0x000fc4000bf05300 */
[----:B------:R-:W-:Y:S01]  /*13330*/  IMAD.U32 R5, RZ, RZ, UR5 ;  /* 0x00000005ff057e24 */ /* 0x000fe2000f8e00ff */
[----:B------:R-:W-:-:S04]  /*13340*/  UIADD3.X UR5, UR44, UR7, URZ, UP0, !UPT ;  /* 0x000000072c057290 */ /* 0x000fc800087fe43f */
[----:B------:R-:W4:Y:S01]  /*13350*/  @P2 LDG.E R8, desc[UR54][R4.64] ;  /* 0x0000003604082981 */ /* 0x000f22000c1e1900 */
[----:B------:R-:W-:Y:S01]  /*13360*/  IMAD.U32 R6, RZ, RZ, UR4 ;  /* 0x00000004ff067e24 */ /* 0x000fe2000f8e00ff */
[----:B------:R-:W-:Y:S01]  /*13370*/  UISETP.NE.U32.AND UP0, UPT, UR8, URZ, UPT ;  /* 0x0000003f0800728c */ /* 0x000fe2000bf05070 */
[----:B------:R-:W-:-:S03]  /*13380*/  IMAD.U32 R7, RZ, RZ, UR5 ;  /* 0x00000005ff077e24 */ /* 0x000fc6000f8e00ff */
[----:B------:R-:W-:Y:S02]  /*13390*/  UISETP.NE.AND.EX UP0, UPT, UR9, URZ, UPT, UP0 ;  /* 0x0000003f0900728c */ /* 0x000fe4000bf05300 */
[----:B------:R-:W5:Y:S04]  /*133a0*/  @P0 LDG.E R9, desc[UR54][R6.64] ;  /* 0x0000003606090981 */ /* 0x000f68000c1e1900 */
[----:B------:R-:W-:-:S05]  /*133b0*/  PLOP3.LUT P3, PT, PT, PT, UP0, 0x80, 0x0 ;  /* 0x000000000000781c */ /* 0x000fca0003f6f008 */
[----:B------:R-:W-:-:S04]  /*133c0*/  @UP0 UIADD3 UR4, UP1, UR43, UR8, URZ ;  /* 0x000000082b040290 */ /* 0x000fc8000ff3e03f */
[----:B------:R-:W-:Y:S02]  /*133d0*/  @UP0 UIADD3.X UR5, UR44, UR9, URZ, UP1, !UPT ;  /* 0x000000092c050290 */ /* 0x000fe40008ffe43f */
[----:B---3--:R-:W-:-:S04]  /*133e0*/  IMAD.U32 R2, RZ, RZ, UR4 ;  /* 0x00000004ff027e24 */ /* 0x008fc8000f8e00ff */
[----:B------:R-:W-:-:S05]  /*133f0*/  IMAD.U32 R3, RZ, RZ, UR5 ;  /* 0x00000005ff037e24 */ /* 0x000fca000f8e00ff */
[----:B0-----:R0:W5:Y:S01]  /*13400*/  @P3 LDG.E R19, desc[UR54][R2.64] ;  /* 0x0000003602133981 */ /* 0x001162000c1e1900 */
[----:B------:R-:W-:Y:S01]  /*13410*/  UMOV UR47, URZ ;  /* 0x0000003f002f7c82 */ /* 0x000fe20008000000 */
[----:B--2---:R-:W-:Y:S01]  /*13420*/  R2UR UR36, R12 ;  /* 0x000000000c2472ca */ /* 0x004fe200000e0000 */
[----:B0-----:R-:W0:Y:S02]  /*13430*/  LDC.64 R2, c[0x0][0x418] ;  /* 0x00010600ff027b82 */ /* 0x001e240000000a00 */
[----:B0-----:R-:W-:Y:S02]  /*13440*/  ISETP.NE.U32.AND P1, PT, R2, RZ, PT ;  /* 0x000000ff0200720c */ /* 0x001fe40003f25070 */
[----:B------:R-:W-:Y:S02]  /*13450*/  LOP3.LUT R2, R12, 0xff000000, RZ, 0xc0, !PT ;  /* 0xff0000000c027812 */ /* 0x000fe400078ec0ff */
[----:B------:R-:W-:Y:S02]  /*13460*/  ISETP.NE.AND.EX P1, PT, R3, RZ, PT, P1 ;  /* 0x000000ff0300720c */ /* 0x000fe40003f25310 */
[----:B------:R-:W-:-:S02]  /*13470*/  SHF.R.U32.HI R2, RZ, 0x8, R2 ;  /* 0x00000008ff027819 */ /* 0x000fc40000011602 */
[----:B----4-:R-:W-:Y:S02]  /*13480*/  @P2 R2UR UR47, R8 ;  /* 0x00000000082f22ca */ /* 0x010fe400000e0000 */
[----:B------:R-:W-:-:S04]  /*13490*/  LOP3.LUT R8, R12, 0xff0000, RZ, 0xc0, !PT ;  /* 0x00ff00000c087812 */ /* 0x000fc800078ec0ff */
[----:B------:R-:W-:Y:S01]  /*134a0*/  LEA.HI R8, R8, R2, RZ, 0x10 ;  /* 0x0000000208087211 */ /* 0x000fe200078f80ff */
[----:B-1----:R-:W-:Y:S08]  /*134b0*/  @P3 BRA `(.L_x_2116) ;  /* 0x0000000000103947 */ /* 0x002ff00003800000 */
[----:B------:R-:W-:Y:S05]  /*134c0*/  @!P2 BRA `(.L_x_2116) ;  /* 0x00000000000ca947 */ /* 0x000fea0003800000 */
[----:B-----5:R-:W2:Y:S04]  /*134d0*/  LDG.E R19, desc[UR54][R4.64] ;  /* 0x0000003604137981 */ /* 0x020ea8000c1e1900 */
[----:B------:R-:W2:Y:S02]  /*134e0*/  LDG.E R4, desc[UR54][R4.64+0x4] ;  /* 0x0000043604047981 */ /* 0x000ea4000c1e1900 */
[----:B--2---:R-:W-:-:S07]  /*134f0*/  IMAD.IADD R19, R4, 0x1, -R19 ;  /* 0x0000000104137824 */ /* 0x004fce00078e0a13 */
.L_x_2116:
[----:B------:R-:W-:Y:S01]  /*13500*/  IMAD.U32 R3, RZ, RZ, UR46 ;  /* 0x0000002eff037e24 */ /* 0x000fe2000f8e00ff */
[----:B------:R-:W-:Y:S01]  /*13510*/  ULDC.64 UR4, c[0x0][0xa20] ;  /* 0x0002880000047ab9 */ /* 0x000fe20000000a00 */
[----:B-----5:R-:W-:Y:S01]  /*13520*/  IMAD.IADD R4, R9, 0x1, R0 ;  /* 0x0000000109047824 */ /* 0x020fe200078e0200 */
[----:B------:R-:W-:Y:S01]  /*13530*/  ISETP.NE.U32.AND P2, PT, RZ, UR4, PT ;  /* 0x00000004ff007c0c */ /* 0x000fe2000bf45070 */
[----:B------:R-:W-:Y:S01]  /*13540*/  ULOP3.LUT UR36, UR36, 0xffff, URZ, 0xc0, !UPT ;  /* 0x0000ffff24247892 */ /* 0x000fe2000f8ec03f */
[----:B------:R0:W-:Y:S01]  /*13550*/  STL [R1+0x4], R3 ;  /* 0x0000040301007387 */ /* 0x0001e20000100800 */
[----:B------:R-:W-:Y:S02]  /*13560*/  SEL R2, R10, 0x1, P1 ;  /* 0x000000010a027807 */ /* 0x000fe40000800000 */
[----:B------:R-:W-:Y:S01]  /*13570*/  ISETP.NE.AND.EX P2, PT, RZ, UR5, PT, P2 ;  /* 0x00000005ff007c0c */ /* 0x000fe2000bf45320 */
[----:B------:R0:W-:Y:S02]  /*13580*/  STL [R1+0x1c], R4 ;  /* 0x00001c0401007387 */ /* 0x0001e40000100800 */
[----:B------:R-:W-:-:S10]  /*13590*/  IMAD R2, R2, R11, RZ ;  /* 0x0000000b02027224 */ /* 0x000fd400078e02ff */
[----:B0-----:R-:W-:Y:S05]  /*135a0*/  @!P2 BRA `(.L_x_2117) ;  /* 0x000000000018a947 */ /* 0x001fea0003800000 */
[----:B------:R-:W-:-:S04]  /*135b0*/  UIADD3 UR4, UP0, UR43, UR4, URZ ;  /* 0x000000042b047290 */ /* 0x000fc8000ff1e03f */
[----:B------:R-:W-:Y:S02]  /*135c0*/  UIADD3.X UR5, UR44, UR5, URZ, UP0, !UPT ;  /* 0x000000052c057290 */ /* 0x000fe400087fe43f */
[----:B------:R-:W-:-:S04]  /*135d0*/  IMAD.U32 R2, RZ, RZ, UR4 ;  /* 0x00000004ff027e24 */ /* 0x000fc8000f8e00ff */
[----:B------:R-:W-:-:S05]  /*135e0*/  IMAD.U32 R3, RZ, RZ, UR5 ;  /* 0x00000005ff037e24 */ /* 0x000fca000f8e00ff */
[----:B------:R0:W5:Y:S01]  /*135f0*/  LDG.E R2, desc[UR54][R2.64] ;  /* 0x0000003602027981 */ /* 0x000162000c1e1900 */
[----:B------:R-:W-:Y:S05]  /*13600*/  BRA `(.L_x_2118) ;  /* 0x0000000000107947 */ /* 0x000fea0003800000 */
.L_x_2117:
[----:B------:R-:W-:Y:S05]  /*13610*/  @!P0 BRA `(.L_x_2118) ;  /* 0x00000000000c8947 */ /* 0x000fea0003800000 */
[----:B------:R-:W2:Y:S04]  /*13620*/  LDG.E R2, desc[UR54][R6.64] ;  /* 0x0000003606027981 */ /* 0x000ea8000c1e1900 */
[----:B------:R-:W2:Y:S02]  /*13630*/  LDG.E R6, desc[UR54][R6.64+0x4] ;  /* 0x0000043606067981 */ /* 0x000ea4000c1e1900 */
[----:B--2---:R-:W-:-:S07]  /*13640*/  IMAD.IADD R2, R6, 0x1, -R2 ;  /* 0x0000000106027824 */ /* 0x004fce00078e0a02 */
.L_x_2118:
[----:B0-----:R-:W2:Y:S01]  /*13650*/  LDL R3, [R1+0x14] ;  /* 0x0000140001037983 */ /* 0x001ea20000100800 */
[----:B-----5:R-:W-:Y:S02]  /*13660*/  IMAD.IADD R2, R2, 0x1, -R0 ;  /* 0x0000000102027824 */ /* 0x020fe400078e0a00 */
[----:B------:R-:W0:Y:S02]  /*13670*/  LDC R0, c[0x0][0x448] ;  /* 0x00011200ff007b82 */ /* 0x000e240000000800 */
[----:B0-----:R-:W-:-:S13]  /*13680*/  ISETP.NE.AND P0, PT, R0, 0x1, PT ;  /* 0x000000010000780c */ /* 0x001fda0003f05270 */
[----:B------:R-:W0:Y:S08]  /*13690*/  @P0 LDC R4, c[0x0][0x44c] ;  /* 0x00011300ff040b82 */ /* 0x000e300000000800 */
[----:B------:R-:W1:Y:S01]  /*136a0*/  @P0 LDC R0, c[0x0][0x450] ;  /* 0x00011400ff000b82 */ /* 0x000e620000000800 */
[----:B--2---:R-:W-:-:S04]  /*136b0*/  IMAD.SHL.U32 R3, R3, 0x80, RZ ;  /* 0x0000008003037824 */ /* 0x004fc800078e00ff */
[----:B------:R-:W-:-:S04]  /*136c0*/  VIADD R3, R3, 0x7f ;  /* 0x0000007f03037836 */ /* 0x000fc80000000000 */
[----:B0-----:R-:W-:-:S05]  /*136d0*/  @P0 IMAD.HI.U32 R4, R3, R4, RZ ;  /* 0x0000000403040227 */ /* 0x001fca00078e00ff */
[----:B-1----:R-:W-:Y:S01]  /*136e0*/  @P0 SHF.R.U32.HI R3, RZ, R0, R4 ;  /* 0x00000000ff030219 */ /* 0x002fe20000011604 */
[C---:B------:R-:W-:Y:S01]  /*136f0*/  VIADD R0, R2.reuse, 0x9f ;  /* 0x0000009f02007836 */ /* 0x040fe20000000000 */
[----:B------:R-:W-:Y:S02]  /*13700*/  IADD3 R2, R2, 0xa0, -R19 ;  /* 0x000000a002027810 */ /* 0x000fe40007ffe813 */
[----:B------:R-:W-:Y:S01]  /*13710*/  SHF.R.U32.HI R4, RZ, 0x10, R8 ;  /* 0x00000010ff047819 */ /* 0x000fe20000011608 */
[----:B------:R-:W-:-:S03]  /*13720*/  IMAD.HI R0, R0, 0x66666667, RZ ;  /* 0x6666666700007827 */ /* 0x000fc600078e02ff */
[----:B------:R-:W-:Y:S01]  /*13730*/  ISETP.NE.AND P0, PT, R4, RZ, PT ;  /* 0x000000ff0400720c */ /* 0x000fe20003f05270 */
[----:B------:R-:W-:Y:S01]  /*13740*/  IMAD.IADD R2, R2, 0x1, R3 ;  /* 0x0000000102027824 */ /* 0x000fe200078e0203 */
[----:B------:R-:W-:-:S03]  /*13750*/  SHF.R.U32.HI R3, RZ, 0x1f, R0 ;  /* 0x0000001fff037819 */ /* 0x000fc60000011600 */
[----:B------:R-:W-:Y:S01]  /*13760*/  IMAD.HI R2, R2, 0x66666667, RZ ;  /* 0x6666666702027827 */ /* 0x000fe200078e02ff */
[----:B------:R-:W-:-:S04]  /*13770*/  LEA.HI.SX32 R0, R0, R3, 0x1a ;  /* 0x0000000300007211 */ /* 0x000fc800078fd2ff */
[----:B------:R-:W-:-:S03]  /*13780*/  SHF.R.U32.HI R3, RZ, 0x1f, R2 ;  /* 0x0000001fff037819 */ /* 0x000fc60000011602 */
[----:B------:R-:W0:Y:S01]  /*13790*/  @!P0 LDC R4, c[0x0][0x9f0] ;  /* 0x00027c00ff048b82 */ /* 0x000e220000000800 */
[----:B------:R-:W-:Y:S01]  /*137a0*/  LEA.HI.SX32 R3, R2, R3, 0x1a ;  /* 0x0000000302037211 */ /* 0x000fe200078fd2ff */
[----:B------:R-:W-:-:S03]  /*137b0*/  IMAD.MOV.U32 R2, RZ, RZ, RZ ;  /* 0x000000ffff027224 */ /* 0x000fc600078e00ff */
[----:B------:R-:W-:-:S04]  /*137c0*/  VIMNMX R0, R0, R3, PT ;  /* 0x0000000300007248 */ /* 0x000fc80003fe0100 */
[----:B------:R-:W-:-:S13]  /*137d0*/  ISETP.GE.AND P1, PT, R0, 0x1, PT ;  /* 0x000000010000780c */ /* 0x000fda0003f26270 */
[----:B------:R-:W-:Y:S05]  /*137e0*/  @!P1 BRA `(.L_x_2119) ;  /* 0x0000000000689947 */ /* 0x000fea0003800000 */
[-C--:B0-----:R-:W-:Y:S02]  /*137f0*/  IABS R5, R4.reuse ;  /* 0x0000000400057213 */ /* 0x081fe40000000000 */
        /* <DEDUP_REMOVED lines=10> */
[----:B------:R-:W-:-:S04]  /*138a0*/  IADD3 R3, R4, -0x1, R0 ;  /* 0xffffffff04037810 */ /* 0x000fc80007ffe000 */
        /* <DEDUP_REMOVED lines=14> */
.L_x_2119:
[----:B------:R-:W-:Y:S01]  /*13990*/  LOP3.LUT R8, R8, 0xff, RZ, 0xc0, !PT ;  /* 0x000000ff08087812 */ /* 0x000fe200078ec0ff */
[----:B------:R-:W-:Y:S04]  /*139a0*/  BSSY B7, `(.L_x_2120) ;  /* 0x0000319000077945 */ /* 0x000fe80003800000 */
[----:B------:R-:W-:-:S05]  /*139b0*/  IMAD R3, R8, R2, RZ ;  /* 0x0000000208037224 */ /* 0x000fca00078e02ff */
[----:B------:R-:W-:Y:S01]  /*139c0*/  VIADDMNMX R0, R3, R2, R0, PT ;  /* 0x0000000203007246 */ /* 0x000fe20003800100 */
[----:B------:R1:W-:Y:S03]  /*139d0*/  STL [R1+0x8], R3 ;  /* 0x0000080301007387 */ /* 0x0003e60000100800 */
[----:B------:R-:W-:Y:S01]  /*139e0*/  ISETP.GT.AND P0, PT, R0, R3, PT ;  /* 0x000000030000720c */ /* 0x000fe20003f04270 */
[----:B------:R1:W-:-:S12]  /*139f0*/  STL [R1+0x2c], R0 ;  /* 0x00002c0001007387 */ /* 0x0003d80000100800 */
[----:B-1----:R-:W-:Y:S05]  /*13a00*/  @P0 BRA `(.L_x_2121) ;  /* 0x0000000000480947 */ /* 0x002fea0003800000 */
[----:B------:R-:W1:Y:S02]  /*13a10*/  S2R R3, SR_TID.X ;  /* 0x0000000000037919 */ /* 0x000e640000002100 */
[----:B-1----:R-:W-:-:S04]  /*13a20*/  LOP3.LUT R3, R3, 0x7f, RZ, 0xc0, !PT ;  /* 0x0000007f03037812 */ /* 0x002fc800078ec0ff */
[----:B------:R-:W-:-:S13]  /*13a30*/  ISETP.NE.AND P0, PT, R3, RZ, PT ;  /* 0x000000ff0300720c */ /* 0x000fda0003f05270 */
[----:B------:R-:W-:Y:S05]  /*13a40*/  @P0 BRA `(.L_x_2122) ;  /* 0x0000003000380947 */ /* 0x000fea0003800000 */
[----:B------:R-:W1:Y:S01]  /*13a50*/  S2R R3, SR_LANEID ;  /* 0x0000000000037919 */ /* 0x000e620000000000 */
[----:B------:R-:W-:Y:S02]  /*13a60*/  VOTEU.ANY UR4, UPT, PT ;  /* 0x0000000000047886 */ /* 0x000fe400038e0100 */
[----:B------:R-:W1:Y:S08]  /*13a70*/  FLO.U32 R0, UR4 ;  /* 0x0000000400007d00 */ /* 0x000e7000080e0000 */
[----:B------:R-:W2:Y:S01]  /*13a80*/  POPC R5, UR4 ;  /* 0x0000000400057d09 */ /* 0x000ea20008000000 */
[----:B-1----:R-:W-:-:S02]  /*13a90*/  ISETP.EQ.U32.AND P0, PT, R0, R3, PT ;  /* 0x000000030000720c */ /* 0x002fc40003f02070 */
[----:B------:R-:W2:Y:S11]  /*13aa0*/  LDC.64 R2, c[0x0][0xc60] ;  /* 0x00031800ff027b82 */ /* 0x000eb60000000a00 */
[----:B--2---:R-:W2:Y:S01]  /*13ab0*/  @P0 ATOMG.E.ADD.STRONG.GPU PT, R3, desc[UR54][R2.64], R5 ;  /* 0x00000005020309a8 */ /* 0x004ea200081ee1f6 */
[----:B0-----:R-:W0:Y:S02]  /*13ac0*/  S2R R4, SR_LTMASK ;  /* 0x0000000000047919 */ /* 0x001e240000003900 */
[----:B0-----:R-:W-:-:S04]  /*13ad0*/  LOP3.LUT R4, R4, UR4, RZ, 0xc0, !PT ;  /* 0x0000000404047c12 */ /* 0x001fc8000f8ec0ff */
[----:B------:R-:W0:Y:S01]  /*13ae0*/  POPC R7, R4 ;  /* 0x0000000400077309 */ /* 0x000e220000000000 */
[----:B--2---:R-:W0:Y:S02]  /*13af0*/  SHFL.IDX PT, R0, R3, R0, 0x1f ;  /* 0x00001f0003007589 */ /* 0x004e2400000e0000 */
[----:B0-----:R-:W-:-:S05]  /*13b00*/  IADD3 R0, R0, UR40, R7 ;  /* 0x0000002800007c10 */ /* 0x001fca000fffe007 */
[----:B------:R1:W-:Y:S01]  /*13b10*/  STL [R1+0x10], R0 ;  /* 0x0000100001007387 */ /* 0x0003e20000100800 */
[----:B------:R-:W-:Y:S05]  /*13b20*/  BRA `(.L_x_2122) ;  /* 0x0000003000007947 */ /* 0x000fea0003800000 */
.L_x_2121:
        /* <DEDUP_REMOVED lines=8> */
[----:B0-----:R-:W-:Y:S02]  /*13bb0*/  IMAD.U32 R4, RZ, RZ, UR6 ;  /* 0x00000006ff047e24 */ /* 0x001fe4000f8e00ff */
        /* <DEDUP_REMOVED lines=11> */
.L_x_2124:
[----:B------:R-:W-:Y:S05]  /*13c70*/  BSYNC B6 ;  /* 0x0000000000067941 */ /* 0x000fea0003800000 */
.L_x_2123:
[----:B------:R-:W-:Y:S01]  /*13c80*/  VIADD R0, R17, 0xa400 ;  /* 0x0000a40011007836 */ /* 0x000fe20000000000 */
[----:B------:R-:W-:Y:S04]  /*13c90*/  BSSY B6, `(.L_x_2125) ;  /* 0x0000014000067945 */ /* 0x000fe80003800000 */
[----:B------:R-:W-:-:S04]  /*13ca0*/  LOP3.LUT P0, RZ, R0, 0x3ff, RZ, 0xc0, !PT ;  /* 0x000003ff00ff7812 */ /* 0x000fc8000780c0ff */
[----:B------:R-:W-:-:S09]  /*13cb0*/  P2R R16, PR, RZ, 0x1 ;  /* 0x00000001ff107803 */ /* 0x000fd20000000000 */
        /* <DEDUP_REMOVED lines=17> */
.L_x_2126:
[----:B------:R-:W-:Y:S05]  /*13dd0*/  BSYNC B6 ;  /* 0x0000000000067941 */ /* 0x000fea0003800000 */
.L_x_2125:
        /* <DEDUP_REMOVED lines=20> */
.L_x_2128:
[----:B------:R-:W-:Y:S05]  /*13f20*/  BSYNC B6 ;  /* 0x0000000000067941 */ /* 0x000fea0003800000 */
.L_x_2127:
[----:B------:R-:W-:Y:S01]  /*13f30*/  ISETP.NE.AND P6, PT, R16, RZ, PT ;  /* 0x000000ff1000720c */ /* 0x000fe20003fc5270 */
[----:B------:R-:W-:-:S12]  /*13f40*/  BSSY B6, `(.L_x_2129) ;  /* 0x0000012000067945 */ /* 0x000fd80003800000 */
        /* <DEDUP_REMOVED lines=17> */
.L_x_2130:
[----:B------:R-:W-:Y:S05]  /*14060*/  BSYNC B6 ;  /* 0x0000000000067941 */ /* 0x000fea0003800000 */
.L_x_2129:
        /* <DEDUP_REMOVED lines=21> */
[----:B------:R-:W-:Y:S01]  /*141c0*/  SEL R16, R8, RZ, !P0 ;  /* 0x000000ff08107207 */ /* 0x000fe20004000000 */
[----:B------:R-:W-:Y:S08]  /*141d0*/  BRA.DIV UR4, `(.L_x_2131) ;  /* 0x0000004204347947 */ /* 0x000ff0000b800000 */
[----:B------:R1:W3:Y:S02]  /*141e0*/  SHFL.IDX PT, R14, R0, RZ, 0x1f ;  /* 0x00001fff000e7589 */ /* 0x0002e400000e0000 */
.L_x_2206:
[----:B------:R-:W-:Y:S02]  /*141f0*/  PLOP3.LUT P1, PT, PT, PT, PT, 0x8, 0x0 ;  /* 0x000000000000781c */ /* 0x000fe40003f2e170 */
[----:B---3--:R-:W-:Y:S02]  /*14200*/  ISETP.NE.AND P0, PT, R14, RZ, PT ;  /* 0x000000ff0e00720c */ /* 0x008fe40003f05270 */
[----:B-1----:R-:W-:-:S05]  /*14210*/  P2R R0, PR, RZ, 0x2 ;  /* 0x00000002ff007803 */ /* 0x002fca0000000000 */
[----:B------:R1:W-:Y:S06]  /*14220*/  STL [R1+0x18], R0 ;  /* 0x0000180001007387 */ /* 0x0003ec0000100800 */
[----:B------:R-:W-:Y:S05]  /*14230*/  @P0 BRA `(.L_x_2132) ;  /* 0x00000004008c0947 */ /* 0x000fea0003800000 */
[----:B-1----:R-:W3:Y:S01]  /*14240*/  LDL R0, [R1+0x2c] ;  /* 0x00002c0001007983 */ /* 0x002ee20000100800 */
[----:B------:R-:W-:Y:S01]  /*14250*/  UMOV UR4, 0xffffffff ;  /* 0xffffffff00047882 */ /* 0x000fe20000000000 */
[----:B---3--:R-:W-:Y:S02]  /*14260*/  VIADD R0, R0, 0xffffffff ;  /* 0xffffffff00007836 */ /* 0x008fe40000000000 */
[----:B------:R-:W-:Y:S05]  /*14270*/  BRA.DIV UR4, `(.L_x_2133) ;  /* 0x00000042042c7947 */ /* 0x000fea000b800000 */
[----:B------:R-:W-:-:S13]  /*14280*/  ELECT P6, URZ, PT ;  /* 0x00000000003f782f */ /* 0x000fda00038c0000 */
.L_x_2209:
[----:B------:R-:W-:Y:S05]  /*14290*/  @!P6 BRA `(.L_x_2132) ;  /* 0x000000040074e947 */ /* 0x000fea0003800000 */
[----:B------:R-:W-:-:S04]  /*142a0*/  ISETP.NE.U32.AND P0, PT, R2, RZ, PT ;  /* 0x000000ff0200720c */ /* 0x000fc80003f05070 */
[----:B------:R-:W-:-:S13]  /*142b0*/  ISETP.NE.AND.EX P0, PT, R3, RZ, PT, P0 ;  /* 0x000000ff0300720c */ /* 0x000fda0003f05300 */
[----:B------:R-:W-:Y:S05]  /*142c0*/  @!P0 BRA `(.L_x_2134) ;  /* 0x0000000000448947 */ /* 0x000fea0003800000 */
[----:B------:R-:W1:Y:S01]  /*142d0*/  LDC R7, c[0x0][0x43c] ;  /* 0x00010f00ff077b82 */ /* 0x000e620000000800 */
[----:B------:R-:W-:Y:S01]  /*142e0*/  ULDC.64 UR4, c[0x0][0x428] ;  /* 0x00010a0000047ab9 */ /* 0x000fe20000000a00 */
[----:B-1----:R-:W-:-:S13]  /*142f0*/  ISETP.NE.AND P0, PT, R7, 0x1, PT ;  /* 0x000000010700780c */ /* 0x002fda0003f05270 */
[----:B0-----:R-:W0:Y:S02]  /*14300*/  @P0 LDC.64 R4, c[0x0][0x440] ;  /* 0x00011000ff040b82 */ /* 0x001e240000000a00 */
        /* <DEDUP_REMOVED lines=13> */
.L_x_2134:
[----:B-1----:R-:W3:Y:S01]  /*143e0*/  LDL R3, [R1] ;  /* 0x0000000001037983 */ /* 0x002ee20000100800 */
[----:B------:R-:W-:Y:S01]  /*143f0*/  IMAD R2, R18, 0x8, R17 ;  /* 0x0000000812027824 */ /* 0x000fe200078e0211 */
[----:B--2---:R-:W1:Y:S02]  /*14400*/  S2R R8, SR_TID.X ;  /* 0x0000000000087919 */ /* 0x004e640000002100 */
[----:B-1----:R-:W-:-:S04]  /*14410*/  LOP3.LUT R8, R8, 0x7f, RZ, 0xc0, !PT ;  /* 0x0000007f08087812 */ /* 0x002fc800078ec0ff */
[----:B------:R-:W-:Y:S02]  /*14420*/  ISETP.NE.AND P1, PT, R8, RZ, PT ;  /* 0x000000ff0800720c */ /* 0x000fe40003f25270 */
[----:B---3--:R-:W-:-:S04]  /*14430*/  SHF.L.U32 R3, R3, 0x1f, RZ ;  /* 0x0000001f03037819 */ /* 0x008fc800000006ff */
[----:B------:R-:W1:Y:S02]  /*14440*/  SYNCS.PHASECHK.TRANS64.TRYWAIT P0, [R2+URZ+0x29880], R3 ;  /* 0x02988003020075a7 */ /* 0x000e64000800017f */
[----:B-1----:R-:W-:Y:S05]  /*14450*/  @!P0 BRA `(.L_x_2135) ;  /* 0x0000003c00d48947 */ /* 0x002fea0003800000 */
.L_x_2210:
[----:B------:R-:W-:Y:S05]  /*14460*/  @P1 BRA `(.L_x_2136) ;  /* 0x00000000001c1947 */ /* 0x000fea0003800000 */
[----:B0-----:R-:W0:Y:S02]  /*14470*/  S2R R4, SR_TID.X ;  /* 0x0000000000047919 */ /* 0x001e240000002100 */
[----:B0-----:R-:W-:Y:S01]  /*14480*/  LOP3.LUT R5, R4, 0x1f, RZ, 0xc0, !PT ;  /* 0x0000001f04057812 */ /* 0x001fe200078ec0ff */
[----:B------:R-:W-:-:S03]  /*14490*/  IMAD.MOV.U32 R4, RZ, RZ, 0x5000 ;  /* 0x00005000ff047424 */ /* 0x000fc600078e00ff */
[----:B------:R-:W-:Y:S01]  /*144a0*/  ISETP.NE.AND P0, PT, R5, RZ, PT ;  /* 0x000000ff0500720c */ /* 0x000fe20003f05270 */
[----:B------:R2:W-:-:S12]  /*144b0*/  SYNCS.ARRIVE.TRANS64 RZ, [R2+URZ+0x29870], R4 ;  /* 0x0298700402ff79a7 */ /* 0x0005d8000800003f */
[----:B--2---:R-:W-:Y:S05]  /*144c0*/  @!P0 BRA `(.L_x_2136) ;  /* 0x0000000000048947 */ /* 0x004fea0003800000 */
[----:B------:R-:W-:Y:S01]  /*144d0*/  BPT.TRAP 0x1 ;  /* 0x000000040000795c */ /* 0x000fe20000300000 */
.L_x_2136:
[----:B------:R-:W2:Y:S01]  /*144e0*/  LDL R5, [R1+0x1c] ;  /* 0x00001c0001057983 */ /* 0x000ea20000100800 */
[----:B0-----:R-:W-:Y:S01]  /*144f0*/  IMAD R4, R18, 0x5000, R17 ;  /* 0x0000500012047824 */ /* 0x001fe200078e0211 */
        /* <DEDUP_REMOVED lines=14> */
[----:B0-2---:R-:W-:Y:S05]  /*145e0*/  @!P0 BRA `(.L_x_2137) ;  /* 0x0000003c00848947 */ /* 0x005fea0003800000 */
.L_x_2211:
        /* <DEDUP_REMOVED lines=8> */
.L_x_2138:
[----:B------:R-:W-:Y:S01]  /*14670*/  R2UR UR27, R0 ;  /* 0x00000000001b72ca */ /* 0x000fe200000e0000 */
[----:B------:R-:W-:Y:S01]  /*14680*/  IMAD R0, R18, 0x7800, R17 ;  /* 0x0000780012007824 */ /* 0x000fe200078e0211 */
[----:B------:R-:W-:Y:S01]  /*14690*/  R2UR UR25, R2 ;  /* 0x00000000021972ca */ /* 0x000fe200000e0000 */
[----:B------:R-:W-:Y:S01]  /*146a0*/  UIADD3 UR4, UP0, UR48, 0x370, URZ ;  /* 0x0000037030047890 */ /* 0x000fe2000ff1e03f */
[----:B------:R-:W-:Y:S01]  /*146b0*/  R2UR UR29, R16 ;  /* 0x00000000101d72ca */ /* 0x000fe200000e0000 */
[----:B------:R-:W-:Y:S01]  /*146c0*/  UMOV UR6, 0x0 ;  /* 0x0000000000067882 */ /* 0x000fe20000000000 */
[----:B------:R-:W-:Y:S01]  /*146d0*/  R2UR UR8, R0 ;  /* 0x00000000000872ca */ /* 0x000fe200000e0000 */
[----:B------:R-:W-:Y:S01]  /*146e0*/  UIADD3.X UR5, URZ, UR49, URZ, UP0, !UPT ;  /* 0x000000313f057290 */ /* 0x000fe200087fe43f */
[----:B------:R-:W-:Y:S01]  /*146f0*/  PLOP3.LUT P0, PT, PT, PT, PT, 0x80, 0x0 ;  /* 0x000000000000781c */ /* 0x000fe20003f0f070 */
[----:B------:R-:W-:Y:S01]  /*14700*/  UMOV UR7, 0x14f00000 ;  /* 0x14f0000000077882 */ /* 0x000fe20000000000 */
[----:B------:R-:W-:Y:S01]  /*14710*/  UMOV UR26, URZ ;  /* 0x0000003f001a7c82 */ /* 0x000fe20008000000 */
[----:B------:R-:W-:Y:S01]  /*14720*/  UMOV UR28, UR36 ;  /* 0x00000024001c7c82 */ /* 0x000fe20008000000 */
[----:B------:R-:W-:Y:S01]  /*14730*/  P2R R0, PR, RZ, 0x1 ;  /* 0x00000001ff007803 */ /* 0x000fe20000000000 */
[----:B------:R-:W-:Y:S01]  /*14740*/  UMOV UR18, 0x40 ;  /* 0x0000004000127882 */ /* 0x000fe20000000000 */
[----:B------:R-:W-:Y:S01]  /*14750*/  UMOV UR20, UR36 ;  /* 0x0000002400147c82 */ /* 0x000fe20008000000 */
[----:B------:R-:W-:Y:S01]  /*14760*/  UIADD3 UR25, UR25, 0x29830, URZ ;  /* 0x0002983019197890 */ /* 0x000fe2000fffe03f */
[----:B------:R-:W-:Y:S01]  /*14770*/  UMOV UR19, UR27 ;  /* 0x0000001b00137c82 */ /* 0x000fe20008000000 */
[----:B------:R-:W-:-:S02]  /*14780*/  UMOV UR21, UR29 ;  /* 0x0000001d00157c82 */ /* 0x000fc40008000000 */
[----:B------:R-:W-:Y:S01]  /*14790*/  UIADD3 UR24, UR8, 0x1a400, URZ ;  /* 0x0001a40008187890 */ /* 0x000fe2000fffe03f */
[----:B------:R3:W-:Y:S01]  /*147a0*/  STL [R1+0x18], R0 ;  /* 0x0000180001007387 */ /* 0x0007e20000100800 */
[----:B------:R-:W-:Y:S02]  /*147b0*/  UIADD3 UR16, UR8, 0x1cc00, URZ ;  /* 0x0001cc0008107890 */ /* 0x000fe4000fffe03f */
[----:B------:R-:W-:Y:S01]  /*147c0*/  UIADD3 UR8, UR8, 0x1f400, URZ ;  /* 0x0001f40008087890 */ /* 0x000fe2000fffe03f */
[----:B------:R-:W-:Y:S01]  /*147d0*/  UMOV UR17, UR25 ;  /* 0x0000001900117c82 */ /* 0x000fe20008000000 */
[----:B------:R-:W-:Y:S01]  /*147e0*/  UMOV UR10, 0x80 ;  /* 0x00000080000a7882 */ /* 0x000fe20000000000 */
[----:B------:R-:W-:Y:S01]  /*147f0*/  UMOV UR12, UR36 ;  /* 0x00000024000c7c82 */ /* 0x000fe20008000000 */
[----:B------:R-:W-:Y:S01]  /*14800*/  UMOV UR11, UR27 ;  /* 0x0000001b000b7c82 */ /* 0x000fe20008000000 */
[----:B------:R-:W-:Y:S01]  /*14810*/  UMOV UR13, UR29 ;  /* 0x0000001d000d7c82 */ /* 0x000fe20008000000 */
[----:B------:R3:W-:Y:S01]  /*14820*/  UTMALDG.4D [UR24], [UR4], desc[UR6] ;  /* 0x00000618040075b4 */ /* 0x0007e20008019000 */
[----:B------:R-:W-:Y:S01]  /*14830*/  UMOV UR9, UR25 ;  /* 0x0000001900097c82 */ /* 0x000fe20008000000 */
[----:B------:R3:W-:Y:S01]  /*14840*/  UTMALDG.4D [UR16], [UR4], desc[UR6] ;  /* 0x00000610040075b4 */ /* 0x0007e20008019000 */
[----:B------:R3:W-:Y:S02]  /*14850*/  UTMALDG.4D [UR8], [UR4], desc[UR6] ;  /* 0x00000608040075b4 */ /* 0x0007e40008019000 */
[----:B---3--:R-:W-:Y:S01]  /*14860*/  NOP ;  /* 0x0000000000007918 */ /* 0x008fe20000000000 */
.L_x_2132:
[----:B------:R-:W-:Y:S05]  /*14870*/  WARPSYNC.ALL ;  /* 0x0000000000007948 */ /* 0x000fea0003800000 */
[----:B-1----:R-:W-:Y:S01]  /*14880*/  VIADD R0, R17, 0x14400 ;  /* 0x0001440011007836 */ /* 0x002fe20000000000 */
[----:B------:R-:W-:Y:S01]  /*14890*/  USHF.R.S32.HI UR4, URZ, 0x1f, UR47 ;  /* 0x0000001f3f047899 */ /* 0x000fe2000801142f */
        /* <DEDUP_REMOVED lines=14> */
[----:B0-----:R-:W-:Y:S01]  /*14980*/  MOV R2, 0x0 ;  /* 0x0000000000027802 */ /* 0x001fe20000000f00 */
        /* <DEDUP_REMOVED lines=15> */
.L_x_2140:
[----:B------:R-:W-:Y:S05]  /*14a80*/  BSYNC B6 ;  /* 0x0000000000067941 */ /* 0x000fea0003800000 */
.L_x_2139:
[----:B------:R-:W3:Y:S01]  /*14a90*/  LDL R10, [R1+0x14] ;  /* 0x00001400010a7983 */ /* 0x000ee20000100800 */
[----:B------:R-:W1:Y:S01]  /*14aa0*/  LDC R5, c[0x0][0x448] ;  /* 0x00011200ff057b82 */ /* 0x000e620000000800 */
[----:B------:R-:W-:Y:S01]  /*14ab0*/  ULDC.64 UR6, c[0x0][0x2d8] ;  /* 0x0000b60000067ab9 */ /* 0x000fe20000000a00 */
[----:B0-----:R-:W0:Y:S01]  /*14ac0*/  S2R R2, SR_TID.X ;  /* 0x0000000000027919 */ /* 0x001e220000002100 */
[----:B------:R-:W-:Y:S01]  /*14ad0*/  UMOV UR4, UR50 ;  /* 0x0000003200047c82 */ /* 0x000fe20008000000 */
[----:B------:R-:W-:Y:S01]  /*14ae0*/  UMOV UR5, UR37 ;  /* 0x0000002500057c82 */ /* 0x000fe20008000000 */
[----:B------:R-:W-:Y:S01]  /*14af0*/  ULDC.64 UR8, c[0x0][0x2e0] ;  /* 0x0000b80000087ab9 */ /* 0x000fe20000000a00 */
[----:B-1----:R-:W-:Y:S01]  /*14b00*/  ISETP.NE.AND P0, PT, R5, 0x1, PT ;  /* 0x000000010500780c */ /* 0x002fe20003f05270 */
[----:B------:R-:W1:Y:S01]  /*14b10*/  S2R R6, SR_TID.X ;  /* 0x0000000000067919 */ /* 0x000e620000002100 */
[----:B0-----:R-:W-:-:S11]  /*14b20*/  LOP3.LUT R0, R2, 0x7f, RZ, 0xc0, !PT ;  /* 0x0000007f02007812 */ /* 0x001fd600078ec0ff */
[----:B------:R-:W0:Y:S01]  /*14b30*/  @P0 LDC R3, c[0x0][0x44c] ;  /* 0x00011300ff030b82 */ /* 0x000e220000000800 */
[----:B------:R-:W-:Y:S01]  /*14b40*/  IMAD.SHL.U32 R2, R2, 0x20, RZ ;  /* 0x0000002002027824 */ /* 0x000fe200078e00ff */
[----:B------:R-:W-:-:S06]  /*14b50*/  SHF.R.U32.HI R0, RZ, 0x2, R0 ;  /* 0x00000002ff007819 */ /* 0x000fcc0000011600 */
[----:B------:R-:W4:Y:S01]  /*14b60*/  @P0 LDC R4, c[0x0][0x450] ;  /* 0x00011400ff040b82 */ /* 0x000f220000000800 */
[----:B------:R-:W-:Y:S01]  /*14b70*/  LOP3.LUT R2, R0, 0x60, R2, 0xf8, !PT ;  /* 0x0000006000027812 */ /* 0x000fe200078ef802 */
[----:B------:R-:W-:Y:S02]  /*14b80*/  UIMAD.WIDE.U32 UR4, UR36, UR6, UR4 ;  /* 0x00000006240472a5 */ /* 0x000fe4000f8e0004 */
[----:B------:R-:W-:Y:S02]  /*14b90*/  UIMAD UR6, UR45, UR8, URZ ;  /* 0x000000082d0672a4 */ /* 0x000fe4000f8e023f */
[----:B------:R-:W-:Y:S02]  /*14ba0*/  UIMAD UR5, UR36, UR7, UR5 ;  /* 0x00000007240572a4 */ /* 0x000fe4000f8e0205 */
[----:B------:R-:W-:Y:S02]  /*14bb0*/  UIMAD UR6, UR46, UR9, UR6 ;  /* 0x000000092e0672a4 */ /* 0x000fe4000f8e0206 */
[----:B------:R-:W-:-:S03]  /*14bc0*/  UIMAD.WIDE.U32 UR4, UR46, UR8, UR4 ;  /* 0x000000082e0472a5 */ /* 0x000fc6000f8e0004 */
[----:B------:R-:W-:Y:S01]  /*14bd0*/  ULDC.64 UR8, c[0x0][0x2d0] ;  /* 0x0000b40000087ab9 */ /* 0x000fe20000000a00 */
[----:B------:R-:W-:Y:S01]  /*14be0*/  UIADD3 UR5, UR5, UR6, URZ ;  /* 0x0000000605057290 */ /* 0x000fe2000fffe03f */
[----:B-1----:R-:W-:-:S05]  /*14bf0*/  IMAD.SHL.U32 R6, R6, 0x10, RZ ;  /* 0x0000001006067824 */ /* 0x002fca00078e00ff */
[----:B------:R-:W-:-:S04]  /*14c00*/  LOP3.LUT R6, R6, 0x30, RZ, 0xc0, !PT ;  /* 0x0000003006067812 */ /* 0x000fc800078ec0ff */
[----:B--2---:R-:W-:Y:S01]  /*14c10*/  LOP3.LUT R8, R6, 0x40, RZ, 0xfc, !PT ;  /* 0x0000004006087812 */ /* 0x004fe200078efcff */
[----:B---3--:R-:W-:-:S04]  /*14c20*/  IMAD R0, R10, 0x80, R2 ;  /* 0x000000800a007824 */ /* 0x008fc800078e0202 */
[----:B0-----:R-:W-:-:S04]  /*14c30*/  @P0 IMAD.HI.U32 R3, R0, R3, RZ ;  /* 0x0000000300030227 */ /* 0x001fc800078e00ff */
[----:B------:R-:W-:Y:S01]  /*14c40*/  IMAD.MOV.U32 R2, RZ, RZ, R0 ;  /* 0x000000ffff027224 */ /* 0x000fe200078e0000 */
[----:B----4-:R-:W-:-:S04]  /*14c50*/  @P0 SHF.R.U32.HI R2, RZ, R4, R3 ;  /* 0x00000004ff020219 */ /* 0x010fc80000011603 */
        /* <DEDUP_REMOVED lines=27> */
[----:B------:R-:W0:Y:S01]  /*14e10*/  S2R R6, SR_TID.X ;  /* 0x0000000000067919 */ /* 0x000e220000002100 */
[----:B------:R-:W-:Y:S02]  /*14e20*/  IMAD R0, R19, R5, RZ ;  /* 0x0000000513007224 */ /* 0x000fe400078e02ff */
[----:B------:R-:W1:Y:S01]  /*14e30*/  SHFL.IDX PT, R5, R4, RZ, 0x1c1f ;  /* 0x001c1fff04057589 */ /* 0x000e6200000e0000 */
[----:B0-----:R-:W-:-:S04]  /*14e40*/  LOP3.LUT R6, R6, 0x7f, RZ, 0xc0, !PT ;  /* 0x0000007f06067812 */ /* 0x001fc800078ec0ff */
[----:B------:R-:W-:Y:S02]  /*14e50*/  SHF.R.U32.HI R7, RZ, 0x2, R6 ;  /* 0x00000002ff077819 */ /* 0x000fe40000011606 */
[----:B------:R-:W0:Y:S03]  /*14e60*/  SHFL.IDX PT, R6, R3, RZ, 0x1c1f ;  /* 0x001c1fff03067589 */ /* 0x000e2600000e0000 */
[----:B------:R-:W-:-:S05]  /*14e70*/  IMAD R2, R10, 0x80, R7 ;  /* 0x000000800a027824 */ /* 0x000fca00078e0207 */
[----:B------:R-:W-:-:S13]  /*14e80*/  ISETP.GE.AND P4, PT, R2, R0, PT ;  /* 0x000000000200720c */ /* 0x000fda0003f86270 */
[----:B-1----:R-:W-:-:S05]  /*14e90*/  @!P4 IADD3 R5, P3, R9, R5, RZ ;  /* 0x000000050905c210 */ /* 0x002fca0007f7e0ff */
[----:B0-----:R-:W-:-:S04]  /*14ea0*/  @!P4 IMAD.X R6, RZ, RZ, R6, P3 ;  /* 0x000000ffff06c224 */ /* 0x001fc800018e0606 */
[----:B------:R-:W-:Y:S02]  /*14eb0*/  @!P4 IMAD.MOV.U32 R7, RZ, RZ, R6 ;  /* 0x000000ffff07c224 */ /* 0x000fe400078e0006 */
[----:B------:R-:W-:Y:S02]  /*14ec0*/  @!P4 IMAD.MOV.U32 R6, RZ, RZ, R5 ;  /* 0x000000ffff06c224 */ /* 0x000fe400078e0005 */
[----:B------:R-:W-:-:S03]  /*14ed0*/  VIADD R5, R2, 0x20 ;  /* 0x0000002002057836 */ /* 0x000fc60000000000 */
[----:B------:R-:W-:Y:S01]  /*14ee0*/  @!PT LDS RZ, [RZ] ;  /* 0x00000000fffff984 */ /* 0x000fe20000000800 */
[----:B-----5:R-:W-:Y:S02]  /*14ef0*/  @!P4 LDGSTS.E.BYPASS.LTC128B.128 [R8+0x14400], desc[UR54][R6.64], !P0 ;  /* 0x144000000608cfae */ /* 0x020fe4000c101d76 */
[----:B------:R-:W-:Y:S02]  /*14f00*/  ISETP.GE.AND P3, PT, R5, R0, PT ;  /* 0x000000000500720c */ /* 0x000fe40003f66270 */
[----:B------:R-:W-:Y:S04]  /*14f10*/  @!P4 LDGSTS.E.BYPASS.LTC128B.128 [R8+0x16400], desc[UR54][R6.64+0x40], !P1 ;  /* 0x164000400608cfae */ /* 0x000fe8000c901d76 */
[----:B------:R0:W-:Y:S04]  /*14f20*/  @!P4 LDGSTS.E.BYPASS.LTC128B.128 [R8+0x18400], desc[UR54][R6.64+0x80], !P2 ;  /* 0x184000800608cfae */ /* 0x0001e8000d101d76 */
[----:B------:R-:W-:Y:S04]  /*14f30*/  SHFL.IDX PT, R5, R3, 0x1, 0x1c1f ;  /* 0x003c1f0003057f89 */ /* 0x000fe800000e0000 */
        /* <DEDUP_REMOVED lines=19> */
.L_x_2220:
        /* <DEDUP_REMOVED lines=12> */
.L_x_2143:
[----:B------:R-:W-:Y:S05]  /*15130*/  BSYNC B0 ;  /* 0x0000000000007941 */ /* 0x000fea0003800000 */
.L_x_2142:
[----:B------:R-:W-:Y:S01]  /*15140*/  NOP ;  /* 0x0000000000007918 */ /* 0x000fe20000000000 */
[----:B------:R-:W-:-:S13]  /*15150*/  PLOP3.LUT P0, PT, PT, PT, PT, 0x80, 0x0 ;  /* 0x000000000000781c */ /* 0x000fda0003f0f070 */
.L_x_2144:
        /* <DEDUP_REMOVED lines=18> */
.L_x_2221:
[----:B------:R-:W-:Y:S05]  /*15280*/  BSYNC B0 ;  /* 0x0000000000007941 */ /* 0x000fea0003800000 */
.L_x_2145:
[----:B------:R-:W2:Y:S04]  /*15290*/  LDL.LU R2, [R1+0x2c] ;  /* 0x00002c0001027983 */ /* 0x000ea80000300800 */
[----:B------:R-:W3:Y:S01]  /*152a0*/  LDL R3, [R1+0x8] ;  /* 0x0000080001037983 */ /* 0x000ee20000100800 */
[----:B--2---:R-:W-:-:S05]  /*152b0*/  VIADD R2, R2, 0xfffffffe ;  /* 0xfffffffe02027836 */ /* 0x004fca0000000000 */
[----:B---3--:R-:W-:-:S13]  /*152c0*/  ISETP.GE.AND P0, PT, R2, R3, PT ;  /* 0x000000030200720c */ /* 0x008fda0003f06270 */
[----:B------:R-:W-:Y:S05]  /*152d0*/  @!P0 BRA `(.L_x_2147) ;  /* 0x0000001000048947 */ /* 0x000fea0003800000 */
[----:B-1----:R1:W5:Y:S01]  /*152e0*/  LDL.LU R0, [R1] ;  /* 0x0000000001007983 */ /* 0x0023620000300800 */
[----:B------:R-:W-:-:S07]  /*152f0*/  IMAD.MOV.U32 R3, RZ, RZ, R18 ;  /* 0x000000ffff037224 */ /* 0x000fce00078e0012 */
.L_x_2169:
[----:B0-----:R-:W2:Y:S01]  /*15300*/  LDL R4, [R1+0x18] ;  /* 0x0000180001047983 */ /* 0x001ea20000100800 */
[----:B------:R-:W-:Y:S01]  /*15310*/  VIADD R18, R3, 0x1 ;  /* 0x0000000103127836 */ /* 0x000fe20000000000 */
[----:B------:R-:W-:Y:S05]  /*15320*/  YIELD ;  /* 0x0000000000007946 */ /* 0x000fea0003800000 */
[C---:B------:R-:W-:Y:S01]  /*15330*/  ISETP.NE.AND P0, PT, R18.reuse, 0x2, PT ;  /* 0x000000021200780c */ /* 0x040fe20003f05270 */
[----:B------:R-:W-:Y:S03]  /*15340*/  BSSY B0, `(.L_x_2148) ;  /* 0x0000089000007945 */ /* 0x000fe60003800000 */
[----:B------:R-:W-:-:S02]  /*15350*/  SEL R18, R18, RZ, P0 ;  /* 0x000000ff12127207 */ /* 0x000fc40000000000 */
[----:B--2---:R-:W-:Y:S02]  /*15360*/  ISETP.NE.AND P1, PT, R4, RZ, PT ;  /* 0x000000ff0400720c */ /* 0x004fe40003f25270 */
[----:B------:R-:W-:-:S04]  /*15370*/  SEL R4, RZ, 0x1, P0 ;  /* 0x00000001ff047807 */ /* 0x000fc80000000000 */
[----:B-----5:R-:W-:-:S05]  /*15380*/  LOP3.LUT R9, R0, R4, RZ, 0x3c, !PT ;  /* 0x0000000400097212 */ /* 0x020fca00078e3cff */
[----:B------:R2:W-:Y:S02]  /*15390*/  STL [R1], R9 ;  /* 0x0000000901007387 */ /* 0x0005e40000100800 */
[----:B------:R-:W-:Y:S05]  /*153a0*/  @!P1 BRA `(.L_x_2149) ;  /* 0x0000000800089947 */ /* 0x000fea0003800000 */
[----:B------:R-:W-:Y:S01]  /*153b0*/  ULDC.64 UR4, c[0x0][0x418] ;  /* 0x0001060000047ab9 */ /* 0x000fe20000000a00 */
[----:B0-----:R-:W-:Y:S01]  /*153c0*/  IMAD.MOV.U32 R8, RZ, RZ, R2 ;  /* 0x000000ffff087224 */ /* 0x001fe200078e0002 */
[----:B------:R-:W-:-:S04]  /*153d0*/  ISETP.NE.U32.AND P0, PT, RZ, UR4, PT ;  /* 0x00000004ff007c0c */ /* 0x000fc8000bf05070 */
[----:B------:R-:W-:-:S13]  /*153e0*/  ISETP.NE.AND.EX P0, PT, RZ, UR5, PT, P0 ;  /* 0x00000005ff007c0c */ /* 0x000fda000bf05300 */
[----:B------:R-:W-:Y:S05]  /*153f0*/  @!P0 BRA `(.L_x_2150) ;  /* 0x00000000004c8947 */ /* 0x000fea0003800000 */
[----:B------:R-:W3:Y:S01]  /*15400*/  LDL R10, [R1+0xc] ;  /* 0x00000c00010a7983 */ /* 0x000ee20000100800 */
[----:B------:R-:W0:Y:S01]  /*15410*/  LDC R8, c[0x0][0x43c] ;  /* 0x00010f00ff087b82 */ /* 0x000e220000000800 */
[----:B------:R-:W-:Y:S02]  /*15420*/  ULDC.64 UR6, c[0x0][0x428] ;  /* 0x00010a0000067ab9 */ /* 0x000fe40000000a00 */
[----:B------:R-:W4:Y:S01]  /*15430*/  LDL R7, [R1+0x4] ;  /* 0x0000040001077983 */ /* 0x000f220000100800 */
[----:B0-----:R-:W-:-:S13]  /*15440*/  ISETP.NE.AND P0, PT, R8, 0x1, PT ;  /* 0x000000010800780c */ /* 0x001fda0003f05270 */
[----:B------:R-:W0:Y:S02]  /*15450*/  @P0 LDC.64 R4, c[0x0][0x440] ;  /* 0x00011000ff040b82 */ /* 0x000e240000000a00 */
[----:B0-----:R-:W-:-:S04]  /*15460*/  @P0 IMAD.HI.U32 R6, R2, R4, RZ ;  /* 0x0000000402060227 */ /* 0x001fc800078e00ff */
[----:B------:R-:W-:Y:S01]  /*15470*/  IMAD.MOV.U32 R4, RZ, RZ, R2 ;  /* 0x000000ffff047224 */ /* 0x000fe200078e0002 */
[----:B------:R-:W-:-:S05]  /*15480*/  @P0 SHF.R.U32.HI R4, RZ, R5, R6 ;  /* 0x00000005ff040219 */ /* 0x000fca0000011606 */
[----:B------:R-:W-:-:S04]  /*15490*/  IMAD.MOV R5, RZ, RZ, -R4 ;  /* 0x000000ffff057224 */ /* 0x000fc800078e0a04 */
[----:B------:R-:W-:Y:S01]  /*154a0*/  IMAD R8, R8, R5, R2 ;  /* 0x0000000508087224 */ /* 0x000fe200078e0202 */
[----:B------:R-:W-:Y:S01]  /*154b0*/  SHF.R.S32.HI R5, RZ, 0x1f, R4 ;  /* 0x0000001fff057819 */ /* 0x000fe20000011404 */
[----:B---3--:R-:W-:-:S04]  /*154c0*/  IMAD R6, R10, UR6, RZ ;  /* 0x000000060a067c24 */ /* 0x008fc8000f8e02ff */
[C---:B----4-:R-:W-:Y:S02]  /*154d0*/  IMAD R6, R7.reuse, UR7, R6 ;  /* 0x0000000707067c24 */ /* 0x050fe4000f8e0206 */
[----:B------:R-:W-:-:S04]  /*154e0*/  IMAD.WIDE.U32 R4, R7, UR6, R4 ;  /* 0x0000000607047c25 */ /* 0x000fc8000f8e0004 */
[----:B------:R-:W-:Y:S01]  /*154f0*/  IMAD.IADD R5, R6, 0x1, R5 ;  /* 0x0000000106057824 */ /* 0x000fe200078e0205 */
[----:B------:R-:W-:-:S04]  /*15500*/  LEA R6, P0, R4, UR4, 0x2 ;  /* 0x0000000404067c11 */ /* 0x000fc8000f8010ff */
[----:B------:R-:W-:-:S05]  /*15510*/  LEA.HI.X R7, R4, UR5, R5, 0x2, P0 ;  /* 0x0000000504077c11 */ /* 0x000fca00080f1405 */
[----:B------:R0:W5:Y:S04]  /*15520*/  LDG.E R16, desc[UR54][R6.64] ;  /* 0x0000003606107981 */ /* 0x000168000c1e1900 */
.L_x_2150:
[----:B------:R-:W0:Y:S01]  /*15530*/  S2R R4, SR_TID.X ;  /* 0x0000000000047919 */ /* 0x000e220000002100 */
[----:B------:R-:W-:Y:S01]  /*15540*/  IMAD R5, R18, 0x8, R17 ;  /* 0x0000000812057824 */ /* 0x000fe200078e0211 */
[----:B------:R-:W-:Y:S01]  /*15550*/  BSSY B1, `(.L_x_2151) ;  /* 0x0000006000017945 */ /* 0x000fe20003800000 */
[----:B0-----:R-:W-:Y:S02]  /*15560*/  LOP3.LUT R6, R4, 0x7f, RZ, 0xc0, !PT ;  /* 0x0000007f04067812 */ /* 0x001fe400078ec0ff */
[----:B------:R-:W-:Y:S02]  /*15570*/  SHF.L.U32 R4, R9, 0x1f, RZ ;  /* 0x0000001f09047819 */ /* 0x000fe400000006ff */
[----:B------:R-:W-:Y:S02]  /*15580*/  ISETP.NE.AND P1, PT, R6, RZ, PT ;  /* 0x000000ff0600720c */ /* 0x000fe40003f25270 */
[----:B------:R-:W0:Y:S02]  /*15590*/  SYNCS.PHASECHK.TRANS64.TRYWAIT P0, [R5+URZ+0x29880], R4 ;  /* 0x02988004050075a7 */ /* 0x000e24000800017f */
[----:B0-----:R-:W-:Y:S09]  /*155a0*/  @!P0 BRA `(.L_x_2152) ;  /* 0x0000003400188947 */ /* 0x001ff20003800000 */
.L_x_2222:
[----:B------:R-:W-:Y:S05]  /*155b0*/  BSYNC B1 ;  /* 0x0000000000017941 */ /* 0x000fea0003800000 */
.L_x_2151:
        /* <DEDUP_REMOVED lines=9> */
.L_x_2154:
[----:B------:R-:W-:Y:S05]  /*15650*/  BSYNC B1 ;  /* 0x0000000000017941 */ /* 0x000fea0003800000 */
.L_x_2153:
        /* <DEDUP_REMOVED lines=12> */
.L_x_2155:
        /* <DEDUP_REMOVED lines=13> */
.L_x_2223:
[----:B------:R-:W-:Y:S05]  /*157f0*/  BSYNC B1 ;  /* 0x0000000000017941 */ /* 0x000fea0003800000 */
.L_x_2156:
[----:B------:R-:W-:Y:S01]  /*15800*/  BSSY B1, `(.L_x_2158) ;  /* 0x000000b000017945 */ /* 0x000fe20003800000 */
[----:B------:R-:W-:Y:S02]  /*15810*/  IMAD.MOV.U32 R8, RZ, RZ, 0x0 ;  /* 0x00000000ff087424 */ /* 0x000fe400078e00ff */
[----:B--2---:R-:W-:Y:S01]  /*15820*/  IMAD.MOV.U32 R9, RZ, RZ, 0x14f00000 ;  /* 0x14f00000ff097424 */ /* 0x004fe200078e00ff */
[----:B------:R-:W-:Y:S06]  /*15830*/  @P1 BRA `(.L_x_2159) ;  /* 0x00000000001c1947 */ /* 0x000fec0003800000 */
[----:B------:R-:W2:Y:S01]  /*15840*/  S2R R7, SR_TID.X ;  /* 0x0000000000077919 */ /* 0x000ea20000002100 */
[----:B0--3--:R-:W-:-:S04]  /*15850*/  IMAD.MOV.U32 R4, RZ, RZ, 0x7800 ;  /* 0x00007800ff047424 */ /* 0x009fc800078e00ff */
[----:B------:R4:W-:Y:S01]  /*15860*/  SYNCS.ARRIVE.TRANS64 RZ, [R5+URZ+0x29830], R4 ;  /* 0x0298300405ff79a7 */ /* 0x0009e2000800003f */
[----:B--2---:R-:W-:-:S04]  /*15870*/  LOP3.LUT R7, R7, 0x1f, RZ, 0xc0, !PT ;  /* 0x0000001f07077812 */ /* 0x004fc800078ec0ff */
[----:B------:R-:W-:-:S13]  /*15880*/  ISETP.NE.AND P0, PT, R7, RZ, PT ;  /* 0x000000ff0700720c */ /* 0x000fda0003f05270 */
[----:B----4-:R-:W-:Y:S05]  /*15890*/  @!P0 BRA `(.L_x_2159) ;  /* 0x0000000000048947 */ /* 0x010fea0003800000 */
[----:B------:R-:W-:Y:S01]  /*158a0*/  BPT.TRAP 0x1 ;  /* 0x000000040000795c */ /* 0x000fe20000300000 */
.L_x_2159:
[----:B------:R-:W-:Y:S05]  /*158b0*/  BSYNC B1 ;  /* 0x0000000000017941 */ /* 0x000fea0003800000 */
.L_x_2158:
[----:B------:R-:W-:Y:S01]  /*158c0*/  R2UR UR10, R10 ;  /* 0x000000000a0a72ca */ /* 0x000fe200000e0000 */
[----:B0--3--:R-:W-:Y:S01]  /*158d0*/  IMAD R4, R18, 0x7800, R17 ;  /* 0x0000780012047824 */ /* 0x009fe200078e0211 */
[----:B------:R-:W-:Y:S01]  /*158e0*/  R2UR UR6, R8 ;  /* 0x00000000080672ca */ /* 0x000fe200000e0000 */
[----:B------:R-:W-:Y:S01]  /*158f0*/  UIADD3 UR4, UP0, UR48, 0x370, URZ ;  /* 0x0000037030047890 */ /* 0x000fe2000ff1e03f */
[----:B------:R-:W-:Y:S01]  /*15900*/  R2UR UR7, R9 ;  /* 0x00000000090772ca */ /* 0x000fe200000e0000 */
[----:B------:R-:W-:Y:S01]  /*15910*/  VIADD R5, R5, 0x29830 ;  /* 0x0002983005057836 */ /* 0x000fe20000000000 */
[----:B------:R-:W-:Y:S01]  /*15920*/  PLOP3.LUT P0, PT, PT, PT, PT, 0x80, 0x0 ;  /* 0x000000000000781c */ /* 0x000fe20003f0f070 */
[----:B------:R-:W-:Y:S01]  /*15930*/  VIADD R7, R4, 0x1a400 ;  /* 0x0001a40004077836 */ /* 0x000fe20000000000 */
[----:B------:R-:W-:-:S12]  /*15940*/  UIADD3.X UR5, URZ, UR49, URZ, UP0, !UPT ;  /* 0x000000313f057290 */ /* 0x000fd800087fe43f */
.L_x_2160:
        /* <DEDUP_REMOVED lines=15> */
.L_x_2161:
        /* <DEDUP_REMOVED lines=15> */
.L_x_2162:
        /* <DEDUP_REMOVED lines=10> */
.L_x_2149:
[----:B------:R-:W-:Y:S05]  /*15bd0*/  BSYNC B0 ;  /* 0x0000000000007941 */ /* 0x000fea0003800000 */
.L_x_2148:
[----:B------:R-:W-:-:S06]  /*15be0*/  UISETP.NE.AND UP0, UPT, UR39, 0x3, UPT ;  /* 0x000000032700788c */ /* 0x000fcc000bf05270 */
[----:B------:R-:W-:-:S13]  /*15bf0*/  PLOP3.LUT P0, PT, PT, PT, UP0, 0x80, 0x0 ;  /* 0x000000000000781c */ /* 0x000fda0003f0f008 */
[----:B------:R-:W-:Y:S05]  /*15c00*/  @!P0 BRA `(.L_x_2163) ;  /* 0x0000000000048947 */ /* 0x000fea0003800000 */
[----:B------:R-:W-:Y:S01]  /*15c10*/  BPT.TRAP 0x1 ;  /* 0x000000040000795c */ /* 0x000fe20000300000 */
.L_x_2163:
        /* <DEDUP_REMOVED lines=8> */
.L_x_2224:
[----:B------:R-:W-:Y:S05]  /*15ca0*/  BSYNC B0 ;  /* 0x0000000000007941 */ /* 0x000fea0003800000 */
.L_x_2164:
[----:B------:R-:W-:Y:S05]  /*15cb0*/  @!P1 BRA `(.L_x_2166) ;  /* 0x0000000000049947 */ /* 0x000fea0003800000 */
[----:B------:R-:W-:Y:S01]  /*15cc0*/  BPT.TRAP 0x1 ;  /* 0x000000040000795c */ /* 0x000fe20000300000 */
.L_x_2166:
[----:B------:R-:W-:Y:S01]  /*15cd0*/  SHF.L.U32 R0, R0, 0x1f, RZ ;  /* 0x0000001f00007819 */ /* 0x000fe200000006ff */
[----:B------:R-:W-:-:S03]  /*15ce0*/  IMAD R12, R3, 0x5000, RZ ;  /* 0x00005000030c7824 */ /* 0x000fc600078e02ff */
[----:B------:R-:W4:Y:S02]  /*15cf0*/  SYNCS.PHASECHK.TRANS64.TRYWAIT P0, [R19+URZ+0x29860], R0 ;  /* 0x02986000130075a7 */ /* 0x000f24000800017f */
[----:B----4-:R-:W-:Y:S05]  /*15d00*/  @!P0 BRA `(.L_x_2167) ;  /* 0x0000002c007c8947 */ /* 0x010fea0003800000 */
.L_x_2225:
[----:B------:R-:W4:Y:S04]  /*15d10*/  LDL R3, [R1+0x24] ;  /* 0x0000240001037983 */ /* 0x000f280000100800 */
[----:B------:R-:W5:Y:S01]  /*15d20*/  LDL R13, [R1+0x20] ;  /* 0x00002000010d7983 */ /* 0x000f620000100800 */
[----:B------:R-:W-:Y:S05]  /*15d30*/  WARPSYNC.ALL ;  /* 0x0000000000007948 */ /* 0x000fea0003800000 */
[----:B----4-:R-:W-:-:S02]  /*15d40*/  LOP3.LUT R0, R12, R3, RZ, 0xfc, !PT ;  /* 0x000000030c007212 */ /* 0x010fc400078efcff */
[----:B------:R-:W4:Y:S01]  /*15d50*/  S2R R3, SR_TID.X ;  /* 0x0000000000037919 */ /* 0x000f220000002100 */
[----:B-----5:R-:W-:Y:S02]  /*15d60*/  LOP3.LUT R20, R12, R13, RZ, 0xfc, !PT ;  /* 0x0000000d0c147212 */ /* 0x020fe400078efcff */
[----:B------:R-:W-:-:S03]  /*15d70*/  IMAD.IADD R0, R17, 0x1, R0 ;  /* 0x0000000111007824 */ /* 0x000fc600078e0200 */
[----:B------:R-:W-:Y:S02]  /*15d80*/  IMAD.IADD R20, R17, 0x1, R20 ;  /* 0x0000000111147824 */ /* 0x000fe400078e0214 */
[----:B0-2---:R-:W3:Y:S01]  /*15d90*/  LDSM.16.MT88.4 R8, [R0+0xa400] ;  /* 0x00a400000008783b */ /* 0x005ee20000004200 */
[----:B----4-:R-:W-:Y:S01]  /*15da0*/  LOP3.LUT P0, RZ, R3, 0x4, RZ, 0xc0, !PT ;  /* 0x0000000403ff7812 */ /* 0x010fe2000780c0ff */
[----:B------:R-:W-:-:S05]  /*15db0*/  IMAD.MOV.U32 R3, RZ, RZ, 0x40 ;  /* 0x00000040ff037424 */ /* 0x000fca00078e00ff */
[----:B------:R-:W-:-:S05]  /*15dc0*/  SEL R3, R3, 0xffffffc0, !P0 ;  /* 0xffffffc003037807 */ /* 0x000fca0004000000 */
[----:B------:R-:W-:Y:S01]  /*15dd0*/  IMAD.IADD R3, R3, 0x1, R0 ;  /* 0x0000000103037824 */ /* 0x000fe200078e0200 */
[C-C-:B---3--:R-:W-:Y:S02]  /*15de0*/  PRMT R4, R8.reuse, 0x6420, R9.reuse ;  /* 0x0000642008047816 */ /* 0x148fe40000000009 */
        /* <DEDUP_REMOVED lines=66> */
.L_x_2168:
        /* <DEDUP_REMOVED lines=14> */
.L_x_2147:
        /* <DEDUP_REMOVED lines=18> */
.L_x_2171:
[----:B------:R-:W-:Y:S05]  /*16410*/  BSYNC B0 ;  /* 0x0000000000007941 */ /* 0x000fea0003800000 */
.L_x_2170:
[----:B------:R-:W-:-:S06]  /*16420*/  UISETP.NE.AND UP0, UPT, UR39, 0x3, UPT ;  /* 0x000000032700788c */ /* 0x000fcc000bf05270 */
[----:B------:R-:W-:-:S13]  /*16430*/  PLOP3.LUT P1, PT, PT, PT, UP0, 0x80, 0x0 ;  /* 0x000000000000781c */ /* 0x000fda0003f2f008 */
[----:B------:R-:W-:Y:S05]  /*16440*/  @!P1 BRA `(.L_x_2172) ;  /* 0x0000000000049947 */ /* 0x000fea0003800000 */
[----:B------:R-:W-:Y:S01]  /*16450*/  BPT.TRAP 0x1 ;  /* 0x000000040000795c */ /* 0x000fe20000300000 */
.L_x_2172:
        /* <DEDUP_REMOVED lines=9> */
.L_x_2226:
[----:B------:R-:W-:Y:S05]  /*164f0*/  BSYNC B0 ;  /* 0x0000000000007941 */ /* 0x000fea0003800000 */
.L_x_2173:
[----:B------:R-:W-:Y:S05]  /*16500*/  @!P2 BRA `(.L_x_2175) ;  /* 0x000000000004a947 */ /* 0x000fea0003800000 */
[----:B------:R-:W-:Y:S01]  /*16510*/  BPT.TRAP 0x1 ;  /* 0x000000040000795c */ /* 0x000fe20000300000 */
.L_x_2175:
[----:B------:R-:W0:Y:S02]  /*16520*/  LDL R0, [R1] ;  /* 0x0000000001007983 */ /* 0x000e240000100800 */
[----:B0-----:R-:W-:-:S04]  /*16530*/  SHF.L.U32 R3, R0, 0x1f, RZ ;  /* 0x0000001f00037819 */ /* 0x001fc800000006ff */
[----:B------:R-:W0:Y:S02]  /*16540*/  SYNCS.PHASECHK.TRANS64.TRYWAIT P1, [R16+URZ+0x29860], R3 ;  /* 0x02986003100075a7 */ /* 0x000e24000802017f */
[----:B0-----:R-:W-:Y:S05]  /*16550*/  @!P1 BRA `(.L_x_2176) ;  /* 0x0000002400909947 */ /* 0x001fea0003800000 */
.L_x_2227:
[----:B------:R-:W2:Y:S04]  /*16560*/  LDL R2, [R1+0x24] ;  /* 0x0000240001027983 */ /* 0x000ea80000100800 */
[----:B------:R-:W3:Y:S01]  /*16570*/  LDL R12, [R1+0x20] ;  /* 0x00002000010c7983 */ /* 0x000ee20000100800 */
[----:B------:R-:W-:Y:S01]  /*16580*/  IMAD R0, R18, 0x5000, RZ ;  /* 0x0000500012007824 */ /* 0x000fe200078e02ff */
[----:B------:R-:W-:Y:S05]  /*16590*/  WARPSYNC.ALL ;  /* 0x0000000000007948 */ /* 0x000fea0003800000 */
[----:B------:R-:W1:Y:S01]  /*165a0*/  S2R R9, SR_TID.X ;  /* 0x0000000000097919 */ /* 0x000e620000002100 */
[----:B------:R-:W-:Y:S01]  /*165b0*/  IMAD.MOV.U32 R13, RZ, RZ, 0x40 ;  /* 0x00000040ff0d7424 */ /* 0x000fe200078e00ff */
[----:B-1----:R-:W-:-:S04]  /*165c0*/  LOP3.LUT P1, RZ, R9, 0x4, RZ, 0xc0, !PT ;  /* 0x0000000409ff7812 */ /* 0x002fc8000782c0ff */
[----:B------:R-:W-:Y:S02]  /*165d0*/  SEL R13, R13, 0xffffffc0, !P1 ;  /* 0xffffffc00d0d7807 */ /* 0x000fe40004800000 */
[C---:B--2---:R-:W-:Y:S02]  /*165e0*/  LOP3.LUT R2, R0.reuse, R2, RZ, 0xfc, !PT ;  /* 0x0000000200027212 */ /* 0x044fe400078efcff */
[----:B---3--:R-:W-:-:S03]  /*165f0*/  LOP3.LUT R0, R0, R12, RZ, 0xfc, !PT ;  /* 0x0000000c00007212 */ /* 0x008fc600078efcff */
[----:B------:R-:W-:-:S04]  /*16600*/  IMAD.IADD R2, R17, 0x1, R2 ;  /* 0x0000000111027824 */ /* 0x000fc800078e0202 */
        /* <DEDUP_REMOVED lines=70> */
.L_x_2177:
        /* <DEDUP_REMOVED lines=12> */
.L_x_2122:
[----:B------:R-:W-:Y:S05]  /*16b30*/  BSYNC B7 ;  /* 0x0000000000077941 */ /* 0x000fea0003800000 */
.L_x_2120:
[----:B-1----:R-:W2:Y:S02]  /*16b40*/  LDL R0, [R1+0x34] ;  /* 0x0000340001007983 */ /* 0x002ea40000100800 */
[----:B--2---:R-:W-:-:S13]  /*16b50*/  ISETP.NE.AND P0, PT, R0, RZ, PT ;  /* 0x000000ff0000720c */ /* 0x004fda0003f05270 */
[----:B------:R-:W-:Y:S05]  /*16b60*/  @!P0 BRA `(.L_x_2178) ;  /* 0x0000000000308947 */ /* 0x000fea0003800000 */
[----:B------:R-:W1:Y:S08]  /*16b70*/  S2UR UR5, SR_CgaCtaId ;  /* 0x00000000000579c3 */ /* 0x000e700000008800 */
[----:B------:R-:W-:Y:S06]  /*16b80*/  BAR.SYNC.DEFER_BLOCKING 0x5, 0x180 ;  /* 0x0146000000007b1d */ /* 0x000fec0000010000 */
[----:B------:R-:W-:-:S02]  /*16b90*/  UMOV UR4, 0x400 ;  /* 0x0000040000047882 */ /* 0x000fc40000000000 */
[----:B-1----:R-:W-:-:S06]  /*16ba0*/  ULEA UR4, UR5, UR4, 0x18 ;  /* 0x0000000405047291 */ /* 0x002fcc000f8ec03f */
[----:B------:R-:W-:-:S05]  /*16bb0*/  IMAD.U32 R17, RZ, RZ, UR4 ;  /* 0x00000004ff117e24 */ /* 0x000fca000f8e00ff */
[----:B0-----:R-:W0:Y:S04]  /*16bc0*/  LDS.128 R4, [R17+0x298d0] ;  /* 0x0298d00011047984 */ /* 0x001e280000000c00 */
[----:B0-----:R1:W-:Y:S01]  /*16bd0*/  STL.64 [R1+0x10], R4 ;  /* 0x0000100401007387 */ /* 0x0013e20000100a00 */
[----:B------:R-:W-:-:S03]  /*16be0*/  IMAD.MOV.U32 R0, RZ, RZ, R7 ;  /* 0x000000ffff007224 */ /* 0x000fc600078e0007 */
[----:B------:R1:W-:Y:S02]  /*16bf0*/  STL [R1+0x18], R6 ;  /* 0x0000180601007387 */ /* 0x0003e40000100800 */
[----:B------:R-:W-:Y:S01]  /*16c00*/  R2UR UR42, R0 ;  /* 0x00000000002a72ca */ /* 0x000fe200000e0000 */
[----:B------:R-:W-:Y:S06]  /*16c10*/  BAR.ARV 0x4, 0x180 ;  /* 0x0106000000007b1d */ /* 0x000fec0000002000 */
[----:B------:R-:W-:Y:S08]  /*16c20*/  BRA `(.L_x_2179) ;  /* 0x0000000c00e47947 */ /* 0x000ff00003800000 */
.L_x_2178:
[----:B------:R-:W2:Y:S01]  /*16c30*/  LDL.LU R0, [R1+0x10] ;  /* 0x0000100001007983 */ /* 0x000ea20000300800 */
[----:B------:R-:W-:Y:S01]  /*16c40*/  ULDC UR4, c[0x0][0xc3c] ;  /* 0x00030f0000047ab9 */ /* 0x000fe20000000800 */
[----:B0-----:R-:W0:Y:S02]  /*16c50*/  S2R R2, SR_TID.X ;  /* 0x0000000000027919 */ /* 0x001e240000002100 */
        /* <DEDUP_REMOVED lines=10> */
[----:B------:R-:W1:Y:S01]  /*16d00*/  @!P1 LDC.64 R4, c[0x0][0xc78] ;  /* 0x00031e00ff049b82 */ /* 0x000e620000000a00 */
        /* <DEDUP_REMOVED lines=33> */
.L_x_2182:
        /* <DEDUP_REMOVED lines=38> */
.L_x_2180:
        /* <DEDUP_REMOVED lines=13> */
.L_x_2183:
        /* <DEDUP_REMOVED lines=63> */
.L_x_2184:
        /* <DEDUP_REMOVED lines=64> */
.L_x_2185:
[----:B-1----:R-:W-:-:S05]  /*17a40*/  LOP3.LUT R3, RZ, R4, RZ, 0x33, !PT ;  /* 0x00000004ff037212 */ /* 0x002fca00078e33ff */
[----:B------:R-:W-:-:S05]  /*17a50*/  IMAD.IADD R0, R0, 0x1, R3 ;  /* 0x0000000100007824 */ /* 0x000fca00078e0203 */
[----:B------:R1:W-:Y:S01]  /*17a60*/  STL [R1+0x14], R0 ;  /* 0x0000140001007387 */ /* 0x0003e20000100800 */
[----:B------:R-:W-:Y:S05]  /*17a70*/  BRA `(.L_x_2186) ;  /* 0x0000000000107947 */ /* 0x000fea0003800000 */
.L_x_2181:
[----:B------:R2:W-:Y:S01]  /*17a80*/  STL [R1+0x10], R4 ;  /* 0x0000100401007387 */ /* 0x0005e20000100800 */
[----:B------:R-:W-:-:S03]  /*17a90*/  ULDC UR42, c[0x0][0xc3c] ;  /* 0x00030f00002a7ab9 */ /* 0x000fc60000000800 */
[----:B------:R2:W-:Y:S04]  /*17aa0*/  STL [R1+0x14], RZ ;  /* 0x000014ff01007387 */ /* 0x0005e80000100800 */
[----:B------:R2:W-:Y:S02]  /*17ab0*/  STL [R1+0x18], RZ ;  /* 0x000018ff01007387 */ /* 0x0005e40000100800 */
.L_x_2186:
[----:B0-----:R-:W3:Y:S04]  /*17ac0*/  LDL R2, [R1+0x18] ;  /* 0x0000180001027983 */ /* 0x001ee80000100800 */
[----:B------:R-:W4:Y:S04]  /*17ad0*/  LDL R3, [R1+0x14] ;  /* 0x0000140001037983 */ /* 0x000f280000100800 */
[----:B--2---:R-:W2:Y:S01]  /*17ae0*/  LDL R4, [R1+0x10] ;  /* 0x0000100001047983 */ /* 0x004ea20000100800 */
[----:B-1----:R-:W0:Y:S02]  /*17af0*/  S2R R0, SR_TID.X ;  /* 0x0000000000007919 */ /* 0x002e240000002100 */
        /* <DEDUP_REMOVED lines=10> */
[----:B--2---:R0:W-:Y:S01]  /*17ba0*/  @!P0 STS.128 [R17+0x298d0], R4 ;  /* 0x0298d00411008388 */ /* 0x0041e20000000c00 */
[----:B------:R-:W-:Y:S06]  /*17bb0*/  BAR.ARV 0x5, 0x180 ;  /* 0x0146000000007b1d */ /* 0x000fec0000002000 */
.L_x_2179:
[----:B------:R-:W-:Y:S02]  /*17bc0*/  ULDC UR4, c[0x0][0xc3c] ;  /* 0x00030f0000047ab9 */ /* 0x000fe40000000800 */
[----:B------:R-:W-:-:S06]  /*17bd0*/  UISETP.GE.AND UP0, UPT, UR42, UR4, UPT ;  /* 0x000000042a00728c */ /* 0x000fcc000bf06270 */
[----:B------:R-:W-:-:S13]  /*17be0*/  PLOP3.LUT P0, PT, PT, PT, UP0, 0x80, 0x0 ;  /* 0x000000000000781c */ /* 0x000fda0003f0f008 */
[----:B------:R-:W-:Y:S05]  /*17bf0*/  @!P0 BRA `(.L_x_2187) ;  /* 0xffffffb400408947 */ /* 0x000fea000383ffff */
.L_x_2115:
[----:B------:R-:W2:Y:S01]  /*17c00*/  LDL.LU R0, [R1+0x30] ;  /* 0x0000300001007983 */ /* 0x000ea20000300800 */
[----:B------:R-:W-:Y:S01]  /*17c10*/  BSSY B0, `(.L_x_2188) ;  /* 0x000000b000007945 */ /* 0x000fe20003800000 */
[----:B01----:R-:W0:Y:S01]  /*17c20*/  S2R R4, SR_CgaCtaId ;  /* 0x0000000000047919 */ /* 0x003e220000008800 */
[----:B--2---:R-:W-:-:S05]  /*17c30*/  VIADD R0, R0, 0x1 ;  /* 0x0000000100007836 */ /* 0x004fca0000000000 */
[----:B------:R-:W-:-:S04]  /*17c40*/  LEA.HI R2, R0, R0, RZ, 0x1 ;  /* 0x0000000000027211 */ /* 0x000fc800078f08ff */
[----:B------:R-:W-:-:S05]  /*17c50*/  LOP3.LUT R3, R2, 0xfffffffe, RZ, 0xc0, !PT ;  /* 0xfffffffe02037812 */ /* 0x000fca00078ec0ff */
[----:B------:R-:W-:Y:S01]  /*17c60*/  IMAD.IADD R0, R0, 0x1, -R3 ;  /* 0x0000000100007824 */ /* 0x000fe200078e0a03 */
[----:B------:R-:W-:-:S04]  /*17c70*/  MOV R3, 0x400 ;  /* 0x0000040000037802 */ /* 0x000fc80000000f00 */
[----:B0-----:R-:W-:Y:S02]  /*17c80*/  LEA R3, R4, R3, 0x18 ;  /* 0x0000000304037211 */ /* 0x001fe400078ec0ff */
[----:B------:R-:W-:-:S04]  /*17c90*/  SHF.L.U32 R0, R0, 0x1f, RZ ;  /* 0x0000001f00007819 */ /* 0x000fc800000006ff */
[----:B------:R-:W0:Y:S02]  /*17ca0*/  SYNCS.PHASECHK.TRANS64.TRYWAIT P0, [R3+URZ+0x29820], R0 ;  /* 0x02982000030075a7 */ /* 0x000e24000800017f */
[----:B0-----:R-:W-:Y:S05]  /*17cb0*/  @!P0 BRA `(.L_x_2189) ;  /* 0x0000000c00cc8947 */ /* 0x001fea0003800000 */
.L_x_2228:
[----:B------:R-:W-:Y:S05]  /*17cc0*/  BSYNC B0 ;  /* 0x0000000000007941 */ /* 0x000fea0003800000 */
.L_x_2188:
[----:B------:R-:W-:-:S03]  /*17cd0*/  UMOV UR4, 0xffffffff ;  /* 0xffffffff00047882 */ /* 0x000fc60000000000 */
[----:B------:R-:W-:Y:S05]  /*17ce0*/  BRA.DIV UR4, `(.L_x_2190) ;  /* 0x0000000e04d47947 */ /* 0x000fea000b800000 */
[----:B0-----:R-:W0:Y:S02]  /*17cf0*/  S2R R0, SR_TID.X ;  /* 0x0000000000007919 */ /* 0x001e240000002100 */
[----:B0-----:R-:W-:-:S04]  /*17d00*/  SHF.R.U32.HI R0, RZ, 0x5, R0 ;  /* 0x00000005ff007819 */ /* 0x001fc80000011600 */
[----:B------:R-:W-:-:S05]  /*17d10*/  LOP3.LUT R0, R0, 0x3, RZ, 0xc0, !PT ;  /* 0x0000000300007812 */ /* 0x000fca00078ec0ff */
[----:B------:R0:W1:Y:S02]  /*17d20*/  SHFL.IDX PT, R14, R0, RZ, 0x1f ;  /* 0x00001fff000e7589 */ /* 0x00006400000e0000 */
.L_x_2231:
[----:B-1----:R-:W-:Y:S01]  /*17d30*/  ISETP.NE.AND P0, PT, R14, RZ, PT ;  /* 0x000000ff0e00720c */ /* 0x002fe20003f05270 */
[----:B------:R-:W-:-:S12]  /*17d40*/  BSSY B0, `(.L_x_2191) ;  /* 0x000002c000007945 */ /* 0x000fd80003800000 */
[----:B------:R-:W-:Y:S05]  /*17d50*/  @P0 BRA `(.L_x_2192) ;  /* 0x0000000000a80947 */ /* 0x000fea0003800000 */
[----:B------:R-:W-:-:S03]  /*17d60*/  UMOV UR4, 0xffffffff ;  /* 0xffffffff00047882 */ /* 0x000fc60000000000 */
[----:B------:R-:W-:Y:S05]  /*17d70*/  BRA.DIV UR4, `(.L_x_2193) ;  /* 0x0000000e04e47947 */ /* 0x000fea000b800000 */
[----:B------:R-:W-:-:S13]  /*17d80*/  ELECT P6, URZ, PT ;  /* 0x00000000003f782f */ /* 0x000fda00038c0000 */
.L_x_2234:
[----:B------:R-:W-:Y:S05]  /*17d90*/  @!P6 BRA `(.L_x_2192) ;  /* 0x000000000098e947 */ /* 0x000fea0003800000 */
[----:B------:R-:W-:-:S06]  /*17da0*/  ULOP3.LUT UR4, UR38, 0x2, URZ, 0xfc, !UPT ;  /* 0x0000000226047892 */ /* 0x000fcc000f8efc3f */
[----:B0-----:R-:W-:-:S05]  /*17db0*/  IMAD.U32 R0, RZ, RZ, UR4 ;  /* 0x00000004ff007e24 */ /* 0x001fca000f8e00ff */
[----:B------:R-:W-:-:S13]  /*17dc0*/  ISETP.NE.AND P0, PT, R0, 0x3, PT ;  /* 0x000000030000780c */ /* 0x000fda0003f05270 */
[----:B------:R-:W-:Y:S05]  /*17dd0*/  @!P0 BRA `(.L_x_2194) ;  /* 0x0000000000048947 */ /* 0x000fea0003800000 */
[----:B------:R-:W-:Y:S01]  /*17de0*/  BPT.TRAP 0x1 ;  /* 0x000000040000795c */ /* 0x000fe20000300000 */
.L_x_2194:
        /* <DEDUP_REMOVED lines=13> */
.L_x_2235:
[----:B------:R-:W1:Y:S02]  /*17ec0*/  SYNCS.PHASECHK.TRANS64.TRYWAIT P1, [R5+URZ], R0 ;  /* 0x00000000050075a7 */ /* 0x000e64000802017f */
[----:B-1----:R-:W-:Y:S05]  /*17ed0*/  @!P1 BRA `(.L_x_2196) ;  /* 0x0000000c00c09947 */ /* 0x002fea0003800000 */
.L_x_2236:
[----:B------:R-:W-:Y:S05]  /*17ee0*/  @!P0 BRA `(.L_x_2197) ;  /* 0x0000000000048947 */ /* 0x000fea0003800000 */
[----:B------:R-:W-:Y:S01]  /*17ef0*/  BPT.TRAP 0x1 ;  /* 0x000000040000795c */ /* 0x000fe20000300000 */
.L_x_2197:
[----:B-1----:R-:W-:-:S04]  /*17f00*/  IMAD R5, R18, 0x8, R3 ;  /* 0x0000000812057824 */ /* 0x002fc800078e0203 */
[----:B------:R-:W1:Y:S02]  /*17f10*/  SYNCS.PHASECHK.TRANS64.TRYWAIT P1, [R5+URZ+0x29860], R4 ;  /* 0x02986004050075a7 */ /* 0x000e64000802017f */
[----:B-1----:R-:W-:Y:S05]  /*17f20*/  @!P1 BRA `(.L_x_2198) ;  /* 0x0000000c00c09947 */ /* 0x002fea0003800000 */
.L_x_2237:
[----:B------:R-:W-:Y:S05]  /*17f30*/  @!P0 BRA `(.L_x_2199) ;  /* 0x0000000000048947 */ /* 0x000fea0003800000 */
[----:B------:R-:W-:Y:S01]  /*17f40*/  BPT.TRAP 0x1 ;  /* 0x000000040000795c */ /* 0x000fe20000300000 */
.L_x_2199:
[----:B------:R-:W-:-:S04]  /*17f50*/  IMAD R3, R2, 0x8, R3 ;  /* 0x0000000802037824 */ /* 0x000fc800078e0203 */
[----:B------:R-:W2:Y:S02]  /*17f60*/  SYNCS.PHASECHK.TRANS64.TRYWAIT P1, [R3+URZ+0x29860], R0 ;  /* 0x02986000030075a7 */ /* 0x000ea4000802017f */
[----:B--2---:R-:W-:Y:S05]  /*17f70*/  @!P1 BRA `(.L_x_2200) ;  /* 0x0000000c00c09947 */ /* 0x004fea0003800000 */
.L_x_2238:
[----:B------:R-:W-:Y:S05]  /*17f80*/  @!P0 BRA `(.L_x_2201) ;  /* 0x0000000000048947 */ /* 0x000fea0003800000 */
[----:B------:R-:W-:Y:S01]  /*17f90*/  BPT.TRAP 0x1 ;  /* 0x000000040000795c */ /* 0x000fe20000300000 */
.L_x_2201:
[----:B------:R-:W3:Y:S02]  /*17fa0*/  SYNCS.PHASECHK.TRANS64.TRYWAIT P0, [R5+URZ+0x29880], R4 ;  /* 0x02988004050075a7 */ /* 0x000ee4000800017f */
[----:B---3--:R-:W-:Y:S05]  /*17fb0*/  @!P0 BRA `(.L_x_2202) ;  /* 0x0000000c00c48947 */ /* 0x008fea0003800000 */
.L_x_2203:
[----:B----4-:R4:W0:Y:S02]  /*17fc0*/  SYNCS.PHASECHK.TRANS64.TRYWAIT P0, [R3+URZ+0x29880], R0 ;  /* 0x02988000030075a7 */ /* 0x010824000800017f */
[----:B0-----:R-:W-:Y:S05]  /*17fd0*/  @!P0 NANOSLEEP.SYNCS 0x989680 ;  /* 0x009896800000895d */ /* 0x001fea0003900000 */
[----:B------:R-:W0:Y:S02]  /*17fe0*/  @!P0 SYNCS.PHASECHK.TRANS64 P0, [R3+URZ+0x29880], R0 ;  /* 0x02988000030085a7 */ /* 0x000e24000800007f */
[----:B0-----:R-:W-:Y:S05]  /*17ff0*/  @!P0 BRA `(.L_x_2203) ;  /* 0xfffffffc00f08947 */ /* 0x001fea000383ffff */
.L_x_2192:
[----:B------:R-:W-:Y:S05]  /*18000*/  BSYNC B0 ;  /* 0x0000000000007941 */ /* 0x000fea0003800000 */
.L_x_2191:
[----:B------:R-:W-:Y:S05]  /*18010*/  EXIT ;  /* 0x000000000000794d */ /* 0x000fea0003800000 */
.L_x_2051:
[----:B0-----:R-:W-:-:S04]  /*18020*/  IMAD.U32 R3, RZ, RZ, UR41 ;  /* 0x00000029ff037e24 */ /* 0x001fc8000f8e00ff */
[----:B------:R0:W1:Y:S03]  /*18030*/  SYNCS.PHASECHK.TRANS64.TRYWAIT P0, [R3+URZ+0x29800], R2 ;  /* 0x02980002030075a7 */ /* 0x000066000800017f */
[----:B-1----:R-:W-:Y:S05]  /*18040*/  @!P0 NANOSLEEP.SYNCS 0x989680 ;  /* 0x009896800000895d */ /* 0x002fea0003900000 */
[----:B------:R-:W1:Y:S02]  /*18050*/  @!P0 SYNCS.PHASECHK.TRANS64 P0, [R3+URZ+0x29800], R2 ;  /* 0x02980002030085a7 */ /* 0x000e64000800007f */
[----:B-1----:R-:W-:Y:S05]  /*18060*/  @!P0 BRA `(.L_x_2051) ;  /* 0xfffffffc00ec8947 */ /* 0x002fea000383ffff */
[----:B------:R-:W-:Y:S05]  /*18070*/  BRA `(.L_x_2204) ;  /* 0xfffffe9c00dc7947 */ /* 0x000fea000383ffff */
.L_x_2055:
[----:B-1----:R1:W2:Y:S02]  /*18080*/  SYNCS.PHASECHK.TRANS64.TRYWAIT P2, [R2+URZ+0x29830], R3 ;  /* 0x02983003020075a7 */ /* 0x0022a4000804017f */
[----:B--2---:R-:W-:Y:S05]  /*18090*/  @!P2 NANOSLEEP.SYNCS 0x989680 ;  /* 0x009896800000a95d */ /* 0x004fea0003900000 */
[----:B------:R-:W2:Y:S02]  /*180a0*/  @!P2 SYNCS.PHASECHK.TRANS64 P2, [R2+URZ+0x29830], R3 ;  /* 0x029830030200a5a7 */ /* 0x000ea4000804007f */
[----:B--2---:R-:W-:Y:S05]  /*180b0*/  @!P2 BRA `(.L_x_2055) ;  /* 0xfffffffc00f0a947 */ /* 0x004fea000383ffff */
[----:B------:R-:W-:Y:S05]  /*180c0*/  BRA `(.L_x_2054) ;  /* 0xfffffea000007947 */ /* 0x000fea000383ffff */
.L_x_2060:
[----:B-1----:R-:W-:-:S04]  /*180d0*/  IMAD.U32 R7, RZ, RZ, UR6 ;  /* 0x00000006ff077e24 */ /* 0x002fc8000f8e00ff */
[----:B------:R1:W2:Y:S03]  /*180e0*/  SYNCS.PHASECHK.TRANS64.TRYWAIT P3, [R7+URZ+0x29830], R6 ;  /* 0x02983006070075a7 */ /* 0x0002a6000806017f */
[----:B--2---:R-:W-:Y:S05]  /*180f0*/  @!P3 NANOSLEEP.SYNCS 0x989680 ;  /* 0x009896800000b95d */ /* 0x004fea0003900000 */
[----:B------:R-:W2:Y:S02]  /*18100*/  @!P3 SYNCS.PHASECHK.TRANS64 P3, [R7+URZ+0x29830], R6 ;  /* 0x029830060700b5a7 */ /* 0x000ea4000806007f */
[----:B--2---:R-:W-:Y:S05]  /*18110*/  @!P3 BRA `(.L_x_2060) ;  /* 0xfffffffc00ecb947 */ /* 0x004fea000383ffff */
[----:B------:R-:W-:Y:S05]  /*18120*/  BRA `(.L_x_2057) ;  /* 0xfffffedc00bc7947 */ /* 0x000fea000383ffff */
.L_x_2064:
[----:B-1----:R-:W-:-:S04]  /*18130*/  IMAD.U32 R7, RZ, RZ, UR6 ;  /* 0x00000006ff077e24 */ /* 0x002fc8000f8e00ff */
[----:B------:R1:W2:Y:S03]  /*18140*/  SYNCS.PHASECHK.TRANS64.TRYWAIT P3, [R7+URZ+0x29850], R6 ;  /* 0x02985006070075a7 */ /* 0x0002a6000806017f */
[----:B--2---:R-:W-:Y:S05]  /*18150*/  @!P3 NANOSLEEP.SYNCS 0x989680 ;  /* 0x009896800000b95d */ /* 0x004fea0003900000 */
[----:B------:R-:W2:Y:S02]  /*18160*/  @!P3 SYNCS.PHASECHK.TRANS64 P3, [R7+URZ+0x29850], R6 ;  /* 0x029850060700b5a7 */ /* 0x000ea4000806007f */
[----:B--2---:R-:W-:Y:S05]  /*18170*/  @!P3 BRA `(.L_x_2064) ;  /* 0xfffffffc00ecb947 */ /* 0x004fea000383ffff */
[----:B------:R-:W-:Y:S05]  /*18180*/  BRA `(.L_x_2061) ;  /* 0xfffffee800c47947 */ /* 0x000fea000383ffff */
.L_x_2071:
[----:B-1----:R-:W-:-:S04]  /*18190*/  IMAD.U32 R7, RZ, RZ, UR6 ;  /* 0x00000006ff077e24 */ /* 0x002fc8000f8e00ff */
[----:B------:R1:W2:Y:S03]  /*181a0*/  SYNCS.PHASECHK.TRANS64.TRYWAIT P2, [R7+URZ+0x29830], R6 ;  /* 0x02983006070075a7 */ /* 0x0002a6000804017f */
[----:B--2---:R-:W-:Y:S05]  /*181b0*/  @!P2 NANOSLEEP.SYNCS 0x989680 ;  /* 0x009896800000a95d */ /* 0x004fea0003900000 */
[----:B------:R-:W2:Y:S02]  /*181c0*/  @!P2 SYNCS.PHASECHK.TRANS64 P2, [R7+URZ+0x29830], R6 ;  /* 0x029830060700a5a7 */ /* 0x000ea4000804007f */
[----:B--2---:R-:W-:Y:S05]  /*181d0*/  @!P2 BRA `(.L_x_2071) ;  /* 0xfffffffc00eca947 */ /* 0x004fea000383ffff */
[----:B------:R-:W-:Y:S05]  /*181e0*/  BRA `(.L_x_2068) ;  /* 0xffffff20002c7947 */ /* 0x000fea000383ffff */
.L_x_2075:
[----:B-1----:R-:W-:-:S04]  /*181f0*/  IMAD.U32 R7, RZ, RZ, UR6 ;  /* 0x00000006ff077e24 */ /* 0x002fc8000f8e00ff */
[----:B------:R1:W2:Y:S03]  /*18200*/  SYNCS.PHASECHK.TRANS64.TRYWAIT P2, [R7+URZ+0x29850], R6 ;  /* 0x02985006070075a7 */ /* 0x0002a6000804017f */
[----:B--2---:R-:W-:Y:S05]  /*18210*/  @!P2 NANOSLEEP.SYNCS 0x989680 ;  /* 0x009896800000a95d */ /* 0x004fea0003900000 */
[----:B------:R-:W2:Y:S02]  /*18220*/  @!P2 SYNCS.PHASECHK.TRANS64 P2, [R7+URZ+0x29850], R6 ;  /* 0x029850060700a5a7 */ /* 0x000ea4000804007f */
[----:B--2---:R-:W-:Y:S05]  /*18230*/  @!P2 BRA `(.L_x_2075) ;  /* 0xfffffffc00eca947 */ /* 0x004fea000383ffff */
[----:B------:R-:W-:Y:S05]  /*18240*/  BRA `(.L_x_2072) ;  /* 0xffffff2c00287947 */ /* 0x000fea000383ffff */
.L_x_2081:
[----:B-1----:R-:W-:-:S04]  /*18250*/  IMAD.U32 R5, RZ, RZ, UR5 ;  /* 0x00000005ff057e24 */ /* 0x002fc8000f8e00ff */
[----:B------:R1:W2:Y:S03]  /*18260*/  SYNCS.PHASECHK.TRANS64.TRYWAIT P0, [R5+URZ+0x29850], R0 ;  /* 0x02985000050075a7 */ /* 0x0002a6000800017f */
[----:B--2---:R-:W-:Y:S05]  /*18270*/  @!P0 NANOSLEEP.SYNCS 0x989680 ;  /* 0x009896800000895d */ /* 0x004fea0003900000 */
[----:B------:R-:W2:Y:S02]  /*18280*/  @!P0 SYNCS.PHASECHK.TRANS64 P0, [R5+URZ+0x29850], R0 ;  /* 0x02985000050085a7 */ /* 0x000ea4000800007f */
[----:B--2---:R-:W-:Y:S05]  /*18290*/  @!P0 BRA `(.L_x_2081) ;  /* 0xfffffffc00ec8947 */ /* 0x004fea000383ffff */
[----:B------:R-:W-:Y:S05]  /*182a0*/  BRA `(.L_x_2080) ;  /* 0xffffff5400807947 */ /* 0x000fea000383ffff */
.L_x_2131:
[----:B------:R-:W-:Y:S02]  /*182b0*/  IMAD.MOV.U32 R13, RZ, RZ, R0 ;  /* 0x000000ffff0d7224 */ /* 0x000fe400078e0000 */
[----:B------:R-:W-:Y:S02]  /*182c0*/  IMAD.MOV.U32 R12, RZ, RZ, RZ ;  /* 0x000000ffff0c7224 */ /* 0x000fe400078e00ff */
[----:B------:R-:W-:Y:S02]  /*182d0*/  IMAD.MOV.U32 R11, RZ, RZ, 0x1f ;  /* 0x0000001fff0b7424 */ /* 0x000fe400078e00ff */
[----:B------:R-:W-:-:S07]  /*182e0*/  IMAD.MOV.U32 R15, RZ, RZ, -0x1 ;  /* 0xffffffffff0f7424 */ /* 0x000fce00078e00ff */
[----:B0-2---:R-:W-:Y:S05]  /*182f0*/  WARPSYNC.COLLECTIVE R15, `(.L_x_2205) ;  /* 0x000000000f087348 */ /* 0x005fea0003c00000 */
[----:B------:R1:W3:Y:S02]  /*18300*/  SHFL.IDX P6, R14, R13, R12, R11 ;  /* 0x0000000c0d0e7389 */ /* 0x0002e400000c000b */
[----:B0123--:R-:W-:Y:S01]  /*18310*/  ENDCOLLECTIVE ;  /* 0x000000000000791b */ /* 0x00ffe20003800000 */
.L_x_2205:
[----:B------:R-:W-:Y:S05]  /*18320*/  BRA `(.L_x_2206) ;  /* 0xffffffbc00b07947 */ /* 0x000fea000383ffff */
.L_x_2133:
[----:B------:R-:W-:Y:S01]  /*18330*/  BSSY B0, `(.L_x_2207) ;  /* 0x0000006000007945 */ /* 0x000fe20003800000 */
[----:B------:R-:W-:-:S07]  /*18340*/  IMAD.MOV.U32 R15, RZ, RZ, -0x1 ;  /* 0xffffffffff0f7424 */ /* 0x000fce00078e00ff */
[----:B0-2---:R-:W-:Y:S05]  /*18350*/  WARPSYNC.COLLECTIVE R15, `(.L_x_2208) ;  /* 0x000000000f0c7348 */ /* 0x005fea0003c00000 */
[----:B------:R-:W-:Y:S02]  /*18360*/  ELECT P6, UR62, PT ;  /* 0x00000000003e782f */ /* 0x000fe400038c0000 */
[----:B------:R-:W-:Y:S01]  /*18370*/  MOV R14, UR62 ;  /* 0x0000003e000e7c02 */ /* 0x000fe20008000f00 */
[----:B0-2---:R-:W-:Y:S10]  /*18380*/  ENDCOLLECTIVE ;  /* 0x000000000000791b */ /* 0x005ff40003800000 */
.L_x_2208:
[----:B------:R-:W-:Y:S05]  /*18390*/  BSYNC B0 ;  /* 0x0000000000007941 */ /* 0x000fea0003800000 */
.L_x_2207:
[----:B------:R-:W-:Y:S05]  /*183a0*/  BRA `(.L_x_2209) ;  /* 0xffffffbc00b87947 */ /* 0x000fea000383ffff */
.L_x_2135:
[----:B-1----:R1:W2:Y:S02]  /*183b0*/  SYNCS.PHASECHK.TRANS64.TRYWAIT P0, [R2+URZ+0x29880], R3 ;  /* 0x02988003020075a7 */ /* 0x0022a4000800017f */
[----:B--2---:R-:W-:Y:S05]  /*183c0*/  @!P0 NANOSLEEP.SYNCS 0x989680 ;  /* 0x009896800000895d */ /* 0x004fea0003900000 */
[----:B------:R-:W2:Y:S02]  /*183d0*/  @!P0 SYNCS.PHASECHK.TRANS64 P0, [R2+URZ+0x29880], R3 ;  /* 0x02988003020085a7 */ /* 0x000ea4000800007f */
[----:B--2---:R-:W-:Y:S05]  /*183e0*/  @!P0 BRA `(.L_x_2135) ;  /* 0xfffffffc00f08947 */ /* 0x004fea000383ffff */
[----:B------:R-:W-:Y:S05]  /*183f0*/  BRA `(.L_x_2210) ;  /* 0xffffffc000187947 */ /* 0x000fea000383ffff */
.L_x_2137:
[----:B0-----:R0:W2:Y:S02]  /*18400*/  SYNCS.PHASECHK.TRANS64.TRYWAIT P0, [R2+URZ+0x29840], R3 ;  /* 0x02984003020075a7 */ /* 0x0010a4000800017f */
[----:B--2---:R-:W-:Y:S05]  /*18410*/  @!P0 NANOSLEEP.SYNCS 0x989680 ;  /* 0x009896800000895d */ /* 0x004fea0003900000 */
[----:B------:R-:W2:Y:S02]  /*18420*/  @!P0 SYNCS.PHASECHK.TRANS64 P0, [R2+URZ+0x29840], R3 ;  /* 0x02984003020085a7 */ /* 0x000ea4000800007f */
[----:B--2---:R-:W-:Y:S05]  /*18430*/  @!P0 BRA `(.L_x_2137) ;  /* 0xfffffffc00f08947 */ /* 0x004fea000383ffff */
[----:B------:R-:W-:Y:S05]  /*18440*/  BRA `(.L_x_2211) ;  /* 0xffffffc000687947 */ /* 0x000fea000383ffff */
.L_x_2141:
[----:B------:R-:W-:Y:S01]  /*18450*/  IMAD.MOV.U32 R13, RZ, RZ, R3 ;  /* 0x000000ffff0d7224 */ /* 0x000fe200078e0003 */
[----:B------:R-:W-:Y:S01]  /*18460*/  LOP3.LUT R7, R7, 0x7f, RZ, 0xc0, !PT ;  /* 0x0000007f07077812 */ /* 0x000fe200078ec0ff */
[----:B------:R-:W-:Y:S02]  /*18470*/  IMAD.MOV.U32 R12, RZ, RZ, RZ ;  /* 0x000000ffff0c7224 */ /* 0x000fe400078e00ff */
[----:B------:R-:W-:Y:S01]  /*18480*/  IMAD.MOV.U32 R11, RZ, RZ, 0x1c1f ;  /* 0x00001c1fff0b7424 */ /* 0x000fe200078e00ff */
[----:B------:R-:W-:Y:S01]  /*18490*/  SHF.R.U32.HI R2, RZ, 0x2, R7 ;  /* 0x00000002ff027819 */ /* 0x000fe20000011607 */
[----:B------:R-:W-:Y:S02]  /*184a0*/  IMAD.MOV.U32 R15, RZ, RZ, -0x1 ;  /* 0xffffffffff0f7424 */ /* 0x000fe400078e00ff */
[----:B------:R-:W-:Y:S02]  /*184b0*/  IMAD R0, R19, R5, RZ ;  /* 0x0000000513007224 */ /* 0x000fe400078e02ff */
[----:B------:R-:W-:-:S07]  /*184c0*/  IMAD R2, R10, 0x80, R2 ;  /* 0x000000800a027824 */ /* 0x000fce00078e0202 */
[----:B-----5:R-:W-:Y:S05]  /*184d0*/  WARPSYNC.COLLECTIVE R15, `(.L_x_2212) ;  /* 0x000000000f087348 */ /* 0x020fea0003c00000 */
[----:B------:R0:W1:Y:S02]  /*184e0*/  SHFL.IDX P6, R14, R13, R12, R11 ;  /* 0x0000000c0d0e7389 */ /* 0x00006400000c000b */
[----:B01---5:R-:W-:Y:S01]  /*184f0*/  ENDCOLLECTIVE ;  /* 0x000000000000791b */ /* 0x023fe20003800000 */
.L_x_2212:
[----:B------:R-:W-:Y:S01]  /*18500*/  ISETP.GE.AND P4, PT, R2, R0, PT ;  /* 0x000000000200720c */ /* 0x000fe20003f86270 */
[----:B------:R-:W-:Y:S02]  /*18510*/  IMAD.MOV.U32 R13, RZ, RZ, R4 ;  /* 0x000000ffff0d7224 */ /* 0x000fe400078e0004 */
[----:B------:R-:W-:-:S10]  /*18520*/  IMAD.MOV.U32 R6, RZ, RZ, R14 ;  /* 0x000000ffff067224 */ /* 0x000fd400078e000e */
[----:B------:R-:W-:Y:S05]  /*18530*/  WARPSYNC.COLLECTIVE R15, `(.L_x_2213) ;  /* 0x000000000f087348 */ /* 0x000fea0003c00000 */
[----:B------:R0:W1:Y:S02]  /*18540*/  SHFL.IDX P6, R14, R13, R12, R11 ;  /* 0x0000000c0d0e7389 */ /* 0x00006400000c000b */
[----:B01----:R-:W-:Y:S01]  /*18550*/  ENDCOLLECTIVE ;  /* 0x000000000000791b */ /* 0x003fe20003800000 */
.L_x_2213:
[----:B------:R-:W-:Y:S02]  /*18560*/  IMAD.MOV.U32 R13, RZ, RZ, R3 ;  /* 0x000000ffff0d7224 */ /* 0x000fe400078e0003 */
[----:B------:R-:W-:Y:S02]  /*18570*/  IMAD.MOV.U32 R12, RZ, RZ, 0x1 ;  /* 0x00000001ff0c7424 */ /* 0x000fe400078e00ff */
[----:B------:R-:W-:-:S07]  /*18580*/  IMAD.MOV.U32 R5, RZ, RZ, R14 ;  /* 0x000000ffff057224 */ /* 0x000fce00078e000e */
[----:B------:R-:W-:Y:S05]  /*18590*/  WARPSYNC.COLLECTIVE R15, `(.L_x_2214) ;  /* 0x000000000f087348 */ /* 0x000fea0003c00000 */
[----:B------:R0:W1:Y:S02]  /*185a0*/  SHFL.IDX P6, R14, R13, R12, R11 ;  /* 0x0000000c0d0e7389 */ /* 0x00006400000c000b */
[----:B01----:R-:W-:Y:S01]  /*185b0*/  ENDCOLLECTIVE ;  /* 0x000000000000791b */ /* 0x003fe20003800000 */
.L_x_2214:
[----:B------:R-:W-:-:S05]  /*185c0*/  @!P4 IADD3 R5, P3, R9, R5, RZ ;  /* 0x000000050905c210 */ /* 0x000fca0007f7e0ff */
[----:B------:R-:W-:-:S04]  /*185d0*/  @!P4 IMAD.X R6, RZ, RZ, R6, P3 ;  /* 0x000000ffff06c224 */ /* 0x000fc800018e0606 */
[----:B------:R-:W-:Y:S02]  /*185e0*/  @!P4 IMAD.MOV.U32 R7, RZ, RZ, R6 ;  /* 0x000000ffff07c224 */ /* 0x000fe400078e0006 */
[----:B------:R-:W-:Y:S02]  /*185f0*/  @!P4 IMAD.MOV.U32 R6, RZ, RZ, R5 ;  /* 0x000000ffff06c224 */ /* 0x000fe400078e0005 */
[----:B------:R-:W-:Y:S02]  /*18600*/  VIADD R5, R2, 0x20 ;  /* 0x0000002002057836 */ /* 0x000fe40000000000 */
[----:B------:R-:W-:Y:S01]  /*18610*/  IMAD.MOV.U32 R13, RZ, RZ, R4 ;  /* 0x000000ffff0d7224 */ /* 0x000fe200078e0004 */
[----:B------:R-:W-:Y:S01]  /*18620*/  @!PT LDS RZ, [RZ] ;  /* 0x00000000fffff984 */ /* 0x000fe20000000800 */
[----:B------:R-:W-:Y:S01]  /*18630*/  @!PT LDS RZ, [RZ] ;  /* 0x00000000fffff984 */ /* 0x000fe20000000800 */
[----:B------:R-:W-:Y:S01]  /*18640*/  @!PT LDS RZ, [RZ] ;  /* 0x00000000fffff984 */ /* 0x000fe20000000800 */
[----:B------:R0:W-:Y:S02]  /*18650*/  @!P4 LDGSTS.E.BYPASS.LTC128B.128 [R8+0x14400], desc[UR54][R6.64], !P0 ;  /* 0x144000000608cfae */ /* 0x0001e4000c101d76 */
[----:B------:R-:W-:Y:S02]  /*18660*/  ISETP.GE.AND P3, PT, R5, R0, PT ;  /* 0x000000000500720c */ /* 0x000fe40003f66270 */
[----:B------:R0:W-:Y:S01]  /*18670*/  @!P4 LDGSTS.E.BYPASS.LTC128B.128 [R8+0x16400], desc[UR54][R6.64+0x40], !P1 ;  /* 0x164000400608cfae */ /* 0x0001e2000c901d76 */
[----:B------:R-:W-:-:S10]  /*18680*/  IMAD.MOV.U32 R5, RZ, RZ, R14 ;  /* 0x000000ffff057224 */ /* 0x000fd400078e000e */
[----:B0-----:R-:W-:Y:S05]  /*18690*/  WARPSYNC.COLLECTIVE R15, `(.L_x_2215) ;  /* 0x000000000f087348 */ /* 0x001fea0003c00000 */
[----:B------:R1:W2:Y:S02]  /*186a0*/  SHFL.IDX P6, R14, R13, R12, R11 ;  /* 0x0000000c0d0e7389 */ /* 0x0002a400000c000b */
[----:B012---:R-:W-:Y:S01]  /*186b0*/  ENDCOLLECTIVE ;  /* 0x000000000000791b */ /* 0x007fe20003800000 */
.L_x_2215:
[----:B------:R-:W-:Y:S01]  /*186c0*/  @!PT LDS RZ, [RZ] ;  /* 0x00000000fffff984 */ /* 0x000fe20000000800 */
[----:B------:R-:W-:Y:S01]  /*186d0*/  @!PT LDS RZ, [RZ] ;  /* 0x00000000fffff984 */ /* 0x000fe20000000800 */
[----:B------:R-:W-:Y:S01]  /*186e0*/  @!PT LDS RZ, [RZ] ;  /* 0x00000000fffff984 */ /* 0x000fe20000000800 */
[----:B------:R0:W-:Y:S01]  /*186f0*/  @!P4 LDGSTS.E.BYPASS.LTC128B.128 [R8+0x18400], desc[UR54][R6.64+0x80], !P2 ;  /* 0x184000800608cfae */ /* 0x0001e2000d101d76 */
[----:B------:R-:W-:Y:S02]  /*18700*/  IMAD.MOV.U32 R13, RZ, RZ, R3 ;  /* 0x000000ffff0d7224 */ /* 0x000fe400078e0003 */
[----:B------:R-:W-:Y:S02]  /*18710*/  IMAD.MOV.U32 R12, RZ, RZ, 0x2 ;  /* 0x00000002ff0c7424 */ /* 0x000fe400078e00ff */
[----:B0-----:R-:W-:-:S07]  /*18720*/  IMAD.MOV.U32 R6, RZ, RZ, R14 ;  /* 0x000000ffff067224 */ /* 0x001fce00078e000e */
[----:B------:R-:W-:Y:S05]  /*18730*/  WARPSYNC.COLLECTIVE R15, `(.L_x_2216) ;  /* 0x000000000f087348 */ /* 0x000fea0003c00000 */
[----:B------:R0:W1:Y:S02]  /*18740*/  SHFL.IDX P6, R14, R13, R12, R11 ;  /* 0x0000000c0d0e7389 */ /* 0x00006400000c000b */
[----:B01----:R-:W-:Y:S01]  /*18750*/  ENDCOLLECTIVE ;  /* 0x000000000000791b */ /* 0x003fe20003800000 */
.L_x_2216:
        /* <DEDUP_REMOVED lines=16> */
.L_x_2217:
[----:B------:R-:W-:Y:S02]  /*18860*/  IMAD.MOV.U32 R13, RZ, RZ, R3 ;  /* 0x000000ffff0d7224 */ /* 0x000fe400078e0003 */
[----:B------:R-:W-:Y:S02]  /*18870*/  IMAD.MOV.U32 R12, RZ, RZ, 0x3 ;  /* 0x00000003ff0c7424 */ /* 0x000fe400078e00ff */
[----:B------:R-:W-:-:S07]  /*18880*/  IMAD.MOV.U32 R6, RZ, RZ, R14 ;  /* 0x000000ffff067224 */ /* 0x000fce00078e000e */
[----:B------:R-:W-:Y:S05]  /*18890*/  WARPSYNC.COLLECTIVE R15, `(.L_x_2218) ;  /* 0x000000000f087348 */ /* 0x000fea0003c00000 */
[----:B------:R0:W1:Y:S02]  /*188a0*/  SHFL.IDX P6, R14, R13, R12, R11 ;  /* 0x0000000c0d0e7389 */ /* 0x00006400000c000b */
[----:B01----:R-:W-:Y:S01]  /*188b0*/  ENDCOLLECTIVE ;  /* 0x000000000000791b */ /* 0x003fe20003800000 */
.L_x_2218:
        /* <DEDUP_REMOVED lines=14> */
.L_x_2219:
[----:B------:R-:W-:Y:S01]  /*189a0*/  IMAD.MOV.U32 R4, RZ, RZ, R14 ;  /* 0x000000ffff047224 */ /* 0x000fe200078e000e */
[----:B------:R-:W-:Y:S06]  /*189b0*/  BRA `(.L_x_2220) ;  /* 0xffffffc400ac7947 */ /* 0x000fec000383ffff */
.L_x_2146:
[----:B-1----:R1:W2:Y:S02]  /*189c0*/  SYNCS.PHASECHK.TRANS64.TRYWAIT P0, [R17+URZ+0x29820], R0 ;  /* 0x02982000110075a7 */ /* 0x0022a4000800017f */
[----:B--2---:R-:W-:Y:S05]  /*189d0*/  @!P0 NANOSLEEP.SYNCS 0x989680 ;  /* 0x009896800000895d */ /* 0x004fea0003900000 */
[----:B------:R-:W2:Y:S02]  /*189e0*/  @!P0 SYNCS.PHASECHK.TRANS64 P0, [R17+URZ+0x29820], R0 ;  /* 0x02982000110085a7 */ /* 0x000ea4000800007f */
[----:B--2---:R-:W-:Y:S05]  /*189f0*/  @!P0 BRA `(.L_x_2146) ;  /* 0xfffffffc00f08947 */ /* 0x004fea000383ffff */
[----:B------:R-:W-:Y:S05]  /*18a00*/  BRA `(.L_x_2221) ;  /* 0xffffffc8001c7947 */ /* 0x000fea000383ffff */
.L_x_2152:
[----:B0-----:R0:W3:Y:S02]  /*18a10*/  SYNCS.PHASECHK.TRANS64.TRYWAIT P0, [R5+URZ+0x29880], R4 ;  /* 0x02988004050075a7 */ /* 0x0010e4000800017f */
[----:B---3--:R-:W-:Y:S05]  /*18a20*/  @!P0 NANOSLEEP.SYNCS 0x989680 ;  /* 0x009896800000895d */ /* 0x008fea0003900000 */
[----:B------:R-:W3:Y:S02]  /*18a30*/  @!P0 SYNCS.PHASECHK.TRANS64 P0, [R5+URZ+0x29880], R4 ;  /* 0x02988004050085a7 */ /* 0x000ee4000800007f */
[----:B---3--:R-:W-:Y:S05]  /*18a40*/  @!P0 BRA `(.L_x_2152) ;  /* 0xfffffffc00f08947 */ /* 0x008fea000383ffff */
[----:B------:R-:W-:Y:S05]  /*18a50*/  BRA `(.L_x_2222) ;  /* 0xffffffc800d47947 */ /* 0x000fea000383ffff */
.L_x_2157:
[----:B---3--:R3:W4:Y:S02]  /*18a60*/  SYNCS.PHASECHK.TRANS64.TRYWAIT P0, [R5+URZ+0x29840], R4 ;  /* 0x02984004050075a7 */ /* 0x008724000800017f */
[----:B----4-:R-:W-:Y:S05]  /*18a70*/  @!P0 NANOSLEEP.SYNCS 0x989680 ;  /* 0x009896800000895d */ /* 0x010fea0003900000 */
[----:B------:R-:W4:Y:S02]  /*18a80*/  @!P0 SYNCS.PHASECHK.TRANS64 P0, [R5+URZ+0x29840], R4 ;  /* 0x02984004050085a7 */ /* 0x000f24000800007f */
[----:B----4-:R-:W-:Y:S05]  /*18a90*/  @!P0 BRA `(.L_x_2157) ;  /* 0xfffffffc00f08947 */ /* 0x010fea000383ffff */
[----:B------:R-:W-:Y:S05]  /*18aa0*/  BRA `(.L_x_2223) ;  /* 0xffffffcc00507947 */ /* 0x000fea000383ffff */
.L_x_2165:
[----:B---3--:R3:W4:Y:S02]  /*18ab0*/  SYNCS.PHASECHK.TRANS64.TRYWAIT P0, [R19+URZ+0x29870], R4 ;  /* 0x02987004130075a7 */ /* 0x008724000800017f */
[----:B----4-:R-:W-:Y:S05]  /*18ac0*/  @!P0 NANOSLEEP.SYNCS 0x989680 ;  /* 0x009896800000895d */ /* 0x010fea0003900000 */
[----:B------:R-:W4:Y:S02]  /*18ad0*/  @!P0 SYNCS.PHASECHK.TRANS64 P0, [R19+URZ+0x29870], R4 ;  /* 0x02987004130085a7 */ /* 0x000f24000800007f */
[----:B----4-:R-:W-:Y:S05]  /*18ae0*/  @!P0 BRA `(.L_x_2165) ;  /* 0xfffffffc00f08947 */ /* 0x010fea000383ffff */
[----:B------:R-:W-:Y:S05]  /*18af0*/  BRA `(.L_x_2224) ;  /* 0xffffffd000687947 */ /* 0x000fea000383ffff */
.L_x_2167:
[----:B----4-:R4:W0:Y:S02]  /*18b00*/  SYNCS.PHASECHK.TRANS64.TRYWAIT P0, [R19+URZ+0x29860], R0 ;  /* 0x02986000130075a7 */ /* 0x010824000800017f */
[----:B0-----:R-:W-:Y:S05]  /*18b10*/  @!P0 NANOSLEEP.SYNCS 0x989680 ;  /* 0x009896800000895d */ /* 0x001fea0003900000 */
[----:B------:R-:W0:Y:S02]  /*18b20*/  @!P0 SYNCS.PHASECHK.TRANS64 P0, [R19+URZ+0x29860], R0 ;  /* 0x02986000130085a7 */ /* 0x000e24000800007f */
[----:B0-----:R-:W-:Y:S05]  /*18b30*/  @!P0 BRA `(.L_x_2167) ;  /* 0xfffffffc00f08947 */ /* 0x001fea000383ffff */
[----:B------:R-:W-:Y:S05]  /*18b40*/  BRA `(.L_x_2225) ;  /* 0xffffffd000707947 */ /* 0x000fea000383ffff */
.L_x_2174:
[----:B0-----:R0:W1:Y:S02]  /*18b50*/  SYNCS.PHASECHK.TRANS64.TRYWAIT P1, [R16+URZ+0x29870], R3 ;  /* 0x02987003100075a7 */ /* 0x001064000802017f */
[----:B-1----:R-:W-:Y:S05]  /*18b60*/  @!P1 NANOSLEEP.SYNCS 0x989680 ;  /* 0x009896800000995d */ /* 0x002fea0003900000 */
[----:B------:R-:W1:Y:S02]  /*18b70*/  @!P1 SYNCS.PHASECHK.TRANS64 P1, [R16+URZ+0x29870], R3 ;  /* 0x02987003100095a7 */ /* 0x000e64000802007f */
[----:B-1----:R-:W-:Y:S05]  /*18b80*/  @!P1 BRA `(.L_x_2174) ;  /* 0xfffffffc00f09947 */ /* 0x002fea000383ffff */
[----:B------:R-:W-:Y:S05]  /*18b90*/  BRA `(.L_x_2226) ;  /* 0xffffffd800547947 */ /* 0x000fea000383ffff */
.L_x_2176:
[----:B0-----:R0:W1:Y:S02]  /*18ba0*/  SYNCS.PHASECHK.TRANS64.TRYWAIT P1, [R16+URZ+0x29860], R3 ;  /* 0x02986003100075a7 */ /* 0x001064000802017f */
[----:B-1----:R-:W-:Y:S05]  /*18bb0*/  @!P1 NANOSLEEP.SYNCS 0x989680 ;  /* 0x009896800000995d */ /* 0x002fea0003900000 */
[----:B------:R-:W1:Y:S02]  /*18bc0*/  @!P1 SYNCS.PHASECHK.TRANS64 P1, [R16+URZ+0x29860], R3 ;  /* 0x02986003100095a7 */ /* 0x000e64000802007f */
[----:B-1----:R-:W-:Y:S05]  /*18bd0*/  @!P1 BRA `(.L_x_2176) ;  /* 0xfffffffc00f09947 */ /* 0x002fea000383ffff */
[----:B------:R-:W-:Y:S05]  /*18be0*/  BRA `(.L_x_2227) ;  /* 0xffffffd8005c7947 */ /* 0x000fea000383ffff */
.L_x_2189:
[----:B0-----:R0:W1:Y:S02]  /*18bf0*/  SYNCS.PHASECHK.TRANS64.TRYWAIT P0, [R3+URZ+0x29820], R0 ;  /* 0x02982000030075a7 */ /* 0x001064000800017f */
[----:B-1----:R-:W-:Y:S05]  /*18c00*/  @!P0 NANOSLEEP.SYNCS 0x989680 ;  /* 0x009896800000895d */ /* 0x002fea0003900000 */
[----:B------:R-:W1:Y:S02]  /*18c10*/  @!P0 SYNCS.PHASECHK.TRANS64 P0, [R3+URZ+0x29820], R0 ;  /* 0x02982000030085a7 */ /* 0x000e64000800007f */
[----:B-1----:R-:W-:Y:S05]  /*18c20*/  @!P0 BRA `(.L_x_2189) ;  /* 0xfffffffc00f08947 */ /* 0x002fea000383ffff */
[----:B------:R-:W-:Y:S05]  /*18c30*/  BRA `(.L_x_2228) ;  /* 0xfffffff000207947 */ /* 0x000fea000383ffff */
.L_x_2190:
        /* <DEDUP_REMOVED lines=11> */
.L_x_2230:
[----:B------:R-:W-:Y:S05]  /*18cf0*/  BSYNC B0 ;  /* 0x0000000000007941 */ /* 0x000fea0003800000 */
.L_x_2229:
[----:B------:R-:W-:Y:S05]  /*18d00*/  BRA `(.L_x_2231) ;  /* 0xfffffff000087947 */ /* 0x000fea000383ffff */
.L_x_2193:
[----:B------:R-:W-:Y:S01]  /*18d10*/  BSSY B1, `(.L_x_2232) ;  /* 0x0000006000017945 */ /* 0x000fe20003800000 */
[----:B------:R-:W-:-:S07]  /*18d20*/  IMAD.MOV.U32 R15, RZ, RZ, -0x1 ;  /* 0xffffffffff0f7424 */ /* 0x000fce00078e00ff */
[----:B0-----:R-:W-:Y:S05]  /*18d30*/  WARPSYNC.COLLECTIVE R15, `(.L_x_2233) ;  /* 0x000000000f0c7348 */ /* 0x001fea0003c00000 */
[----:B------:R-:W-:Y:S02]  /*18d40*/  ELECT P6, UR62, PT ;  /* 0x00000000003e782f */ /* 0x000fe400038c0000 */
[----:B------:R-:W-:Y:S01]  /*18d50*/  MOV R14, UR62 ;  /* 0x0000003e000e7c02 */ /* 0x000fe20008000f00 */
[----:B0-----:R-:W-:Y:S10]  /*18d60*/  ENDCOLLECTIVE ;  /* 0x000000000000791b */ /* 0x001ff40003800000 */
.L_x_2233:
[----:B------:R-:W-:Y:S05]  /*18d70*/  BSYNC B1 ;  /* 0x0000000000017941 */ /* 0x000fea0003800000 */
.L_x_2232:
[----:B------:R-:W-:Y:S05]  /*18d80*/  BRA `(.L_x_2234) ;  /* 0xfffffff000007947 */ /* 0x000fea000383ffff */
.L_x_2195:
[----:B0-----:R0:W1:Y:S02]  /*18d90*/  SYNCS.PHASECHK.TRANS64.TRYWAIT P1, [R7+URZ], R4 ;  /* 0x00000004070075a7 */ /* 0x001064000802017f */
[----:B-1----:R-:W-:Y:S05]  /*18da0*/  @!P1 NANOSLEEP.SYNCS 0x989680 ;  /* 0x009896800000995d */ /* 0x002fea0003900000 */
[----:B------:R-:W1:Y:S02]  /*18db0*/  @!P1 SYNCS.PHASECHK.TRANS64 P1, [R7+URZ], R4 ;  /* 0x00000004070095a7 */ /* 0x000e64000802007f */
[----:B-1----:R-:W-:Y:S05]  /*18dc0*/  @!P1 BRA `(.L_x_2195) ;  /* 0xfffffffc00f09947 */ /* 0x002fea000383ffff */
[----:B------:R-:W-:Y:S05]  /*18dd0*/  BRA `(.L_x_2235) ;  /* 0xfffffff000387947 */ /* 0x000fea000383ffff */
.L_x_2196:
[----:B-1----:R1:W2:Y:S02]  /*18de0*/  SYNCS.PHASECHK.TRANS64.TRYWAIT P1, [R5+URZ], R0 ;  /* 0x00000000050075a7 */ /* 0x0022a4000802017f */
[----:B--2---:R-:W-:Y:S05]  /*18df0*/  @!P1 NANOSLEEP.SYNCS 0x989680 ;  /* 0x009896800000995d */ /* 0x004fea0003900000 */
[----:B------:R-:W2:Y:S02]  /*18e00*/  @!P1 SYNCS.PHASECHK.TRANS64 P1, [R5+URZ], R0 ;  /* 0x00000000050095a7 */ /* 0x000ea4000802007f */
[----:B--2---:R-:W-:Y:S05]  /*18e10*/  @!P1 BRA `(.L_x_2196) ;  /* 0xfffffffc00f09947 */ /* 0x004fea000383ffff */
[----:B------:R-:W-:Y:S05]  /*18e20*/  BRA `(.L_x_2236) ;  /* 0xfffffff0002c7947 */ /* 0x000fea000383ffff */
.L_x_2198:
[----:B-1----:R1:W2:Y:S02]  /*18e30*/  SYNCS.PHASECHK.TRANS64.TRYWAIT P1, [R5+URZ+0x29860], R4 ;  /* 0x02986004050075a7 */ /* 0x0022a4000802017f */
[----:B--2---:R-:W-:Y:S05]  /*18e40*/  @!P1 NANOSLEEP.SYNCS 0x989680 ;  /* 0x009896800000995d */ /* 0x004fea0003900000 */
[----:B------:R-:W2:Y:S02]  /*18e50*/  @!P1 SYNCS.PHASECHK.TRANS64 P1, [R5+URZ+0x29860], R4 ;  /* 0x02986004050095a7 */ /* 0x000ea4000802007f */
[----:B--2---:R-:W-:Y:S05]  /*18e60*/  @!P1 BRA `(.L_x_2198) ;  /* 0xfffffffc00f09947 */ /* 0x004fea000383ffff */
[----:B------:R-:W-:Y:S05]  /*18e70*/  BRA `(.L_x_2237) ;  /* 0xfffffff0002c7947 */ /* 0x000fea000383ffff */
.L_x_2200:
[----:B--2---:R2:W3:Y:S02]  /*18e80*/  SYNCS.PHASECHK.TRANS64.TRYWAIT P1, [R3+URZ+0x29860], R0 ;  /* 0x02986000030075a7 */ /* 0x0044e4000802017f */
[----:B---3--:R-:W-:Y:S05]  /*18e90*/  @!P1 NANOSLEEP.SYNCS 0x989680 ;  /* 0x009896800000995d */ /* 0x008fea0003900000 */
[----:B------:R-:W3:Y:S02]  /*18ea0*/  @!P1 SYNCS.PHASECHK.TRANS64 P1, [R3+URZ+0x29860], R0 ;  /* 0x02986000030095a7 */ /* 0x000ee4000802007f */
[----:B---3--:R-:W-:Y:S05]  /*18eb0*/  @!P1 BRA `(.L_x_2200) ;  /* 0xfffffffc00f09947 */ /* 0x008fea000383ffff */
[----:B------:R-:W-:Y:S05]  /*18ec0*/  BRA `(.L_x_2238) ;  /* 0xfffffff0002c7947 */ /* 0x000fea000383ffff */
.L_x_2202:
[----:B---3--:R3:W4:Y:S02]  /*18ed0*/  SYNCS.PHASECHK.TRANS64.TRYWAIT P0, [R5+URZ+0x29880], R4 ;  /* 0x02988004050075a7 */ /* 0x008724000800017f */
[----:B----4-:R-:W-:Y:S05]  /*18ee0*/  @!P0 NANOSLEEP.SYNCS 0x989680 ;  /* 0x009896800000895d */ /* 0x010fea0003900000 */
[----:B------:R-:W4:Y:S02]  /*18ef0*/  @!P0 SYNCS.PHASECHK.TRANS64 P0, [R5+URZ+0x29880], R4 ;  /* 0x02988004050085a7 */ /* 0x000f24000800007f */
[----:B----4-:R-:W-:Y:S05]  /*18f00*/  @!P0 BRA `(.L_x_2202) ;  /* 0xfffffffc00f08947 */ /* 0x010fea000383ffff */
[----:B------:R-:W-:Y:S05]  /*18f10*/  BRA `(.L_x_2203) ;  /* 0xfffffff000287947 */ /* 0x000fea000383ffff */
.L_x_2239:
        /* <DEDUP_REMOVED lines=14> */
.L_x_2807:


//--------------------- .text._ZN7cutlass13device_kernelIN5flash11enable_sm90INS1_16FlashAttnFwdSm90INS1_25CollectiveMainloopFwdSm90ILi2EN4cute5tupleIJNS5_1CILi1EEES8_S8_EEENS6_IJNS7_ILi128EEENS7_ILi160EEENS7_ILi192EEEEEELi128ENS_12float_e4m3_tEfNS_4arch4Sm90ELb1ELb0ELb1ELb1ELb0ELb1ELb0ELb1ELb1ELb1ELb1ELb0EEENS1_21CollectiveEpilogueFwdINS6_IJSA_SA_SB_EEES9_NS_10bfloat16_tESG_Li256ELb1ELb1ELb1ELb1EEENS1_36VarlenDynamicPersistentTileSchedulerILi128ELi160ELi256ELi128ELb1ELb1ELb1ELb1ELb1ELb1EEEEEEEEEvNT_6ParamsE --------------------------
	.section	.text._ZN7cutlass13device_kernelIN5flash11enable_sm90INS1_16FlashAttnFwdSm90INS1_25CollectiveMainloopFwdSm90ILi2EN4cute5tupleIJNS5_1CILi1EEES8_S8_EEENS6_IJNS7_ILi128EEENS7_ILi160EEENS7_ILi192EEEEEELi128ENS_12float_e4m3_tEfNS_4arch4Sm90ELb1ELb0ELb1ELb1ELb0ELb1ELb0ELb1ELb1ELb1ELb1ELb0EEENS1_21CollectiveEpilogueFwdINS6_IJSA_SA_SB_EEES9_NS_10bfloat16_tESG_Li256ELb1ELb1ELb1ELb1EEENS1_36VarlenDynamicPersistentTileSchedulerILi128ELi160ELi256ELi128ELb1ELb1ELb1ELb1ELb1ELb1EEEEEEEEEvNT_6ParamsE,"ax",@progbits
	.align	128
.text._ZN7cutlass13device_kernelIN5flash11enable_sm90INS1_16FlashAttnFwdSm90INS1_25CollectiveMainloopFwdSm90ILi2EN4cute5tupleIJNS5_1CILi1EEES8_S8_EEENS6_IJNS7_ILi128EEENS7_ILi160EEENS7_ILi192EEEEEELi128ENS_12float_e4m3_tEfNS_4arch4Sm90ELb1ELb0ELb1ELb1ELb0ELb1ELb0ELb1ELb1ELb1ELb1ELb0EEENS1_21CollectiveEpilogueFwdINS6_IJSA_SA_SB_EEES9_NS_10bfloat16_tESG_Li256ELb1ELb1ELb1ELb1EEENS1_36VarlenDynamicPersistentTileSchedulerILi128ELi160ELi256ELi128ELb1ELb1ELb1ELb1ELb1ELb1EEEEEEEEEvNT_6ParamsE:
        .type           _ZN7cutlass13device_kernelIN5flash11enable_sm90INS1_16FlashAttnFwdSm90INS1_25CollectiveMainloopFwdSm90ILi2EN4cute5tupleIJNS5_1CILi1EEES8_S8_EEENS6_IJNS7_ILi128EEENS7_ILi160EEENS7_ILi192EEEEEELi128ENS_12float_e4m3_tEfNS_4arch4Sm90ELb1ELb0ELb1ELb1ELb0ELb1ELb0ELb1ELb1ELb1ELb1ELb0EEENS1_21CollectiveEpilogueFwdINS6_IJSA_SA_SB_EEES9_NS_10bfloat16_tESG_Li256ELb1ELb1ELb1ELb1EEENS1_36VarlenDynamicPersistentTileSchedulerILi128ELi160ELi256ELi128ELb1ELb1ELb1ELb1ELb1ELb1EEEEEEEEEvNT_6ParamsE,@function
        .size           _ZN7cutlass13device_kernelIN5flash11enable_sm90INS1_16FlashAttnFwdSm90INS1_25CollectiveMainloopFwdSm90ILi2EN4cute5tupleIJNS5_1CILi1EEES8_S8_EEENS6_IJNS7_ILi128EEENS7_ILi160EEENS7_ILi192EEEEEELi128ENS_12float_e4m3_tEfNS_4arch4Sm90ELb1ELb0ELb1ELb1ELb0ELb1ELb0ELb1ELb1ELb1ELb1ELb0EEENS1_21CollectiveEpilogueFwdINS6_IJSA_SA_SB_EEES9_NS_10bfloat16_tESG_Li256ELb1ELb1ELb1ELb1EEENS1_36VarlenDynamicPersistentTileSchedulerILi128ELi160ELi256ELi128ELb1ELb1ELb1ELb1ELb1ELb1EEEEEEEEEvNT_6ParamsE,(.L_x_2808 - _ZN7cutlass13device_kernelIN5flash11enable_sm90INS1_16FlashAttnFwdSm90INS1_25CollectiveMainloopFwdSm90ILi2EN4cute5tupleIJNS5_1CILi1EEES8_S8_EEENS6_IJNS7_ILi128EEENS7_ILi160EEENS7_ILi192EEEEEELi128ENS_12float_e4m3_tEfNS_4arch4Sm90ELb1ELb0ELb1ELb1ELb0ELb1ELb0ELb1ELb1ELb1ELb1ELb0EEENS1_21CollectiveEpilogueFwdINS6_IJSA_SA_SB_EEES9_NS_10bfloat16_tESG_Li256ELb1ELb1ELb1ELb1EEENS1_36VarlenDynamicPersistentTileSchedulerILi128ELi160ELi256ELi128ELb1ELb1ELb1ELb1ELb1ELb1EEEEEEEEEvNT_6ParamsE)
        .other          _ZN7cutlass13device_kernelIN5flash11enable_sm90INS1_16FlashAttnFwdSm90INS1_25CollectiveMainloopFwdSm90ILi2EN4cute5tupleIJNS5_1CILi1EEES8_S8_EEENS6_IJNS7_ILi128EEENS7_ILi160EEENS7_ILi192EEEEEELi128ENS_12float_e4m3_tEfNS_4arch4Sm90ELb1ELb0ELb1ELb1ELb0ELb1ELb0ELb1ELb1ELb1ELb1ELb0EEENS1_21CollectiveEpilogueFwdINS6_IJSA_SA_SB_EEES9_NS_10bfloat16_tESG_Li256ELb1ELb1ELb1ELb1EEENS1_36VarlenDynamicPersistentTileSchedulerILi128ELi160ELi256ELi128ELb1ELb1ELb1ELb1ELb1ELb1EEEEEEEEEvNT_6ParamsE,@"STO_CUDA_ENTRY STV_DEFAULT"
_ZN7cutlass13device_kernelIN5flash11enable_sm90INS1_16FlashAttnFwdSm90INS1_25CollectiveMainloopFwdSm90ILi2EN4cute5tupleIJNS5_1CILi1EEES8_S8_EEENS6_IJNS7_ILi128EEENS7_ILi160EEENS7_ILi192EEEEEELi128ENS_12float_e4m3_tEfNS_4arch4Sm90ELb1ELb0ELb1ELb1ELb0ELb1ELb0ELb1ELb1ELb1ELb1ELb0EEENS1_21CollectiveEpilogueFwdINS6_IJSA_SA_SB_EEES9_NS_10bfloat16_tESG_Li256ELb1ELb1ELb1ELb1EEENS1_36VarlenDynamicPersistentTileSchedulerILi128ELi160ELi256ELi128ELb1ELb1ELb1ELb1ELb1ELb1EEEEEEEEEvNT_6ParamsE:
        /* <DEDUP_REMOVED lines=24> */
.L_x_2241:
[----:B------:R-:W-:Y:S05]  /*0180*/  BSYNC B0 ;  /* 0x0000000000007941 */ /* 0x000fea0003800000 */
.L_x_2240:
        /* <DEDUP_REMOVED lines=41> */
.L_x_2242:
        /* <DEDUP_REMOVED lines=22> */
.L_x_2243:
        /* <DEDUP_REMOVED lines=18> */
.L_x_2244:
        /* <DEDUP_REMOVED lines=22> */
.L_x_2245:
        /* <DEDUP_REMOVED lines=22> */
.L_x_2246:
        /* <DEDUP_REMOVED lines=8> */
.L_x_2249:
        /* <DEDUP_REMOVED lines=24> */
[----:B------:R-:W-:Y:S02]  /*0b60*/  R2UR UR52, R16 ;  /* 0x00000000103472ca */ /* 0x000fe400000e0000 */
[----:B------:R-:W-:Y:S01]  /*0b70*/  CS2R R190, SRZ ;  /* 0x0000000000be7805 */ /* 0x000fe2000001ff00 */
[----:B------:R-:W-:Y:S01]  /*0b80*/  IMAD.MOV.U32 R189, RZ, RZ, RZ ;  /* 0x000000ffffbd7224 */ /* 0x000fe200078e00ff */
[----:B------:R-:W-:Y:S01]  /*0b90*/  ULOP3.LUT UR53, UR36, 0x1, URZ, 0xfc, !UPT ;  /* 0x0000000124357892 */ /* 0x000fe2000f8efc3f */
[----:B------:R-:W-:-:S08]  /*0ba0*/  UMOV UR43, URZ ;  /* 0x0000003f002b7c82 */ /* 0x000fd00008000000 */
[----:B------:R-:W-:Y:S01]  /*0bb0*/  UIADD3 UR52, UR52, 0x14400, URZ ;  /* 0x0001440034347890 */ /* 0x000fe2000fffe03f */
[----:B0-----:R-:W-:-:S05]  /*0bc0*/  VIADD R0, R0, 0xffffff80 ;  /* 0xffffff8000007836 */ /* 0x001fca0000000000 */
[----:B------:R-:W-:Y:S02]  /*0bd0*/  SHF.R.S32.HI R3, RZ, 0x1f, R0 ;  /* 0x0000001fff037819 */ /* 0x000fe40000011400 */
[-C--:B------:R-:W-:Y:S02]  /*0be0*/  LEA.HI R7, R0, R0.reuse, RZ, 0x1 ;  /* 0x0000000000077211 */ /* 0x080fe400078f08ff */
[CC--:B------:R-:W-:Y:S02]  /*0bf0*/  LEA.HI R5, R3.reuse, R0.reuse, RZ, 0x5 ;  /* 0x0000000003057211 */ /* 0x0c0fe400078f28ff */
[CC--:B------:R-:W-:Y:S02]  /*0c00*/  LEA.HI R4, R3.reuse, R0.reuse, RZ, 0x4 ;  /* 0x0000000003047211 */ /* 0x0c0fe400078f20ff */
[----:B------:R-:W-:Y:S01]  /*0c10*/  LEA.HI R2, R3, R0, RZ, 0x7 ;  /* 0x0000000003027211 */ /* 0x000fe200078f38ff */
[----:B------:R-:W-:Y:S01]  /*0c20*/  IMAD.SHL.U32 R6, R5, 0x20, RZ ;  /* 0x0000002005067824 */ /* 0x000fe200078e00ff */
[----:B------:R-:W-:-:S02]  /*0c30*/  SHF.R.S32.HI R5, RZ, 0x4, R4 ;  /* 0x00000004ff057819 */ /* 0x000fc40000011404 */
[CC--:B------:R-:W-:Y:S02]  /*0c40*/  LEA.HI R8, R3.reuse, R0.reuse, RZ, 0x2 ;  /* 0x0000000003087211 */ /* 0x0c0fe400078f10ff */
[----:B------:R-:W-:Y:S02]  /*0c50*/  LEA.HI R12, R3, R0, RZ, 0x3 ;  /* 0x00000000030c7211 */ /* 0x000fe400078f18ff */
[C---:B------:R-:W-:Y:S02]  /*0c60*/  LOP3.LUT R3, R4.reuse, 0x3fffff0, RZ, 0xc0, !PT ;  /* 0x03fffff004037812 */ /* 0x040fe400078ec0ff */
[----:B------:R-:W-:Y:S02]  /*0c70*/  LEA.HI R4, R4, R5, RZ, 0x1 ;  /* 0x0000000504047211 */ /* 0x000fe400078f08ff */
[----:B------:R-:W-:Y:S02]  /*0c80*/  IADD3 R3, R0, -R3, RZ ;  /* 0x8000000300037210 */ /* 0x000fe40007ffe0ff */
[----:B------:R-:W-:-:S02]  /*0c90*/  LOP3.LUT R6, R6, 0xfffffc00, RZ, 0xc0, !PT ;  /* 0xfffffc0006067812 */ /* 0x000fc400078ec0ff */
[----:B------:R-:W-:Y:S02]  /*0ca0*/  LOP3.LUT R4, R4, 0x1ffffffe, RZ, 0xc0, !PT ;  /* 0x1ffffffe04047812 */ /* 0x000fe400078ec0ff */
[----:B------:R-:W-:Y:S01]  /*0cb0*/  LOP3.LUT R9, R7, 0xfffffffe, RZ, 0xc0, !PT ;  /* 0xfffffffe07097812 */ /* 0x000fe200078ec0ff */
[----:B------:R-:W-:Y:S01]  /*0cc0*/  IMAD R3, R3, 0x40, R6 ;  /* 0x0000004003037824 */ /* 0x000fe200078e0206 */
[----:B------:R-:W-:Y:S01]  /*0cd0*/  LOP3.LUT R17, R2, 0xffffff80, RZ, 0xc0, !PT ;  /* 0xffffff8002117812 */ /* 0x000fe200078ec0ff */
[----:B------:R-:W-:Y:S01]  /*0ce0*/  IMAD.IADD R4, R5, 0x1, -R4 ;  /* 0x0000000105047824 */ /* 0x000fe200078e0a04 */
[----:B------:R-:W-:Y:S01]  /*0cf0*/  SHF.R.S32.HI R188, RZ, 0x1, R7 ;  /* 0x00000001ffbc7819 */ /* 0x000fe20000011407 */
[----:B------:R-:W-:Y:S01]  /*0d00*/  IMAD.IADD R18, R0, 0x1, -R9 ;  /* 0x0000000100127824 */ /* 0x000fe200078e0a09 */
[----:B------:R-:W-:Y:S01]  /*0d10*/  LOP3.LUT R19, R8, 0xfffffffc, RZ, 0xc0, !PT ;  /* 0xfffffffc08137812 */ /* 0x000fe200078ec0ff */
[----:B------:R-:W-:Y:S01]  /*0d20*/  IMAD.IADD R26, R0, 0x1, -R17 ;  /* 0x00000001001a7824 */ /* 0x000fe200078e0a11 */
[----:B------:R-:W-:Y:S01]  /*0d30*/  LOP3.LUT R11, R12, 0xfffffff8, RZ, 0xc0, !PT ;  /* 0xfffffff80c0b7812 */ /* 0x000fe200078ec0ff */
[----:B------:R-:W-:Y:S01]  /*0d40*/  IMAD R3, R4, 0x8, R3 ;  /* 0x0000000804037824 */ /* 0x000fe200078e0203 */
[----:B------:R-:W-:Y:S01]  /*0d50*/  IADD3 R221, R188, 0x80, RZ ;  /* 0x00000080bcdd7810 */ /* 0x000fe20007ffe0ff */
[C---:B------:R-:W-:Y:S01]  /*0d60*/  IMAD.IADD R19, R0.reuse, 0x1, -R19 ;  /* 0x0000000100137824 */ /* 0x040fe200078e0a13 */
[----:B------:R0:W-:Y:S01]  /*0d70*/  STL [R1+0x10], R18 ;  /* 0x0000101201007387 */ /* 0x0001e20000100800 */
[----:B------:R-:W-:Y:S01]  /*0d80*/  IMAD.IADD R216, R0, 0x1, -R11 ;  /* 0x0000000100d87824 */ /* 0x000fe200078e0a0b */
[----:B------:R-:W-:Y:S01]  /*0d90*/  SHF.R.S32.HI R0, RZ, 0x1f, R221 ;  /* 0x0000001fff007819 */ /* 0x000fe200000114dd */
[----:B------:R-:W-:Y:S01]  /*0da0*/  IMAD.SHL.U32 R22, R18, 0x8, RZ ;  /* 0x0000000812167824 */ /* 0x000fe200078e00ff */
[----:B------:R-:W-:Y:S01]  /*0db0*/  STL [R1+0x1c], R26 ;  /* 0x00001c1a01007387 */ /* 0x000fe20000100800 */
[----:B------:R-:W-:Y:S01]  /*0dc0*/  SHF.R.S32.HI R11, RZ, 0x1f, R7 ;  /* 0x0000001fff0b7819 */ /* 0x000fe20000011407 */
[----:B------:R-:W-:Y:S01]  /*0dd0*/  IMAD.SHL.U32 R207, R216, 0x8, RZ ;  /* 0x00000008d8cf7824 */ /* 0x000fe200078e00ff */
[--C-:B------:R-:W-:Y:S01]  /*0de0*/  SHF.R.S32.HI R9, RZ, 0x2, R8.reuse ;  /* 0x00000002ff097819 */ /* 0x100fe20000011408 */
[----:B------:R1:W-:Y:S01]  /*0df0*/  STL [R1+0x70], R3 ;  /* 0x0000700301007387 */ /* 0x0003e20000100800 */
[----:B------:R-:W-:Y:S01]  /*0e00*/  SHF.R.S32.HI R10, RZ, 0x1f, R8 ;  /* 0x0000001fff0a7819 */ /* 0x000fe20000011408 */
[----:B------:R-:W-:Y:S01]  /*0e10*/  VIADD R192, R22, 0x20 ;  /* 0x0000002016c07836 */ /* 0x000fe20000000000 */
[----:B------:R-:W-:Y:S01]  /*0e20*/  LEA.HI R11, R11, R188, RZ, 0x3 ;  /* 0x000000bc0b0b7211 */ /* 0x000fe200078f18ff */
[----:B0-----:R-:W-:Y:S01]  /*0e30*/  IMAD.SHL.U32 R18, R18, 0x10, RZ ;  /* 0x0000001012127824 */ /* 0x001fe200078e00ff */
[----:B------:R-:W-:Y:S01]  /*0e40*/  LEA.HI R10, R10, R9, RZ, 0x2 ;  /* 0x000000090a0a7211 */ /* 0x000fe200078f10ff */
[C---:B------:R-:W-:Y:S01]  /*0e50*/  VIADD R195, R22.reuse, 0x40 ;  /* 0x0000004016c37836 */ /* 0x040fe20000000000 */
[-C--:B------:R-:W-:Y:S01]  /*0e60*/  LEA.HI R20, R221, R221.reuse, RZ, 0x1 ;  /* 0x000000dddd147211 */ /* 0x080fe200078f08ff */
[----:B------:R-:W-:Y:S01]  /*0e70*/  VIADD R196, R22, 0x50 ;  /* 0x0000005016c47836 */ /* 0x000fe20000000000 */
[----:B------:R-:W-:Y:S01]  /*0e80*/  LOP3.LUT R11, R11, 0xfffffff8, RZ, 0xc0, !PT ;  /* 0xfffffff80b0b7812 */ /* 0x000fe200078ec0ff */
[----:B------:R-:W-:Y:S01]  /*0e90*/  VIADD R215, R207, 0x40 ;  /* 0x00000040cfd77836 */ /* 0x000fe20000000000 */
[----:B-1----:R-:W-:Y:S01]  /*0ea0*/  LEA.HI R3, R0, R221, RZ, 0x3 ;  /* 0x000000dd00037211 */ /* 0x002fe200078f18ff */
[----:B------:R-:W-:Y:S01]  /*0eb0*/  VIADD R194, R22, 0x10 ;  /* 0x0000001016c27836 */ /* 0x000fe20000000000 */
[----:B------:R-:W-:Y:S01]  /*0ec0*/  LEA.HI R0, R19, R19, RZ, 0x1 ;  /* 0x0000001313007211 */ /* 0x000fe200078f08ff */
[----:B------:R-:W-:Y:S01]  /*0ed0*/  IMAD.IADD R8, R188, 0x1, -R11 ;  /* 0x00000001bc087824 */ /* 0x000fe200078e0a0b */
[----:B------:R-:W-:Y:S01]  /*0ee0*/  LOP3.LUT R10, R10, 0xfffffffc, RZ, 0xc0, !PT ;  /* 0xfffffffc0a0a7812 */ /* 0x000fe200078ec0ff */
[----:B------:R-:W-:Y:S01]  /*0ef0*/  IMAD.SHL.U32 R6, R3, 0x40, RZ ;  /* 0x0000004003067824 */ /* 0x000fe200078e00ff */
[----:B------:R-:W-:Y:S01]  /*0f00*/  LOP3.LUT R0, R0, 0x1ffffffe, RZ, 0xc0, !PT ;  /* 0x1ffffffe00007812 */ /* 0x000fe200078ec0ff */
[----:B------:R-:W-:Y:S01]  /*0f10*/  IMAD.IADD R3, R22, 0x1, R192 ;  /* 0x0000000116037824 */ /* 0x000fe200078e02c0 */
[----:B------:R-:W-:Y:S01]  /*0f20*/  LOP3.LUT R4, R20, 0x3fffffe, RZ, 0xc0, !PT ;  /* 0x03fffffe14047812 */ /* 0x000fe200078ec0ff */
[----:B------:R-:W-:Y:S01]  /*0f30*/  IMAD.IADD R10, R9, 0x1, -R10 ;  /* 0x00000001090a7824 */ /* 0x000fe200078e0a0a */
[----:B------:R-:W-:Y:S01]  /*0f40*/  LOP3.LUT R9, R6, 0xfffffe00, RZ, 0xc0, !PT ;  /* 0xfffffe0006097812 */ /* 0x000fe200078ec0ff */
[----:B------:R-:W-:Y:S01]  /*0f50*/  IMAD.IADD R211, R19, 0x1, -R0 ;  /* 0x0000000113d37824 */ /* 0x000fe200078e0a00 */
[----:B------:R-:W-:Y:S01]  /*0f60*/  SHF.R.S32.HI R0, RZ, 0x1f, R3 ;  /* 0x0000001fff007819 */ /* 0x000fe20000011403 */
[----:B------:R0:W-:Y:S01]  /*0f70*/  STL [R1+0x6c], R8 ;  /* 0x00006c0801007387 */ /* 0x0001e20000100800 */
[----:B------:R-:W-:Y:S01]  /*0f80*/  IADD3 R4, R221, -R4, RZ ;  /* 0x80000004dd047210 */ /* 0x000fe20007ffe0ff */
[----:B------:R-:W-:Y:S01]  /*0f90*/  IMAD.SHL.U32 R198, R10, 0x80, RZ ;  /* 0x000000800ac67824 */ /* 0x000fe200078e00ff */
[-C--:B------:R-:W-:Y:S01]  /*0fa0*/  LEA.HI R19, R0, R3.reuse, RZ, 0x4 ;  /* 0x0000000300137211 */ /* 0x080fe200078f20ff */
[----:B------:R-:W-:Y:S01]  /*0fb0*/  IMAD.IADD R11, R22, 0x1, R195 ;  /* 0x00000001160b7824 */ /* 0x000fe200078e02c3 */
[----:B------:R-:W-:Y:S01]  /*0fc0*/  LEA.HI R17, R0, R3, RZ, 0x6 ;  /* 0x0000000300117211 */ /* 0x000fe200078f30ff */
[----:B------:R-:W-:Y:S01]  /*0fd0*/  IMAD R202, R4, 0x40, R9 ;  /* 0x0000004004ca7824 */ /* 0x000fe200078e0209 */
[----:B------:R-:W-:Y:S01]  /*0fe0*/  SHF.L.U32 R0, R8, 0x7, RZ ;  /* 0x0000000708007819 */ /* 0x000fe200000006ff */
[----:B------:R-:W-:Y:S01]  /*0ff0*/  VIADD R193, R22, 0x30 ;  /* 0x0000003016c17836 */ /* 0x000fe20000000000 */
[----:B------:R-:W-:Y:S01]  /*1000*/  SHF.R.S32.HI R4, RZ, 0x1f, R26 ;  /* 0x0000001fff047819 */ /* 0x000fe2000001141a */
[----:B------:R-:W-:Y:S01]  /*1010*/  IMAD.SHL.U32 R17, R17, 0x80, RZ ;  /* 0x0000008011117824 */ /* 0x000fe200078e00ff */
[----:B------:R-:W-:-:S02]  /*1020*/  LOP3.LUT R3, R0, 0x380, RZ, 0xc0, !PT ;  /* 0x0000038000037812 */ /* 0x000fc400078ec0ff */
[----:B------:R-:W-:Y:S02]  /*1030*/  LEA.HI R7, R7, R188, RZ, 0x1 ;  /* 0x000000bc07077211 */ /* 0x000fe400078f08ff */
[----:B0-----:R-:W-:Y:S02]  /*1040*/  LEA.HI R8, R4, R26, RZ, 0x2 ;  /* 0x0000001a04087211 */ /* 0x001fe400078f10ff */
[----:B------:R-:W-:Y:S02]  /*1050*/  SHF.R.U32.HI R0, RZ, 0x3, R3 ;  /* 0x00000003ff007819 */ /* 0x000fe40000011603 */
[----:B------:R-:W-:Y:S02]  /*1060*/  LOP3.LUT R3, R3, 0x10, R18, 0xf8, !PT ;  /* 0x0000001003037812 */ /* 0x000fe400078ef812 */
[----:B------:R-:W-:Y:S02]  /*1070*/  LOP3.LUT R7, R7, 0x3fffffe, RZ, 0xc0, !PT ;  /* 0x03fffffe07077812 */ /* 0x000fe400078ec0ff */
[----:B------:R-:W-:-:S02]  /*1080*/  SHF.R.S32.HI R6, RZ, 0x2, R8 ;  /* 0x00000002ff067819 */ /* 0x000fc40000011408 */
[----:B------:R-:W-:Y:S02]  /*1090*/  SHF.R.S32.HI R9, RZ, 0x1f, R8 ;  /* 0x0000001fff097819 */ /* 0x000fe40000011408 */
[----:B------:R-:W-:Y:S01]  /*10a0*/  LOP3.LUT R214, R3, R0, RZ, 0x3c, !PT ;  /* 0x0000000003d67212 */ /* 0x000fe200078e3cff */
[----:B------:R-:W-:Y:S01]  /*10b0*/  IMAD.IADD R0, R188, 0x1, -R7 ;  /* 0x00000001bc007824 */ /* 0x000fe200078e0a07 */
[----:B------:R-:W-:Y:S01]  /*10c0*/  LEA.HI R9, R9, R6, RZ, 0x3 ;  /* 0x0000000609097211 */ /* 0x000fe200078f18ff */
[----:B------:R-:W-:Y:S01]  /*10d0*/  IMAD.MOV.U32 R3, RZ, RZ, 0x20 ;  /* 0x00000020ff037424 */ /* 0x000fe200078e00ff */
[----:B------:R-:W-:Y:S01]  /*10e0*/  SHF.R.S32.HI R25, RZ, 0x7, R2 ;  /* 0x00000007ff197819 */ /* 0x000fe20000011402 */
[----:B------:R-:W-:Y:S01]  /*10f0*/  IMAD R214, R5, 0x400, R214 ;  /* 0x0000040005d67824 */ /* 0x000fe200078e02d6 */
[----:B------:R-:W-:Y:S01]  /*1100*/  LOP3.LUT R9, R9, 0xfffffff8, RZ, 0xc0, !PT ;  /* 0xfffffff809097812 */ /* 0x000fe200078ec0ff */
[----:B------:R-:W-:Y:S01]  /*1110*/  IMAD.MOV.U32 R7, RZ, RZ, R15 ;  /* 0x000000ffff077224 */ /* 0x000fe200078e000f */
[----:B------:R-:W-:-:S02]  /*1120*/  LEA.HI R4, R4, R26, RZ, 0x5 ;  /* 0x0000001a04047211 */ /* 0x000fc400078f28ff */
[----:B------:R-:W-:Y:S01]  /*1130*/  LEA.HI R2, R2, R25, RZ, 0x1 ;  /* 0x0000001902027211 */ /* 0x000fe200078f08ff */
[----:B------:R-:W-:Y:S01]  /*1140*/  IMAD.IADD R9, R6, 0x1, -R9 ;  /* 0x0000000106097824 */ /* 0x000fe200078e0a09 */
[----:B------:R-:W-:Y:S01]  /*1150*/  LEA R0, R5, R0, 0x3 ;  /* 0x0000000005007211 */ /* 0x000fe200078e18ff */
[----:B------:R-:W-:Y:S01]  /*1160*/  IMAD.MOV.U32 R5, RZ, RZ, R13 ;  /* 0x000000ffff057224 */ /* 0x000fe200078e000d */
[----:B------:R-:W-:Y:S01]  /*1170*/  LOP3.LUT R198, R198, 0x180, RZ, 0xc0, !PT ;  /* 0x00000180c6c67812 */ /* 0x000fe200078ec0ff */
[----:B------:R-:W-:Y:S01]  /*1180*/  IMAD.MOV.U32 R6, RZ, RZ, R14 ;  /* 0x000000ffff067224 */ /* 0x000fe200078e000e */
[----:B------:R-:W-:Y:S01]  /*1190*/  SHF.R.S32.HI R24, RZ, 0x1f, R11 ;  /* 0x0000001fff187819 */ /* 0x000fe2000001140b */
[----:B------:R-:W-:Y:S01]  /*11a0*/  IMAD.SHL.U32 R200, R0, 0x40, RZ ;  /* 0x0000004000c87824 */ /* 0x000fe200078e00ff */
[----:B------:R-:W-:Y:S02]  /*11b0*/  SHF.R.S32.HI R4, RZ, 0x5, R4 ;  /* 0x00000005ff047819 */ /* 0x000fe40000011404 */
[----:B------:R-:W-:-:S02]  /*11c0*/  LOP3.LUT R2, R2, 0x3fffffe, RZ, 0xc0, !PT ;  /* 0x03fffffe02027812 */ /* 0x000fc400078ec0ff */
[----:B------:R-:W-:Y:S01]  /*11d0*/  LOP3.LUT R0, R198, 0x30, R19, 0xf8, !PT ;  /* 0x00000030c6007812 */ /* 0x000fe200078ef813 */
[----:B------:R-:W-:Y:S01]  /*11e0*/  IMAD R9, R4, 0x10, R9 ;  /* 0x0000001004097824 */ /* 0x000fe200078e0209 */
[----:B------:R-:W-:Y:S02]  /*11f0*/  SHF.R.U32.HI R199, RZ, 0x3, R198 ;  /* 0x00000003ffc77819 */ /* 0x000fe400000116c6 */
[CC--:B------:R-:W-:Y:S02]  /*1200*/  LEA.HI R21, R24.reuse, R11.reuse, RZ, 0x4 ;  /* 0x0000000b18157211 */ /* 0x0c0fe400078f20ff */
[----:B------:R-:W-:Y:S02]  /*1210*/  IADD3 R2, R25, -R2, RZ ;  /* 0x8000000219027210 */ /* 0x000fe40007ffe0ff */
[----:B------:R-:W-:Y:S02]  /*1220*/  LEA.HI R11, R24, R11, RZ, 0x6 ;  /* 0x0000000b180b7211 */ /* 0x000fe400078f30ff */
[----:B------:R-:W-:-:S02]  /*1230*/  LOP3.LUT R17, R17, 0xffffe000, RZ, 0xc0, !PT ;  /* 0xffffe00011117812 */ /* 0x000fc400078ec0ff */
[-C--:B------:R-:W-:Y:S01]  /*1240*/  LOP3.LUT R0, R0, R199.reuse, RZ, 0x3c, !PT ;  /* 0x000000c700007212 */ /* 0x080fe200078e3cff */
[----:B------:R-:W-:Y:S01]  /*1250*/  IMAD.SHL.U32 R11, R11, 0x80, RZ ;  /* 0x000000800b0b7824 */ /* 0x000fe200078e00ff */
[----:B------:R-:W-:Y:S02]  /*1260*/  LOP3.LUT R8, R8, 0x7ffffffc, RZ, 0xc0, !PT ;  /* 0x7ffffffc08087812 */ /* 0x000fe400078ec0ff */
[----:B------:R-:W-:Y:S01]  /*1270*/  LOP3.LUT P0, RZ, R10, 0x2, RZ, 0xc0, !PT ;  /* 0x000000020aff7812 */ /* 0x000fe2000780c0ff */
[----:B------:R-:W-:Y:S01]  /*1280*/  IMAD R10, R2, 0x40, R9 ;  /* 0x00000040020a7824 */ /* 0x000fe200078e0209 */
[-C--:B------:R-:W-:Y:S01]  /*1290*/  IADD3 R25, R0, R200.reuse, R17 ;  /* 0x000000c800197210 */ /* 0x080fe20007ffe011 */
[----:B------:R-:W-:Y:S01]  /*12a0*/  IMAD.IADD R8, R26, 0x1, -R8 ;  /* 0x000000011a087824 */ /* 0x000fe200078e0a08 */
[----:B------:R-:W-:Y:S01]  /*12b0*/  SHF.R.S32.HI R2, RZ, 0x1f, R195 ;  /* 0x0000001fff027819 */ /* 0x000fe200000114c3 */
[----:B------:R-:W-:Y:S01]  /*12c0*/  IMAD R211, R211, 0x8, R10 ;  /* 0x00000008d3d37824 */ /* 0x000fe200078e020a */
[----:B------:R-:W-:Y:S01]  /*12d0*/  LOP3.LUT R4, R198, 0x30, R21, 0xf8, !PT ;  /* 0x00000030c6047812 */ /* 0x000fe200078ef815 */
[----:B------:R-:W-:Y:S01]  /*12e0*/  STL [R1+0x68], R10 ;  /* 0x0000680a01007387 */ /* 0x000fe20000100800 */
[----:B------:R-:W-:Y:S01]  /*12f0*/  SHF.R.S32.HI R0, RZ, 0x3, R12 ;  /* 0x00000003ff007819 */ /* 0x000fe2000001140c */
[----:B------:R-:W-:Y:S01]  /*1300*/  IMAD.SHL.U32 R208, R8, 0x2, RZ ;  /* 0x0000000208d07824 */ /* 0x000fe200078e00ff */
[----:B------:R-:W-:Y:S01]  /*1310*/  SHF.R.S32.HI R0, RZ, 0x1f, R207 ;  /* 0x0000001fff007819 */ /* 0x000fe200000114cf */
[----:B------:R0:W-:Y:S01]  /*1320*/  STL [R1+0x58], R2 ;  /* 0x0000580201007387 */ /* 0x0001e20000100800 */
[----:B------:R-:W-:Y:S01]  /*1330*/  SHF.R.S32.HI R0, RZ, 0x1f, R196 ;  /* 0x0000001fff007819 */ /* 0x000fe200000114c4 */
[C---:B------:R-:W-:Y:S01]  /*1340*/  VIADD R233, R208.reuse, 0x38 ;  /* 0x00000038d0e97836 */ /* 0x040fe20000000000 */
[----:B------:R-:W-:Y:S01]  /*1350*/  LOP3.LUT R11, R11, 0xffffe000, RZ, 0xc0, !PT ;  /* 0xffffe0000b0b7812 */ /* 0x000fe200078ec0ff */
[----:B------:R-:W-:Y:S01]  /*1360*/  VIADD R227, R208, 0x68 ;  /* 0x00000068d0e37836 */ /* 0x000fe20000000000 */
[-C--:B------:R-:W-:Y:S01]  /*1370*/  LOP3.LUT R4, R4, R199.reuse, RZ, 0x3c, !PT ;  /* 0x000000c704047212 */ /* 0x080fe200078e3cff */
[----:B------:R1:W-:Y:S01]  /*1380*/  STL [R1+0x50], R0 ;  /* 0x0000500001007387 */ /* 0x0003e20000100800 */
[C---:B------:R-:W-:Y:S01]  /*1390*/  IADD3 R236, R208.reuse, 0x20, RZ ;  /* 0x00000020d0ec7810 */ /* 0x040fe20007ffe0ff */
[----:B------:R-:W-:Y:S01]  /*13a0*/  VIADD R235, R208, 0x28 ;  /* 0x00000028d0eb7836 */ /* 0x000fe20000000000 */
[-C--:B------:R-:W-:Y:S01]  /*13b0*/  IADD3 R27, R4, R200.reuse, R11 ;  /* 0x000000c8041b7210 */ /* 0x080fe20007ffe00b */
[----:B------:R-:W-:Y:S01]  /*13c0*/  VIADD R232, R208, 0x40 ;  /* 0x00000040d0e87836 */ /* 0x000fe20000000000 */
[--C-:B0-----:R-:W-:Y:S01]  /*13d0*/  LOP3.LUT R2, R198, 0x30, R18.reuse, 0xf8, !PT ;  /* 0x00000030c6027812 */ /* 0x101fe200078ef812 */
[C---:B------:R-:W-:Y:S01]  /*13e0*/  VIADD R229, R208.reuse, 0x58 ;  /* 0x00000058d0e57836 */ /* 0x040fe20000000000 */
[----:B------:R-:W-:Y:S01]  /*13f0*/  SHF.R.S32.HI R8, RZ, 0x4, R19 ;  /* 0x00000004ff087819 */ /* 0x000fe20000011413 */
[----:B------:R-:W-:Y:S01]  /*1400*/  VIADD R226, R208, 0x70 ;  /* 0x00000070d0e27836 */ /* 0x000fe20000000000 */
[-C--:B------:R-:W-:Y:S01]  /*1410*/  LOP3.LUT R11, R2, R199.reuse, RZ, 0x3c, !PT ;  /* 0x000000c7020b7212 */ /* 0x080fe200078e3cff */
[----:B------:R-:W-:Y:S01]  /*1420*/  VIADD R237, R208, 0x18 ;  /* 0x00000018d0ed7836 */ /* 0x000fe20000000000 */
[----:B-1----:R-:W-:Y:S01]  /*1430*/  SHF.R.S32.HI R0, RZ, 0x1f, R215 ;  /* 0x0000001fff007819 */ /* 0x002fe200000114d7 */
[----:B------:R-:W-:Y:S01]  /*1440*/  STL [R1+0xc], R8 ;  /* 0x00000c0801007387 */ /* 0x000fe20000100800 */
[----:B------:R-:W-:Y:S01]  /*1450*/  LOP3.LUT R0, R198, 0x10, R18, 0xf8, !PT ;  /* 0x00000010c6007812 */ /* 0x000fe200078ef812 */
[C---:B------:R-:W-:Y:S01]  /*1460*/  VIADD R234, R208.reuse, 0x30 ;  /* 0x00000030d0ea7836 */ /* 0x040fe20000000000 */
[----:B------:R-:W-:Y:S01]  /*1470*/  SHF.R.S32.HI R4, RZ, 0x4, R21 ;  /* 0x00000004ff047819 */ /* 0x000fe20000011415 */
[C---:B------:R-:W-:Y:S01]  /*1480*/  VIADD R231, R208.reuse, 0x48 ;  /* 0x00000048d0e77836 */ /* 0x040fe20000000000 */
[C---:B------:R-:W-:Y:S01]  /*1490*/  IADD3 R230, R208.reuse, 0x50, RZ ;  /* 0x00000050d0e67810 */ /* 0x040fe20007ffe0ff */
[----:B------:R-:W-:Y:S01]  /*14a0*/  VIADD R228, R208, 0x60 ;  /* 0x00000060d0e47836 */ /* 0x000fe20000000000 */
[----:B------:R-:W-:Y:S01]  /*14b0*/  LOP3.LUT R9, R0, R199, RZ, 0x3c, !PT ;  /* 0x000000c700097212 */ /* 0x000fe200078e3cff */
[----:B------:R-:W-:Y:S01]  /*14c0*/  STL [R1+0x18], R4 ;  /* 0x0000180401007387 */ /* 0x000fe20000100800 */
[----:B------:R-:W-:Y:S01]  /*14d0*/  IADD3 R2, R16, R200, R11 ;  /* 0x000000c810027210 */ /* 0x000fe20007ffe00b */
[C---:B------:R-:W-:Y:S01]  /*14e0*/  VIADD R225, R208.reuse, 0x78 ;  /* 0x00000078d0e17836 */ /* 0x040fe20000000000 */
[----:B------:R-:W-:Y:S01]  /*14f0*/  SHF.R.S32.HI R0, RZ, 0x1f, R236 ;  /* 0x0000001fff007819 */ /* 0x000fe200000114ec */
[----:B------:R-:W-:Y:S01]  /*1500*/  VIADD R223, R208, 0x10 ;  /* 0x00000010d0df7836 */ /* 0x000fe20000000000 */
[----:B------:R-:W-:Y:S01]  /*1510*/  SHF.R.S32.HI R0, RZ, 0x1f, R233 ;  /* 0x0000001fff007819 */ /* 0x000fe200000114e9 */
[----:B------:R0:W-:Y:S01]  /*1520*/  STL [R1+0x64], R2 ;  /* 0x0000640201007387 */ /* 0x0001e20000100800 */
[----:B------:R-:W-:-:S02]  /*1530*/  SHF.R.S32.HI R0, RZ, 0x1f, R230 ;  /* 0x0000001fff007819 */ /* 0x000fc400000114e6 */
[----:B------:R-:W-:Y:S01]  /*1540*/  SHF.R.S32.HI R0, RZ, 0x1f, R227 ;  /* 0x0000001fff007819 */ /* 0x000fe200000114e3 */
[----:B------:R-:W-:Y:S01]  /*1550*/  IMAD.IADD R0, R16, 0x1, R25 ;  /* 0x0000000110007824 */ /* 0x000fe200078e0219 */
[----:B------:R-:W-:Y:S02]  /*1560*/  SEL R3, R3, 0xffffffe0, !P0 ;  /* 0xffffffe003037807 */ /* 0x000fe40004000000 */
[----:B------:R-:W-:Y:S02]  /*1570*/  IADD3 R210, R200, R9, RZ ;  /* 0x00000009c8d27210 */ /* 0x000fe40007ffe0ff */
[----:B------:R1:W-:Y:S01]  /*1580*/  STL [R1+0x60], R0 ;  /* 0x0000600001007387 */ /* 0x0003e20000100800 */
[----:B0-----:R-:W-:Y:S02]  /*1590*/  SHF.R.S32.HI R2, RZ, 0x1f, R235 ;  /* 0x0000001fff027819 */ /* 0x001fe400000114eb */
[----:B------:R-:W-:Y:S01]  /*15a0*/  SHF.R.S32.HI R2, RZ, 0x1f, R232 ;  /* 0x0000001fff027819 */ /* 0x000fe200000114e8 */
[----:B------:R-:W-:Y:S01]  /*15b0*/  IMAD.IADD R213, R3, 0x1, R210 ;  /* 0x0000000103d57824 */ /* 0x000fe200078e02d2 */
[----:B------:R-:W-:-:S02]  /*15c0*/  SHF.R.S32.HI R2, RZ, 0x1f, R229 ;  /* 0x0000001fff027819 */ /* 0x000fc400000114e5 */
[----:B------:R-:W-:Y:S01]  /*15d0*/  SHF.R.S32.HI R2, RZ, 0x1f, R226 ;  /* 0x0000001fff027819 */ /* 0x000fe200000114e2 */
[----:B------:R-:W-:Y:S01]  /*15e0*/  IMAD.IADD R2, R16, 0x1, R27 ;  /* 0x0000000110027824 */ /* 0x000fe200078e021b */
[----:B------:R-:W-:Y:S02]  /*15f0*/  SHF.R.S32.HI R20, RZ, 0x1, R20 ;  /* 0x00000001ff147819 */ /* 0x000fe40000011414 */
[----:B-1----:R-:W-:Y:S02]  /*1600*/  IADD3 R0, R3, UR52, R210 ;  /* 0x0000003403007c10 */ /* 0x002fe4000fffe0d2 */
[----:B------:R0:W-:Y:S01]  /*1610*/  STL [R1+0x5c], R2 ;  /* 0x00005c0201007387 */ /* 0x0001e20000100800 */
[----:B------:R-:W-:Y:S02]  /*1620*/  SHF.L.U32 R20, R20, 0x7, RZ ;  /* 0x0000000714147819 */ /* 0x000fe400000006ff */
[----:B------:R-:W-:Y:S01]  /*1630*/  SHF.R.S32.HI R4, RZ, 0x1f, R237 ;  /* 0x0000001fff047819 */ /* 0x000fe200000114ed */
[----:B------:R0:W-:Y:S01]  /*1640*/  STL [R1], R0 ;  /* 0x0000000001007387 */ /* 0x0001e20000100800 */
[----:B------:R-:W-:-:S02]  /*1650*/  SHF.R.S32.HI R4, RZ, 0x1f, R234 ;  /* 0x0000001fff047819 */ /* 0x000fc400000114ea */
[----:B------:R-:W-:Y:S02]  /*1660*/  SHF.R.S32.HI R4, RZ, 0x1f, R231 ;  /* 0x0000001fff047819 */ /* 0x000fe400000114e7 */
[----:B------:R-:W-:Y:S02]  /*1670*/  SHF.R.S32.HI R4, RZ, 0x1f, R228 ;  /* 0x0000001fff047819 */ /* 0x000fe400000114e4 */
[----:B------:R-:W-:Y:S02]  /*1680*/  MOV R17, RZ ;  /* 0x000000ff00117202 */ /* 0x000fe40000000f00 */
[----:B------:R-:W-:Y:S02]  /*1690*/  SHF.R.S32.HI R224, RZ, 0x1f, R188 ;  /* 0x0000001fffe07819 */ /* 0x000fe400000114bc */
[----:B------:R-:W-:Y:S02]  /*16a0*/  LOP3.LUT R201, R20, 0x180, RZ, 0xc0, !PT ;  /* 0x0000018014c97812 */ /* 0x000fe400078ec0ff */
[----:B0-----:R-:W-:-:S07]  /*16b0*/  SHF.R.S32.HI R4, RZ, 0x1f, R225 ;  /* 0x0000001fff047819 */ /* 0x001fce00000114e1 */
.L_x_2466:
[----:B01-3--:R-:W0:Y:S02]  /*16c0*/  LDC.64 R2, c[0x0][0xc88] ;  /* 0x00032200ff027b82 */ /* 0x00be240000000a00 */
[----:B0-----:R-:W-:-:S05]  /*16d0*/  IMAD.WIDE R2, R7, 0x4, R2 ;  /* 0x0000000407027825 */ /* 0x001fca00078e0202 */
[----:B--2---:R-:W2:Y:S01]  /*16e0*/  LDG.E R212, desc[UR56][R2.64] ;  /* 0x0000003802d47981 */ /* 0x004ea2000c1e1900 */
[----:B------:R-:W-:Y:S05]  /*16f0*/  YIELD ;  /* 0x0000000000007946 */ /* 0x000fea0003800000 */
[----:B------:R-:W-:Y:S01]  /*1700*/  ULDC.64 UR4, c[0x0][0xa28] ;  /* 0x00028a0000047ab9 */ /* 0x000fe20000000a00 */
[----:B------:R-:W-:Y:S01]  /*1710*/  ULDC.64 UR8, c[0x0][0xa18] ;  /* 0x0002860000087ab9 */ /* 0x000fe20000000a00 */
[----:B------:R-:W-:Y:S01]  /*1720*/  ISETP.NE.U32.AND P1, PT, RZ, UR4, PT ;  /* 0x00000004ff007c0c */ /* 0x000fe2000bf25070 */
[----:B------:R-:W-:Y:S01]  /*1730*/  ULDC.64 UR6, c[0x0][0xa08] ;  /* 0x0002820000067ab9 */ /* 0x000fe20000000a00 */
[----:B------:R-:W-:Y:S01]  /*1740*/  MOV R4, RZ ;  /* 0x000000ff00047202 */ /* 0x000fe20000000f00 */
[----:B-----5:R-:W-:Y:S01]  /*1750*/  IMAD.MOV.U32 R26, RZ, RZ, RZ ;  /* 0x000000ffff1a7224 */ /* 0x020fe200078e00ff */
[----:B------:R-:W-:-:S02]  /*1760*/  ISETP.NE.AND.EX P1, PT, RZ, UR5, PT, P1 ;  /* 0x00000005ff007c0c */ /* 0x000fc4000bf25310 */
[----:B------:R-:W-:-:S04]  /*1770*/  ISETP.NE.U32.AND P0, PT, RZ, UR6, PT ;  /* 0x00000006ff007c0c */ /* 0x000fc8000bf05070 */
[----:B------:R-:W-:Y:S02]  /*1780*/  ISETP.NE.AND.EX P0, PT, RZ, UR7, PT, P0 ;  /* 0x00000007ff007c0c */ /* 0x000fe4000bf05300 */
[----:B--2---:R-:W-:Y:S01]  /*1790*/  SHF.R.S32.HI R220, RZ, 0x1f, R212 ;  /* 0x0000001fffdc7819 */ /* 0x004fe200000114d4 */
[----:B------:R-:W-:-:S04]  /*17a0*/  IMAD.SHL.U32 R218, R212, 0x4, RZ ;  /* 0x00000004d4da7824 */ /* 0x000fc800078e00ff */
[C---:B------:R-:W-:Y:S02]  /*17b0*/  @P1 LEA R8, P2, R212.reuse, UR4, 0x2 ;  /* 0x00000004d4081c11 */ /* 0x040fe4000f8410ff */
[C-C-:B------:R-:W-:Y:S02]  /*17c0*/  SHF.L.U64.HI R219, R212.reuse, 0x2, R220.reuse ;  /* 0x00000002d4db7819 */ /* 0x140fe400000102dc */
[----:B------:R-:W-:Y:S02]  /*17d0*/  @P1 LEA.HI.X R9, R212, UR5, R220, 0x2, P2 ;  /* 0x00000005d4091c11 */ /* 0x000fe400090f14dc */
[----:B------:R-:W-:Y:S01]  /*17e0*/  ISETP.NE.U32.AND P2, PT, RZ, UR8, PT ;  /* 0x00000008ff007c0c */ /* 0x000fe2000bf45070 */
[----:B------:R-:W-:Y:S01]  /*17f0*/  ULDC UR4, c[0x0][0x288] ;  /* 0x0000a20000047ab9 */ /* 0x000fe20000000800 */
[----:B------:R-:W-:Y:S01]  /*1800*/  IADD3 R12, P3, R218, UR6, RZ ;  /* 0x00000006da0c7c10 */ /* 0x000fe2000ff7e0ff */
[----:B------:R0:W5:Y:S01]  /*1810*/  @P1 LDG.E R4, desc[UR56][R8.64] ;  /* 0x0000003808041981 */ /* 0x000162000c1e1900 */
[----:B------:R-:W-:Y:S01]  /*1820*/  ISETP.NE.AND.EX P2, PT, RZ, UR9, PT, P2 ;  /* 0x00000009ff007c0c */ /* 0x000fe2000bf45320 */
[----:B------:R-:W-:Y:S01]  /*1830*/  IMAD.U32 R205, RZ, RZ, UR4 ;  /* 0x00000004ffcd7e24 */ /* 0x000fe2000f8e00ff */
[----:B------:R-:W-:Y:S01]  /*1840*/  IADD3.X R13, R219, UR7, RZ, P3, !PT ;  /* 0x00000007db0d7c10 */ /* 0x000fe20009ffe4ff */
[----:B------:R-:W-:-:S04]  /*1850*/  ULDC.64 UR4, c[0x0][0x418] ;  /* 0x0001060000047ab9 */ /* 0x000fc80000000a00 */
[----:B------:R0:W5:Y:S06]  /*1860*/  @P0 LDG.E R26, desc[UR56][R12.64] ;  /* 0x000000380c1a0981 */ /* 0x00016c000c1e1900 */
        /* <DEDUP_REMOVED lines=10> */
[----:B------:R-:W-:Y:S02]  /*1910*/  IMAD.U32 R2, RZ, RZ, UR5 ;  /* 0x00000005ff027e24 */ /* 0x000fe4000f8e00ff */
[----:B----4-:R-:W-:Y:S01]  /*1920*/  IMAD.U32 R25, RZ, RZ, UR4 ;  /* 0x00000004ff197e24 */ /* 0x010fe2000f8e00ff */
[----:B0-----:R-:W-:Y:S06]  /*1930*/  @P2 BRA `(.L_x_2251) ;  /* 0x0000000000242947 */ /* 0x001fec0003800000 */
        /* <DEDUP_REMOVED lines=9> */
.L_x_2251:
[----:B------:R-:W-:Y:S01]  /*19d0*/  ULDC.64 UR4, c[0x0][0xa20] ;  /* 0x0002880000047ab9 */ /* 0x000fe20000000a00 */
[C---:B------:R-:W-:Y:S02]  /*19e0*/  LOP3.LUT R3, R6.reuse, 0xff000000, RZ, 0xc0, !PT ;  /* 0xff00000006037812 */ /* 0x040fe400078ec0ff */
[----:B------:R-:W-:Y:S02]  /*19f0*/  ISETP.NE.U32.AND P1, PT, RZ, UR4, PT ;  /* 0x00000004ff007c0c */ /* 0x000fe4000bf25070 */
[C---:B------:R-:W-:Y:S02]  /*1a00*/  LOP3.LUT R0, R6.reuse, 0xff0000, RZ, 0xc0, !PT ;  /* 0x00ff000006007812 */ /* 0x040fe400078ec0ff */
        /* <DEDUP_REMOVED lines=9> */
.L_x_2252:
[----:B------:R-:W-:Y:S05]  /*1aa0*/  @!P0 BRA `(.L_x_2253) ;  /* 0x00000000000c8947 */ /* 0x000fea0003800000 */
[----:B------:R-:W2:Y:S04]  /*1ab0*/  LDG.E R0, desc[UR56][R12.64] ;  /* 0x000000380c007981 */ /* 0x000ea8000c1e1900 */
[----:B------:R-:W2:Y:S02]  /*1ac0*/  LDG.E R25, desc[UR56][R12.64+0x4] ;  /* 0x000004380c197981 */ /* 0x000ea4000c1e1900 */
[----:B--2---:R-:W-:-:S07]  /*1ad0*/  IADD3 R25, -R0, R25, RZ ;  /* 0x0000001900197210 */ /* 0x004fce0007ffe1ff */
.L_x_2253:
[----:B------:R-:W-:Y:S01]  /*1ae0*/  ULDC.64 UR4, c[0x0][0xa10] ;  /* 0x0002840000047ab9 */ /* 0x000fe20000000a00 */
[----:B------:R-:W1:Y:S01]  /*1af0*/  LDC R10, c[0x0][0x448] ;  /* 0x00011200ff0a7b82 */ /* 0x000e620000000800 */
[----:B------:R-:W-:-:S04]  /*1b00*/  ISETP.NE.U32.AND P0, PT, RZ, UR4, PT ;  /* 0x00000004ff007c0c */ /* 0x000fc8000bf05070 */
[----:B------:R-:W-:Y:S01]  /*1b10*/  ISETP.NE.AND.EX P0, PT, RZ, UR5, PT, P0 ;  /* 0x00000005ff007c0c */ /* 0x000fe2000bf05300 */
[----:B------:R-:W-:-:S12]  /*1b20*/  ULDC.64 UR4, c[0x0][0xa30] ;  /* 0x00028c0000047ab9 */ /* 0x000fd80000000a00 */
[----:B0-----:R-:W0:Y:S02]  /*1b30*/  @P0 LDC.64 R6, c[0x0][0xa10] ;  /* 0x00028400ff060b82 */ /* 0x001e240000000a00 */
[----:B0-----:R-:W-:-:S05]  /*1b40*/  @P0 IMAD.WIDE R6, R212, 0x4, R6 ;  /* 0x00000004d4060825 */ /* 0x001fca00078e0206 */
[----:B------:R-:W2:Y:S04]  /*1b50*/  @P0 LDG.E R0, desc[UR56][R6.64] ;  /* 0x0000003806000981 */ /* 0x000ea8000c1e1900 */
[----:B------:R0:W2:Y:S01]  /*1b60*/  @P0 LDG.E R3, desc[UR56][R6.64+0x4] ;  /* 0x0000043806030981 */ /* 0x0000a2000c1e1900 */
[----:B------:R-:W-:Y:S01]  /*1b70*/  ISETP.NE.U32.AND P1, PT, RZ, UR4, PT ;  /* 0x00000004ff007c0c */ /* 0x000fe2000bf25070 */
[----:B-----5:R-:W-:-:S03]  /*1b80*/  IMAD.MOV.U32 R144, RZ, RZ, R25 ;  /* 0x000000ffff907224 */ /* 0x020fc600078e0019 */
[----:B------:R-:W-:-:S13]  /*1b90*/  ISETP.NE.AND.EX P1, PT, RZ, UR5, PT, P1 ;  /* 0x00000005ff007c0c */ /* 0x000fda000bf25310 */
[----:B------:R-:W-:-:S04]  /*1ba0*/  @P1 IADD3 R8, P2, R218, UR4, RZ ;  /* 0x00000004da081c10 */ /* 0x000fc8000ff5e0ff */
[----:B------:R-:W-:-:S05]  /*1bb0*/  @P1 IADD3.X R9, R219, UR5, RZ, P2, !PT ;  /* 0x00000005db091c10 */ /* 0x000fca00097fe4ff */
[----:B------:R3:W5:Y:S01]  /*1bc0*/  @P1 LDG.E R144, desc[UR56][R8.64] ;  /* 0x0000003808901981 */ /* 0x000762000c1e1900 */
[----:B-1----:R-:W-:Y:S01]  /*1bd0*/  ISETP.NE.AND P1, PT, R10, 0x1, PT ;  /* 0x000000010a00780c */ /* 0x002fe20003f25270 */
[----:B------:R-:W-:Y:S01]  /*1be0*/  IMAD.SHL.U32 R204, R5, 0x80, RZ ;  /* 0x0000008005cc7824 */ /* 0x000fe200078e00ff */
[----:B------:R-:W-:Y:S01]  /*1bf0*/  BSSY B0, `(.L_x_2254) ;  /* 0x0000035000007945 */ /* 0x000fe20003800000 */
[----:B------:R-:W-:Y:S01]  /*1c00*/  IMAD.IADD R11, R25, 0x1, -R4 ;  /* 0x00000001190b7824 */ /* 0x000fe200078e0a04 */
[----:B------:R-:W-:Y:S01]  /*1c10*/  LOP3.LUT R222, R217, 0xff, RZ, 0xc0, !PT ;  /* 0x000000ffd9de7812 */ /* 0x000fe200078ec0ff */
[----:B------:R-:W-:Y:S01]  /*1c20*/  VIADD R5, R204, 0x7f ;  /* 0x0000007fcc057836 */ /* 0x000fe20000000000 */
[----:B------:R-:W-:-:S07]  /*1c30*/  SHF.R.U32.HI R217, RZ, 0x10, R217 ;  /* 0x00000010ffd97819 */ /* 0x000fce00000116d9 */
[----:B------:R-:W1:Y:S08]  /*1c40*/  @P1 LDC R10, c[0x0][0x44c] ;  /* 0x00011300ff0a1b82 */ /* 0x000e700000000800 */
[----:B0-----:R-:W0:Y:S01]  /*1c50*/  @P1 LDC R7, c[0x0][0x450] ;  /* 0x00011400ff071b82 */ /* 0x001e220000000800 */
[----:B--2---:R-:W-:Y:S02]  /*1c60*/  @P0 IMAD.IADD R2, R3, 0x1, -R0 ;  /* 0x0000000103020824 */ /* 0x004fe400078e0a00 */
[----:B-1----:R-:W-:-:S03]  /*1c70*/  @P1 IMAD.HI.U32 R0, R5, R10, RZ ;  /* 0x0000000a05001227 */ /* 0x002fc600078e00ff */
[----:B------:R-:W-:Y:S01]  /*1c80*/  IADD3 R206, R11, R2, RZ ;  /* 0x000000020bce7210 */ /* 0x000fe20007ffe0ff */
[----:B------:R-:W-:Y:S01]  /*1c90*/  IMAD.MOV.U32 R3, RZ, RZ, RZ ;  /* 0x000000ffff037224 */ /* 0x000fe200078e00ff */
[----:B0-----:R-:W-:Y:S02]  /*1ca0*/  @P1 SHF.R.U32.HI R5, RZ, R7, R0 ;  /* 0x00000007ff051219 */ /* 0x001fe40000011600 */
[C---:B------:R-:W-:Y:S01]  /*1cb0*/  IADD3 R166, R206.reuse, 0xa0, -R205 ;  /* 0x000000a0cea67810 */ /* 0x040fe20007ffe8cd */
[----:B------:R-:W-:-:S04]  /*1cc0*/  VIADD R0, R206, 0x9f ;  /* 0x0000009fce007836 */ /* 0x000fc80000000000 */
[----:B------:R-:W-:Y:S02]  /*1cd0*/  IMAD.IADD R5, R166, 0x1, R5 ;  /* 0x00000001a6057824 */ /* 0x000fe400078e0205 */
[----:B------:R-:W-:-:S04]  /*1ce0*/  IMAD.HI R0, R0, 0x66666667, RZ ;  /* 0x6666666700007827 */ /* 0x000fc800078e02ff */
[----:B------:R-:W-:Y:S01]  /*1cf0*/  IMAD.HI R5, R5, 0x66666667, RZ ;  /* 0x6666666705057827 */ /* 0x000fe200078e02ff */
[----:B------:R-:W-:-:S04]  /*1d00*/  SHF.R.U32.HI R185, RZ, 0x1f, R0 ;  /* 0x0000001fffb97819 */ /* 0x000fc80000011600 */
[----:B------:R-:W-:Y:S02]  /*1d10*/  SHF.R.U32.HI R4, RZ, 0x1f, R5 ;  /* 0x0000001fff047819 */ /* 0x000fe40000011605 */
[----:B------:R-:W-:Y:S02]  /*1d20*/  LEA.HI.SX32 R185, R0, R185, 0x1a ;  /* 0x000000b900b97211 */ /* 0x000fe400078fd2ff */
[----:B------:R-:W-:-:S04]  /*1d30*/  LEA.HI.SX32 R4, R5, R4, 0x1a ;  /* 0x0000000405047211 */ /* 0x000fc800078fd2ff */
[----:B---3--:R-:W-:-:S04]  /*1d40*/  VIMNMX R9, R185, R4, PT ;  /* 0x00000004b9097248 */ /* 0x008fc80003fe0100 */
[----:B------:R-:W-:-:S13]  /*1d50*/  ISETP.GE.AND P0, PT, R9, 0x1, PT ;  /* 0x000000010900780c */ /* 0x000fda0003f06270 */
        /* <DEDUP_REMOVED lines=8> */
[----:B------:R-:W-:Y:S02]  /*1de0*/  IABS R8, R0 ;  /* 0x0000000000087213 */ /* 0x000fe40000000000 */
[----:B------:R-:W-:-:S04]  /*1df0*/  LOP3.LUT R0, R0, R10, RZ, 0x3c, !PT ;  /* 0x0000000a00007212 */ /* 0x000fc800078e3cff */
[----:B------:R-:W-:Y:S01]  /*1e00*/  ISETP.GE.AND P2, PT, R0, RZ, PT ;  /* 0x000000ff0000720c */ /* 0x000fe20003f46270 */
[----:B0-----:R-:W0:Y:S02]  /*1e10*/  MUFU.RCP R3, R3 ;  /* 0x0000000300037308 */ /* 0x001e240000001000 */
[----:B0-----:R-:W-:Y:S01]  /*1e20*/  VIADD R4, R3, 0xffffffe ;  /* 0x0ffffffe03047836 */ /* 0x001fe20000000000 */
[----:B------:R-:W-:-:S05]  /*1e30*/  IADD3 R3, RZ, -R12, RZ ;  /* 0x8000000cff037210 */ /* 0x000fca0007ffe0ff */
        /* <DEDUP_REMOVED lines=13> */
[----:B------:R-:W-:-:S05]  /*1f10*/  IMAD.MOV.U32 R3, RZ, RZ, R5 ;  /* 0x000000ffff037224 */ /* 0x000fca00078e0005 */
[----:B------:R-:W-:Y:S02]  /*1f20*/  @!P2 IADD3 R3, -R3, RZ, RZ ;  /* 0x000000ff0303a210 */ /* 0x000fe40007ffe1ff */
[----:B------:R-:W-:-:S07]  /*1f30*/  @!P1 LOP3.LUT R3, RZ, R10, RZ, 0x33, !PT ;  /* 0x0000000aff039212 */ /* 0x000fce00078e33ff */
.L_x_2255:
[----:B------:R-:W-:Y:S05]  /*1f40*/  BSYNC B0 ;  /* 0x0000000000007941 */ /* 0x000fea0003800000 */
.L_x_2254:
        /* <DEDUP_REMOVED lines=8> */
[----:B------:R-:W-:-:S05]  /*1fd0*/  SHF.R.U32.HI R120, RZ, 0x7, R121 ;  /* 0x00000007ff787819 */ /* 0x000fca0000011679 */
[----:B------:R-:W-:-:S06]  /*1fe0*/  IMAD.MOV.U32 R24, RZ, RZ, R120 ;  /* 0x000000ffff187224 */ /* 0x000fcc00078e0078 */
        /* <DEDUP_REMOVED lines=19> */
[----:B------:R-:W-:Y:S01]  /*2120*/  MOV R6, UR4 ;  /* 0x0000000400067c02 */ /* 0x000fe20008000f00 */
[----:B------:R-:W-:Y:S01]  /*2130*/  IMAD.U32 R7, RZ, RZ, UR5 ;  /* 0x00000005ff077e24 */ /* 0x000fe2000f8e00ff */
[----:B------:R-:W-:Y:S01]  /*2140*/  MOV R13, RZ ;  /* 0x000000ff000d7202 */ /* 0x000fe20000000f00 */
[----:B------:R-:W-:-:S02]  /*2150*/  IMAD.U32 R11, RZ, RZ, UR7 ;  /* 0x00000007ff0b7e24 */ /* 0x000fc4000f8e00ff */
[----:B------:R-:W-:Y:S02]  /*2160*/  IMAD.MOV.U32 R8, RZ, RZ, 0x70 ;  /* 0x00000070ff087424 */ /* 0x000fe400078e00ff */
[----:B0-----:R-:W-:-:S07]  /*2170*/  IMAD.MOV.U32 R12, RZ, RZ, 0x1 ;  /* 0x00000001ff0c7424 */ /* 0x001fce00078e00ff */
[----:B------:R-:W-:-:S07]  /*2180*/  LEPC R20, `(.L_x_2258) ;  /* 0x000000001014794e */ /* 0x000fce0000000000 */
[----:B-1---5:R-:W-:Y:S05]  /*2190*/  CALL.ABS.NOINC R14 ;  /* 0x000000000e007343 */ /* 0x022fea0003c00000 */
.L_x_2258:
[----:B------:R-:W-:Y:S05]  /*21a0*/  BSYNC B6 ;  /* 0x0000000000067941 */ /* 0x000fea0003800000 */
.L_x_2257:
        /* <DEDUP_REMOVED lines=13> */
[----:B------:R-:W-:Y:S02]  /*2280*/  IMAD.U32 R7, RZ, RZ, UR7 ;  /* 0x00000007ff077e24 */ /* 0x000fe4000f8e00ff */
[----:B------:R-:W-:-:S02]  /*2290*/  IMAD.U32 R11, RZ, RZ, UR5 ;  /* 0x00000005ff0b7e24 */ /* 0x000fc4000f8e00ff */
[----:B------:R-:W-:Y:S02]  /*22a0*/  IMAD.MOV.U32 R8, RZ, RZ, 0x70 ;  /* 0x00000070ff087424 */ /* 0x000fe400078e00ff */
[----:B------:R-:W-:Y:S02]  /*22b0*/  IMAD.MOV.U32 R12, RZ, RZ, 0x1 ;  /* 0x00000001ff0c7424 */ /* 0x000fe400078e00ff */
[----:B0-----:R-:W-:-:S07]  /*22c0*/  IMAD.MOV.U32 R13, RZ, RZ, RZ ;  /* 0x000000ffff0d7224 */ /* 0x001fce00078e00ff */
[----:B------:R-:W-:-:S07]  /*22d0*/  LEPC R20, `(.L_x_2260) ;  /* 0x000000001014794e */ /* 0x000fce0000000000 */
[----:B-1---5:R-:W-:Y:S05]  /*22e0*/  CALL.ABS.NOINC R14 ;  /* 0x000000000e007343 */ /* 0x022fea0003c00000 */
.L_x_2260:
[----:B------:R-:W-:Y:S05]  /*22f0*/  BSYNC B6 ;  /* 0x0000000000067941 */ /* 0x000fea0003800000 */
.L_x_2259:
[----:B------:R-:W-:Y:S01]  /*2300*/  ULDC.64 UR4, c[0x0][0x9f8] ;  /* 0x00027e0000047ab9 */ /* 0x000fe20000000a00 */
[----:B------:R-:W-:Y:S01]  /*2310*/  IMAD.MOV.U32 R0, RZ, RZ, R212 ;  /* 0x000000ffff007224 */ /* 0x000fe200078e00d4 */
[----:B------:R-:W-:Y:S01]  /*2320*/  ISETP.NE.U32.AND P0, PT, RZ, UR4, PT ;  /* 0x00000004ff007c0c */ /* 0x000fe2000bf05070 */
[----:B------:R-:W2:Y:S01]  /*2330*/  LDL.LU R12, [R1+0x14] ;  /* 0x00001400010c7983 */ /* 0x000ea20000300800 */
[----:B------:R-:W-:Y:S01]  /*2340*/  IADD3 R119, R26, R25, RZ ;  /* 0x000000191a777210 */ /* 0x000fe20007ffe0ff */
[----:B------:R-:W0:Y:S01]  /*2350*/  LDC.64 R112, c[0x0][0x300] ;  /* 0x0000c000ff707b82 */ /* 0x000e220000000a00 */
[----:B------:R-:W-:Y:S01]  /*2360*/  ISETP.NE.AND.EX P0, PT, RZ, UR5, PT, P0 ;  /* 0x00000005ff007c0c */ /* 0x000fe2000bf05300 */
[----:B------:R-:W3:Y:S01]  /*2370*/  LDL R26, [R1+0x6c] ;  /* 0x00006c00011a7983 */ /* 0x000ee20000100800 */
[----:B------:R-:W1:Y:S01]  /*2380*/  S2R R20, SR_TID.X ;  /* 0x0000000000147919 */ /* 0x000e620000002100 */
[----:B------:R-:W-:-:S04]  /*2390*/  SHF.R.S32.HI R19, RZ, 0x1f, R18 ;  /* 0x0000001fff137819 */ /* 0x000fc80000011412 */
[----:B------:R-:W4:Y:S06]  /*23a0*/  LDC.64 R106, c[0x0][0x3f8] ;  /* 0x0000fe00ff6a7b82 */ /* 0x000f2c0000000a00 */
[----:B------:R-:W-:Y:S02]  /*23b0*/  @P0 IADD3 R4, P1, R218, UR4, RZ ;  /* 0x00000004da040c10 */ /* 0x000fe4000ff3e0ff */
[----:B------:R-:W2:Y:S02]  /*23c0*/  LDC R99, c[0x0][0x3f4] ;  /* 0x0000fd00ff637b82 */ /* 0x000ea40000000800 */
[----:B------:R-:W-:Y:S01]  /*23d0*/  @P0 IADD3.X R5, R219, UR5, RZ, P1, !PT ;  /* 0x00000005db050c10 */ /* 0x000fe20008ffe4ff */
[----:B------:R-:W-:-:S04]  /*23e0*/  ULDC.64 UR4, c[0x0][0xa08] ;  /* 0x0002820000047ab9 */ /* 0x000fc80000000a00 */
[----:B------:R1:W2:Y:S01]  /*23f0*/  @P0 LDG.E R0, desc[UR56][R4.64] ;  /* 0x0000003804000981 */ /* 0x0002a2000c1e1900 */
[----:B------:R-:W-:Y:S01]  /*2400*/  SHF.R.S32.HI R13, RZ, 0x1f, R119 ;  /* 0x0000001fff0d7819 */ /* 0x000fe20000011477 */
[-C--:B0-----:R-:W-:Y:S01]  /*2410*/  IMAD.WIDE.U32 R6, R119, R112.reuse, RZ ;  /* 0x0000007077067225 */ /* 0x081fe200078e00ff */
[----:B------:R-:W-:Y:S01]  /*2420*/  ISETP.NE.U32.AND P0, PT, RZ, UR4, PT ;  /* 0x00000004ff007c0c */ /* 0x000fe2000bf05070 */
[----:B------:R-:W0:Y:S02]  /*2430*/  LDC.64 R100, c[0x0][0x408] ;  /* 0x00010200ff647b82 */ /* 0x000e240000000a00 */
[----:B------:R-:W-:Y:S01]  /*2440*/  IMAD R8, R13, R112, RZ ;  /* 0x000000700d087224 */ /* 0x000fe200078e02ff */
[----:B------:R-:W-:Y:S01]  /*2450*/  ISETP.NE.AND.EX P0, PT, RZ, UR5, PT, P0 ;  /* 0x00000005ff007c0c */ /* 0x000fe2000bf05300 */
[----:B------:R-:W-:Y:S02]  /*2460*/  ULDC.64 UR4, c[0x0][0x308] ;  /* 0x0000c20000047ab9 */ /* 0x000fe40000000a00 */
[----:B------:R-:W-:-:S04]  /*2470*/  IMAD R3, R119, R113, R8 ;  /* 0x0000007177037224 */ /* 0x000fc800078e0208 */
[----:B------:R-:W-:Y:S01]  /*2480*/  IMAD.IADD R7, R7, 0x1, R3 ;  /* 0x0000000107077824 */ /* 0x000fe200078e0203 */
[----:B-1----:R-:W-:Y:S01]  /*2490*/  SHF.R.U32.HI R20, RZ, 0x7, R20 ;  /* 0x00000007ff147819 */ /* 0x002fe20000011614 */
[----:B------:R-:W-:-:S03]  /*24a0*/  IMAD.WIDE.U32 R4, R209, UR4, R6 ;  /* 0x00000004d1047c25 */ /* 0x000fc6000f8e0006 */
[----:B------:R-:W-:Y:S01]  /*24b0*/  ISETP.NE.AND P6, PT, R20, 0x1, PT ;  /* 0x000000011400780c */ /* 0x000fe20003fc5270 */
[----:B------:R-:W-:Y:S01]  /*24c0*/  IMAD R5, R209, UR5, R5 ;  /* 0x00000005d1057c24 */ /* 0x000fe2000f8e0205 */
[----:B------:R-:W-:Y:S01]  /*24d0*/  ULDC.64 UR4, c[0x0][0x310] ;  /* 0x0000c40000047ab9 */ /* 0x000fe20000000a00 */
[----:B------:R-:W-:Y:S01]  /*24e0*/  VIADD R6, R18, 0x80 ;  /* 0x0000008012067836 */ /* 0x000fe20000000000 */
[----:B------:R-:W-:Y:S01]  /*24f0*/  SHF.R.S32.HI R23, RZ, 0x1f, R22 ;  /* 0x0000001fff177819 */ /* 0x000fe20000011416 */
[-C--:B----4-:R-:W-:Y:S02]  /*2500*/  IMAD R11, R224, R106.reuse, RZ ;  /* 0x0000006ae00b7224 */ /* 0x090fe400078e02ff */
[----:B------:R-:W-:-:S04]  /*2510*/  IMAD.WIDE.U32 R108, R188, R106, R18 ;  /* 0x0000006abc6c7225 */ /* 0x000fc800078e0012 */
[C---:B------:R-:W-:Y:S02]  /*2520*/  IMAD R11, R188.reuse, R107, R11 ;  /* 0x0000006bbc0b7224 */ /* 0x040fe400078e020b */
[----:B------:R-:W-:-:S04]  /*2530*/  IMAD.WIDE.U32 R110, R188, R106, R22 ;  /* 0x0000006abc6e7225 */ /* 0x000fc800078e0016 */
[----:B------:R-:W-:Y:S02]  /*2540*/  IMAD.IADD R111, R111, 0x1, R11 ;  /* 0x000000016f6f7824 */ /* 0x000fe400078e020b */
[----:B------:R-:W-:Y:S02]  /*2550*/  IMAD.IADD R109, R11, 0x1, R109 ;  /* 0x000000010b6d7824 */ /* 0x000fe400078e026d */
[----:B0-----:R-:W-:-:S04]  /*2560*/  IMAD.WIDE.U32 R102, R188, R100, R18 ;  /* 0x00000064bc667225 */ /* 0x001fc800078e0012 */
[----:B------:R-:W-:Y:S01]  /*2570*/  IMAD.WIDE.U32 R104, R188, R100, R22 ;  /* 0x00000064bc687225 */ /* 0x000fe200078e0016 */
[----:B------:R-:W-:-:S03]  /*2580*/  MOV R124, 0x20 ;  /* 0x00000020007c7802 */ /* 0x000fc60000000f00 */
        /* <DEDUP_REMOVED lines=9> */
[----:B--2---:R-:W-:-:S02]  /*2620*/  SHF.R.S32.HI R3, RZ, 0x1f, R0 ;  /* 0x0000001fff037819 */ /* 0x004fc40000011400 */
[----:B------:R-:W-:Y:S02]  /*2630*/  SEL R15, R0, RZ, !P0 ;  /* 0x000000ff000f7207 */ /* 0x000fe40004000000 */
[----:B------:R-:W-:Y:S01]  /*2640*/  SEL R33, R3, RZ, !P0 ;  /* 0x000000ff03217207 */ /* 0x000fe20004000000 */
[----:B------:R-:W-:Y:S02]  /*2650*/  IMAD R3, R224, R112, RZ ;  /* 0x00000070e0037224 */ /* 0x000fe400078e02ff */
[----:B------:R-:W-:-:S04]  /*2660*/  IMAD.WIDE.U32 R116, R15, UR4, R4 ;  /* 0x000000040f747c25 */ /* 0x000fc8000f8e0004 */
[----:B------:R-:W-:Y:S02]  /*2670*/  IMAD R0, R33, UR4, RZ ;  /* 0x0000000421007c24 */ /* 0x000fe4000f8e02ff */
[----:B------:R-:W-:-:S04]  /*2680*/  IMAD.WIDE.U32 R4, R188, R112, R18 ;  /* 0x00000070bc047225 */ /* 0x000fc800078e0012 */
[----:B------:R-:W-:Y:S01]  /*2690*/  IMAD R7, R15, UR5, R0 ;  /* 0x000000050f077c24 */ /* 0x000fe2000f8e0200 */
[----:B------:R-:W-:Y:S05]  /*26a0*/  @!P6 WARPSYNC.ALL ;  /* 0x000000000000e948 */ /* 0x000fea0003800000 */
[----:B------:R-:W-:Y:S01]  /*26b0*/  ULDC.64 UR4, c[0x0][0x330] ;  /* 0x0000cc0000047ab9 */ /* 0x000fe20000000a00 */
[----:B------:R-:W-:Y:S02]  /*26c0*/  VIADD R0, R18, 0x20 ;  /* 0x0000002012007836 */ /* 0x000fe40000000000 */
[----:B------:R-:W-:Y:S01]  /*26d0*/  IMAD R9, R188, R113, R3 ;  /* 0x00000071bc097224 */ /* 0x000fe200078e0203 */
[----:B------:R-:W-:Y:S01]  /*26e0*/  @!P6 BAR.SYNC.DEFER_BLOCKING 0x9, 0x100 ;  /* 0x024400000000eb1d */ /* 0x000fe20000010000 */
[----:B------:R-:W-:Y:S01]  /*26f0*/  IADD3 R3, P0, R116, R4, RZ ;  /* 0x0000000474037210 */ /* 0x000fe20007f1e0ff */
[----:B------:R-:W-:-:S04]  /*2700*/  IMAD.WIDE.U32 R114, R209, UR4, R18 ;  /* 0x00000004d1727c25 */ /* 0x000fc8000f8e0012 */
[----:B------:R-:W-:Y:S01]  /*2710*/  IMAD.IADD R4, R117, 0x1, R7 ;  /* 0x0000000175047824 */ /* 0x000fe200078e0207 */
[----:B------:R-:W-:Y:S01]  /*2720*/  ULDC UR4, c[0x0][0x2f4] ;  /* 0x0000bd0000047ab9 */ /* 0x000fe20000000800 */
[----:B------:R-:W-:Y:S01]  /*2730*/  VIADD R7, R18, 0xa0 ;  /* 0x000000a012077836 */ /* 0x000fe20000000000 */
[----:B------:R-:W-:-:S04]  /*2740*/  ISETP.GE.AND P1, PT, R0, UR4, PT ;  /* 0x0000000400007c0c */ /* 0x000fc8000bf26270 */
[----:B------:R-:W-:Y:S02]  /*2750*/  ISETP.GE.AND P4, PT, R7, UR4, PT ;  /* 0x0000000407007c0c */ /* 0x000fe4000bf86270 */
[----:B------:R-:W-:Y:S02]  /*2760*/  SEL R7, RZ, 0xffffffff, P1 ;  /* 0xffffffffff077807 */ /* 0x000fe40000800000 */
[----:B------:R-:W-:Y:S02]  /*2770*/  IADD3.X R5, R4, R5, R9, P0, !PT ;  /* 0x0000000504057210 */ /* 0x000fe400007fe409 */
[----:B------:R-:W-:Y:S01]  /*2780*/  ISETP.GE.AND P2, PT, R6, UR4, PT ;  /* 0x0000000406007c0c */ /* 0x000fe2000bf46270 */
[----:B------:R-:W-:Y:S01]  /*2790*/  IMAD.SHL.U32 R9, R7, 0x2, RZ ;  /* 0x0000000207097824 */ /* 0x000fe200078e00ff */
[C---:B------:R-:W-:Y:S01]  /*27a0*/  ISETP.GE.AND P0, PT, R18.reuse, UR4, PT ;  /* 0x0000000412007c0c */ /* 0x040fe2000bf06270 */
[C---:B------:R-:W-:Y:S01]  /*27b0*/  VIADD R7, R18.reuse, 0x60 ;  /* 0x0000006012077836 */ /* 0x040fe20000000000 */
[----:B------:R-:W-:-:S02]  /*27c0*/  IADD3 R6, R18, 0x40, RZ ;  /* 0x0000004012067810 */ /* 0x000fc40007ffe0ff */
[----:B------:R-:W-:Y:S02]  /*27d0*/  SEL R8, RZ, 0x1, P0 ;  /* 0x00000001ff087807 */ /* 0x000fe40000000000 */
[----:B------:R-:W-:Y:S02]  /*27e0*/  ISETP.GE.AND P0, PT, R6, UR4, PT ;  /* 0x0000000406007c0c */ /* 0x000fe4000bf06270 */
[----:B------:R-:W-:Y:S02]  /*27f0*/  ISETP.GE.AND P1, PT, R7, UR4, PT ;  /* 0x0000000407007c0c */ /* 0x000fe4000bf26270 */
[----:B------:R-:W-:Y:S02]  /*2800*/  LOP3.LUT R8, R9, 0x2, R8, 0xe2, !PT ;  /* 0x0000000209087812 */ /* 0x000fe400078ee208 */
[----:B------:R-:W-:Y:S02]  /*2810*/  SEL R9, RZ, 0x4, P0 ;  /* 0x00000004ff097807 */ /* 0x000fe40000000000 */
[----:B------:R-:W-:-:S02]  /*2820*/  SEL R10, RZ, 0x8, P1 ;  /* 0x00000008ff0a7807 */ /* 0x000fc40000800000 */
[-C--:B------:R-:W-:Y:S02]  /*2830*/  ISETP.GE.AND P0, PT, R18, R99.reuse, PT ;  /* 0x000000631200720c */ /* 0x080fe40003f06270 */
[----:B------:R-:W-:Y:S02]  /*2840*/  LOP3.LUT R8, R10, R8, R9, 0xfe, !PT ;  /* 0x000000080a087212 */ /* 0x000fe400078efe09 */
[----:B------:R-:W-:Y:S01]  /*2850*/  SEL R9, RZ, 0x10, P2 ;  /* 0x00000010ff097807 */ /* 0x000fe20001000000 */
[----:B------:R-:W-:Y:S01]  /*2860*/  IMAD R115, R209, UR5, R115 ;  /* 0x00000005d1737c24 */ /* 0x000fe2000f8e0273 */
[----:B------:R-:W-:Y:S01]  /*2870*/  ISETP.GE.AND P3, PT, R0, R99, PT ;  /* 0x000000630000720c */ /* 0x000fe20003f66270 */
[----:B------:R-:W-:Y:S01]  /*2880*/  ULDC.64 UR4, c[0x0][0x338] ;  /* 0x0000ce0000047ab9 */ /* 0x000fe20000000a00 */
[----:B------:R-:W-:Y:S01]  /*2890*/  LOP3.LUT R35, R8, R9, RZ, 0xfc, !PT ;  /* 0x0000000908237212 */ /* 0x000fe200078efcff */
[----:B------:R-:W-:Y:S01]  /*28a0*/  IMAD R33, R33, UR4, RZ ;  /* 0x0000000421217c24 */ /* 0x000fe2000f8e02ff */
[----:B------:R-:W-:Y:S01]  /*28b0*/  SEL R9, R99, RZ, P0 ;  /* 0x000000ff63097207 */ /* 0x000fe20000000000 */
[----:B------:R-:W-:Y:S01]  /*28c0*/  IMAD R8, R224, R100, RZ ;  /* 0x00000064e0087224 */ /* 0x000fe200078e02ff */
[----:B------:R-:W-:-:S02]  /*28d0*/  ISETP.GE.AND P5, PT, R6, R99, PT ;  /* 0x000000630600720c */ /* 0x000fc40003fa6270 */
[----:B------:R-:W-:Y:S01]  /*28e0*/  SEL R11, R99, RZ, P3 ;  /* 0x000000ff630b7207 */ /* 0x000fe20001800000 */
[C---:B------:R-:W-:Y:S02]  /*28f0*/  IMAD R33, R15.reuse, UR5, R33 ;  /* 0x000000050f217c24 */ /* 0x040fe4000f8e0221 */
[----:B------:R-:W-:-:S04]  /*2900*/  IMAD.WIDE.U32 R114, R15, UR4, R114 ;  /* 0x000000040f727c25 */ /* 0x000fc8000f8e0072 */
[----:B------:R-:W-:Y:S02]  /*2910*/  IMAD.IADD R9, R18, 0x1, R9 ;  /* 0x0000000112097824 */ /* 0x000fe400078e0209 */
[----:B------:R-:W-:Y:S02]  /*2920*/  IMAD R15, R188, R101, R8 ;  /* 0x00000065bc0f7224 */ /* 0x000fe400078e0208 */
[----:B------:R-:W-:Y:S01]  /*2930*/  IMAD.IADD R11, R0, 0x1, R11 ;  /* 0x00000001000b7824 */ /* 0x000fe200078e020b */
[----:B------:R-:W-:Y:S01]  /*2940*/  SHF.R.S32.HI R8, RZ, 0x1f, R9 ;  /* 0x0000001fff087819 */ /* 0x000fe20000011409 */
[----:B------:R-:W-:Y:S01]  /*2950*/  IMAD.IADD R105, R105, 0x1, R15 ;  /* 0x0000000169697824 */ /* 0x000fe200078e020f */
[----:B------:R-:W-:Y:S02]  /*2960*/  IADD3 R103, R15, R103, RZ ;  /* 0x000000670f677210 */ /* 0x000fe40007ffe0ff */
[----:B------:R-:W-:Y:S02]  /*2970*/  LOP3.LUT R12, R12, 0xfffffffe, RZ, 0xc0, !PT ;  /* 0xfffffffe0c0c7812 */ /* 0x000fe400078ec0ff */
[----:B------:R-:W-:-:S02]  /*2980*/  SEL R15, R99, RZ, P5 ;  /* 0x000000ff630f7207 */ /* 0x000fc40002800000 */
[----:B------:R-:W-:Y:S02]  /*2990*/  SHF.R.S32.HI R10, RZ, 0x1f, R11 ;  /* 0x0000001fff0a7819 */ /* 0x000fe4000001140b */
[-C--:B------:R-:W-:Y:S02]  /*29a0*/  LEA.HI R25, R8, R9.reuse, RZ, 0x4 ;  /* 0x0000000908197211 */ /* 0x080fe400078f20ff */
[----:B------:R-:W-:Y:S02]  /*29b0*/  @P5 LOP3.LUT R12, R12, 0x1, RZ, 0xfc, !PT ;  /* 0x000000010c0c5812 */ /* 0x000fe400078efcff */
[----:B------:R-:W-:Y:S01]  /*29c0*/  LEA.HI R9, R8, R9, RZ, 0x6 ;  /* 0x0000000908097211 */ /* 0x000fe200078f30ff */
[----:B------:R-:W-:Y:S01]  /*29d0*/  IMAD.IADD R14, R6, 0x1, R15 ;  /* 0x00000001060e7824 */ /* 0x000fe200078e020f */
[CC--:B------:R-:W-:Y:S02]  /*29e0*/  LEA.HI R27, R10.reuse, R11.reuse, RZ, 0x4 ;  /* 0x0000000b0a1b7211 */ /* 0x0c0fe400078f20ff */
[----:B------:R-:W-:Y:S01]  /*29f0*/  LEA.HI R10, R10, R11, RZ, 0x6 ;  /* 0x0000000b0a0a7211 */ /* 0x000fe200078f30ff */
[----:B------:R0:W-:Y:S01]  /*2a00*/  STL [R1+0x14], R12 ;  /* 0x0000140c01007387 */ /* 0x0001e20000100800 */
[----:B------:R-:W-:-:S02]  /*2a10*/  SHF.R.S32.HI R9, RZ, 0x6, R9 ;  /* 0x00000006ff097819 */ /* 0x000fc40000011409 */
[----:B------:R-:W-:Y:S02]  /*2a20*/  SHF.R.S32.HI R11, RZ, 0x6, R10 ;  /* 0x00000006ff0b7819 */ /* 0x000fe4000001140a */
[----:B------:R-:W-:Y:S01]  /*2a30*/  SHF.R.S32.HI R21, RZ, 0x1f, R14 ;  /* 0x0000001fff157819 */ /* 0x000fe2000001140e */
[C---:B------:R-:W-:Y:S01]  /*2a40*/  IMAD R143, R9.reuse, 0x2800, R200 ;  /* 0x00002800098f7824 */ /* 0x040fe200078e02c8 */
[C---:B------:R-:W-:Y:S02]  /*2a50*/  LOP3.LUT R10, R198.reuse, 0x30, R25, 0xf8, !PT ;  /* 0x00000030c60a7812 */ /* 0x040fe400078ef819 */
[----:B0-----:R-:W-:Y:S01]  /*2a60*/  LOP3.LUT R12, R198, 0x30, R27, 0xf8, !PT ;  /* 0x00000030c60c7812 */ /* 0x001fe200078ef81b */
[----:B------:R-:W-:Y:S01]  /*2a70*/  IMAD R141, R9, 0x2800, R202 ;  /* 0x00002800098d7824 */ /* 0x000fe200078e02ca */
[----:B------:R-:W-:Y:S01]  /*2a80*/  LEA.HI R29, R21, R14, RZ, 0x4 ;  /* 0x0000000e151d7211 */ /* 0x000fe200078f20ff */
[----:B------:R-:W-:Y:S01]  /*2a90*/  IMAD R142, R11, 0x2800, R200 ;  /* 0x000028000b8e7824 */ /* 0x000fe200078e02c8 */
[----:B------:R-:W-:-:S02]  /*2aa0*/  LOP3.LUT R9, R12, R199, RZ, 0x3c, !PT ;  /* 0x000000c70c097212 */ /* 0x000fc400078e3cff */
[-C--:B------:R-:W-:Y:S02]  /*2ab0*/  LOP3.LUT R10, R10, R199.reuse, RZ, 0x3c, !PT ;  /* 0x000000c70a0a7212 */ /* 0x080fe400078e3cff */
[----:B------:R-:W-:Y:S01]  /*2ac0*/  LEA.HI R14, R21, R14, RZ, 0x6 ;  /* 0x0000000e150e7211 */ /* 0x000fe200078f30ff */
[----:B------:R-:W-:Y:S02]  /*2ad0*/  IMAD.IADD R142, R142, 0x1, R9 ;  /* 0x000000018e8e7824 */ /* 0x000fe400078e0209 */
[----:B------:R-:W-:Y:S01]  /*2ae0*/  IMAD.IADD R143, R143, 0x1, R10 ;  /* 0x000000018f8f7824 */ /* 0x000fe200078e020a */
[----:B------:R-:W-:Y:S02]  /*2af0*/  SHF.R.S32.HI R9, RZ, 0x6, R14 ;  /* 0x00000006ff097819 */ /* 0x000fe4000001140e */
[----:B------:R-:W-:Y:S01]  /*2b00*/  LOP3.LUT R10, R198, 0x30, R29, 0xf8, !PT ;  /* 0x00000030c60a7812 */ /* 0x000fe200078ef81d */
[----:B------:R-:W-:Y:S01]  /*2b10*/  IMAD R133, R11, 0x2800, R202 ;  /* 0x000028000b857824 */ /* 0x000fe200078e02ca */
[----:B------:R-:W-:Y:S01]  /*2b20*/  SHF.R.U32.HI R8, RZ, 0x3, R201 ;  /* 0x00000003ff087819 */ /* 0x000fe200000116c9 */
[----:B------:R-:W-:Y:S01]  /*2b30*/  IMAD R140, R9, 0x2800, R200 ;  /* 0x00002800098c7824 */ /* 0x000fe200078e02c8 */
[----:B------:R-:W-:Y:S01]  /*2b40*/  LOP3.LUT R15, R201, 0x30, R25, 0xf8, !PT ;  /* 0x00000030c90f7812 */ /* 0x000fe200078ef819 */
[----:B------:R-:W-:Y:S01]  /*2b50*/  IMAD R131, R9, 0x2800, R202 ;  /* 0x0000280009837824 */ /* 0x000fe200078e02ca */
[----:B------:R-:W-:-:S02]  /*2b60*/  LOP3.LUT R9, R10, R199, RZ, 0x3c, !PT ;  /* 0x000000c70a097212 */ /* 0x000fc400078e3cff */
[----:B------:R-:W-:Y:S02]  /*2b70*/  SHF.R.S32.HI R11, RZ, 0x1f, R144 ;  /* 0x0000001fff0b7819 */ /* 0x000fe40000011490 */
[----:B---3--:R-:W-:Y:S02]  /*2b80*/  R2P PR, R26, 0x6 ;  /* 0x000000061a007804 */ /* 0x008fe40000000000 */
[----:B------:R-:W-:Y:S01]  /*2b90*/  LOP3.LUT R21, R201, 0x30, R29, 0xf8, !PT ;  /* 0x00000030c9157812 */ /* 0x000fe200078ef81d */
[----:B------:R-:W-:Y:S01]  /*2ba0*/  IMAD.IADD R140, R140, 0x1, R9 ;  /* 0x000000018c8c7824 */ /* 0x000fe200078e0209 */
[----:B------:R-:W-:Y:S01]  /*2bb0*/  LOP3.LUT R12, R15, R8, RZ, 0x3c, !PT ;  /* 0x000000080f0c7212 */ /* 0x000fe200078e3cff */
[----:B------:R-:W-:Y:S01]  /*2bc0*/  IMAD R9, R11, R106, RZ ;  /* 0x0000006a0b097224 */ /* 0x000fe200078e02ff */
[----:B------:R-:W-:Y:S02]  /*2bd0*/  LOP3.LUT R15, R201, 0x30, R27, 0xf8, !PT ;  /* 0x00000030c90f7812 */ /* 0x000fe400078ef81b */
[----:B------:R-:W-:-:S02]  /*2be0*/  LOP3.LUT R10, R21, R8, RZ, 0x3c, !PT ;  /* 0x00000008150a7212 */ /* 0x000fc400078e3cff */
[----:B------:R-:W-:Y:S02]  /*2bf0*/  SEL R124, R124, 0xffffffe0, !P1 ;  /* 0xffffffe07c7c7807 */ /* 0x000fe40004800000 */
[----:B------:R-:W-:Y:S02]  /*2c00*/  IADD3 R141, R141, R12, RZ ;  /* 0x0000000c8d8d7210 */ /* 0x000fe40007ffe0ff */
[----:B------:R-:W-:Y:S01]  /*2c10*/  IADD3 R118, P1, R188, R119, RZ ;  /* 0x00000077bc767210 */ /* 0x000fe20007f3e0ff */
[----:B------:R-:W-:Y:S01]  /*2c20*/  IMAD R21, R144, R107, R9 ;  /* 0x0000006b90157224 */ /* 0x000fe200078e0209 */
[----:B------:R-:W-:Y:S01]  /*2c30*/  LOP3.LUT R12, R15, R8, RZ, 0x3c, !PT ;  /* 0x000000080f0c7212 */ /* 0x000fe200078e3cff */
[----:B------:R-:W-:Y:S01]  /*2c40*/  IMAD R11, R11, R100, RZ ;  /* 0x000000640b0b7224 */ /* 0x000fe200078e02ff */
[----:B------:R-:W-:Y:S01]  /*2c50*/  SEL R32, RZ, 0x20, P4 ;  /* 0x00000020ff207807 */ /* 0x000fe20002000000 */
[----:B------:R-:W-:Y:S01]  /*2c60*/  IMAD.IADD R131, R131, 0x1, R10 ;  /* 0x0000000183837824 */ /* 0x000fe200078e020a */
[----:B------:R-:W-:Y:S01]  /*2c70*/  SHF.L.U64.HI R9, R106, 0x7, R107 ;  /* 0x000000076a097819 */ /* 0x000fe2000001026b */
[----:B------:R-:W-:-:S02]  /*2c80*/  IMAD R15, R107, 0xa0, RZ ;  /* 0x000000a06b0f7824 */ /* 0x000fc400078e02ff */
[----:B------:R-:W-:Y:S02]  /*2c90*/  IMAD.SHL.U32 R10, R106, 0x80, RZ ;  /* 0x000000806a0a7824 */ /* 0x000fe400078e00ff */
[----:B------:R-:W-:Y:S01]  /*2ca0*/  IMAD.X R119, R224, 0x1, R13, P1 ;  /* 0x00000001e0777824 */ /* 0x000fe200008e060d */
[----:B------:R-:W-:Y:S01]  /*2cb0*/  SHF.R.S32.HI R26, RZ, 0x4, R27 ;  /* 0x00000004ff1a7819 */ /* 0x000fe2000001141b */
[----:B------:R-:W-:Y:S01]  /*2cc0*/  IMAD.IADD R133, R133, 0x1, R12 ;  /* 0x0000000185857824 */ /* 0x000fe200078e020c */
[----:B------:R-:W-:Y:S01]  /*2cd0*/  SHF.R.S32.HI R28, RZ, 0x4, R29 ;  /* 0x00000004ff1c7819 */ /* 0x000fe2000001141d */
[----:B------:R-:W-:Y:S01]  /*2ce0*/  IMAD.WIDE.U32 R106, R106, 0xa0, RZ ;  /* 0x000000a06a6a7825 */ /* 0x000fe200078e00ff */
[----:B------:R-:W-:-:S03]  /*2cf0*/  LOP3.LUT R39, R35, R32, RZ, 0xfc, !PT ;  /* 0x0000002023277212 */ /* 0x000fc600078efcff */
[----:B------:R-:W-:Y:S01]  /*2d00*/  IMAD R31, R144, R101, R11 ;  /* 0x00000065901f7224 */ /* 0x000fe200078e020b */
[----:B------:R-:W-:Y:S01]  /*2d10*/  SHF.L.U64.HI R11, R100, 0x7, R101 ;  /* 0x00000007640b7819 */ /* 0x000fe20000010265 */
[----:B------:R-:W-:Y:S01]  /*2d20*/  IMAD.WIDE.U32 R104, R144, R100, R104 ;  /* 0x0000006490687225 */ /* 0x000fe200078e0068 */
[----:B------:R-:W-:-:S03]  /*2d30*/  SEL R121, R121, 0xffffffc0, !P2 ;  /* 0xffffffc079797807 */ /* 0x000fc60005000000 */
[----:B------:R-:W-:Y:S02]  /*2d40*/  IMAD.IADD R13, R111, 0x1, R21 ;  /* 0x000000016f0d7824 */ /* 0x000fe400078e0215 */
[----:B------:R-:W-:Y:S01]  /*2d50*/  IMAD.IADD R14, R21, 0x1, R109 ;  /* 0x00000001150e7824 */ /* 0x000fe200078e026d */
[----:B------:R-:W-:Y:S01]  /*2d60*/  SHF.R.S32.HI R21, RZ, 0x4, R25 ;  /* 0x00000004ff157819 */ /* 0x000fe20000011419 */
[----:B------:R-:W-:Y:S01]  /*2d70*/  IMAD.SHL.U32 R12, R100, 0x80, RZ ;  /* 0x00000080640c7824 */ /* 0x000fe200078e00ff */
[----:B------:R-:W-:Y:S01]  /*2d80*/  LOP3.LUT R25, R25, 0xfffffff0, RZ, 0xc0, !PT ;  /* 0xfffffff019197812 */ /* 0x000fe200078ec0ff */
[----:B------:R-:W-:Y:S01]  /*2d90*/  IMAD.WIDE.U32 R102, R144, R100, R102 ;  /* 0x0000006490667225 */ /* 0x000fe200078e0066 */
[----:B------:R-:W-:Y:S02]  /*2da0*/  LOP3.LUT R27, R27, 0xfffffff0, RZ, 0xc0, !PT ;  /* 0xfffffff01b1b7812 */ /* 0x000fe400078ec0ff */
[----:B------:R-:W-:Y:S01]  /*2db0*/  LOP3.LUT R29, R29, 0xfffffff0, RZ, 0xc0, !PT ;  /* 0xfffffff01d1d7812 */ /* 0x000fe200078ec0ff */
[----:B------:R-:W-:Y:S01]  /*2dc0*/  IMAD.WIDE.U32 R112, R112, 0xa0, RZ ;  /* 0x000000a070707825 */ /* 0x000fe200078e00ff */
[----:B------:R-:W-:-:S03]  /*2dd0*/  LOP3.LUT R34, R35, 0x1, RZ, 0xc0, !PT ;  /* 0x0000000123227812 */ /* 0x000fc600078ec0ff */
[----:B------:R-:W-:Y:S01]  /*2de0*/  IMAD.WIDE.U32 R100, R100, 0xa0, RZ ;  /* 0x000000a064647825 */ /* 0x000fe200078e00ff */
[C---:B------:R-:W-:Y:S02]  /*2df0*/  LOP3.LUT R35, R39.reuse, 0x2, RZ, 0xc0, !PT ;  /* 0x0000000227237812 */ /* 0x040fe400078ec0ff */
[----:B------:R-:W-:Y:S01]  /*2e00*/  LOP3.LUT R36, R39, 0x4, RZ, 0xc0, !PT ;  /* 0x0000000427247812 */ /* 0x000fe200078ec0ff */
[----:B------:R-:W-:Y:S01]  /*2e10*/  IMAD.IADD R126, R107, 0x1, R15 ;  /* 0x000000016b7e7824 */ /* 0x000fe200078e020f */
[----:B------:R-:W-:Y:S01]  /*2e20*/  IADD3 R15, R105, R31, RZ ;  /* 0x0000001f690f7210 */ /* 0x000fe20007ffe0ff */
[----:B------:R-:W-:Y:S01]  /*2e30*/  IMAD.IADD R20, R31, 0x1, R103 ;  /* 0x000000011f147824 */ /* 0x000fe200078e0267 */
[----:B------:R-:W-:Y:S01]  /*2e40*/  LOP3.LUT R37, R39, 0x8, RZ, 0xc0, !PT ;  /* 0x0000000827257812 */ /* 0x000fe200078ec0ff */
[----:B------:R-:W-:Y:S01]  /*2e50*/  IMAD.SHL.U32 R99, R99, 0x2, RZ ;  /* 0x0000000263637824 */ /* 0x000fe200078e00ff */
[----:B------:R-:W-:Y:S01]  /*2e60*/  LOP3.LUT R38, R39, 0x10, RZ, 0xc0, !PT ;  /* 0x0000001027267812 */ /* 0x000fe200078ec0ff */
[----:B------:R-:W-:Y:S01]  /*2e70*/  IMAD.IADD R125, R113, 0x1, R125 ;  /* 0x00000001717d7824 */ /* 0x000fe200078e027d */
[----:B------:R-:W-:Y:S01]  /*2e80*/  IADD3 R130, R124, R121, RZ ;  /* 0x000000797c827210 */ /* 0x000fe20007ffe0ff */
[----:B------:R-:W-:Y:S01]  /*2e90*/  IMAD.IADD R127, R101, 0x1, R127 ;  /* 0x00000001657f7824 */ /* 0x000fe200078e027f */
[----:B------:R-:W-:Y:S01]  /*2ea0*/  SHF.R.S32.HI R30, RZ, 0x1f, R25 ;  /* 0x0000001fff1e7819 */ /* 0x000fe20000011419 */
[----:B------:R-:W-:Y:S01]  /*2eb0*/  IMAD.IADD R33, R115, 0x1, R33 ;  /* 0x0000000173217824 */ /* 0x000fe200078e0221 */
[----:B------:R-:W-:-:S02]  /*2ec0*/  SHF.R.S32.HI R31, RZ, 0x1f, R27 ;  /* 0x0000001fff1f7819 */ /* 0x000fc4000001141b */
[----:B------:R-:W-:Y:S02]  /*2ed0*/  SHF.R.S32.HI R32, RZ, 0x1f, R29 ;  /* 0x0000001fff207819 */ /* 0x000fe4000001141d */
[----:B------:R-:W-:-:S07]  /*2ee0*/  LOP3.LUT R39, R39, 0x20, RZ, 0xc0, !PT ;  /* 0x0000002027277812 */ /* 0x000fce00078ec0ff */
.L_x_2360:
[----:B------:R-:W2:Y:S01]  /*2ef0*/  LDL.LU R42, [R1+0x14] ;  /* 0x00001400012a7983 */ /* 0x000ea20000300800 */
[----:B------:R-:W0:Y:S01]  /*2f00*/  LDC.64 R122, c[0x0][0x2e8] ;  /* 0x0000ba00ff7a7b82 */ /* 0x000e220000000a00 */
[----:B------:R-:W-:Y:S01]  /*2f10*/  VIADD R51, R24, 0xffffffff ;  /* 0xffffffff18337836 */ /* 0x000fe20000000000 */
[----:B------:R-:W-:Y:S05]  /*2f20*/  YIELD ;  /* 0x0000000000007946 */ /* 0x000fea0003800000 */
[----:B------:R-:W-:Y:S01]  /*2f30*/  ISETP.GT.AND P4, PT, R51, R120, PT ;  /* 0x000000783300720c */ /* 0x000fe20003f84270 */
[----:B------:R-:W1:Y:S01]  /*2f40*/  LDC R132, c[0x0][0x3f4] ;  /* 0x0000fd00ff847b82 */ /* 0x000e620000000800 */
[----:B------:R-:W-:Y:S01]  /*2f50*/  SHF.R.S32.HI R40, RZ, 0x1f, R51 ;  /* 0x0000001fff287819 */ /* 0x000fe20000011433 */
[-C--:B------:R-:W-:Y:S01]  /*2f60*/  IMAD R41, R125, R51.reuse, RZ ;  /* 0x000000337d297224 */ /* 0x080fe200078e02ff */
[----:B------:R-:W-:Y:S01]  /*2f70*/  BSSY B0, `(.L_x_2261) ;  /* 0x0000caa000007945 */ /* 0x000fe20003800000 */
[----:B------:R-:W-:-:S04]  /*2f80*/  IMAD.WIDE.U32 R134, R112, R51, RZ ;  /* 0x0000003370867225 */ /* 0x000fc800078e00ff */
[----:B------:R-:W-:Y:S01]  /*2f90*/  IMAD R41, R40, R112, R41 ;  /* 0x0000007028297224 */ /* 0x000fe200078e0229 */
[----:B------:R-:W-:Y:S01]  /*2fa0*/  IADD3 R45, P1, P2, R3, R134, R129 ;  /* 0x00000086032d7210 */ /* 0x000fe20007a3e081 */
[----:B------:R-:W-:Y:S02]  /*2fb0*/  IMAD R47, R17, 0x7800, R210 ;  /* 0x00007800112f7824 */ /* 0x000fe400078e02d2 */
[----:B------:R-:W-:Y:S02]  /*2fc0*/  IMAD.IADD R92, R135, 0x1, R41 ;  /* 0x00000001875c7824 */ /* 0x000fe400078e0229 */
[----:B------:R-:W-:Y:S01]  /*2fd0*/  IMAD R41, R17, 0x7800, R213 ;  /* 0x0000780011297824 */ /* 0x000fe200078e02d5 */
[C---:B------:R-:W-:Y:S02]  /*2fe0*/  IADD3 R47, R16.reuse, R47, RZ ;  /* 0x0000002f102f7210 */ /* 0x040fe40007ffe0ff */
[----:B------:R-:W-:Y:S01]  /*2ff0*/  IADD3.X R24, R5, R92, R128, P1, P2 ;  /* 0x0000005c05187210 */ /* 0x000fe20000fe4480 */
[----:B------:R-:W-:Y:S01]  /*3000*/  IMAD.IADD R46, R16, 0x1, R41 ;  /* 0x00000001102e7824 */ /* 0x000fe200078e0229 */
[----:B0-----:R-:W-:-:S04]  /*3010*/  IADD3 R48, P1, P2, R134, R122, R3 ;  /* 0x0000007a86307210 */ /* 0x001fc80007a3e003 */
[----:B------:R-:W-:Y:S02]  /*3020*/  IADD3.X R49, R92, R123, R5, P1, P2 ;  /* 0x0000007b5c317210 */ /* 0x000fe40000fe4405 */
[----:B-1----:R-:W-:Y:S02]  /*3030*/  ISETP.GE.AND P1, PT, R132, 0x1, PT ;  /* 0x000000018400780c */ /* 0x002fe40003f26270 */
[----:B------:R-:W-:-:S05]  /*3040*/  IADD3 R44, P2, R45, R122, RZ ;  /* 0x0000007a2d2c7210 */ /* 0x000fca0007f5e0ff */
[----:B------:R-:W-:Y:S02]  /*3050*/  IMAD.X R45, R24, 0x1, R123, P2 ;  /* 0x00000001182d7824 */ /* 0x000fe400010e067b */
[----:B------:R-:W-:Y:S01]  /*3060*/  IMAD.MOV.U32 R24, RZ, RZ, R51 ;  /* 0x000000ffff187224 */ /* 0x000fe200078e0033 */
[----:B--2---:R-:W-:-:S04]  /*3070*/  LOP3.LUT R42, R42, 0xfffffffd, RZ, 0xc0, !PT ;  /* 0xfffffffd2a2a7812 */ /* 0x004fc800078ec0ff */
[----:B------:R-:W-:-:S05]  /*3080*/  @P4 LOP3.LUT R42, R42, 0x2, RZ, 0xfc, !PT ;  /* 0x000000022a2a4812 */ /* 0x000fca00078efcff */
[----:B------:R0:W-:Y:S01]  /*3090*/  STL [R1+0x14], R42 ;  /* 0x0000142a01007387 */ /* 0x0001e20000100800 */
        /* <DEDUP_REMOVED lines=36> */
[----:B0-----:R-:W-:-:S04]  /*32e0*/  IADD3 R42, P1, P4, R104, UR4, R88 ;  /* 0x00000004682a7c10 */ /* 0x001fc8000fc3e058 */
        /* <DEDUP_REMOVED lines=29> */
.L_x_2265:
[----:B------:R-:W-:Y:S05]  /*34c0*/  BSYNC B1 ;  /* 0x0000000000017941 */ /* 0x000fea0003800000 */
.L_x_2264:
        /* <DEDUP_REMOVED lines=54> */
.L_x_2267:
[----:B------:R-:W-:Y:S05]  /*3830*/  BSYNC B1 ;  /* 0x0000000000017941 */ /* 0x000fea0003800000 */
.L_x_2266:
        /* <DEDUP_REMOVED lines=28> */
.L_x_2268:
[----:B------:R-:W-:Y:S01]  /*3a00*/  IMAD R97, R17, 0x8, R16 ;  /* 0x0000000811617824 */ /* 0x000fe200078e0210 */
[----:B------:R-:W-:Y:S01]  /*3a10*/  SHF.L.U32 R98, R191, 0x1f, RZ ;  /* 0x0000001fbf627819 */ /* 0x000fe200000006ff */
[----:B------:R-:W-:Y:S03]  /*3a20*/  BSSY B1, `(.L_x_2269) ;  /* 0x0000003000017945 */ /* 0x000fe60003800000 */
[----:B------:R-:W3:Y:S02]  /*3a30*/  SYNCS.PHASECHK.TRANS64.TRYWAIT P5, [R97+URZ+0x29890], R98 ;  /* 0x02989062610075a7 */ /* 0x000ee400080a017f */
[----:B---3--:R-:W-:Y:S05]  /*3a40*/  @!P5 BRA `(.L_x_2270) ;  /* 0x000002cc00d4d947 */ /* 0x008fea0003800000 */
.L_x_2605:
[----:B------:R-:W-:Y:S05]  /*3a50*/  BSYNC B1 ;  /* 0x0000000000017941 */ /* 0x000fea0003800000 */
.L_x_2269:
        /* <DEDUP_REMOVED lines=19> */
[-C--:B------:R-:W-:Y:S02]  /*3b90*/  F2FP.F16.E4M3.UNPACK_B R136, R164.reuse.H1 ;  /* 0x000000a4ff88723e */ /* 0x080fe400030006ff */
        /* <DEDUP_REMOVED lines=8> */
[-C--:B------:R-:W-:Y:S01]  /*3c20*/  FMUL.FTZ R171, R137, R170.reuse ;  /* 0x000000aa89ab7220 */ /* 0x080fe20000410000 */
[--C-:B------:R-:W-:Y:S02]  /*3c30*/  HADD2.F32 R169, -RZ, R167.reuse.H0_H0 ;  /* 0x200000a7ffa97230 */ /* 0x100fe40000004100 */
[----:B------:R-:W-:Y:S01]  /*3c40*/  FMUL.FTZ R170, R165, R170 ;  /* 0x000000aaa5aa7220 */ /* 0x000fe20000410000 */
        /* <DEDUP_REMOVED lines=85> */
.L_x_2276:
[----:B------:R-:W-:Y:S05]  /*41a0*/  BSYNC B3 ;  /* 0x0000000000037941 */ /* 0x000fea0003800000 */
.L_x_2275:
[----:B-1----:R4:W-:Y:S02]  /*41b0*/  STG.E.128 desc[UR56][R48.64], R40 ;  /* 0x0000002830007986 */ /* 0x0029e4000c101d38 */
.L_x_2274:
[----:B------:R-:W-:Y:S05]  /*41c0*/  BSYNC B2 ;  /* 0x0000000000027941 */ /* 0x000fea0003800000 */
.L_x_2273:
        /* <DEDUP_REMOVED lines=14> */
[----:B------:R-:W-:Y:S01]  /*42b0*/  LOP3.LUT R122, R122, 0xff00, R134, 0xf8, !PT ;  /* 0x0000ff007a7a7812 */ /* 0x000fe200078ef886 */
[----:B------:R-:W-:Y:S01]  /*42c0*/  IMAD.SHL.U32 R135, R135, 0x100, RZ ;  /* 0x0000010087877824 */ /* 0x000fe200078e00ff */
[----:B-1----:R-:W-:-:S02]  /*42d0*/  F2FP.F16.E4M3.UNPACK_B R134, R41 ;  /* 0x00000029ff86723e */ /* 0x002fc400020006ff */
[----:B------:R-:W-:Y:S02]  /*42e0*/  LOP3.LUT R95, R122, 0xff0000, R95, 0xf8, !PT ;  /* 0x00ff00007a5f7812 */ /* 0x000fe400078ef85f */
[-C--:B------:R-:W-:Y:S02]  /*42f0*/  F2FP.F16.E4M3.UNPACK_B R122, R162.reuse.H1 ;  /* 0x000000a2ff7a723e */ /* 0x080fe400030006ff */
[----:B------:R-:W-:Y:S01]  /*4300*/  SHF.R.U32.HI R94, RZ, 0x10, R123 ;  /* 0x00000010ff5e7819 */ /* 0x000fe2000001167b */
[----:B------:R-:W-:Y:S01]  /*4310*/  HADD2.F32 R123, -RZ, R134.H1_H1 ;  /* 0x30000086ff7b7230 */ /* 0x000fe20000004100 */
[----:B------:R-:W-:Y:S01]  /*4320*/  LOP3.LUT R136, R136, 0xff00, R135, 0xf8, !PT ;  /* 0x0000ff0088887812 */ /* 0x000fe200078ef887 */
[----:B------:R-:W-:Y:S01]  /*4330*/  HADD2.F32 R163, -RZ, R122.H0_H0 ;  /* 0x2000007affa37230 */ /* 0x000fe20000004100 */
        /* <DEDUP_REMOVED lines=18> */
[----:B------:R-:W-:Y:S01]  /*4460*/  SHF.L.U32 R41, R94, 0x10, RZ ;  /* 0x000000105e297819 */ /* 0x000fe200000006ff */
[----:B------:R-:W-:Y:S01]  /*4470*/  IMAD.MOV.U32 R94, RZ, RZ, R43 ;  /* 0x000000ffff5e7224 */ /* 0x000fe200078e002b */
[----:B------:R-:W-:Y:S02]  /*4480*/  F2FP.F16.E4M3.UNPACK_B R43, R95.H1 ;  /* 0x0000005fff2b723e */ /* 0x000fe400030006ff */
[----:B------:R-:W-:-:S02]  /*4490*/  LOP3.LUT R41, R136, 0xff0000, R41, 0xf8, !PT ;  /* 0x00ff000088297812 */ /* 0x000fc400078ef829 */
[-C--:B------:R-:W-:Y:S01]  /*44a0*/  F2FP.F16.E4M3.UNPACK_B R164, R94.reuse ;  /* 0x0000005effa4723e */ /* 0x080fe200020006ff */
[--C-:B------:R-:W-:Y:S01]  /*44b0*/  HADD2.F32 R163, -RZ, R43.reuse.H0_H0 ;  /* 0x2000002bffa37230 */ /* 0x100fe20000004100 */
[-C--:B------:R-:W-:Y:S01]  /*44c0*/  F2FP.F16.E4M3.UNPACK_B R136, R41.reuse.H1 ;  /* 0x00000029ff88723e */ /* 0x080fe200030006ff */
[----:B------:R-:W-:Y:S01]  /*44d0*/  HADD2.F32 R43, -RZ, R43.H1_H1 ;  /* 0x3000002bff2b7230 */ /* 0x000fe20000004100 */
[----:B------:R-:W-:Y:S01]  /*44e0*/  F2FP.F16.E4M3.UNPACK_B R94, R94.H1 ;  /* 0x0000005eff5e723e */ /* 0x000fe200030006ff */
[----:B------:R-:W-:Y:S01]  /*44f0*/  HADD2.F32 R137, -RZ, R164.H1_H1 ;  /* 0x300000a4ff897230 */ /* 0x000fe20000004100 */
[----:B------:R-:W-:Y:S01]  /*4500*/  F2FP.SATFINITE.E4M3.F32.PACK_AB_MERGE_C R122, R135, R122, RZ ;  /* 0x0000007a877a723e */ /* 0x000fe200048070ff */
[----:B------:R-:W-:Y:S01]  /*4510*/  HADD2.F32 R165, -RZ, R136.H0_H0 ;  /* 0x20000088ffa57230 */ /* 0x000fe20000004100 */
[----:B------:R-:W-:Y:S01]  /*4520*/  F2FP.F16.E4M3.UNPACK_B R41, R41 ;  /* 0x00000029ff29723e */ /* 0x000fe200020006ff */
[----:B------:R-:W-:Y:S01]  /*4530*/  HADD2.F32 R164, -RZ, R164.H0_H0 ;  /* 0x200000a4ffa47230 */ /* 0x000fe20000004100 */
[----:B------:R-:W-:Y:S01]  /*4540*/  F2FP.SATFINITE.E4M3.F32.PACK_AB_MERGE_C R123, R123, R134, R122 ;  /* 0x000000867b7b723e */ /* 0x000fe2000480707a */
[----:B------:R-:W-:-:S02]  /*4550*/  HADD2.F32 R136, -RZ, R136.H1_H1 ;  /* 0x30000088ff887230 */ /* 0x000fc40000004100 */
[C---:B------:R-:W-:Y:S01]  /*4560*/  FMUL.FTZ R167, R137.reuse, R165 ;  /* 0x000000a589a77220 */ /* 0x040fe20000410000 */
        /* <DEDUP_REMOVED lines=56> */
.L_x_2280:
[----:B------:R-:W-:Y:S05]  /*48f0*/  BSYNC B3 ;  /* 0x0000000000037941 */ /* 0x000fea0003800000 */
.L_x_2279:
[----:B-1----:R0:W-:Y:S02]  /*4900*/  STG.E.128 desc[UR56][R48.64+0x20], R40 ;  /* 0x0000202830007986 */ /* 0x0021e4000c101d38 */
.L_x_2278:
[----:B------:R-:W-:Y:S05]  /*4910*/  BSYNC B2 ;  /* 0x0000000000027941 */ /* 0x000fea0003800000 */
.L_x_2277:
        /* <DEDUP_REMOVED lines=111> */
.L_x_2284:
[----:B------:R-:W-:Y:S05]  /*5010*/  BSYNC B3 ;  /* 0x0000000000037941 */ /* 0x000fea0003800000 */
.L_x_2283:
[----:B-1----:R0:W-:Y:S02]  /*5020*/  STG.E.128 desc[UR56][R48.64+0x40], R40 ;  /* 0x0000402830007986 */ /* 0x0021e4000c101d38 */
.L_x_2282:
[----:B------:R-:W-:Y:S05]  /*5030*/  BSYNC B2 ;  /* 0x0000000000027941 */ /* 0x000fea0003800000 */
.L_x_2281:
[----:B------:R-:W-:Y:S01]  /*5040*/  ISETP.NE.AND P2, PT, R37, RZ, PT ;  /* 0x000000ff2500720c */ /* 0x000fe20003f45270 */
[----:B------:R-:W-:-:S12]  /*5050*/  BSSY B2, `(.L_x_2285) ;  /* 0x000006e000027945 */ /* 0x000fd80003800000 */
[----:B------:R-:W-:Y:S05]  /*5060*/  @!P2 BRA `(.L_x_2286) ;  /* 0x0000000400b0a947 */ /* 0x000fea0003800000 */
[----:B012-4-:R0:W1:Y:S01]  /*5070*/  LDS.128 R40, [R46+0x1cc00] ;  /* 0x01cc00002e287984 */ /* 0x0170620000000c00 */
[----:B------:R-:W-:Y:S01]  /*5080*/  ISETP.GE.AND P2, PT, R193, R132, PT ;  /* 0x00000084c100720c */ /* 0x000fe20003f46270 */
[----:B------:R-:W-:-:S12]  /*5090*/  BSSY B3, `(.L_x_2287) ;  /* 0x0000068000037945 */ /* 0x000fd80003800000 */
[----:B0-----:R-:W-:Y:S05]  /*50a0*/  @P2 BRA `(.L_x_2288) ;  /* 0x0000000400982947 */ /* 0x001fea0003800000 */
[----:B------:R-:W-:Y:S02]  /*50b0*/  SHF.R.U32.HI R93, RZ, 0x8, R85 ;  /* 0x00000008ff5d7819 */ /* 0x000fe40000011655 */
[----:B------:R-:W-:Y:S02]  /*50c0*/  SHF.R.U32.HI R87, RZ, 0x8, R83 ;  /* 0x00000008ff577819 */ /* 0x000fe40000011653 */
[----:B------:R-:W-:Y:S01]  /*50d0*/  LOP3.LUT R86, R83, 0xff0000ff, RZ, 0xc0, !PT ;  /* 0xff0000ff53567812 */ /* 0x000fe200078ec0ff */
[----:B------:R-:W-:Y:S01]  /*50e0*/  IMAD.SHL.U32 R93, R93, 0x100, RZ ;  /* 0x000001005d5d7824 */ /* 0x000fe200078e00ff */
[----:B------:R-:W-:Y:S02]  /*50f0*/  LOP3.LUT R84, R85, 0xff0000ff, RZ, 0xc0, !PT ;  /* 0xff0000ff55547812 */ /* 0x000fe400078ec0ff */
[----:B------:R-:W-:Y:S02]  /*5100*/  SHF.L.U32 R87, R87, 0x8, RZ ;  /* 0x0000000857577819 */ /* 0x000fe400000006ff */
[----:B------:R-:W-:-:S02]  /*5110*/  F2FP.F16.E4M3.UNPACK_B R82, R157.H1 ;  /* 0x0000009dff52723e */ /* 0x000fc400030006ff */
[----:B-1----:R-:W-:Y:S02]  /*5120*/  F2FP.F16.E4M3.UNPACK_B R92, R41 ;  /* 0x00000029ff5c723e */ /* 0x002fe400020006ff */
[----:B------:R-:W-:Y:S01]  /*5130*/  LOP3.LUT R86, R86, 0xff00, R87, 0xf8, !PT ;  /* 0x0000ff0056567812 */ /* 0x000fe200078ef857 */
[----:B------:R-:W-:Y:S01]  /*5140*/  HADD2.F32 R95, -RZ, R82.H0_H0 ;  /* 0x20000052ff5f7230 */ /* 0x000fe20000004100 */
[----:B------:R-:W-:Y:S01]  /*5150*/  LOP3.LUT R84, R84, 0xff00, R93, 0xf8, !PT ;  /* 0x0000ff0054547812 */ /* 0x000fe200078ef85d */
[--C-:B------:R-:W-:Y:S01]  /*5160*/  HADD2.F32 R87, -RZ, R92.reuse.H1_H1 ;  /* 0x3000005cff577230 */ /* 0x100fe20000004100 */
[----:B------:R-:W-:Y:S01]  /*5170*/  F2FP.F16.E4M3.UNPACK_B R93, R156.H1 ;  /* 0x0000009cff5d723e */ /* 0x000fe200030006ff */
[----:B------:R-:W-:Y:S01]  /*5180*/  HADD2.F32 R92, -RZ, R92.H0_H0 ;  /* 0x2000005cff5c7230 */ /* 0x000fe20000004100 */
[----:B------:R-:W-:Y:S02]  /*5190*/  SHF.R.U32.HI R85, RZ, 0x10, R85 ;  /* 0x00000010ff557819 */ /* 0x000fe40000011655 */
[----:B------:R-:W-:Y:S01]  /*51a0*/  FMUL.FTZ R122, R87, R95 ;  /* 0x0000005f577a7220 */ /* 0x000fe20000410000 */
[----:B------:R-:W-:-:S02]  /*51b0*/  HADD2.F32 R94, -RZ, R93.H0_H0 ;  /* 0x2000005dff5e7230 */ /* 0x000fc40000004100 */
[C---:B------:R-:W-:Y:S01]  /*51c0*/  FMUL.FTZ R95, R92.reuse, R95 ;  /* 0x0000005f5c5f7220 */ /* 0x040fe20000410000 */
[----:B------:R-:W-:Y:S01]  /*51d0*/  SHF.R.U32.HI R83, RZ, 0x10, R83 ;  /* 0x00000010ff537819 */ /* 0x000fe20000011653 */
[----:B------:R-:W-:Y:S01]  /*51e0*/  IMAD.U32 R85, R85, 0x10000, RZ ;  /* 0x0001000055557824 */ /* 0x000fe200078e00ff */
[----:B------:R-:W-:Y:S01]  /*51f0*/  F2FP.F16.E4M3.UNPACK_B R157, R157 ;  /* 0x0000009dff9d723e */ /* 0x000fe200020006ff */
[-C--:B------:R-:W-:Y:S01]  /*5200*/  FFMA.FTZ R87, R87, R94.reuse, R95 ;  /* 0x0000005e57577223 */ /* 0x080fe2000001005f */
[----:B------:R-:W-:Y:S01]  /*5210*/  F2FP.F16.E4M3.UNPACK_B R95, R41.H1 ;  /* 0x00000029ff5f723e */ /* 0x000fe200030006ff */
[----:B------:R-:W-:Y:S01]  /*5220*/  FFMA.FTZ R92, R92, R94, -R122 ;  /* 0x0000005e5c5c7223 */ /* 0x000fe2000001087a */
[----:B------:R-:W-:Y:S01]  /*5230*/  HADD2.F32 R94, -RZ, R82.H1_H1 ;  /* 0x30000052ff5e7230 */ /* 0x000fe20000004100 */
[----:B------:R-:W-:Y:S01]  /*5240*/  LOP3.LUT R84, R84, 0xff0000, R85, 0xf8, !PT ;  /* 0x00ff000054547812 */ /* 0x000fe200078ef855 */
[----:B------:R-:W-:Y:S01]  /*5250*/  HADD2.F32 R93, -RZ, R93.H1_H1 ;  /* 0x3000005dff5d7230 */ /* 0x000fe20000004100 */
[----:B------:R-:W-:Y:S01]  /*5260*/  F2FP.F16.E4M3.UNPACK_B R156, R156 ;  /* 0x0000009cff9c723e */ /* 0x000fe200020006ff */
[--C-:B------:R-:W-:Y:S01]  /*5270*/  HADD2.F32 R41, -RZ, R95.reuse.H1_H1 ;  /* 0x3000005fff297230 */ /* 0x100fe20000004100 */
[-C--:B------:R-:W-:Y:S01]  /*5280*/  F2FP.F16.E4M3.UNPACK_B R85, R84.reuse.H1 ;  /* 0x00000054ff55723e */ /* 0x080fe200030006ff */
[----:B------:R-:W-:Y:S01]  /*5290*/  HADD2.F32 R82, -RZ, R95.H0_H0 ;  /* 0x2000005fff527230 */ /* 0x000fe20000004100 */
[----:B------:R-:W-:Y:S01]  /*52a0*/  F2FP.F16.E4M3.UNPACK_B R84, R84 ;  /* 0x00000054ff54723e */ /* 0x000fe200020006ff */
[----:B------:R-:W-:-:S02]  /*52b0*/  IMAD.U32 R83, R83, 0x10000, RZ ;  /* 0x0001000053537824 */ /* 0x000fc400078e00ff */
[CC--:B------:R-:W-:Y:S01]  /*52c0*/  FMUL.FTZ R95, R41.reuse, R94.reuse ;  /* 0x0000005e295f7220 */ /* 0x0c0fe20000410000 */
[--C-:B------:R-:W-:Y:S02]  /*52d0*/  HADD2.F32 R122, -RZ, R85.reuse.H0_H0 ;  /* 0x20000055ff7a7230 */ /* 0x100fe40000004100 */
[C---:B------:R-:W-:Y:S01]  /*52e0*/  FMUL.FTZ R94, R82.reuse, R94 ;  /* 0x0000005e525e7220 */ /* 0x040fe20000410000 */
[----:B------:R-:W-:Y:S02]  /*52f0*/  HADD2.F32 R85, -RZ, R85.H1_H1 ;  /* 0x30000055ff557230 */ /* 0x000fe40000004100 */
[-C--:B------:R-:W-:Y:S01]  /*5300*/  FFMA.FTZ R82, R82, R93.reuse, -R95 ;  /* 0x0000005d52527223 */ /* 0x080fe2000001085f */
[----:B------:R-:W-:Y:S01]  /*5310*/  LOP3.LUT R83, R86, 0xff0000, R83, 0xf8, !PT ;  /* 0x00ff000056537812 */ /* 0x000fe200078ef853 */
[----:B------:R-:W-:Y:S01]  /*5320*/  FFMA.FTZ R41, R41, R93, R94 ;  /* 0x0000005d29297223 */ /* 0x000fe2000001005e */
[----:B------:R-:W-:Y:S02]  /*5330*/  F2FP.F16.E4M3.UNPACK_B R95, R43 ;  /* 0x0000002bff5f723e */ /* 0x000fe400020006ff */
[----:B------:R-:W-:-:S02]  /*5340*/  F2FP.F16.E4M3.UNPACK_B R86, R83.H1 ;  /* 0x00000053ff56723e */ /* 0x000fc400030006ff */
[----:B------:R-:W-:Y:S01]  /*5350*/  F2FP.F16.E4M3.UNPACK_B R43, R43.H1 ;  /* 0x0000002bff2b723e */ /* 0x000fe200030006ff */
[--C-:B------:R-:W-:Y:S01]  /*5360*/  HADD2.F32 R93, -RZ, R95.reuse.H1_H1 ;  /* 0x3000005fff5d7230 */ /* 0x100fe20000004100 */
[----:B------:R-:W-:Y:S01]  /*5370*/  F2FP.SATFINITE.E4M3.F32.PACK_AB_MERGE_C R41, R41, R82, RZ ;  /* 0x000000522929723e */ /* 0x000fe200048070ff */
[----:B------:R-:W-:Y:S02]  /*5380*/  HADD2.F32 R95, -RZ, R95.H0_H0 ;  /* 0x2000005fff5f7230 */ /* 0x000fe40000004100 */
[--C-:B------:R-:W-:Y:S02]  /*5390*/  HADD2.F32 R94, -RZ, R86.reuse.H0_H0 ;  /* 0x20000056ff5e7230 */ /* 0x100fe40000004100 */
[----:B------:R-:W-:Y:S01]  /*53a0*/  FMUL.FTZ R123, R93, R122 ;  /* 0x0000007a5d7b7220 */ /* 0x000fe20000410000 */
[----:B------:R-:W-:Y:S01]  /*53b0*/  HADD2.F32 R86, -RZ, R86.H1_H1 ;  /* 0x30000056ff567230 */ /* 0x000fe20000004100 */
[----:B------:R-:W-:Y:S02]  /*53c0*/  F2FP.SATFINITE.E4M3.F32.PACK_AB_MERGE_C R41, R87, R92, R41 ;  /* 0x0000005c5729723e */ /* 0x000fe40004807029 */
[C---:B------:R-:W-:Y:S01]  /*53d0*/  FFMA.FTZ R123, R95.reuse, R94, -R123 ;  /* 0x0000005e5f7b7223 */ /* 0x040fe2000001087b */
[----:B------:R-:W-:-:S04]  /*53e0*/  FMUL.FTZ R95, R95, R122 ;  /* 0x0000007a5f5f7220 */ /* 0x000fc80000410000 */
[----:B------:R-:W-:Y:S01]  /*53f0*/  FFMA.FTZ R95, R93, R94, R95 ;  /* 0x0000005e5d5f7223 */ /* 0x000fe2000001005f */
[--C-:B------:R-:W-:Y:S02]  /*5400*/  HADD2.F32 R93, -RZ, R43.reuse.H1_H1 ;  /* 0x3000002bff5d7230 */ /* 0x100fe40000004100 */
[----:B------:R-:W-:-:S03]  /*5410*/  HADD2.F32 R43, -RZ, R43.H0_H0 ;  /* 0x2000002bff2b7230 */ /* 0x000fc60000004100 */
[----:B------:R-:W-:-:S04]  /*5420*/  FMUL.FTZ R94, R93, R85 ;  /* 0x000000555d5e7220 */ /* 0x000fc80000410000 */
[C---:B------:R-:W-:Y:S01]  /*5430*/  FFMA.FTZ R94, R43.reuse, R86, -R94 ;  /* 0x000000562b5e7223 */ /* 0x040fe2000001085e */
[----:B------:R-:W-:Y:S01]  /*5440*/  FMUL.FTZ R43, R43, R85 ;  /* 0x000000552b2b7220 */ /* 0x000fe20000410000 */
[----:B------:R-:W-:-:S03]  /*5450*/  F2FP.F16.E4M3.UNPACK_B R85, R83 ;  /* 0x00000053ff55723e */ /* 0x000fc600020006ff */
[----:B------:R-:W-:Y:S01]  /*5460*/  FFMA.FTZ R43, R93, R86, R43 ;  /* 0x000000565d2b7223 */ /* 0x000fe2000001002b */
[-C--:B------:R-:W-:Y:S01]  /*5470*/  F2FP.F16.E4M3.UNPACK_B R86, R42.reuse ;  /* 0x0000002aff56723e */ /* 0x080fe200020006ff */
[----:B------:R-:W-:Y:S01]  /*5480*/  HADD2.F32 R93, -RZ, R84.H0_H0 ;  /* 0x20000054ff5d7230 */ /* 0x000fe20000004100 */
[----:B------:R-:W-:Y:S01]  /*5490*/  F2FP.F16.E4M3.UNPACK_B R42, R42.H1 ;  /* 0x0000002aff2a723e */ /* 0x000fe200030006ff */
[--C-:B------:R-:W-:Y:S01]  /*54a0*/  HADD2.F32 R87, -RZ, R85.reuse.H0_H0 ;  /* 0x20000055ff577230 */ /* 0x100fe20000004100 */
[----:B------:R-:W-:Y:S01]  /*54b0*/  F2FP.SATFINITE.E4M3.F32.PACK_AB_MERGE_C R94, R43, R94, RZ ;  /* 0x0000005e2b5e723e */ /* 0x000fe200048070ff */
[--C-:B------:R-:W-:Y:S02]  /*54c0*/  HADD2.F32 R82, -RZ, R86.reuse.H1_H1 ;  /* 0x30000056ff527230 */ /* 0x100fe40000004100 */
[----:B------:R-:W-:Y:S01]  /*54d0*/  HADD2.F32 R86, -RZ, R86.H0_H0 ;  /* 0x20000056ff567230 */ /* 0x000fe20000004100 */
[----:B------:R-:W-:Y:S01]  /*54e0*/  F2FP.SATFINITE.E4M3.F32.PACK_AB_MERGE_C R43, R95, R123, R94 ;  /* 0x0000007b5f2b723e */ /* 0x000fe2000480705e */
[----:B------:R-:W-:-:S02]  /*54f0*/  HADD2.F32 R85, -RZ, R85.H1_H1 ;  /* 0x30000055ff557230 */ /* 0x000fc40000004100 */
[-C--:B------:R-:W-:Y:S01]  /*5500*/  FMUL.FTZ R83, R82, R93.reuse ;  /* 0x0000005d52537220 */ /* 0x080fe20000410000 */
[----:B------:R-:W-:-:S03]  /*5510*/  FMUL.FTZ R93, R86, R93 ;  /* 0x0000005d565d7220 */ /* 0x000fc60000410000 */
[-C--:B------:R-:W-:Y:S01]  /*5520*/  FFMA.FTZ R83, R86, R87.reuse, -R83 ;  /* 0x0000005756537223 */ /* 0x080fe20000010853 */
[----:B------:R-:W-:Y:S01]  /*5530*/  F2FP.F16.E4M3.UNPACK_B R86, R40.H1 ;  /* 0x00000028ff56723e */ /* 0x000fe200030006ff */
[----:B------:R-:W-:Y:S01]  /*5540*/  FFMA.FTZ R82, R82, R87, R93 ;  /* 0x0000005752527223 */ /* 0x000fe2000001005d */
[----:B------:R-:W-:Y:S02]  /*5550*/  HADD2.F32 R87, -RZ, R84.H1_H1 ;  /* 0x30000054ff577230 */ /* 0x000fe40000004100 */
[--C-:B------:R-:W-:Y:S02]  /*5560*/  HADD2.F32 R84, -RZ, R42.reuse.H1_H1 ;  /* 0x3000002aff547230 */ /* 0x100fe40000004100 */
[----:B------:R-:W-:-:S03]  /*5570*/  HADD2.F32 R42, -RZ, R42.H0_H0 ;  /* 0x2000002aff2a7230 */ /* 0x000fc60000004100 */
[-C--:B------:R-:W-:Y:S02]  /*5580*/  FMUL.FTZ R93, R84, R87.reuse ;  /* 0x00000057545d7220 */ /* 0x080fe40000410000 */
[C---:B------:R-:W-:Y:S02]  /*5590*/  FMUL.FTZ R87, R42.reuse, R87 ;  /* 0x000000572a577220 */ /* 0x040fe40000410000 */
[-C--:B------:R-:W-:Y:S01]  /*55a0*/  FFMA.FTZ R42, R42, R85.reuse, -R93 ;  /* 0x000000552a2a7223 */ /* 0x080fe2000001085d */
[----:B------:R-:W-:Y:S02]  /*55b0*/  HADD2.F32 R93, -RZ, R157.H1_H1 ;  /* 0x3000009dff5d7230 */ /* 0x000fe40000004100 */
[----:B------:R-:W-:Y:S01]  /*55c0*/  FFMA.FTZ R85, R84, R85, R87 ;  /* 0x0000005554557223 */ /* 0x000fe20000010057 */
[--C-:B------:R-:W-:Y:S02]  /*55d0*/  HADD2.F32 R84, -RZ, R86.reuse.H1_H1 ;  /* 0x30000056ff547230 */ /* 0x100fe40000004100 */
[----:B------:R-:W-:-:S02]  /*55e0*/  HADD2.F32 R86, -RZ, R86.H0_H0 ;  /* 0x20000056ff567230 */ /* 0x000fc40000004100 */
[--C-:B------:R-:W-:Y:S02]  /*55f0*/  HADD2.F32 R87, -RZ, R156.reuse.H1_H1 ;  /* 0x3000009cff577230 */ /* 0x100fe40000004100 */
[-C--:B------:R-:W-:Y:S01]  /*5600*/  FMUL.FTZ R135, R84, R93.reuse ;  /* 0x0000005d54877220 */ /* 0x080fe20000410000 */
[----:B------:R-:W-:Y:S02]  /*5610*/  HADD2.F32 R157, -RZ, R157.H0_H0 ;  /* 0x2000009dff9d7230 */ /* 0x000fe40000004100 */
[C---:B------:R-:W-:Y:S01]  /*5620*/  FMUL.FTZ R93, R86.reuse, R93 ;  /* 0x0000005d565d7220 */ /* 0x040fe20000410000 */
[----:B------:R-:W-:Y:S01]  /*5630*/  F2FP.SATFINITE.E4M3.F32.PACK_AB_MERGE_C R42, R85, R42, RZ ;  /* 0x0000002a552a723e */ /* 0x000fe200048070ff */
[-C--:B------:R-:W-:Y:S02]  /*5640*/  FFMA.FTZ R86, R86, R87.reuse, -R135 ;  /* 0x0000005756567223 */ /* 0x080fe40000010887 */
[----:B------:R-:W-:Y:S01]  /*5650*/  FFMA.FTZ R93, R84, R87, R93 ;  /* 0x00000057545d7223 */ /* 0x000fe2000001005d */
[----:B------:R-:W-:Y:S01]  /*5660*/  F2FP.F16.E4M3.UNPACK_B R84, R40 ;  /* 0x00000028ff54723e */ /* 0x000fe200020006ff */
[----:B------:R-:W-:Y:S01]  /*5670*/  HADD2.F32 R87, -RZ, R156.H0_H0 ;  /* 0x2000009cff577230 */ /* 0x000fe20000004100 */
[----:B------:R-:W-:-:S02]  /*5680*/  F2FP.SATFINITE.E4M3.F32.PACK_AB_MERGE_C R42, R82, R83, R42 ;  /* 0x00000053522a723e */ /* 0x000fc4000480702a */
[----:B------:R-:W-:Y:S01]  /*5690*/  F2FP.SATFINITE.E4M3.F32.PACK_AB_MERGE_C R86, R93, R86, RZ ;  /* 0x000000565d56723e */ /* 0x000fe200048070ff */
[--C-:B------:R-:W-:Y:S02]  /*56a0*/  HADD2.F32 R40, -RZ, R84.reuse.H1_H1 ;  /* 0x30000054ff287230 */ /* 0x100fe40000004100 */
[----:B------:R-:W-:-:S03]  /*56b0*/  HADD2.F32 R84, -RZ, R84.H0_H0 ;  /* 0x20000054ff547230 */ /* 0x000fc60000004100 */
[-C--:B------:R-:W-:Y:S02]  /*56c0*/  FMUL.FTZ R135, R40, R157.reuse ;  /* 0x0000009d28877220 */ /* 0x080fe40000410000 */
[C---:B------:R-:W-:Y:S02]  /*56d0*/  FMUL.FTZ R157, R84.reuse, R157 ;  /* 0x0000009d549d7220 */ /* 0x040fe40000410000 */
[-C--:B------:R-:W-:Y:S02]  /*56e0*/  FFMA.FTZ R84, R84, R87.reuse, -R135 ;  /* 0x0000005754547223 */ /* 0x080fe40000010887 */
[----:B------:R-:W-:-:S05]  /*56f0*/  FFMA.FTZ R157, R40, R87, R157 ;  /* 0x00000057289d7223 */ /* 0x000fca000001009d */
[----:B------:R-:W-:-:S07]  /*5700*/  F2FP.SATFINITE.E4M3.F32.PACK_AB_MERGE_C R40, R157, R84, R86 ;  /* 0x000000549d28723e */ /* 0x000fce0004807056 */
.L_x_2288:
[----:B------:R-:W-:Y:S05]  /*5710*/  BSYNC B3 ;  /* 0x0000000000037941 */ /* 0x000fea0003800000 */
.L_x_2287:
[----:B-1----:R0:W-:Y:S02]  /*5720*/  STG.E.128 desc[UR56][R48.64+0x60], R40 ;  /* 0x0000602830007986 */ /* 0x0021e4000c101d38 */
.L_x_2286:
[----:B------:R-:W-:Y:S05]  /*5730*/  BSYNC B2 ;  /* 0x0000000000027941 */ /* 0x000fea0003800000 */
.L_x_2285:
[----:B------:R-:W-:Y:S01]  /*5740*/  ISETP.NE.AND P2, PT, R38, RZ, PT ;  /* 0x000000ff2600720c */ /* 0x000fe20003f45270 */
[----:B------:R-:W-:-:S12]  /*5750*/  BSSY B2, `(.L_x_2289) ;  /* 0x0000073000027945 */ /* 0x000fd80003800000 */
[----:B------:R-:W-:Y:S05]  /*5760*/  @!P2 BRA `(.L_x_2290) ;  /* 0x0000000400c4a947 */ /* 0x000fea0003800000 */
[----:B012-4-:R0:W1:Y:S01]  /*5770*/  LDS.128 R40, [R47+0x1f400] ;  /* 0x01f400002f287984 */ /* 0x0170620000000c00 */
[----:B------:R-:W-:Y:S01]  /*5780*/  ISETP.GE.AND P2, PT, R195, R132, PT ;  /* 0x00000084c300720c */ /* 0x000fe20003f46270 */
[----:B------:R-:W-:-:S12]  /*5790*/  BSSY B3, `(.L_x_2291) ;  /* 0x000006d000037945 */ /* 0x000fd80003800000 */
[----:B0-----:R-:W-:Y:S05]  /*57a0*/  @P2 BRA `(.L_x_2292) ;  /* 0x0000000400ac2947 */ /* 0x001fea0003800000 */
[----:B-1----:R-:W-:Y:S01]  /*57b0*/  IMAD.MOV.U32 R78, RZ, RZ, R41 ;  /* 0x000000ffff4e7224 */ /* 0x002fe200078e0029 */
[----:B------:R-:W-:Y:S02]  /*57c0*/  F2FP.F16.E4M3.UNPACK_B R82, R155.H1 ;  /* 0x0000009bff52723e */ /* 0x000fe400030006ff */
[----:B------:R-:W-:Y:S02]  /*57d0*/  F2FP.F16.E4M3.UNPACK_B R41, R154.H1 ;  /* 0x0000009aff29723e */ /* 0x000fe400030006ff */
[----:B------:R-:W-:Y:S01]  /*57e0*/  F2FP.F16.E4M3.UNPACK_B R80, R78 ;  /* 0x0000004eff50723e */ /* 0x000fe200020006ff */
[----:B------:R-:W-:Y:S02]  /*57f0*/  HADD2.F32 R84, -RZ, R82.H0_H0 ;  /* 0x20000052ff547230 */ /* 0x000fe40000004100 */
[----:B------:R-:W-:Y:S02]  /*5800*/  HADD2.F32 R83, -RZ, R41.H0_H0 ;  /* 0x20000029ff537230 */ /* 0x000fe40000004100 */
[----:B------:R-:W-:-:S02]  /*5810*/  HADD2.F32 R85, -RZ, R80.H1_H1 ;  /* 0x30000050ff557230 */ /* 0x000fc40000004100 */
[----:B------:R-:W-:Y:S02]  /*5820*/  HADD2.F32 R80, -RZ, R80.H0_H0 ;  /* 0x20000050ff507230 */ /* 0x000fe40000004100 */
[----:B------:R-:W-:Y:S02]  /*5830*/  HADD2.F32 R82, -RZ, R82.H1_H1 ;  /* 0x30000052ff527230 */ /* 0x000fe40000004100 */
[-C--:B------:R-:W-:Y:S01]  /*5840*/  FMUL.FTZ R87, R85, R84.reuse ;  /* 0x0000005455577220 */ /* 0x080fe20000410000 */
[----:B------:R-:W-:-:S03]  /*5850*/  FMUL.FTZ R84, R80, R84 ;  /* 0x0000005450547220 */ /* 0x000fc60000410000 */
[-C--:B------:R-:W-:Y:S01]  /*5860*/  FFMA.FTZ R80, R80, R83.reuse, -R87 ;  /* 0x0000005350507223 */ /* 0x080fe20000010857 */
[----:B------:R-:W-:Y:S01]  /*5870*/  FFMA.FTZ R85, R85, R83, R84 ;  /* 0x0000005355557223 */ /* 0x000fe20000010054 */
[----:B------:R-:W-:Y:S01]  /*5880*/  F2FP.F16.E4M3.UNPACK_B R83, R78.H1 ;  /* 0x0000004eff53723e */ /* 0x000fe200030006ff */
[----:B------:R-:W-:Y:S02]  /*5890*/  IMAD.MOV.U32 R78, RZ, RZ, R40 ;  /* 0x000000ffff4e7224 */ /* 0x000fe400078e0028 */
[----:B------:R-:W-:Y:S02]  /*58a0*/  HADD2.F32 R40, -RZ, R41.H1_H1 ;  /* 0x30000029ff287230 */ /* 0x000fe40000004100 */
[--C-:B------:R-:W-:Y:S02]  /*58b0*/  HADD2.F32 R87, -RZ, R83.reuse.H1_H1 ;  /* 0x30000053ff577230 */ /* 0x100fe40000004100 */
[----:B------:R-:W-:-:S03]  /*58c0*/  HADD2.F32 R83, -RZ, R83.H0_H0 ;  /* 0x20000053ff537230 */ /* 0x000fc60000004100 */
[-C--:B------:R-:W-:Y:S02]  /*58d0*/  FMUL.FTZ R84, R87, R82.reuse ;  /* 0x0000005257547220 */ /* 0x080fe40000410000 */
[C---:B------:R-:W-:Y:S02]  /*58e0*/  FMUL.FTZ R86, R83.reuse, R82 ;  /* 0x0000005253567220 */ /* 0x040fe40000410000 */
[-C--:B------:R-:W-:Y:S01]  /*58f0*/  FFMA.FTZ R82, R83, R40.reuse, -R84 ;  /* 0x0000002853527223 */ /* 0x080fe20000010854 */
[----:B------:R-:W-:Y:S01]  /*5900*/  F2FP.F16.E4M3.UNPACK_B R84, R155 ;  /* 0x0000009bff54723e */ /* 0x000fe200020006ff */
[----:B------:R-:W-:Y:S01]  /*5910*/  FFMA.FTZ R87, R87, R40, R86 ;  /* 0x0000002857577223 */ /* 0x000fe20000010056 */
[----:B------:R-:W-:Y:S02]  /*5920*/  F2FP.F16.E4M3.UNPACK_B R40, R78.H1 ;  /* 0x0000004eff28723e */ /* 0x000fe400030006ff */
[----:B------:R-:W-:Y:S01]  /*5930*/  F2FP.F16.E4M3.UNPACK_B R83, R154 ;  /* 0x0000009aff53723e */ /* 0x000fe200020006ff */
[----:B------:R-:W-:Y:S01]  /*5940*/  HADD2.F32 R92, -RZ, R84.H1_H1 ;  /* 0x30000054ff5c7230 */ /* 0x000fe20000004100 */
[----:B------:R-:W-:Y:S01]  /*5950*/  F2FP.F16.E4M3.UNPACK_B R78, R78 ;  /* 0x0000004eff4e723e */ /* 0x000fe200020006ff */
[----:B------:R-:W-:-:S02]  /*5960*/  HADD2.F32 R41, -RZ, R40.H1_H1 ;  /* 0x30000028ff297230 */ /* 0x000fc40000004100 */
[----:B------:R-:W-:Y:S02]  /*5970*/  HADD2.F32 R40, -RZ, R40.H0_H0 ;  /* 0x20000028ff287230 */ /* 0x000fe40000004100 */
[----:B------:R-:W-:Y:S02]  /*5980*/  HADD2.F32 R86, -RZ, R83.H1_H1 ;  /* 0x30000053ff567230 */ /* 0x000fe40000004100 */
[-C--:B------:R-:W-:Y:S01]  /*5990*/  FMUL.FTZ R93, R41, R92.reuse ;  /* 0x0000005c295d7220 */ /* 0x080fe20000410000 */
[----:B------:R-:W-:-:S03]  /*59a0*/  FMUL.FTZ R92, R40, R92 ;  /* 0x0000005c285c7220 */ /* 0x000fc60000410000 */
[-C--:B------:R-:W-:Y:S01]  /*59b0*/  FFMA.FTZ R40, R40, R86.reuse, -R93 ;  /* 0x0000005628287223 */ /* 0x080fe2000001085d */
[----:B------:R-:W-:Y:S02]  /*59c0*/  HADD2.F32 R93, -RZ, R84.H0_H0 ;  /* 0x20000054ff5d7230 */ /* 0x000fe40000004100 */
[----:B------:R-:W-:Y:S01]  /*59d0*/  FFMA.FTZ R41, R41, R86, R92 ;  /* 0x0000005629297223 */ /* 0x000fe2000001005c */
[----:B------:R-:W-:Y:S01]  /*59e0*/  F2FP.SATFINITE.E4M3.F32.PACK_AB_MERGE_C R86, R87, R82, RZ ;  /* 0x000000525756723e */ /* 0x000fe200048070ff */
[--C-:B------:R-:W-:Y:S01]  /*59f0*/  HADD2.F32 R82, -RZ, R78.reuse.H1_H1 ;  /* 0x3000004eff527230 */ /* 0x100fe20000004100 */
[----:B------:R-:W-:Y:S01]  /*5a00*/  LOP3.LUT R84, R81, 0xff0000ff, RZ, 0xc0, !PT ;  /* 0xff0000ff51547812 */ /* 0x000fe200078ec0ff */
[----:B------:R-:W-:Y:S01]  /*5a10*/  HADD2.F32 R78, -RZ, R78.H0_H0 ;  /* 0x2000004eff4e7230 */ /* 0x000fe20000004100 */
[----:B------:R-:W-:Y:S01]  /*5a20*/  F2FP.SATFINITE.E4M3.F32.PACK_AB_MERGE_C R80, R85, R80, R86 ;  /* 0x000000505550723e */ /* 0x000fe20004807056 */
[----:B------:R-:W-:Y:S01]  /*5a30*/  HADD2.F32 R87, -RZ, R83.H0_H0 ;  /* 0x20000053ff577230 */ /* 0x000fe20000004100 */
[--C-:B------:R-:W-:Y:S01]  /*5a40*/  SHF.R.U32.HI R85, RZ, 0x8, R81.reuse ;  /* 0x00000008ff557819 */ /* 0x100fe20000011651 */
[-C--:B------:R-:W-:Y:S01]  /*5a50*/  FMUL.FTZ R83, R82, R93.reuse ;  /* 0x0000005d52537220 */ /* 0x080fe20000410000 */
[----:B------:R-:W-:Y:S01]  /*5a60*/  FMUL.FTZ R93, R78, R93 ;  /* 0x0000005d4e5d7220 */ /* 0x000fe20000410000 */
[----:B------:R-:W-:-:S02]  /*5a70*/  SHF.R.U32.HI R86, RZ, 0x10, R81 ;  /* 0x00000010ff567819 */ /* 0x000fc40000011651 */
[----:B------:R-:W-:Y:S02]  /*5a80*/  IMAD.SHL.U32 R81, R85, 0x100, RZ ;  /* 0x0000010055517824 */ /* 0x000fe400078e00ff */
[-C--:B------:R-:W-:Y:S01]  /*5a90*/  FFMA.FTZ R83, R78, R87.reuse, -R83 ;  /* 0x000000574e537223 */ /* 0x080fe20000010853 */
[----:B------:R-:W-:Y:S01]  /*5aa0*/  FFMA.FTZ R78, R82, R87, R93 ;  /* 0x00000057524e7223 */ /* 0x000fe2000001005d */
[----:B------:R-:W-:Y:S02]  /*5ab0*/  SHF.R.U32.HI R87, RZ, 0x8, R79 ;  /* 0x00000008ff577819 */ /* 0x000fe4000001164f */
[----:B------:R-:W-:Y:S01]  /*5ac0*/  LOP3.LUT R84, R84, 0xff00, R81, 0xf8, !PT ;  /* 0x0000ff0054547812 */ /* 0x000fe200078ef851 */
[----:B------:R-:W-:Y:S01]  /*5ad0*/  IMAD.U32 R81, R86, 0x10000, RZ ;  /* 0x0001000056517824 */ /* 0x000fe200078e00ff */
[----:B------:R-:W-:Y:S02]  /*5ae0*/  SHF.R.U32.HI R92, RZ, 0x10, R79 ;  /* 0x00000010ff5c7819 */ /* 0x000fe4000001164f */
[----:B------:R-:W-:-:S02]  /*5af0*/  LOP3.LUT R82, R79, 0xff0000ff, RZ, 0xc0, !PT ;  /* 0xff0000ff4f527812 */ /* 0x000fc400078ec0ff */
[----:B------:R-:W-:Y:S02]  /*5b00*/  SHF.L.U32 R79, R87, 0x8, RZ ;  /* 0x00000008574f7819 */ /* 0x000fe400000006ff */
[----:B------:R-:W-:Y:S01]  /*5b10*/  LOP3.LUT R81, R84, 0xff0000, R81, 0xf8, !PT ;  /* 0x00ff000054517812 */ /* 0x000fe200078ef851 */
[----:B------:R-:W-:Y:S01]  /*5b20*/  IMAD.MOV.U32 R84, RZ, RZ, R43 ;  /* 0x000000ffff547224 */ /* 0x000fe200078e002b */
[----:B------:R-:W-:Y:S01]  /*5b30*/  LOP3.LUT R82, R82, 0xff00, R79, 0xf8, !PT ;  /* 0x0000ff0052527812 */ /* 0x000fe200078ef84f */
[----:B------:R-:W-:Y:S01]  /*5b40*/  IMAD.U32 R79, R92, 0x10000, RZ ;  /* 0x000100005c4f7824 */ /* 0x000fe200078e00ff */
[----:B------:R-:W-:Y:S02]  /*5b50*/  F2FP.F16.E4M3.UNPACK_B R92, R81.H1 ;  /* 0x00000051ff5c723e */ /* 0x000fe400030006ff */
[----:B------:R-:W-:Y:S02]  /*5b60*/  F2FP.F16.E4M3.UNPACK_B R43, R84 ;  /* 0x00000054ff2b723e */ /* 0x000fe400020006ff */
[----:B------:R-:W-:Y:S01]  /*5b70*/  LOP3.LUT R79, R82, 0xff0000, R79, 0xf8, !PT ;  /* 0x00ff0000524f7812 */ /* 0x000fe200078ef84f */
[--C-:B------:R-:W-:Y:S01]  /*5b80*/  HADD2.F32 R82, -RZ, R92.reuse.H0_H0 ;  /* 0x2000005cff527230 */ /* 0x100fe20000004100 */
[----:B------:R-:W-:Y:S01]  /*5b90*/  F2FP.SATFINITE.E4M3.F32.PACK_AB_MERGE_C R40, R41, R40, RZ ;  /* 0x000000282928723e */ /* 0x000fe200048070ff */
[--C-:B------:R-:W-:Y:S01]  /*5ba0*/  HADD2.F32 R86, -RZ, R43.reuse.H1_H1 ;  /* 0x3000002bff567230 */ /* 0x100fe20000004100 */
[----:B------:R-:W-:Y:S01]  /*5bb0*/  F2FP.F16.E4M3.UNPACK_B R85, R79.H1 ;  /* 0x0000004fff55723e */ /* 0x000fe200030006ff */
[----:B------:R-:W-:Y:S01]  /*5bc0*/  HADD2.F32 R43, -RZ, R43.H0_H0 ;  /* 0x2000002bff2b7230 */ /* 0x000fe20000004100 */
[----:B------:R-:W-:Y:S01]  /*5bd0*/  F2FP.SATFINITE.E4M3.F32.PACK_AB_MERGE_C R40, R78, R83, R40 ;  /* 0x000000534e28723e */ /* 0x000fe20004807028 */
[----:B------:R-:W-:-:S02]  /*5be0*/  HADD2.F32 R92, -RZ, R92.H1_H1 ;  /* 0x3000005cff5c7230 */ /* 0x000fc40000004100 */
[CC--:B------:R-:W-:Y:S01]  /*5bf0*/  FMUL.FTZ R94, R86.reuse, R82.reuse ;  /* 0x00000052565e7220 */ /* 0x0c0fe20000410000 */
[--C-:B------:R-:W-:Y:S02]  /*5c00*/  HADD2.F32 R87, -RZ, R85.reuse.H0_H0 ;  /* 0x20000055ff577230 */ /* 0x100fe40000004100 */
[C---:B------:R-:W-:Y:S01]  /*5c10*/  FMUL.FTZ R93, R43.reuse, R82 ;  /* 0x000000522b5d7220 */ /* 0x040fe20000410000 */
[----:B------:R-:W-:Y:S01]  /*5c20*/  HADD2.F32 R85, -RZ, R85.H1_H1 ;  /* 0x30000055ff557230 */ /* 0x000fe20000004100 */
[----:B------:R-:W-:Y:S01]  /*5c30*/  MOV R41, R80 ;  /* 0x0000005000297202 */ /* 0x000fe20000000f00 */
[-C--:B------:R-:W-:Y:S01]  /*5c40*/  FFMA.FTZ R82, R43, R87.reuse, -R94 ;  /* 0x000000572b527223 */ /* 0x080fe2000001085e */
[----:B------:R-:W-:Y:S01]  /*5c50*/  FFMA.FTZ R43, R86, R87, R93 ;  /* 0x00000057562b7223 */ /* 0x000fe2000001005d */
[----:B------:R-:W-:Y:S01]  /*5c60*/  F2FP.F16.E4M3.UNPACK_B R86, R84.H1 ;  /* 0x00000054ff56723e */ /* 0x000fe200030006ff */
[----:B------:R-:W-:-:S04]  /*5c70*/  IMAD.MOV.U32 R84, RZ, RZ, R42 ;  /* 0x000000ffff547224 */ /* 0x000fc800078e002a */
[--C-:B------:R-:W-:Y:S02]  /*5c80*/  HADD2.F32 R87, -RZ, R86.reuse.H1_H1 ;  /* 0x30000056ff577230 */ /* 0x100fe40000004100 */
[----:B------:R-:W-:-:S03]  /*5c90*/  HADD2.F32 R86, -RZ, R86.H0_H0 ;  /* 0x20000056ff567230 */ /* 0x000fc60000004100 */
[CC--:B------:R-:W-:Y:S02]  /*5ca0*/  FMUL.FTZ R93, R87.reuse, R92.reuse ;  /* 0x0000005c575d7220 */ /* 0x0c0fe40000410000 */
[C---:B------:R-:W-:Y:S02]  /*5cb0*/  FMUL.FTZ R92, R86.reuse, R92 ;  /* 0x0000005c565c7220 */ /* 0x040fe40000410000 */
[----:B------:R-:W-:Y:S01]  /*5cc0*/  FFMA.FTZ R42, R86, R85, -R93 ;  /* 0x00000055562a7223 */ /* 0x000fe2000001085d */
[----:B------:R-:W-:Y:S01]  /*5cd0*/  F2FP.F16.E4M3.UNPACK_B R93, R81 ;  /* 0x00000051ff5d723e */ /* 0x000fe200020006ff */
[----:B------:R-:W-:Y:S01]  /*5ce0*/  FFMA.FTZ R85, R87, R85, R92 ;  /* 0x0000005557557223 */ /* 0x000fe2000001005c */
[-C--:B------:R-:W-:Y:S02]  /*5cf0*/  F2FP.F16.E4M3.UNPACK_B R86, R84.reuse.H1 ;  /* 0x00000054ff56723e */ /* 0x080fe400030006ff */
[----:B------:R-:W-:Y:S01]  /*5d00*/  F2FP.F16.E4M3.UNPACK_B R81, R79 ;  /* 0x0000004fff51723e */ /* 0x000fe200020006ff */
[----:B------:R-:W-:Y:S01]  /*5d10*/  HADD2.F32 R79, -RZ, R93.H1_H1 ;  /* 0x3000005dff4f7230 */ /* 0x000fe20000004100 */
[----:B------:R-:W-:Y:S01]  /*5d20*/  F2FP.F16.E4M3.UNPACK_B R84, R84 ;  /* 0x00000054ff54723e */ /* 0x000fe200020006ff */
[--C-:B------:R-:W-:Y:S01]  /*5d30*/  HADD2.F32 R87, -RZ, R86.reuse.H1_H1 ;  /* 0x30000056ff577230 */ /* 0x100fe20000004100 */
[----:B------:R-:W-:Y:S01]  /*5d40*/  F2FP.SATFINITE.E4M3.F32.PACK_AB_MERGE_C R85, R85, R42, RZ ;  /* 0x0000002a5555723e */ /* 0x000fe200048070ff */
[----:B------:R-:W-:-:S02]  /*5d50*/  HADD2.F32 R86, -RZ, R86.H0_H0 ;  /* 0x20000056ff567230 */ /* 0x000fc40000004100 */
[----:B------:R-:W-:Y:S02]  /*5d60*/  HADD2.F32 R92, -RZ, R81.H1_H1 ;  /* 0x30000051ff5c7230 */ /* 0x000fe40000004100 */
[-C--:B------:R-:W-:Y:S01]  /*5d70*/  FMUL.FTZ R95, R87, R79.reuse ;  /* 0x0000004f575f7220 */ /* 0x080fe20000410000 */
[----:B------:R-:W-:Y:S02]  /*5d80*/  HADD2.F32 R93, -RZ, R93.H0_H0 ;  /* 0x2000005dff5d7230 */ /* 0x000fe40000004100 */
[C---:B------:R-:W-:Y:S01]  /*5d90*/  FMUL.FTZ R94, R86.reuse, R79 ;  /* 0x0000004f565e7220 */ /* 0x040fe20000410000 */
[----:B------:R-:W-:Y:S02]  /*5da0*/  HADD2.F32 R81, -RZ, R81.H0_H0 ;  /* 0x20000051ff517230 */ /* 0x000fe40000004100 */
[----:B------:R-:W-:Y:S01]  /*5db0*/  FFMA.FTZ R79, R86, R92, -R95 ;  /* 0x0000005c564f7223 */ /* 0x000fe2000001085f */
        /* <DEDUP_REMOVED lines=10> */
.L_x_2292:
[----:B------:R-:W-:Y:S05]  /*5e60*/  BSYNC B3 ;  /* 0x0000000000037941 */ /* 0x000fea0003800000 */
.L_x_2291:
[----:B-1----:R0:W-:Y:S02]  /*5e70*/  STG.E.128 desc[UR56][R48.64+0x80], R40 ;  /* 0x0000802830007986 */ /* 0x0021e4000c101d38 */
.L_x_2290:
[----:B------:R-:W-:Y:S05]  /*5e80*/  BSYNC B2 ;  /* 0x0000000000027941 */ /* 0x000fea0003800000 */
.L_x_2289:
        /* <DEDUP_REMOVED lines=52> */
[----:B------:R-:W-:Y:S01]  /*61d0*/  SHF.R.U32.HI R85, RZ, 0x8, R77 ;  /* 0x00000008ff557819 */ /* 0x000fe2000001164d */
[----:B------:R-:W-:Y:S01]  /*61e0*/  FFMA.FTZ R83, R83, R80, R82 ;  /* 0x0000005053537223 */ /* 0x000fe20000010052 */
[----:B------:R-:W-:-:S02]  /*61f0*/  LOP3.LUT R80, R77, 0xff0000ff, RZ, 0xc0, !PT ;  /* 0xff0000ff4d507812 */ /* 0x000fc400078ec0ff */
[----:B------:R-:W-:Y:S01]  /*6200*/  SHF.R.U32.HI R82, RZ, 0x10, R77 ;  /* 0x00000010ff527819 */ /* 0x000fe2000001164d */
[----:B------:R-:W-:Y:S01]  /*6210*/  IMAD.SHL.U32 R85, R85, 0x100, RZ ;  /* 0x0000010055557824 */ /* 0x000fe200078e00ff */
[----:B------:R-:W-:Y:S02]  /*6220*/  LOP3.LUT R77, R75, 0xff0000ff, RZ, 0xc0, !PT ;  /* 0xff0000ff4b4d7812 */ /* 0x000fe400078ec0ff */
[----:B------:R-:W-:Y:S01]  /*6230*/  F2FP.SATFINITE.E4M3.F32.PACK_AB_MERGE_C R40, R83, R78, R76 ;  /* 0x0000004e5328723e */ /* 0x000fe2000480704c */
[----:B------:R-:W-:Y:S01]  /*6240*/  IMAD.U32 R82, R82, 0x10000, RZ ;  /* 0x0001000052527824 */ /* 0x000fe200078e00ff */
[----:B------:R-:W-:Y:S01]  /*6250*/  LOP3.LUT R85, R80, 0xff00, R85, 0xf8, !PT ;  /* 0x0000ff0050557812 */ /* 0x000fe200078ef855 */
[----:B------:R-:W-:-:S05]  /*6260*/  IMAD.SHL.U32 R80, R86, 0x100, RZ ;  /* 0x0000010056507824 */ /* 0x000fca00078e00ff */
[----:B------:R-:W-:Y:S02]  /*6270*/  LOP3.LUT R75, R77, 0xff00, R80, 0xf8, !PT ;  /* 0x0000ff004d4b7812 */ /* 0x000fe400078ef850 */
[----:B------:R-:W-:Y:S01]  /*6280*/  LOP3.LUT R77, R85, 0xff0000, R82, 0xf8, !PT ;  /* 0x00ff0000554d7812 */ /* 0x000fe200078ef852 */
[----:B------:R-:W-:Y:S01]  /*6290*/  IMAD.MOV.U32 R82, RZ, RZ, R43 ;  /* 0x000000ffff527224 */ /* 0x000fe200078e002b */
[----:B------:R-:W-:Y:S02]  /*62a0*/  SHF.L.U32 R80, R84, 0x10, RZ ;  /* 0x0000001054507819 */ /* 0x000fe400000006ff */
[----:B------:R-:W-:Y:S02]  /*62b0*/  F2FP.F16.E4M3.UNPACK_B R85, R77.H1 ;  /* 0x0000004dff55723e */ /* 0x000fe400030006ff */
[----:B------:R-:W-:Y:S02]  /*62c0*/  F2FP.F16.E4M3.UNPACK_B R43, R82 ;  /* 0x00000052ff2b723e */ /* 0x000fe400020006ff */
[----:B------:R-:W-:Y:S01]  /*62d0*/  LOP3.LUT R75, R75, 0xff0000, R80, 0xf8, !PT ;  /* 0x00ff00004b4b7812 */ /* 0x000fe200078ef850 */
[----:B------:R-:W-:-:S02]  /*62e0*/  HADD2.F32 R87, -RZ, R85.H0_H0 ;  /* 0x20000055ff577230 */ /* 0x000fc40000004100 */
        /* <DEDUP_REMOVED lines=9> */
[----:B------:R-:W-:Y:S01]  /*6380*/  F2FP.F16.E4M3.UNPACK_B R84, R82.H1 ;  /* 0x00000052ff54723e */ /* 0x000fe200030006ff */
[----:B------:R-:W-:Y:S02]  /*6390*/  IMAD.MOV.U32 R82, RZ, RZ, R42 ;  /* 0x000000ffff527224 */ /* 0x000fe400078e002a */
        /* <DEDUP_REMOVED lines=16> */
[CC--:B------:R-:W-:Y:S01]  /*64a0*/  FMUL.FTZ R94, R84.reuse, R75.reuse ;  /* 0x0000004b545e7220 */ /* 0x0c0fe20000410000 */
[----:B------:R-:W-:Y:S02]  /*64b0*/  HADD2.F32 R92, -RZ, R92.H0_H0 ;  /* 0x2000005cff5c7230 */ /* 0x000fe40000004100 */
[C---:B------:R-:W-:Y:S01]  /*64c0*/  FMUL.FTZ R93, R77.reuse, R75 ;  /* 0x0000004b4d5d7220 */ /* 0x040fe20000410000 */
[----:B------:R-:W-:Y:S02]  /*64d0*/  HADD2.F32 R86, -RZ, R86.H0_H0 ;  /* 0x20000056ff567230 */ /* 0x000fe40000004100 */
[-C--:B------:R-:W-:Y:S01]  /*64e0*/  FFMA.FTZ R75, R77, R87.reuse, -R94 ;  /* 0x000000574d4b7223 */ /* 0x080fe2000001085e */
[--C-:B------:R-:W-:Y:S02]  /*64f0*/  HADD2.F32 R77, -RZ, R82.reuse.H1_H1 ;  /* 0x30000052ff4d7230 */ /* 0x100fe40000004100 */
[----:B------:R-:W-:Y:S01]  /*6500*/  FFMA.FTZ R84, R84, R87, R93 ;  /* 0x0000005754547223 */ /* 0x000fe2000001005d */
[----:B------:R-:W-:Y:S01]  /*6510*/  HADD2.F32 R82, -RZ, R82.H0_H0 ;  /* 0x20000052ff527230 */ /* 0x000fe20000004100 */
[----:B------:R-:W-:Y:S01]  /*6520*/  F2FP.SATFINITE.E4M3.F32.PACK_AB_MERGE_C R43, R80, R43, R85 ;  /* 0x0000002b502b723e */ /* 0x000fe20004807055 */
[----:B------:R-:W-:-:S02]  /*6530*/  FMUL.FTZ R87, R77, R92 ;  /* 0x0000005c4d577220 */ /* 0x000fc40000410000 */
[----:B------:R-:W-:Y:S01]  /*6540*/  F2FP.SATFINITE.E4M3.F32.PACK_AB_MERGE_C R75, R84, R75, RZ ;  /* 0x0000004b544b723e */ /* 0x000fe200048070ff */
[C---:B------:R-:W-:Y:S01]  /*6550*/  FMUL.FTZ R92, R82.reuse, R92 ;  /* 0x0000005c525c7220 */ /* 0x040fe20000410000 */
[----:B------:R-:W-:-:S03]  /*6560*/  FFMA.FTZ R87, R82, R86, -R87 ;  /* 0x0000005652577223 */ /* 0x000fc60000010857 */
[----:B------:R-:W-:-:S05]  /*6570*/  FFMA.FTZ R92, R77, R86, R92 ;  /* 0x000000564d5c7223 */ /* 0x000fca000001005c */
[----:B------:R-:W-:-:S07]  /*6580*/  F2FP.SATFINITE.E4M3.F32.PACK_AB_MERGE_C R42, R92, R87, R75 ;  /* 0x000000575c2a723e */ /* 0x000fce000480704b */
.L_x_2294:
[----:B------:R-:W-:Y:S05]  /*6590*/  BSYNC B2 ;  /* 0x0000000000027941 */ /* 0x000fea0003800000 */
.L_x_2293:
[----:B-1----:R0:W-:Y:S02]  /*65a0*/  STG.E.128 desc[UR56][R48.64+0xa0], R40 ;  /* 0x0000a02830007986 */ /* 0x0021e4000c101d38 */
.L_x_2272:
[----:B------:R-:W-:Y:S05]  /*65b0*/  BSYNC B1 ;  /* 0x0000000000017941 */ /* 0x000fea0003800000 */
.L_x_2271:
        /* <DEDUP_REMOVED lines=15> */
[----:B------:R-:W-:Y:S02]  /*66b0*/  SHF.R.U32.HI R74, RZ, 0x10, R73 ;  /* 0x00000010ff4a7819 */ /* 0x000fe40000011649 */
[----:B------:R-:W-:-:S02]  /*66c0*/  LOP3.LUT R71, R73, 0xff0000ff, RZ, 0xc0, !PT ;  /* 0xff0000ff49477812 */ /* 0x000fc400078ec0ff */
        /* <DEDUP_REMOVED lines=32> */
[-C--:B------:R-:W-:Y:S01]  /*68d0*/  F2FP.F16.E4M3.UNPACK_B R82, R49.reuse.H1 ;  /* 0x00000031ff52723e */ /* 0x080fe200030006ff */
[----:B------:R-:W-:Y:S01]  /*68e0*/  HADD2.F32 R73, -RZ, R71.H0_H0 ;  /* 0x20000047ff497230 */ /* 0x000fe20000004100 */
[----:B------:R-:W-:Y:S01]  /*68f0*/  F2FP.F16.E4M3.UNPACK_B R81, R49 ;  /* 0x00000031ff51723e */ /* 0x000fe200020006ff */
[----:B------:R-:W-:-:S02]  /*6900*/  HADD2.F32 R71, -RZ, R70.H0_H0 ;  /* 0x20000046ff477230 */ /* 0x000fc40000004100 */
[CC--:B------:R-:W-:Y:S01]  /*6910*/  FMUL.FTZ R78, R74.reuse, R75.reuse ;  /* 0x0000004b4a4e7220 */ /* 0x0c0fe20000410000 */
[----:B------:R-:W-:Y:S02]  /*6920*/  HADD2.F32 R72, -RZ, R70.H1_H1 ;  /* 0x30000046ff487230 */ /* 0x000fe40000004100 */
[C---:B------:R-:W-:Y:S01]  /*6930*/  FMUL.FTZ R75, R73.reuse, R75 ;  /* 0x0000004b494b7220 */ /* 0x040fe20000410000 */
[--C-:B------:R-:W-:Y:S01]  /*6940*/  HADD2.F32 R70, -RZ, R150.reuse.H1_H1 ;  /* 0x30000096ff467230 */ /* 0x100fe20000004100 */
[----:B------:R-:W-:Y:S01]  /*6950*/  F2FP.F16.E4M3.UNPACK_B R49, R48 ;  /* 0x00000030ff31723e */ /* 0x000fe200020006ff */
[----:B------:R-:W-:Y:S02]  /*6960*/  HADD2.F32 R151, -RZ, R151.H0_H0 ;  /* 0x20000097ff977230 */ /* 0x000fe40000004100 */
[----:B------:R-:W-:Y:S02]  /*6970*/  HADD2.F32 R150, -RZ, R150.H0_H0 ;  /* 0x20000096ff967230 */ /* 0x000fe40000004100 */
[-C--:B------:R-:W-:Y:S01]  /*6980*/  FFMA.FTZ R73, R73, R70.reuse, -R78 ;  /* 0x0000004649497223 */ /* 0x080fe2000001084e */
[----:B------:R-:W-:Y:S01]  /*6990*/  FFMA.FTZ R78, R74, R70, R75 ;  /* 0x000000464a4e7223 */ /* 0x000fe2000001004b */
[----:B------:R-:W-:Y:S01]  /*69a0*/  FMUL.FTZ R76, R72, R151 ;  /* 0x00000097484c7220 */ /* 0x000fe20000410000 */
[----:B------:R-:W-:Y:S01]  /*69b0*/  F2FP.F16.E4M3.UNPACK_B R74, R43.H1 ;  /* 0x0000002bff4a723e */ /* 0x000fe200030006ff */
[C---:B------:R-:W-:Y:S01]  /*69c0*/  FMUL.FTZ R151, R71.reuse, R151 ;  /* 0x0000009747977220 */ /* 0x040fe20000410000 */
[----:B------:R-:W-:Y:S01]  /*69d0*/  F2FP.F16.E4M3.UNPACK_B R75, R42.H1 ;  /* 0x0000002aff4b723e */ /* 0x000fe200030006ff */
[-C--:B------:R-:W-:Y:S01]  /*69e0*/  FFMA.FTZ R70, R71, R150.reuse, -R76 ;  /* 0x0000009647467223 */ /* 0x080fe2000001084c */
[----:B------:R-:W-:Y:S01]  /*69f0*/  F2FP.SATFINITE.E4M3.F32.PACK_AB_MERGE_C R73, R78, R73, RZ ;  /* 0x000000494e49723e */ /* 0x000fe200048070ff */
[----:B------:R-:W-:Y:S01]  /*6a00*/  FFMA.FTZ R71, R72, R150, R151 ;  /* 0x0000009648477223 */ /* 0x000fe20000010097 */
[--C-:B------:R-:W-:Y:S01]  /*6a10*/  HADD2.F32 R77, -RZ, R74.reuse.H0_H0 ;  /* 0x2000004aff4d7230 */ /* 0x100fe20000004100 */
[----:B------:R-:W-:Y:S01]  /*6a20*/  F2FP.SATFINITE.E4M3.F32.PACK_AB_MERGE_C R72, R80, R79, RZ ;  /* 0x0000004f5048723e */ /* 0x000fe200048070ff */
[----:B------:R-:W-:Y:S01]  /*6a30*/  HADD2.F32 R78, -RZ, R74.H1_H1 ;  /* 0x3000004aff4e7230 */ /* 0x000fe20000004100 */
[----:B------:R-:W-:Y:S01]  /*6a40*/  F2FP.F16.E4M3.UNPACK_B R74, R48.H1 ;  /* 0x00000030ff4a723e */ /* 0x000fe200030006ff */
[----:B------:R-:W-:Y:S01]  /*6a50*/  HADD2.F32 R79, -RZ, R82.H1_H1 ;  /* 0x30000052ff4f7230 */ /* 0x000fe20000004100 */
[----:B------:R-:W-:Y:S01]  /*6a60*/  F2FP.F16.E4M3.UNPACK_B R42, R42 ;  /* 0x0000002aff2a723e */ /* 0x000fe200020006ff */
[----:B------:R-:W-:Y:S01]  /*6a70*/  HADD2.F32 R76, -RZ, R75.H1_H1 ;  /* 0x3000004bff4c7230 */ /* 0x000fe20000004100 */
[----:B------:R-:W-:Y:S01]  /*6a80*/  F2FP.SATFINITE.E4M3.F32.PACK_AB_MERGE_C R41, R41, R40, R72 ;  /* 0x000000282929723e */ /* 0x000fe20004807048 */
        /* <DEDUP_REMOVED lines=9> */
[----:B------:R-:W-:Y:S01]  /*6b20*/  FMUL.FTZ R83, R75, R83 ;  /* 0x000000534b537220 */ /* 0x000fe20000410000 */
[----:B------:R-:W-:-:S02]  /*6b30*/  HADD2.F32 R82, -RZ, R82.H0_H0 ;  /* 0x20000052ff527230 */ /* 0x000fc40000004100 */
[-C--:B------:R-:W-:Y:S01]  /*6b40*/  FFMA.FTZ R84, R75, R79.reuse, -R84 ;  /* 0x0000004f4b547223 */ /* 0x080fe20000010854 */
[--C-:B------:R-:W-:Y:S02]  /*6b50*/  HADD2.F32 R75, -RZ, R42.reuse.H0_H0 ;  /* 0x2000002aff4b7230 */ /* 0x100fe40000004100 */
[----:B------:R-:W-:Y:S01]  /*6b60*/  FFMA.FTZ R83, R76, R79, R83 ;  /* 0x0000004f4c537223 */ /* 0x000fe20000010053 */
[--C-:B------:R-:W-:Y:S02]  /*6b70*/  HADD2.F32 R76, -RZ, R77.reuse.H0_H0 ;  /* 0x2000004dff4c7230 */ /* 0x100fe40000004100 */
[----:B------:R-:W-:Y:S01]  /*6b80*/  FFMA.FTZ R43, R78, R80, R85 ;  /* 0x000000504e2b7223 */ /* 0x000fe20000010055 */
[----:B------:R-:W-:Y:S01]  /*6b90*/  HADD2.F32 R77, -RZ, R77.H1_H1 ;  /* 0x3000004dff4d7230 */ /* 0x000fe20000004100 */
[----:B------:R-:W-:Y:S01]  /*6ba0*/  F2FP.SATFINITE.E4M3.F32.PACK_AB_MERGE_C R40, R71, R70, R73 ;  /* 0x000000464728723e */ /* 0x000fe20004807049 */
[----:B------:R-:W-:Y:S01]  /*6bb0*/  HADD2.F32 R42, -RZ, R42.H1_H1 ;  /* 0x3000002aff2a7230 */ /* 0x000fe20000004100 */
[----:B------:R-:W-:Y:S01]  /*6bc0*/  F2FP.SATFINITE.E4M3.F32.PACK_AB_MERGE_C R83, R83, R84, RZ ;  /* 0x000000545353723e */ /* 0x000fe200048070ff */
[----:B------:R-:W-:-:S02]  /*6bd0*/  HADD2.F32 R81, -RZ, R81.H0_H0 ;  /* 0x20000051ff517230 */ /* 0x000fc40000004100 */
        /* <DEDUP_REMOVED lines=13> */
.L_x_2299:
[----:B------:R-:W-:Y:S05]  /*6cb0*/  BSYNC B2 ;  /* 0x0000000000027941 */ /* 0x000fea0003800000 */
.L_x_2298:
[----:B-1----:R0:W-:Y:S02]  /*6cc0*/  STG.E.128 desc[UR56][R44.64], R40 ;  /* 0x000000282c007986 */ /* 0x0021e4000c101d38 */
.L_x_2297:
[----:B------:R-:W-:Y:S05]  /*6cd0*/  BSYNC B1 ;  /* 0x0000000000017941 */ /* 0x000fea0003800000 */
.L_x_2296:
        /* <DEDUP_REMOVED lines=110> */
.L_x_2303:
[----:B------:R-:W-:Y:S05]  /*73c0*/  BSYNC B2 ;  /* 0x0000000000027941 */ /* 0x000fea0003800000 */
.L_x_2302:
[----:B-1----:R0:W-:Y:S02]  /*73d0*/  STG.E.128 desc[UR56][R44.64+0x20], R40 ;  /* 0x000020282c007986 */ /* 0x0021e4000c101d38 */
.L_x_2301:
[----:B------:R-:W-:Y:S05]  /*73e0*/  BSYNC B1 ;  /* 0x0000000000017941 */ /* 0x000fea0003800000 */
.L_x_2300:
        /* <DEDUP_REMOVED lines=110> */
.L_x_2307:
[----:B------:R-:W-:Y:S05]  /*7ad0*/  BSYNC B2 ;  /* 0x0000000000027941 */ /* 0x000fea0003800000 */
.L_x_2306:
[----:B-1----:R0:W-:Y:S02]  /*7ae0*/  STG.E.128 desc[UR56][R44.64+0x40], R40 ;  /* 0x000040282c007986 */ /* 0x0021e4000c101d38 */
.L_x_2305:
[----:B------:R-:W-:Y:S05]  /*7af0*/  BSYNC B1 ;  /* 0x0000000000017941 */ /* 0x000fea0003800000 */
.L_x_2304:
        /* <DEDUP_REMOVED lines=9> */
[--C-:B------:R-:W-:Y:S01]  /*7b90*/  SHF.R.U32.HI R48, RZ, 0x8, R59.reuse ;  /* 0x00000008ff307819 */ /* 0x100fe2000001163b */
[----:B------:R-:W-:Y:S01]  /*7ba0*/  IMAD.MOV.U32 R58, RZ, RZ, R40 ;  /* 0x000000ffff3a7224 */ /* 0x000fe200078e0028 */
[----:B------:R-:W-:Y:S01]  /*7bb0*/  SHF.R.U32.HI R64, RZ, 0x10, R59 ;  /* 0x00000010ff407819 */ /* 0x000fe2000001163b */
[----:B------:R-:W-:Y:S01]  /*7bc0*/  IMAD.SHL.U32 R60, R60, 0x100, RZ ;  /* 0x000001003c3c7824 */ /* 0x000fe200078e00ff */
[----:B------:R-:W-:Y:S02]  /*7bd0*/  LOP3.LUT R59, R59, 0xff0000ff, RZ, 0xc0, !PT ;  /* 0xff0000ff3b3b7812 */ /* 0x000fe400078ec0ff */
[----:B------:R-:W-:Y:S01]  /*7be0*/  SHF.R.U32.HI R63, RZ, 0x10, R61 ;  /* 0x00000010ff3f7819 */ /* 0x000fe2000001163d */
[----:B------:R-:W-:Y:S01]  /*7bf0*/  IMAD.U32 R41, R64, 0x10000, RZ ;  /* 0x0001000040297824 */ /* 0x000fe200078e00ff */
[----:B------:R-:W-:-:S02]  /*7c00*/  SHF.L.U32 R48, R48, 0x8, RZ ;  /* 0x0000000830307819 */ /* 0x000fc400000006ff */
[----:B------:R-:W-:Y:S02]  /*7c10*/  LOP3.LUT R61, R61, 0xff0000ff, RZ, 0xc0, !PT ;  /* 0xff0000ff3d3d7812 */ /* 0x000fe400078ec0ff */
[----:B------:R-:W-:Y:S01]  /*7c20*/  LOP3.LUT R48, R59, 0xff00, R48, 0xf8, !PT ;  /* 0x0000ff003b307812 */ /* 0x000fe200078ef830 */
[----:B------:R-:W-:Y:S01]  /*7c30*/  IMAD.U32 R59, R63, 0x10000, RZ ;  /* 0x000100003f3b7824 */ /* 0x000fe200078e00ff */
[----:B------:R-:W-:Y:S02]  /*7c40*/  LOP3.LUT R62, R61, 0xff00, R60, 0xf8, !PT ;  /* 0x0000ff003d3e7812 */ /* 0x000fe400078ef83c */
        /* <DEDUP_REMOVED lines=27> */
[----:B------:R-:W-:-:S02]  /*7e00*/  HADD2.F32 R62, -RZ, R59.H1_H1 ;  /* 0x3000003bff3e7230 */ /* 0x000fc40000004100 */
[----:B------:R-:W-:Y:S01]  /*7e10*/  HADD2.F32 R61, -RZ, R59.H0_H0 ;  /* 0x2000003bff3d7230 */ /* 0x000fe20000004100 */
[----:B------:R-:W-:Y:S01]  /*7e20*/  F2FP.SATFINITE.E4M3.F32.PACK_AB_MERGE_C R74, R68, R67, RZ ;  /* 0x00000043444a723e */ /* 0x000fe200048070ff */
[--C-:B------:R-:W-:Y:S02]  /*7e30*/  HADD2.F32 R59, -RZ, R58.reuse.H0_H0 ;  /* 0x2000003aff3b7230 */ /* 0x100fe40000004100 */
[-C--:B------:R-:W-:Y:S01]  /*7e40*/  FMUL.FTZ R66, R62, R63.reuse ;  /* 0x0000003f3e427220 */ /* 0x080fe20000410000 */
[----:B------:R-:W-:Y:S02]  /*7e50*/  HADD2.F32 R60, -RZ, R58.H1_H1 ;  /* 0x3000003aff3c7230 */ /* 0x000fe40000004100 */
[----:B------:R-:W-:Y:S01]  /*7e60*/  FMUL.FTZ R63, R61, R63 ;  /* 0x0000003f3d3f7220 */ /* 0x000fe20000410000 */
[----:B------:R-:W-:Y:S01]  /*7e70*/  HADD2.F32 R58, -RZ, R138.H1_H1 ;  /* 0x3000008aff3a7230 */ /* 0x000fe20000004100 */
[----:B------:R-:W-:Y:S01]  /*7e80*/  F2FP.F16.E4M3.UNPACK_B R67, R48.H1 ;  /* 0x00000030ff43723e */ /* 0x000fe200030006ff */
[----:B------:R-:W-:-:S02]  /*7e90*/  HADD2.F32 R139, -RZ, R139.H0_H0 ;  /* 0x2000008bff8b7230 */ /* 0x000fc40000004100 */
[----:B------:R-:W-:Y:S02]  /*7ea0*/  HADD2.F32 R138, -RZ, R138.H0_H0 ;  /* 0x2000008aff8a7230 */ /* 0x000fe40000004100 */
[-C--:B------:R-:W-:Y:S01]  /*7eb0*/  FFMA.FTZ R66, R61, R58.reuse, -R66 ;  /* 0x0000003a3d427223 */ /* 0x080fe20000010842 */
[----:B------:R-:W-:Y:S01]  /*7ec0*/  FFMA.FTZ R63, R62, R58, R63 ;  /* 0x0000003a3e3f7223 */ /* 0x000fe2000001003f */
[C---:B------:R-:W-:Y:S01]  /*7ed0*/  FMUL.FTZ R64, R60.reuse, R139 ;  /* 0x0000008b3c407220 */ /* 0x040fe20000410000 */
[----:B------:R-:W-:Y:S01]  /*7ee0*/  F2FP.F16.E4M3.UNPACK_B R61, R43.H1 ;  /* 0x0000002bff3d723e */ /* 0x000fe200030006ff */
[C---:B------:R-:W-:Y:S01]  /*7ef0*/  FMUL.FTZ R139, R59.reuse, R139 ;  /* 0x0000008b3b8b7220 */ /* 0x040fe20000410000 */
[----:B------:R-:W-:Y:S02]  /*7f00*/  HADD2.F32 R68, -RZ, R67.H1_H1 ;  /* 0x30000043ff447230 */ /* 0x000fe40000004100 */
[----:B------:R-:W-:Y:S01]  /*7f10*/  FFMA.FTZ R58, R59, R138, -R64 ;  /* 0x0000008a3b3a7223 */ /* 0x000fe20000010840 */
[----:B------:R-:W-:Y:S01]  /*7f20*/  F2FP.SATFINITE.E4M3.F32.PACK_AB_MERGE_C R72, R63, R66, RZ ;  /* 0x000000423f48723e */ /* 0x000fe200048070ff */
[----:B------:R-:W-:Y:S01]  /*7f30*/  FFMA.FTZ R59, R60, R138, R139 ;  /* 0x0000008a3c3b7223 */ /* 0x000fe2000001008b */
[--C-:B------:R-:W-:Y:S01]  /*7f40*/  HADD2.F32 R62, -RZ, R61.reuse.H0_H0 ;  /* 0x2000003dff3e7230 */ /* 0x100fe20000004100 */
[-C--:B------:R-:W-:Y:S01]  /*7f50*/  F2FP.F16.E4M3.UNPACK_B R64, R41.reuse.H1 ;  /* 0x00000029ff40723e */ /* 0x080fe200030006ff */
[----:B------:R-:W-:Y:S01]  /*7f60*/  HADD2.F32 R61, -RZ, R61.H1_H1 ;  /* 0x3000003dff3d7230 */ /* 0x000fe20000004100 */
[----:B------:R-:W-:Y:S01]  /*7f70*/  F2FP.F16.E4M3.UNPACK_B R60, R42.H1 ;  /* 0x0000002aff3c723e */ /* 0x000fe200030006ff */
[----:B------:R-:W-:Y:S01]  /*7f80*/  HADD2.F32 R67, -RZ, R67.H0_H0 ;  /* 0x20000043ff437230 */ /* 0x000fe20000004100 */
[----:B------:R-:W-:Y:S01]  /*7f90*/  F2FP.F16.E4M3.UNPACK_B R66, R48 ;  /* 0x00000030ff42723e */ /* 0x000fe200020006ff */
[----:B------:R-:W-:Y:S01]  /*7fa0*/  HADD2.F32 R65, -RZ, R64.H1_H1 ;  /* 0x30000040ff417230 */ /* 0x000fe20000004100 */
[----:B------:R-:W-:Y:S01]  /*7fb0*/  F2FP.F16.E4M3.UNPACK_B R63, R41 ;  /* 0x00000029ff3f723e */ /* 0x000fe200020006ff */
[----:B------:R-:W-:-:S02]  /*7fc0*/  HADD2.F32 R48, -RZ, R60.H1_H1 ;  /* 0x3000003cff307230 */ /* 0x000fc40000004100 */
[----:B------:R-:W-:Y:S01]  /*7fd0*/  FMUL.FTZ R41, R61, R68 ;  /* 0x000000443d297220 */ /* 0x000fe20000410000 */
[----:B------:R-:W-:Y:S01]  /*7fe0*/  HADD2.F32 R69, -RZ, R66.H1_H1 ;  /* 0x30000042ff457230 */ /* 0x000fe20000004100 */
[----:B------:R-:W-:Y:S01]  /*7ff0*/  F2FP.F16.E4M3.UNPACK_B R43, R43 ;  /* 0x0000002bff2b723e */ /* 0x000fe200020006ff */
[----:B------:R-:W-:Y:S02]  /*8000*/  HADD2.F32 R60, -RZ, R60.H0_H0 ;  /* 0x2000003cff3c7230 */ /* 0x000fe40000004100 */
[----:B------:R-:W-:Y:S01]  /*8010*/  FFMA.FTZ R70, R62, R65, -R41 ;  /* 0x000000413e467223 */ /* 0x000fe20000010829 */
[----:B------:R-:W-:Y:S02]  /*8020*/  HADD2.F32 R41, -RZ, R63.H1_H1 ;  /* 0x3000003fff297230 */ /* 0x000fe40000004100 */
[-C--:B------:R-:W-:Y:S01]  /*8030*/  FMUL.FTZ R71, R48, R69.reuse ;  /* 0x0000004530477220 */ /* 0x080fe20000410000 */
[----:B------:R-:W-:Y:S01]  /*8040*/  F2FP.F16.E4M3.UNPACK_B R42, R42 ;  /* 0x0000002aff2a723e */ /* 0x000fe200020006ff */
[----:B------:R-:W-:Y:S01]  /*8050*/  FMUL.FTZ R69, R60, R69 ;  /* 0x000000453c457220 */ /* 0x000fe20000410000 */
[----:B------:R-:W-:Y:S01]  /*8060*/  FMUL.FTZ R68, R62, R68 ;  /* 0x000000443e447220 */ /* 0x000fe20000410000 */
[----:B------:R-:W-:Y:S01]  /*8070*/  FFMA.FTZ R71, R60, R41, -R71 ;  /* 0x000000293c477223 */ /* 0x000fe20000010847 */
[----:B------:R-:W-:-:S02]  /*8080*/  HADD2.F32 R66, -RZ, R66.H0_H0 ;  /* 0x20000042ff427230 */ /* 0x000fc40000004100 */
[----:B------:R-:W-:Y:S01]  /*8090*/  FFMA.FTZ R62, R48, R41, R69 ;  /* 0x00000029303e7223 */ /* 0x000fe20000010045 */
[--C-:B------:R-:W-:Y:S02]  /*80a0*/  HADD2.F32 R48, -RZ, R43.reuse.H0_H0 ;  /* 0x2000002bff307230 */ /* 0x100fe40000004100 */
[----:B------:R-:W-:Y:S01]  /*80b0*/  FFMA.FTZ R73, R61, R65, R68 ;  /* 0x000000413d497223 */ /* 0x000fe20000010044 */
[--C-:B------:R-:W-:Y:S02]  /*80c0*/  HADD2.F32 R41, -RZ, R42.reuse.H0_H0 ;  /* 0x2000002aff297230 */ /* 0x100fe40000004100 */
[----:B------:R-:W-:Y:S02]  /*80d0*/  HADD2.F32 R43, -RZ, R43.H1_H1 ;  /* 0x3000002bff2b7230 */ /* 0x000fe40000004100 */
[----:B------:R-:W-:Y:S01]  /*80e0*/  FMUL.FTZ R68, R48, R67 ;  /* 0x0000004330447220 */ /* 0x000fe20000410000 */
[----:B------:R-:W-:Y:S02]  /*80f0*/  HADD2.F32 R42, -RZ, R42.H1_H1 ;  /* 0x3000002aff2a7230 */ /* 0x000fe40000004100 */
[----:B------:R-:W-:Y:S01]  /*8100*/  FMUL.FTZ R61, R41, R66 ;  /* 0x00000042293d7220 */ /* 0x000fe20000410000 */
[----:B------:R-:W-:-:S02]  /*8110*/  HADD2.F32 R64, -RZ, R64.H0_H0 ;  /* 0x20000040ff407230 */ /* 0x000fc40000004100 */
[C---:B------:R-:W-:Y:S01]  /*8120*/  FMUL.FTZ R65, R43.reuse, R67 ;  /* 0x000000432b417220 */ /* 0x040fe20000410000 */
[----:B------:R-:W-:Y:S02]  /*8130*/  HADD2.F32 R63, -RZ, R63.H0_H0 ;  /* 0x2000003fff3f7230 */ /* 0x000fe40000004100 */
[----:B------:R-:W-:Y:S01]  /*8140*/  FMUL.FTZ R60, R42, R66 ;  /* 0x000000422a3c7220 */ /* 0x000fe20000410000 */
[----:B------:R-:W-:Y:S01]  /*8150*/  F2FP.SATFINITE.E4M3.F32.PACK_AB_MERGE_C R62, R62, R71, RZ ;  /* 0x000000473e3e723e */ /* 0x000fe200048070ff */
[-C--:B------:R-:W-:Y:S01]  /*8160*/  FFMA.FTZ R65, R48, R64.reuse, -R65 ;  /* 0x0000004030417223 */ /* 0x080fe20000010841 */
[----:B------:R-:W-:Y:S01]  /*8170*/  FFMA.FTZ R68, R43, R64, R68 ;  /* 0x000000402b447223 */ /* 0x000fe20000010044 */
[-C--:B------:R-:W-:Y:S01]  /*8180*/  FFMA.FTZ R60, R41, R63.reuse, -R60 ;  /* 0x0000003f293c7223 */ /* 0x080fe2000001083c */
[----:B------:R-:W-:Y:S01]  /*8190*/  FFMA.FTZ R61, R42, R63, R61 ;  /* 0x0000003f2a3d7223 */ /* 0x000fe2000001003d */
[----:B------:R-:W-:Y:S02]  /*81a0*/  F2FP.SATFINITE.E4M3.F32.PACK_AB_MERGE_C R70, R73, R70, RZ ;  /* 0x000000464946723e */ /* 0x000fe400048070ff */
[----:B------:R-:W-:-:S02]  /*81b0*/  F2FP.SATFINITE.E4M3.F32.PACK_AB_MERGE_C R41, R49, R40, R74 ;  /* 0x000000283129723e */ /* 0x000fc4000480704a */
[----:B------:R-:W-:Y:S02]  /*81c0*/  F2FP.SATFINITE.E4M3.F32.PACK_AB_MERGE_C R40, R59, R58, R72 ;  /* 0x0000003a3b28723e */ /* 0x000fe40004807048 */
[----:B------:R-:W-:Y:S02]  /*81d0*/  F2FP.SATFINITE.E4M3.F32.PACK_AB_MERGE_C R42, R61, R60, R62 ;  /* 0x0000003c3d2a723e */ /* 0x000fe4000480703e */
[----:B------:R-:W-:-:S07]  /*81e0*/  F2FP.SATFINITE.E4M3.F32.PACK_AB_MERGE_C R43, R68, R65, R70 ;  /* 0x00000041442b723e */ /* 0x000fce0004807046 */
.L_x_2311:
[----:B------:R-:W-:Y:S05]  /*81f0*/  BSYNC B2 ;  /* 0x0000000000027941 */ /* 0x000fea0003800000 */
.L_x_2310:
[----:B-1----:R0:W-:Y:S02]  /*8200*/  STG.E.128 desc[UR56][R44.64+0x60], R40 ;  /* 0x000060282c007986 */ /* 0x0021e4000c101d38 */
.L_x_2309:
[----:B------:R-:W-:Y:S05]  /*8210*/  BSYNC B1 ;  /* 0x0000000000017941 */ /* 0x000fea0003800000 */
.L_x_2308:
        /* <DEDUP_REMOVED lines=10> */
[----:B------:R-:W-:Y:S02]  /*82c0*/  SHF.R.U32.HI R56, RZ, 0x10, R55 ;  /* 0x00000010ff387819 */ /* 0x000fe40000011637 */
[--C-:B------:R-:W-:Y:S02]  /*82d0*/  SHF.R.U32.HI R55, RZ, 0x8, R57.reuse ;  /* 0x00000008ff377819 */ /* 0x100fe40000011639 */
[----:B------:R-:W-:Y:S02]  /*82e0*/  SHF.R.U32.HI R58, RZ, 0x10, R57 ;  /* 0x00000010ff3a7819 */ /* 0x000fe40000011639 */
[----:B------:R-:W-:Y:S01]  /*82f0*/  SHF.L.U32 R49, R49, 0x8, RZ ;  /* 0x0000000831317819 */ /* 0x000fe200000006ff */
[----:B------:R-:W-:Y:S01]  /*8300*/  IMAD.SHL.U32 R55, R55, 0x100, RZ ;  /* 0x0000010037377824 */ /* 0x000fe200078e00ff */
[----:B------:R-:W-:Y:S01]  /*8310*/  LOP3.LUT R54, R57, 0xff0000ff, RZ, 0xc0, !PT ;  /* 0xff0000ff39367812 */ /* 0x000fe200078ec0ff */
[----:B------:R-:W-:Y:S01]  /*8320*/  IMAD.U32 R58, R58, 0x10000, RZ ;  /* 0x000100003a3a7824 */ /* 0x000fe200078e00ff */
[----:B------:R-:W-:Y:S01]  /*8330*/  LOP3.LUT R48, R48, 0xff00, R49, 0xf8, !PT ;  /* 0x0000ff0030307812 */ /* 0x000fe200078ef831 */
[----:B------:R-:W-:Y:S01]  /*8340*/  IMAD.U32 R49, R56, 0x10000, RZ ;  /* 0x0001000038317824 */ /* 0x000fe200078e00ff */
[----:B------:R-:W-:-:S02]  /*8350*/  LOP3.LUT R55, R54, 0xff00, R55, 0xf8, !PT ;  /* 0x0000ff0036377812 */ /* 0x000fc400078ef837 */
        /* <DEDUP_REMOVED lines=90> */
.L_x_2315:
[----:B------:R-:W-:Y:S05]  /*8900*/  BSYNC B2 ;  /* 0x0000000000027941 */ /* 0x000fea0003800000 */
.L_x_2314:
[----:B-1----:R0:W-:Y:S02]  /*8910*/  STG.E.128 desc[UR56][R44.64+0x80], R40 ;  /* 0x000080282c007986 */ /* 0x0021e4000c101d38 */
.L_x_2313:
[----:B------:R-:W-:Y:S05]  /*8920*/  BSYNC B1 ;  /* 0x0000000000017941 */ /* 0x000fea0003800000 */
.L_x_2312:
        /* <DEDUP_REMOVED lines=11> */
[----:B------:R-:W-:Y:S02]  /*89e0*/  LOP3.LUT R48, R51, 0xff0000ff, RZ, 0xc0, !PT ;  /* 0xff0000ff33307812 */ /* 0x000fe400078ec0ff */
[----:B------:R-:W-:Y:S02]  /*89f0*/  SHF.R.U32.HI R52, RZ, 0x10, R53 ;  /* 0x00000010ff347819 */ /* 0x000fe40000011635 */
[----:B------:R-:W-:-:S02]  /*8a00*/  LOP3.LUT R50, R53, 0xff0000ff, RZ, 0xc0, !PT ;  /* 0xff0000ff35327812 */ /* 0x000fc400078ec0ff */
[----:B------:R-:W-:Y:S02]  /*8a10*/  SHF.L.U32 R49, R49, 0x8, RZ ;  /* 0x0000000831317819 */ /* 0x000fe400000006ff */
[----:B------:R-:W-:Y:S01]  /*8a20*/  LOP3.LUT R48, R48, 0xff00, R47, 0xf8, !PT ;  /* 0x0000ff0030307812 */ /* 0x000fe200078ef82f */
[----:B------:R-:W-:Y:S01]  /*8a30*/  IMAD.U32 R47, R54, 0x10000, RZ ;  /* 0x00010000362f7824 */ /* 0x000fe200078e00ff */
[----:B------:R-:W-:Y:S01]  /*8a40*/  LOP3.LUT R51, R50, 0xff00, R49, 0xf8, !PT ;  /* 0x0000ff0032337812 */ /* 0x000fe200078ef831 */
[----:B------:R-:W-:Y:S01]  /*8a50*/  IMAD.U32 R50, R52, 0x10000, RZ ;  /* 0x0001000034327824 */ /* 0x000fe200078e00ff */
        /* <DEDUP_REMOVED lines=90> */
.L_x_2317:
[----:B------:R-:W-:Y:S05]  /*9000*/  BSYNC B1 ;  /* 0x0000000000017941 */ /* 0x000fea0003800000 */
.L_x_2316:
[----:B-1----:R0:W-:Y:S01]  /*9010*/  STG.E.128 desc[UR56][R44.64+0xa0], R40 ;  /* 0x0000a0282c007986 */ /* 0x0021e2000c101d38 */
[----:B------:R-:W-:Y:S05]  /*9020*/  BRA `(.L_x_2295) ;  /* 0x0000006800787947 */ /* 0x000fea0003800000 */
.L_x_2263:
        /* <DEDUP_REMOVED lines=43> */
.L_x_2319:
[----:B------:R-:W-:Y:S05]  /*92e0*/  BSYNC B1 ;  /* 0x0000000000017941 */ /* 0x000fea0003800000 */
.L_x_2318:
[----:B------:R-:W-:Y:S01]  /*92f0*/  ISETP.GE.AND P2, PT, R221, R96, PT ;  /* 0x00000060dd00720c */ /* 0x000fe20003f46270 */
[----:B------:R-:W-:Y:S01]  /*9300*/  BSSY B1, `(.L_x_2320) ;  /* 0x000002c000017945 */ /* 0x000fe20003800000 */
[----:B0-----:R-:W-:Y:S02]  /*9310*/  CS2R R66, SRZ ;  /* 0x0000000000427805 */ /* 0x001fe4000001ff00 */
        /* <DEDUP_REMOVED lines=42> */
.L_x_2321:
[----:B------:R-:W-:Y:S05]  /*95c0*/  BSYNC B1 ;  /* 0x0000000000017941 */ /* 0x000fea0003800000 */
.L_x_2320:
        /* <DEDUP_REMOVED lines=28> */
.L_x_2322:
[----:B------:R-:W-:Y:S01]  /*9790*/  IMAD R97, R17, 0x8, R16 ;  /* 0x0000000811617824 */ /* 0x000fe200078e0210 */
[----:B------:R-:W-:Y:S01]  /*97a0*/  SHF.L.U32 R98, R191, 0x1f, RZ ;  /* 0x0000001fbf627819 */ /* 0x000fe200000006ff */
[----:B------:R-:W1:Y:S01]  /*97b0*/  LDC R150, c[0x0][0x2f4] ;  /* 0x0000bd00ff967b82 */ /* 0x000e620000000800 */
[----:B------:R-:W-:Y:S01]  /*97c0*/  BSSY B1, `(.L_x_2323) ;  /* 0x0000004000017945 */ /* 0x000fe20003800000 */
[----:B------:R-:W-:Y:S01]  /*97d0*/  IMAD.MOV.U32 R135, RZ, RZ, R92 ;  /* 0x000000ffff877224 */ /* 0x000fe200078e005c */
[----:B------:R-:W2:Y:S02]  /*97e0*/  SYNCS.PHASECHK.TRANS64.TRYWAIT P5, [R97+URZ+0x29890], R98 ;  /* 0x02989062610075a7 */ /* 0x000ea400080a017f */
[----:B--2---:R-:W-:Y:S05]  /*97f0*/  @!P5 BRA `(.L_x_2324) ;  /* 0x00000270007cd947 */ /* 0x004fea0003800000 */
.L_x_2606:
[----:B------:R-:W-:Y:S05]  /*9800*/  BSYNC B1 ;  /* 0x0000000000017941 */ /* 0x000fea0003800000 */
.L_x_2323:
[----:B------:R-:W3:Y:S01]  /*9810*/  LDC.64 R136, c[0x0][0x300] ;  /* 0x0000c000ff887b82 */ /* 0x000ee20000000a00 */
[----:B------:R-:W-:Y:S01]  /*9820*/  BSSY B1, `(.L_x_2325) ;  /* 0x00002f6000017945 */ /* 0x000fe20003800000 */
[----:B-1----:R-:W-:-:S03]  /*9830*/  IADD3 R155, -R99, R150, RZ ;  /* 0x00000096639b7210 */ /* 0x002fc60007ffe1ff */
        /* <DEDUP_REMOVED lines=31> */
[----:B------:R-:W-:Y:S02]  /*9a30*/  LOP3.LUT R52, R53, 0xff0000ff, RZ, 0xc0, !PT ;  /* 0xff0000ff35347812 */ /* 0x000fe400078ec0ff */
[--C-:B------:R-:W-:Y:S01]  /*9a40*/  SHF.R.U32.HI R53, RZ, 0x8, R55.reuse ;  /* 0x00000008ff357819 */ /* 0x100fe20000011637 */
[----:B------:R-:W-:Y:S01]  /*9a50*/  IMAD.U32 R40, R40, 0x10000, RZ ;  /* 0x0001000028287824 */ /* 0x000fe200078e00ff */
[----:B------:R-:W-:Y:S02]  /*9a60*/  SHF.R.U32.HI R42, RZ, 0x10, R55 ;  /* 0x00000010ff2a7819 */ /* 0x000fe40000011637 */
[----:B------:R-:W-:Y:S01]  /*9a70*/  LOP3.LUT R177, R55, 0xff0000ff, RZ, 0xc0, !PT ;  /* 0xff0000ff37b17812 */ /* 0x000fe200078ec0ff */
[----:B------:R-:W-:Y:S01]  /*9a80*/  IMAD.SHL.U32 R53, R53, 0x100, RZ ;  /* 0x0000010035357824 */ /* 0x000fe200078e00ff */
[----:B------:R-:W-:-:S02]  /*9a90*/  SHF.R.U32.HI R55, RZ, 0x8, R41 ;  /* 0x00000008ff377819 */ /* 0x000fc40000011629 */
[----:B------:R-:W-:Y:S02]  /*9aa0*/  SHF.L.U32 R179, R54, 0x8, RZ ;  /* 0x0000000836b37819 */ /* 0x000fe400000006ff */
[----:B------:R-:W-:Y:S02]  /*9ab0*/  SHF.R.U32.HI R176, RZ, 0x10, R41 ;  /* 0x00000010ffb07819 */ /* 0x000fe40000011629 */
[----:B------:R-:W-:Y:S01]  /*9ac0*/  LOP3.LUT R52, R52, 0xff00, R179, 0xf8, !PT ;  /* 0x0000ff0034347812 */ /* 0x000fe200078ef8b3 */
[----:B------:R-:W-:Y:S01]  /*9ad0*/  IMAD.SHL.U32 R179, R55, 0x100, RZ ;  /* 0x0000010037b37824 */ /* 0x000fe200078e00ff */
[----:B------:R-:W-:Y:S02]  /*9ae0*/  LOP3.LUT R178, R41, 0xff0000ff, RZ, 0xc0, !PT ;  /* 0xff0000ff29b27812 */ /* 0x000fe400078ec0ff */
[----:B------:R-:W-:Y:S01]  /*9af0*/  LOP3.LUT R55, R177, 0xff00, R53, 0xf8, !PT ;  /* 0x0000ff00b1377812 */ /* 0x000fe200078ef835 */
[----:B------:R-:W-:Y:S01]  /*9b00*/  IMAD.U32 R53, R176, 0x10000, RZ ;  /* 0x00010000b0357824 */ /* 0x000fe200078e00ff */
[----:B------:R-:W-:-:S02]  /*9b10*/  LOP3.LUT R178, R178, 0xff00, R179, 0xf8, !PT ;  /* 0x0000ff00b2b27812 */ /* 0x000fc400078ef8b3 */
[----:B------:R-:W-:Y:S02]  /*9b20*/  LOP3.LUT R176, R52, 0xff0000, R40, 0xf8, !PT ;  /* 0x00ff000034b07812 */ /* 0x000fe400078ef828 */
[----:B------:R-:W-:Y:S02]  /*9b30*/  LOP3.LUT R40, R178, 0xff0000, R53, 0xf8, !PT ;  /* 0x00ff0000b2287812 */ /* 0x000fe400078ef835 */
[----:B0-----:R-:W-:Y:S02]  /*9b40*/  F2FP.F16.E4M3.UNPACK_B R177, R93 ;  /* 0x0000005dffb1723e */ /* 0x001fe400020006ff */
[----:B------:R-:W-:Y:S02]  /*9b50*/  F2FP.F16.E4M3.UNPACK_B R179, R40 ;  /* 0x00000028ffb3723e */ /* 0x000fe400020006ff */
[----:B-1----:R-:W-:Y:S01]  /*9b60*/  F2FP.F16.E4M3.UNPACK_B R52, R89 ;  /* 0x00000059ff34723e */ /* 0x002fe200020006ff */
[----:B------:R-:W-:Y:S01]  /*9b70*/  HADD2.F32 R53, -RZ, R177.H0_H0 ;  /* 0x200000b1ff357230 */ /* 0x000fe20000004100 */
[-C--:B------:R-:W-:Y:S01]  /*9b80*/  F2FP.F16.E4M3.UNPACK_B R180, R176.reuse ;  /* 0x000000b0ffb4723e */ /* 0x080fe200020006ff */
        /* <DEDUP_REMOVED lines=25> */
[----:B------:R-:W-:Y:S01]  /*9d20*/  SHF.L.U32 R42, R42, 0x10, RZ ;  /* 0x000000102a2a7819 */ /* 0x000fe200000006ff */
[----:B------:R-:W-:Y:S01]  /*9d30*/  HADD2.F32 R182, -RZ, R179.H0_H0 ;  /* 0x200000b3ffb67230 */ /* 0x000fe20000004100 */
[----:B------:R-:W-:Y:S01]  /*9d40*/  LOP3.LUT R43, R43, 0xff00, R54, 0xf8, !PT ;  /* 0x0000ff002b2b7812 */ /* 0x000fe200078ef836 */
        /* <DEDUP_REMOVED lines=12> */
[----:B------:R-:W-:-:S02]  /*9e10*/  IMAD.U32 R41, R41, 0x10000, RZ ;  /* 0x0001000029297824 */ /* 0x000fc400078e00ff */
[-C--:B------:R-:W-:Y:S01]  /*9e20*/  FFMA.FTZ R179, R180, R176.reuse, -R181 ;  /* 0x000000b0b4b37223 */ /* 0x080fe200000108b5 */
[----:B------:R-:W-:Y:S01]  /*9e30*/  FFMA.FTZ R176, R93, R176, R182 ;  /* 0x000000b05db07223 */ /* 0x000fe200000100b6 */
[----:B------:R-:W-:Y:S01]  /*9e40*/  LOP3.LUT R93, R55, 0xff0000, R42, 0xf8, !PT ;  /* 0x00ff0000375d7812 */ /* 0x000fe200078ef82a */
[----:B------:R-:W-:Y:S01]  /*9e50*/  IMAD.MOV.U32 R42, RZ, RZ, R95 ;  /* 0x000000ffff2a7224 */ /* 0x000fe200078e005f */
[----:B------:R-:W-:Y:S01]  /*9e60*/  LOP3.LUT R41, R43, 0xff0000, R41, 0xf8, !PT ;  /* 0x00ff00002b297812 */ /* 0x000fe200078ef829 */
[----:B------:R-:W-:Y:S01]  /*9e70*/  HADD2.F32 R183, -RZ, R54.H0_H0 ;  /* 0x20000036ffb77230 */ /* 0x000fe20000004100 */
[----:B------:R-:W-:Y:S02]  /*9e80*/  F2FP.F16.E4M3.UNPACK_B R180, R93 ;  /* 0x0000005dffb4723e */ /* 0x000fe400020006ff */
[-C--:B------:R-:W-:Y:S02]  /*9e90*/  F2FP.F16.E4M3.UNPACK_B R43, R42.reuse ;  /* 0x0000002aff2b723e */ /* 0x080fe400020006ff */
[-C--:B------:R-:W-:Y:S01]  /*9ea0*/  F2FP.F16.E4M3.UNPACK_B R95, R41.reuse ;  /* 0x00000029ff5f723e */ /* 0x080fe200020006ff */
[----:B------:R-:W-:Y:S01]  /*9eb0*/  HADD2.F32 R182, -RZ, R180.H0_H0 ;  /* 0x200000b4ffb67230 */ /* 0x000fe20000004100 */
[----:B------:R-:W-:Y:S01]  /*9ec0*/  F2FP.F16.E4M3.UNPACK_B R42, R42.H1 ;  /* 0x0000002aff2a723e */ /* 0x000fe200030006ff */
[----:B------:R-:W-:Y:S01]  /*9ed0*/  HADD2.F32 R181, -RZ, R43.H0_H0 ;  /* 0x2000002bffb57230 */ /* 0x000fe20000004100 */
[----:B------:R-:W-:Y:S01]  /*9ee0*/  F2FP.F16.E4M3.UNPACK_B R41, R41.H1 ;  /* 0x00000029ff29723e */ /* 0x000fe200030006ff */
[----:B------:R-:W-:Y:S01]  /*9ef0*/  HADD2.F32 R55, -RZ, R95.H0_H0 ;  /* 0x2000005fff377230 */ /* 0x000fe20000004100 */
        /* <DEDUP_REMOVED lines=34> */
[----:B------:R-:W-:Y:S02]  /*a120*/  F2FP.F16.E4M3.UNPACK_B R95, R171.H1 ;  /* 0x000000abff5f723e */ /* 0x000fe400030006ff */
        /* <DEDUP_REMOVED lines=52> */
[-C--:B------:R-:W-:Y:S01]  /*a470*/  F2FP.F16.E4M3.UNPACK_B R88, R173.reuse.H1 ;  /* 0x000000adff58723e */ /* 0x080fe200030006ff */
        /* <DEDUP_REMOVED lines=11> */
[----:B------:R-:W-:Y:S01]  /*a530*/  FMUL.FTZ R183, R171, R183 ;  /* 0x000000b7abb77220 */ /* 0x000fe20000410000 */
        /* <DEDUP_REMOVED lines=34> */
.L_x_2330:
[----:B------:R-:W-:Y:S05]  /*a760*/  BSYNC B3 ;  /* 0x0000000000037941 */ /* 0x000fea0003800000 */
.L_x_2329:
[----:B------:R-:W-:-:S13]  /*a770*/  ISETP.GE.AND P4, PT, R175, R150, PT ;  /* 0x00000096af00720c */ /* 0x000fda0003f86270 */
[--C-:B------:R-:W-:Y:S02]  /*a780*/  @!P4 SHF.R.S32.HI R43, RZ, 0x1f, R175.reuse ;  /* 0x0000001fff2bc819 */ /* 0x100fe400000114af */
[----:B------:R-:W-:-:S04]  /*a790*/  @!P4 IADD3 R42, P5, P6, R116, R138, R175 ;  /* 0x0000008a742ac210 */ /* 0x000fc80007ebe0af */
[----:B------:R-:W-:Y:S02]  /*a7a0*/  @!P4 IADD3.X R43, R4, R165, R43, P5, P6 ;  /* 0x000000a5042bc210 */ /* 0x000fe40002fec42b */
[----:B------:R-:W-:-:S04]  /*a7b0*/  IADD3 R40, P5, P6, R116, R138, R25 ;  /* 0x0000008a74287210 */ /* 0x000fc80007ebe019 */
[----:B------:R-:W-:Y:S02]  /*a7c0*/  IADD3.X R41, R4, R165, R30, P5, P6 ;  /* 0x000000a504297210 */ /* 0x000fe40002fec41e */
[----:B------:R-:W-:-:S05]  /*a7d0*/  IADD3 R40, P5, R40, R122, RZ ;  /* 0x0000007a28287210 */ /* 0x000fca0007fbe0ff */
[----:B------:R-:W-:Y:S01]  /*a7e0*/  IMAD.X R41, R41, 0x1, R123, P5 ;  /* 0x0000000129297824 */ /* 0x000fe200028e067b */
[----:B------:R-:W-:-:S04]  /*a7f0*/  @!P4 IADD3 R42, P5, R42, R122, RZ ;  /* 0x0000007a2a2ac210 */ /* 0x000fc80007fbe0ff */
[----:B------:R-:W-:Y:S01]  /*a800*/  @!P4 IADD3.X R43, R43, R123, RZ, P5, !PT ;  /* 0x0000007b2b2bc210 */ /* 0x000fe20002ffe4ff */
[----:B-1----:R1:W-:Y:S04]  /*a810*/  STG.E.128 desc[UR56][R40.64], R88 ;  /* 0x0000005828007986 */ /* 0x0023e8000c101d38 */
[----:B0-----:R1:W-:Y:S04]  /*a820*/  @!P4 STG.E.128 desc[UR56][R42.64], R92 ;  /* 0x0000005c2a00c986 */ /* 0x0013e8000c101d38 */
.L_x_2328:
[----:B------:R-:W-:Y:S05]  /*a830*/  BSYNC B2 ;  /* 0x0000000000027941 */ /* 0x000fea0003800000 */
.L_x_2327:
        /* <DEDUP_REMOVED lines=24> */
[----:B------:R-:W-:Y:S02]  /*a9c0*/  SHF.R.U32.HI R46, RZ, 0x8, R57 ;  /* 0x00000008ff2e7819 */ /* 0x000fe40000011639 */
[--C-:B------:R-:W-:Y:S02]  /*a9d0*/  SHF.R.U32.HI R90, RZ, 0x8, R59.reuse ;  /* 0x00000008ff5a7819 */ /* 0x100fe4000001163b */
[----:B------:R-:W-:Y:S01]  /*a9e0*/  LOP3.LUT R89, R59, 0xff0000ff, RZ, 0xc0, !PT ;  /* 0xff0000ff3b597812 */ /* 0x000fe200078ec0ff */
[----:B------:R-:W-:Y:S01]  /*a9f0*/  IMAD.SHL.U32 R93, R46, 0x100, RZ ;  /* 0x000001002e5d7824 */ /* 0x000fe200078e00ff */
[----:B------:R-:W-:Y:S02]  /*aa00*/  SHF.R.U32.HI R44, RZ, 0x10, R59 ;  /* 0x00000010ff2c7819 */ /* 0x000fe4000001163b */
[----:B------:R-:W-:Y:S02]  /*aa10*/  SHF.R.U32.HI R59, RZ, 0x8, R45 ;  /* 0x00000008ff3b7819 */ /* 0x000fe4000001162d */
[----:B------:R-:W-:-:S02]  /*aa20*/  SHF.R.U32.HI R58, RZ, 0x10, R57 ;  /* 0x00000010ff3a7819 */ /* 0x000fc40000011639 */
[----:B------:R-:W-:Y:S02]  /*aa30*/  LOP3.LUT R56, R57, 0xff0000ff, RZ, 0xc0, !PT ;  /* 0xff0000ff39387812 */ /* 0x000fe400078ec0ff */
[----:B------:R-:W-:Y:S01]  /*aa40*/  LOP3.LUT R91, R45, 0xff0000ff, RZ, 0xc0, !PT ;  /* 0xff0000ff2d5b7812 */ /* 0x000fe200078ec0ff */
[----:B------:R-:W-:Y:S01]  /*aa50*/  IMAD.U32 R58, R58, 0x10000, RZ ;  /* 0x000100003a3a7824 */ /* 0x000fe200078e00ff */
[----:B------:R-:W-:Y:S02]  /*aa60*/  SHF.R.U32.HI R92, RZ, 0x10, R45 ;  /* 0x00000010ff5c7819 */ /* 0x000fe4000001162d */
[--C-:B------:R-:W-:Y:S02]  /*aa70*/  SHF.R.U32.HI R45, RZ, 0x8, R47.reuse ;  /* 0x00000008ff2d7819 */ /* 0x100fe4000001162f */
[----:B------:R-:W-:Y:S01]  /*aa80*/  LOP3.LUT R46, R47, 0xff0000ff, RZ, 0xc0, !PT ;  /* 0xff0000ff2f2e7812 */ /* 0x000fe200078ec0ff */
[----:B------:R-:W-:Y:S01]  /*aa90*/  IMAD.U32 R92, R92, 0x10000, RZ ;  /* 0x000100005c5c7824 */ /* 0x000fe200078e00ff */
        /* <DEDUP_REMOVED lines=30> */
[----:B------:R-:W-:-:S02]  /*ac80*/  SHF.L.U32 R44, R44, 0x10, RZ ;  /* 0x000000102c2c7819 */ /* 0x000fc400000006ff */
[CC--:B------:R-:W-:Y:S01]  /*ac90*/  FMUL.FTZ R89, R94.reuse, R92.reuse ;  /* 0x0000005c5e597220 */ /* 0x0c0fe20000410000 */
[----:B------:R-:W-:Y:S01]  /*aca0*/  FMUL.FTZ R92, R47, R92 ;  /* 0x0000005c2f5c7220 */ /* 0x000fe20000410000 */
[----:B------:R-:W-:Y:S01]  /*acb0*/  LOP3.LUT R57, R59, 0xff0000, R44, 0xf8, !PT ;  /* 0x00ff00003b397812 */ /* 0x000fe200078ef82c */
[----:B------:R-:W-:Y:S02]  /*acc0*/  IMAD.MOV.U32 R59, RZ, RZ, R43 ;  /* 0x000000ffff3b7224 */ /* 0x000fe400078e002b */
        /* <DEDUP_REMOVED lines=8> */
[----:B------:R-:W-:Y:S01]  /*ad50*/  F2FP.F16.E4M3.UNPACK_B R43, R59 ;  /* 0x0000003bff2b723e */ /* 0x000fe200020006ff */
[----:B------:R-:W-:-:S02]  /*ad60*/  HADD2.F32 R56, -RZ, R93.H0_H0 ;  /* 0x2000005dff387230 */ /* 0x000fc40000004100 */
[----:B------:R-:W-:Y:S02]  /*ad70*/  HADD2.F32 R58, -RZ, R58.H1_H1 ;  /* 0x3000003aff3a7230 */ /* 0x000fe40000004100 */
[CC--:B------:R-:W-:Y:S01]  /*ad80*/  FMUL.FTZ R171, R41.reuse, R95.reuse ;  /* 0x0000005f29ab7220 */ /* 0x0c0fe20000410000 */
[----:B------:R-:W-:Y:S02]  /*ad90*/  HADD2.F32 R92, -RZ, R92.H1_H1 ;  /* 0x3000005cff5c7230 */ /* 0x000fe40000004100 */
[C---:B------:R-:W-:Y:S01]  /*ada0*/  FMUL.FTZ R95, R56.reuse, R95 ;  /* 0x0000005f385f7220 */ /* 0x040fe20000410000 */
[----:B------:R-:W-:Y:S02]  /*adb0*/  IMAD.MOV.U32 R45, RZ, RZ, R55 ;  /* 0x000000ffff2d7224 */ /* 0x000fe400078e0037 */
[-C--:B------:R-:W-:Y:S01]  /*adc0*/  FFMA.FTZ R56, R56, R94.reuse, -R171 ;  /* 0x0000005e38387223 */ /* 0x080fe200000108ab */
[----:B------:R-:W-:Y:S02]  /*add0*/  HADD2.F32 R171, -RZ, R43.H0_H0 ;  /* 0x2000002bffab7230 */ /* 0x000fe40000004100 */
[----:B------:R-:W-:Y:S01]  /*ade0*/  FFMA.FTZ R41, R41, R94, R95 ;  /* 0x0000005e29297223 */ /* 0x000fe2000001005f */
[----:B------:R-:W-:Y:S01]  /*adf0*/  HADD2.F32 R94, -RZ, R93.H1_H1 ;  /* 0x3000005dff5e7230 */ /* 0x000fe20000004100 */
[----:B------:R-:W-:Y:S01]  /*ae00*/  F2FP.F16.E4M3.UNPACK_B R46, R45 ;  /* 0x0000002dff2e723e */ /* 0x000fe200020006ff */
[----:B------:R-:W-:-:S02]  /*ae10*/  HADD2.F32 R93, -RZ, R91.H1_H1 ;  /* 0x3000005bff5d7230 */ /* 0x000fc40000004100 */
[-C--:B------:R-:W-:Y:S01]  /*ae20*/  FMUL.FTZ R91, R58, R92.reuse ;  /* 0x0000005c3a5b7220 */ /* 0x080fe20000410000 */
[----:B------:R-:W-:Y:S02]  /*ae30*/  HADD2.F32 R43, -RZ, R43.H1_H1 ;  /* 0x3000002bff2b7230 */ /* 0x000fe40000004100 */
[C---:B------:R-:W-:Y:S01]  /*ae40*/  FMUL.FTZ R92, R94.reuse, R92 ;  /* 0x0000005c5e5c7220 */ /* 0x040fe20000410000 */
[----:B------:R-:W-:Y:S01]  /*ae50*/  F2FP.F16.E4M3.UNPACK_B R45, R45.H1 ;  /* 0x0000002dff2d723e */ /* 0x000fe200030006ff */
        /* <DEDUP_REMOVED lines=11> */
[CC--:B------:R-:W-:Y:S01]  /*af10*/  FMUL.FTZ R172, R94.reuse, R55.reuse ;  /* 0x000000375eac7220 */ /* 0x0c0fe20000410000 */
[----:B------:R-:W-:Y:S01]  /*af20*/  FMUL.FTZ R55, R171, R55 ;  /* 0x00000037ab377220 */ /* 0x000fe20000410000 */
        /* <DEDUP_REMOVED lines=21> */
[----:B------:R-:W-:Y:S01]  /*b080*/  HADD2.F32 R45, -RZ, R45.H1_H1 ;  /* 0x3000002dff2d7230 */ /* 0x000fe20000004100 */
[----:B------:R-:W-:Y:S01]  /*b090*/  MOV R41, R89 ;  /* 0x0000005900297202 */ /* 0x000fe20000000f00 */
[----:B------:R-:W-:-:S02]  /*b0a0*/  HADD2.F32 R93, -RZ, R55.H0_H0 ;  /* 0x20000037ff5d7230 */ /* 0x000fc40000004100 */
        /* <DEDUP_REMOVED lines=25> */
[-C--:B------:R-:W-:Y:S01]  /*b240*/  FFMA.FTZ R92, R90, R91.reuse, -R92 ;  /* 0x0000005b5a5c7223 */ /* 0x080fe2000001085c */
        /* <DEDUP_REMOVED lines=27> */
[----:B------:R-:W-:Y:S01]  /*b400*/  IMAD.MOV.U32 R52, RZ, RZ, R42 ;  /* 0x000000ffff347224 */ /* 0x000fe200078e002a */
[-C--:B------:R-:W-:Y:S01]  /*b410*/  F2FP.F16.E4M3.UNPACK_B R42, R169.reuse.H1 ;  /* 0x000000a9ff2a723e */ /* 0x080fe200030006ff */
        /* <DEDUP_REMOVED lines=44> */
[----:B------:R-:W-:-:S03]  /*b6e0*/  F2FP.SATFINITE.E4M3.F32.PACK_AB_MERGE_C R55, R56, R92, R55 ;  /* 0x0000005c3837723e */ /* 0x000fc60004807037 */
[----:B------:R-:W-:Y:S02]  /*b6f0*/  F2FP.SATFINITE.E4M3.F32.PACK_AB_MERGE_C R168, R169, R168, R42 ;  /* 0x000000a8a9a8723e */ /* 0x000fe4000480702a */
[----:B------:R-:W-:Y:S01]  /*b700*/  IMAD.MOV.U32 R42, RZ, RZ, R55 ;  /* 0x000000ffff2a7224 */ /* 0x000fe200078e0037 */
[----:B------:R-:W-:Y:S02]  /*b710*/  MOV R55, R45 ;  /* 0x0000002d00377202 */ /* 0x000fe40000000f00 */
[----:B------:R-:W-:-:S07]  /*b720*/  IMAD.MOV.U32 R54, RZ, RZ, R168 ;  /* 0x000000ffff367224 */ /* 0x000fce00078e00a8 */
.L_x_2334:
[----:B------:R-:W-:Y:S05]  /*b730*/  BSYNC B3 ;  /* 0x0000000000037941 */ /* 0x000fea0003800000 */
.L_x_2333:
        /* <DEDUP_REMOVED lines=9> */
[----:B-1----:R3:W-:Y:S01]  /*b7d0*/  STG.E.128 desc[UR56][R44.64], R40 ;  /* 0x000000282c007986 */ /* 0x0027e2000c101d38 */
[----:B------:R-:W-:-:S05]  /*b7e0*/  @!P4 IMAD.X R47, R47, 0x1, R123, P5 ;  /* 0x000000012f2fc824 */ /* 0x000fca00028e067b */
[----:B0-----:R3:W-:Y:S03]  /*b7f0*/  @!P4 STG.E.128 desc[UR56][R46.64], R52 ;  /* 0x000000342e00c986 */ /* 0x0017e6000c101d38 */
.L_x_2332:
[----:B------:R-:W-:Y:S05]  /*b800*/  BSYNC B2 ;  /* 0x0000000000027941 */ /* 0x000fea0003800000 */
.L_x_2331:
        /* <DEDUP_REMOVED lines=31> */
[----:B------:R-:W-:Y:S01]  /*ba00*/  LOP3.LUT R49, R49, 0xff0000ff, RZ, 0xc0, !PT ;  /* 0xff0000ff31317812 */ /* 0x000fe200078ec0ff */
[----:B------:R-:W-:Y:S01]  /*ba10*/  IMAD.SHL.U32 R55, R55, 0x100, RZ ;  /* 0x0000010037377824 */ /* 0x000fe200078e00ff */
[----:B------:R-:W-:-:S02]  /*ba20*/  SHF.R.U32.HI R50, RZ, 0x10, R61 ;  /* 0x00000010ff327819 */ /* 0x000fc4000001163d */
[----:B------:R-:W-:Y:S02]  /*ba30*/  LOP3.LUT R53, R61, 0xff0000ff, RZ, 0xc0, !PT ;  /* 0xff0000ff3d357812 */ /* 0x000fe400078ec0ff */
[----:B------:R-:W-:Y:S02]  /*ba40*/  LOP3.LUT R60, R63, 0xff0000ff, RZ, 0xc0, !PT ;  /* 0xff0000ff3f3c7812 */ /* 0x000fe400078ec0ff */
[----:B------:R-:W-:Y:S01]  /*ba50*/  LOP3.LUT R49, R49, 0xff00, R58, 0xf8, !PT ;  /* 0x0000ff0031317812 */ /* 0x000fe200078ef83a */
[----:B------:R-:W-:Y:S01]  /*ba60*/  IMAD.U32 R58, R57, 0x10000, RZ ;  /* 0x00010000393a7824 */ /* 0x000fe200078e00ff */
[----:B------:R-:W-:Y:S02]  /*ba70*/  LOP3.LUT R53, R53, 0xff00, R59, 0xf8, !PT ;  /* 0x0000ff0035357812 */ /* 0x000fe400078ef83b */
[----:B------:R-:W-:Y:S02]  /*ba80*/  SHF.L.U32 R50, R50, 0x10, RZ ;  /* 0x0000001032327819 */ /* 0x000fe400000006ff */
[----:B------:R-:W-:-:S02]  /*ba90*/  LOP3.LUT R60, R60, 0xff00, R55, 0xf8, !PT ;  /* 0x0000ff003c3c7812 */ /* 0x000fc400078ef837 */
[----:B------:R-:W-:Y:S02]  /*baa0*/  LOP3.LUT R55, R53, 0xff0000, R50, 0xf8, !PT ;  /* 0x00ff000035377812 */ /* 0x000fe400078ef832 */
        /* <DEDUP_REMOVED lines=46> */
[----:B------:R-:W-:Y:S01]  /*bd90*/  IMAD.SHL.U32 R45, R56, 0x100, RZ ;  /* 0x00000100382d7824 */ /* 0x000fe200078e00ff */
[----:B------:R-:W-:Y:S02]  /*bda0*/  MOV R56, R43 ;  /* 0x0000002b00387202 */ /* 0x000fe40000000f00 */
        /* <DEDUP_REMOVED lines=28> */
[-C--:B------:R-:W-:Y:S01]  /*bf70*/  FMUL.FTZ R48, R51, R60.reuse ;  /* 0x0000003c33307220 */ /* 0x080fe20000410000 */
        /* <DEDUP_REMOVED lines=79> */
[----:B------:R-:W-:Y:S01]  /*c470*/  F2FP.F16.E4M3.UNPACK_B R44, R44 ;  /* 0x0000002cff2c723e */ /* 0x000fe200020006ff */
[----:B------:R-:W-:-:S02]  /*c480*/  HADD2.F32 R53, -RZ, R53.H1_H1 ;  /* 0x30000035ff357230 */ /* 0x000fc40000004100 */
[-C--:B------:R-:W-:Y:S01]  /*c490*/  FMUL.FTZ R90, R54, R91.reuse ;  /* 0x0000005b365a7220 */ /* 0x080fe20000410000 */
[----:B------:R-:W-:Y:S02]  /*c4a0*/  HADD2.F32 R51, -RZ, R51.H1_H1 ;  /* 0x30000033ff337230 */ /* 0x000fe40000004100 */
[C---:B------:R-:W-:Y:S01]  /*c4b0*/  FMUL.FTZ R91, R60.reuse, R91 ;  /* 0x0000005b3c5b7220 */ /* 0x040fe20000410000 */
[----:B------:R-:W-:Y:S02]  /*c4c0*/  IMAD.MOV.U32 R43, RZ, RZ, R89 ;  /* 0x000000ffff2b7224 */ /* 0x000fe400078e0059 */
[-C--:B------:R-:W-:Y:S01]  /*c4d0*/  FFMA.FTZ R90, R60, R88.reuse, -R90 ;  /* 0x000000583c5a7223 */ /* 0x080fe2000001085a */
        /* <DEDUP_REMOVED lines=19> */
[----:B------:R-:W-:Y:S01]  /*c610*/  F2FP.SATFINITE.E4M3.F32.PACK_AB_MERGE_C R91, R42, R91, RZ ;  /* 0x0000005b2a5b723e */ /* 0x000fe200048070ff */
[C---:B------:R-:W-:Y:S02]  /*c620*/  FMUL.FTZ R162, R44.reuse, R162 ;  /* 0x000000a22ca27220 */ /* 0x040fe40000410000 */
[-C--:B------:R-:W-:Y:S01]  /*c630*/  FFMA.FTZ R53, R44, R164.reuse, -R53 ;  /* 0x000000a42c357223 */ /* 0x080fe20000010835 */
[----:B------:R-:W-:Y:S01]  /*c640*/  F2FP.SATFINITE.E4M3.F32.PACK_AB_MERGE_C R44, R40, R59, R45 ;  /* 0x0000003b282c723e */ /* 0x000fe2000480702d */
[----:B------:R-:W-:Y:S01]  /*c650*/  FFMA.FTZ R162, R46, R164, R162 ;  /* 0x000000a42ea27223 */ /* 0x000fe200000100a2 */
[----:B------:R-:W-:Y:S01]  /*c660*/  F2FP.SATFINITE.E4M3.F32.PACK_AB_MERGE_C R45, R49, R50, R41 ;  /* 0x00000032312d723e */ /* 0x000fe20004807029 */
[----:B------:R-:W-:Y:S01]  /*c670*/  IMAD.MOV.U32 R40, RZ, RZ, R58 ;  /* 0x000000ffff287224 */ /* 0x000fe200078e003a */
[----:B------:R-:W-:Y:S01]  /*c680*/  F2FP.SATFINITE.E4M3.F32.PACK_AB_MERGE_C R42, R53, R60, R51 ;  /* 0x0000003c352a723e */ /* 0x000fe20004807033 */
[----:B------:R-:W-:Y:S01]  /*c690*/  IMAD.MOV.U32 R41, RZ, RZ, R57 ;  /* 0x000000ffff297224 */ /* 0x000fe200078e0039 */
[----:B------:R-:W-:-:S07]  /*c6a0*/  F2FP.SATFINITE.E4M3.F32.PACK_AB_MERGE_C R46, R162, R88, R91 ;  /* 0x00000058a22e723e */ /* 0x000fce000480705b */
.L_x_2336:
[----:B------:R-:W-:Y:S05]  /*c6b0*/  BSYNC B2 ;  /* 0x0000000000027941 */ /* 0x000fea0003800000 */
.L_x_2335:
        /* <DEDUP_REMOVED lines=12> */
.L_x_2326:
[----:B------:R-:W-:Y:S05]  /*c780*/  BSYNC B1 ;  /* 0x0000000000017941 */ /* 0x000fea0003800000 */
.L_x_2325:
        /* <DEDUP_REMOVED lines=13> */
[----:B------:R-:W-:-:S04]  /*c860*/  LEA.HI R40, R41, R40, RZ, 0x5 ;  /* 0x0000002829287211 */ /* 0x000fc800078f28ff */
        /* <DEDUP_REMOVED lines=8> */
[----:B------:R-:W-:-:S04]  /*c8f0*/  @!P2 IADD3 R50, P4, R51, R122, RZ ;  /* 0x0000007a3332a210 */ /* 0x000fc80007f9e0ff */
[----:B------:R-:W-:Y:S02]  /*c900*/  @!P2 IADD3.X R51, R40, R123, RZ, P4, !PT ;  /* 0x0000007b2833a210 */ /* 0x000fe400027fe4ff */
[----:B------:R-:W-:Y:S02]  /*c910*/  SHF.R.S32.HI R40, RZ, 0x1f, R41 ;  /* 0x0000001fff287819 */ /* 0x000fe40000011429 */
[----:B------:R-:W-:Y:S02]  /*c920*/  ISETP.GE.AND P4, PT, R18, R132, PT ;  /* 0x000000841200720c */ /* 0x000fe40003f86270 */
[----:B------:R-:W-:Y:S02]  /*c930*/  LEA.HI R40, R40, R41, RZ, 0x2 ;  /* 0x0000002928287211 */ /* 0x000fe400078f10ff */
[----:B------:R-:W-:Y:S02]  /*c940*/  LOP3.LUT R41, R201, 0x30, R43, 0xf8, !PT ;  /* 0x00000030c9297812 */ /* 0x000fe400078ef82b */
[----:B------:R-:W-:-:S02]  /*c950*/  SHF.R.S32.HI R45, RZ, 0x2, R40 ;  /* 0x00000002ff2d7819 */ /* 0x000fc40000011428 */
        /* <DEDUP_REMOVED lines=10> */
[----:B---3--:R-:W-:Y:S01]  /*ca00*/  IMAD.MOV.U32 R56, RZ, RZ, R44 ;  /* 0x000000ffff387224 */ /* 0x008fe200078e002c */
[----:B-1----:R-:W-:Y:S02]  /*ca10*/  MOV R55, R40 ;  /* 0x0000002800377202 */ /* 0x002fe40000000f00 */
[----:B------:R-:W-:Y:S02]  /*ca20*/  F2FP.F16.E4M3.UNPACK_B R58, R156.H1 ;  /* 0x0000009cff3a723e */ /* 0x000fe400030006ff */
[----:B------:R-:W-:Y:S02]  /*ca30*/  F2FP.F16.E4M3.UNPACK_B R57, R56.H1 ;  /* 0x00000038ff39723e */ /* 0x000fe400030006ff */
[-C--:B------:R-:W-:Y:S01]  /*ca40*/  F2FP.F16.E4M3.UNPACK_B R54, R55.reuse.H1 ;  /* 0x00000037ff36723e */ /* 0x080fe200030006ff */
[----:B------:R-:W-:Y:S01]  /*ca50*/  HADD2.F32 R61, -RZ, R58.H0_H0 ;  /* 0x2000003aff3d7230 */ /* 0x000fe20000004100 */
[-C--:B------:R-:W-:Y:S01]  /*ca60*/  F2FP.F16.E4M3.UNPACK_B R53, R158.reuse.H1 ;  /* 0x0000009eff35723e */ /* 0x080fe200030006ff */
[----:B------:R-:W-:Y:S01]  /*ca70*/  HADD2.F32 R40, -RZ, R57.H0_H0 ;  /* 0x20000039ff287230 */ /* 0x000fe20000004100 */
[----:B------:R-:W-:Y:S01]  /*ca80*/  F2FP.F16.E4M3.UNPACK_B R55, R55 ;  /* 0x00000037ff37723e */ /* 0x000fe200020006ff */
[----:B------:R-:W-:Y:S01]  /*ca90*/  HADD2.F32 R44, -RZ, R54.H0_H0 ;  /* 0x20000036ff2c7230 */ /* 0x000fe20000004100 */
[----:B------:R-:W-:Y:S01]  /*caa0*/  F2FP.F16.E4M3.UNPACK_B R60, R158 ;  /* 0x0000009eff3c723e */ /* 0x000fe200020006ff */
        /* <DEDUP_REMOVED lines=9> */
[CC--:B------:R-:W-:Y:S01]  /*cb40*/  FMUL.FTZ R59, R57.reuse, R58.reuse ;  /* 0x0000003a393b7220 */ /* 0x0c0fe20000410000 */
[--C-:B------:R-:W-:Y:S02]  /*cb50*/  HADD2.F32 R61, -RZ, R60.reuse.H0_H0 ;  /* 0x2000003cff3d7230 */ /* 0x100fe40000004100 */
[C---:B------:R-:W-:Y:S01]  /*cb60*/  FMUL.FTZ R58, R54.reuse, R58 ;  /* 0x0000003a363a7220 */ /* 0x040fe20000410000 */
[----:B------:R-:W-:Y:S02]  /*cb70*/  HADD2.F32 R60, -RZ, R60.H1_H1 ;  /* 0x3000003cff3c7230 */ /* 0x000fe40000004100 */
[-C--:B------:R-:W-:Y:S01]  /*cb80*/  FFMA.FTZ R54, R54, R53.reuse, -R59 ;  /* 0x0000003536367223 */ /* 0x080fe2000001083b */
[--C-:B------:R-:W-:Y:S02]  /*cb90*/  HADD2.F32 R59, -RZ, R55.reuse.H0_H0 ;  /* 0x20000037ff3b7230 */ /* 0x100fe40000004100 */
[----:B------:R-:W-:Y:S01]  /*cba0*/  FFMA.FTZ R53, R57, R53, R58 ;  /* 0x0000003539357223 */ /* 0x000fe2000001003a */
[----:B------:R-:W-:Y:S01]  /*cbb0*/  F2FP.F16.E4M3.UNPACK_B R58, R156 ;  /* 0x0000009cff3a723e */ /* 0x000fe200020006ff */
[----:B------:R-:W-:Y:S01]  /*cbc0*/  HADD2.F32 R55, -RZ, R55.H1_H1 ;  /* 0x30000037ff377230 */ /* 0x000fe20000004100 */
[----:B------:R-:W-:-:S02]  /*cbd0*/  F2FP.F16.E4M3.UNPACK_B R57, R56 ;  /* 0x00000038ff39723e */ /* 0x000fc400020006ff */
[-C--:B0-----:R-:W-:Y:S01]  /*cbe0*/  F2FP.F16.E4M3.UNPACK_B R88, R42.reuse.H1 ;  /* 0x0000002aff58723e */ /* 0x081fe200030006ff */
[--C-:B------:R-:W-:Y:S01]  /*cbf0*/  HADD2.F32 R62, -RZ, R58.reuse.H0_H0 ;  /* 0x2000003aff3e7230 */ /* 0x100fe20000004100 */
[----:B------:R-:W-:Y:S01]  /*cc00*/  F2FP.F16.E4M3.UNPACK_B R91, R159.H1 ;  /* 0x0000009fff5b723e */ /* 0x000fe200030006ff */
[--C-:B------:R-:W-:Y:S01]  /*cc10*/  HADD2.F32 R56, -RZ, R57.reuse.H0_H0 ;  /* 0x20000039ff387230 */ /* 0x100fe20000004100 */
[----:B------:R-:W-:Y:S01]  /*cc20*/  F2FP.F16.E4M3.UNPACK_B R42, R42 ;  /* 0x0000002aff2a723e */ /* 0x000fe200020006ff */
[----:B------:R-:W-:Y:S02]  /*cc30*/  HADD2.F32 R58, -RZ, R58.H1_H1 ;  /* 0x3000003aff3a7230 */ /* 0x000fe40000004100 */
[-C--:B------:R-:W-:Y:S01]  /*cc40*/  FMUL.FTZ R63, R59, R62.reuse ;  /* 0x0000003e3b3f7220 */ /* 0x080fe20000410000 */
[----:B------:R-:W-:Y:S02]  /*cc50*/  HADD2.F32 R57, -RZ, R57.H1_H1 ;  /* 0x30000039ff397230 */ /* 0x000fe40000004100 */
[----:B------:R-:W-:Y:S01]  /*cc60*/  FMUL.FTZ R64, R56, R62 ;  /* 0x0000003e38407220 */ /* 0x000fe20000410000 */
[----:B------:R-:W-:-:S02]  /*cc70*/  HADD2.F32 R92, -RZ, R88.H0_H0 ;  /* 0x20000058ff5c7230 */ /* 0x000fc40000004100 */
[-C--:B------:R-:W-:Y:S01]  /*cc80*/  FFMA.FTZ R56, R56, R61.reuse, R63 ;  /* 0x0000003d38387223 */ /* 0x080fe2000001003f */
[--C-:B------:R-:W-:Y:S01]  /*cc90*/  SHF.R.U32.HI R63, RZ, 0x10, R79.reuse ;  /* 0x00000010ff3f7819 */ /* 0x100fe2000001164f */
[-C--:B------:R-:W-:Y:S01]  /*cca0*/  FMUL.FTZ R62, R57, R58.reuse ;  /* 0x0000003a393e7220 */ /* 0x080fe20000410000 */
[----:B------:R-:W-:Y:S01]  /*ccb0*/  FFMA.FTZ R59, R59, R61, -R64 ;  /* 0x0000003d3b3b7223 */ /* 0x000fe20000010840 */
[----:B------:R-:W-:Y:S01]  /*ccc0*/  FMUL.FTZ R64, R55, R58 ;  /* 0x0000003a37407220 */ /* 0x000fe20000410000 */
[----:B------:R-:W-:Y:S01]  /*ccd0*/  LOP3.LUT R61, R79, 0xff0000ff, RZ, 0xc0, !PT ;  /* 0xff0000ff4f3d7812 */ /* 0x000fe200078ec0ff */
[----:B------:R-:W-:Y:S01]  /*cce0*/  FFMA.FTZ R58, R55, R60, -R62 ;  /* 0x0000003c373a7223 */ /* 0x000fe2000001083e */
[----:B------:R-:W-:Y:S01]  /*ccf0*/  SHF.R.U32.HI R62, RZ, 0x8, R79 ;  /* 0x00000008ff3e7819 */ /* 0x000fe2000001164f */
[----:B------:R-:W-:Y:S01]  /*cd00*/  IMAD.MOV.U32 R79, RZ, RZ, R46 ;  /* 0x000000ffff4f7224 */ /* 0x000fe200078e002e */
[-C--:B------:R-:W-:Y:S01]  /*cd10*/  F2FP.F16.E4M3.UNPACK_B R46, R157.reuse.H1 ;  /* 0x0000009dff2e723e */ /* 0x080fe200030006ff */
[----:B------:R-:W-:Y:S01]  /*cd20*/  HADD2.F32 R93, -RZ, R91.H0_H0 ;  /* 0x2000005bff5d7230 */ /* 0x000fe20000004100 */
[----:B------:R-:W-:Y:S01]  /*cd30*/  F2FP.F16.E4M3.UNPACK_B R157, R157 ;  /* 0x0000009dff9d723e */ /* 0x000fe200020006ff */
[----:B------:R-:W-:Y:S01]  /*cd40*/  HADD2.F32 R88, -RZ, R88.H1_H1 ;  /* 0x30000058ff587230 */ /* 0x000fe20000004100 */
[-C--:B------:R-:W-:Y:S01]  /*cd50*/  F2FP.F16.E4M3.UNPACK_B R89, R79.reuse.H1 ;  /* 0x0000004fff59723e */ /* 0x080fe200030006ff */
[--C-:B------:R-:W-:Y:S01]  /*cd60*/  HADD2.F32 R95, -RZ, R46.reuse.H0_H0 ;  /* 0x2000002eff5f7230 */ /* 0x100fe20000004100 */
[----:B------:R-:W-:Y:S01]  /*cd70*/  F2FP.F16.E4M3.UNPACK_B R79, R79 ;  /* 0x0000004fff4f723e */ /* 0x000fe200020006ff */
[----:B------:R-:W-:Y:S01]  /*cd80*/  HADD2.F32 R46, -RZ, R46.H1_H1 ;  /* 0x3000002eff2e7230 */ /* 0x000fe20000004100 */
[----:B------:R-:W-:Y:S01]  /*cd90*/  F2FP.F16.E4M3.UNPACK_B R159, R159 ;  /* 0x0000009fff9f723e */ /* 0x000fe200020006ff */
[----:B------:R-:W-:-:S02]  /*cda0*/  HADD2.F32 R90, -RZ, R89.H0_H0 ;  /* 0x20000059ff5a7230 */ /* 0x000fc40000004100 */
[----:B------:R-:W-:Y:S01]  /*cdb0*/  FFMA.FTZ R55, R57, R60, R64 ;  /* 0x0000003c39377223 */ /* 0x000fe20000010040 */
[----:B------:R-:W-:Y:S01]  /*cdc0*/  HADD2.F32 R89, -RZ, R89.H1_H1 ;  /* 0x30000059ff597230 */ /* 0x000fe20000004100 */
[----:B------:R-:W-:Y:S01]  /*cdd0*/  SHF.R.U32.HI R57, RZ, 0x8, R77 ;  /* 0x00000008ff397819 */ /* 0x000fe2000001164d */
[----:B------:R-:W-:Y:S02]  /*cde0*/  HADD2.F32 R91, -RZ, R91.H1_H1 ;  /* 0x3000005bff5b7230 */ /* 0x000fe40000004100 */
[-C--:B------:R-:W-:Y:S01]  /*cdf0*/  FMUL.FTZ R94, R90, R95.reuse ;  /* 0x0000005f5a5e7220 */ /* 0x080fe20000410000 */
[C---:B------:R-:W-:Y:S01]  /*ce00*/  FMUL.FTZ R95, R92.reuse, R95 ;  /* 0x0000005f5c5f7220 */ /* 0x040fe20000410000 */
[----:B------:R-:W-:Y:S01]  /*ce10*/  SHF.R.U32.HI R64, RZ, 0x8, R65 ;  /* 0x00000008ff407819 */ /* 0x000fe20000011641 */
[----:B------:R-:W-:Y:S02]  /*ce20*/  IMAD.SHL.U32 R57, R57, 0x100, RZ ;  /* 0x0000010039397824 */ /* 0x000fe400078e00ff */
[-C--:B------:R-:W-:Y:S01]  /*ce30*/  FFMA.FTZ R94, R92, R93.reuse, -R94 ;  /* 0x0000005d5c5e7223 */ /* 0x080fe2000001085e */
[----:B------:R-:W-:Y:S01]  /*ce40*/  FFMA.FTZ R95, R90, R93, R95 ;  /* 0x0000005d5a5f7223 */ /* 0x000fe2000001005f */
[-C--:B------:R-:W-:Y:S01]  /*ce50*/  FMUL.FTZ R90, R89, R46.reuse ;  /* 0x0000002e595a7220 */ /* 0x080fe20000410000 */
[C---:B------:R-:W-:Y:S01]  /*ce60*/  FMUL.FTZ R46, R88.reuse, R46 ;  /* 0x0000002e582e7220 */ /* 0x040fe20000410000 */
[----:B------:R-:W-:Y:S01]  /*ce70*/  HADD2.F32 R93, -RZ, R157.H0_H0 ;  /* 0x2000009dff5d7230 */ /* 0x000fe20000004100 */
[----:B------:R-:W-:Y:S01]  /*ce80*/  LOP3.LUT R66, R65, 0xff0000ff, RZ, 0xc0, !PT ;  /* 0xff0000ff41427812 */ /* 0x000fe200078ec0ff */
[-C--:B------:R-:W-:Y:S01]  /*ce90*/  FFMA.FTZ R88, R88, R91.reuse, -R90 ;  /* 0x0000005b58587223 */ /* 0x080fe2000001085a */
[----:B------:R-:W-:Y:S01]  /*cea0*/  FFMA.FTZ R46, R89, R91, R46 ;  /* 0x0000005b592e7223 */ /* 0x000fe2000001002e */
[----:B------:R-:W-:Y:S01]  /*ceb0*/  HADD2.F32 R89, -RZ, R79.H0_H0 ;  /* 0x2000004fff597230 */ /* 0x000fe20000004100 */
[----:B------:R-:W-:Y:S01]  /*cec0*/  SHF.R.U32.HI R65, RZ, 0x10, R65 ;  /* 0x00000010ff417819 */ /* 0x000fe20000011641 */
[----:B------:R-:W-:Y:S01]  /*ced0*/  HADD2.F32 R91, -RZ, R42.H0_H0 ;  /* 0x2000002aff5b7230 */ /* 0x000fe20000004100 */
[----:B------:R-:W-:Y:S01]  /*cee0*/  LOP3.LUT R60, R77, 0xff0000ff, RZ, 0xc0, !PT ;  /* 0xff0000ff4d3c7812 */ /* 0x000fe200078ec0ff */
        /* <DEDUP_REMOVED lines=9> */
[----:B------:R-:W-:Y:S01]  /*cf80*/  SHF.R.U32.HI R76, RZ, 0x10, R77 ;  /* 0x00000010ff4c7819 */ /* 0x000fe2000001164d */
[----:B------:R-:W-:Y:S01]  /*cf90*/  IMAD.SHL.U32 R89, R64, 0x100, RZ ;  /* 0x0000010040597824 */ /* 0x000fe200078e00ff */
[----:B------:R-:W-:Y:S01]  /*cfa0*/  SHF.R.U32.HI R77, RZ, 0x8, R67 ;  /* 0x00000008ff4d7819 */ /* 0x000fe20000011643 */
[----:B------:R-:W-:-:S02]  /*cfb0*/  IMAD.U32 R65, R65, 0x10000, RZ ;  /* 0x0001000041417824 */ /* 0x000fc400078e00ff */
[-C--:B------:R-:W-:Y:S01]  /*cfc0*/  FMUL.FTZ R79, R90, R157.reuse ;  /* 0x0000009d5a4f7220 */ /* 0x080fe20000410000 */
[----:B------:R-:W-:Y:S01]  /*cfd0*/  FMUL.FTZ R157, R42, R157 ;  /* 0x0000009d2a9d7220 */ /* 0x000fe20000410000 */
[----:B------:R-:W-:Y:S01]  /*cfe0*/  LOP3.LUT R57, R60, 0xff00, R57, 0xf8, !PT ;  /* 0x0000ff003c397812 */ /* 0x000fe200078ef839 */
[----:B------:R-:W-:Y:S02]  /*cff0*/  IMAD.U32 R63, R63, 0x10000, RZ ;  /* 0x000100003f3f7824 */ /* 0x000fe400078e00ff */
[-C--:B------:R-:W-:Y:S01]  /*d000*/  FFMA.FTZ R79, R42, R159.reuse, -R79 ;  /* 0x0000009f2a4f7223 */ /* 0x080fe2000001084f */
[----:B------:R-:W-:Y:S01]  /*d010*/  IMAD.SHL.U32 R42, R62, 0x100, RZ ;  /* 0x000001003e2a7824 */ /* 0x000fe200078e00ff */
[----:B------:R-:W-:Y:S01]  /*d020*/  LOP3.LUT R78, R67, 0xff0000ff, RZ, 0xc0, !PT ;  /* 0xff0000ff434e7812 */ /* 0x000fe200078ec0ff */
[----:B------:R-:W-:Y:S01]  /*d030*/  IMAD.U32 R76, R76, 0x10000, RZ ;  /* 0x000100004c4c7824 */ /* 0x000fe200078e00ff */
[----:B------:R-:W-:Y:S01]  /*d040*/  LOP3.LUT R60, R66, 0xff00, R89, 0xf8, !PT ;  /* 0x0000ff00423c7812 */ /* 0x000fe200078ef859 */
[----:B------:R-:W-:Y:S01]  /*d050*/  FFMA.FTZ R90, R90, R159, R157 ;  /* 0x0000009f5a5a7223 */ /* 0x000fe2000001009d */
[----:B------:R-:W-:-:S02]  /*d060*/  SHF.R.U32.HI R67, RZ, 0x10, R67 ;  /* 0x00000010ff437819 */ /* 0x000fc40000011643 */
[----:B------:R-:W-:Y:S02]  /*d070*/  LOP3.LUT R42, R61, 0xff00, R42, 0xf8, !PT ;  /* 0x0000ff003d2a7812 */ /* 0x000fe400078ef82a */
[----:B------:R-:W-:Y:S01]  /*d080*/  SHF.L.U32 R77, R77, 0x8, RZ ;  /* 0x000000084d4d7819 */ /* 0x000fe200000006ff */
[----:B------:R-:W-:Y:S01]  /*d090*/  IMAD.U32 R62, R67, 0x10000, RZ ;  /* 0x00010000433e7824 */ /* 0x000fe200078e00ff */
[----:B------:R-:W-:Y:S02]  /*d0a0*/  F2FP.SATFINITE.E4M3.F32.PACK_AB_MERGE_C R54, R54, R44, RZ ;  /* 0x0000002c3636723e */ /* 0x000fe400048070ff */
[----:B------:R-:W-:Y:S02]  /*d0b0*/  F2FP.SATFINITE.E4M3.F32.PACK_AB_MERGE_C R53, R53, R40, RZ ;  /* 0x000000283535723e */ /* 0x000fe400048070ff */
[----:B------:R-:W-:Y:S02]  /*d0c0*/  LOP3.LUT R60, R60, 0xff0000, R65, 0xf8, !PT ;  /* 0x00ff00003c3c7812 */ /* 0x000fe400078ef841 */
[----:B------:R-:W-:-:S02]  /*d0d0*/  LOP3.LUT R77, R78, 0xff00, R77, 0xf8, !PT ;  /* 0x0000ff004e4d7812 */ /* 0x000fc400078ef84d */
[----:B------:R-:W-:Y:S02]  /*d0e0*/  LOP3.LUT R42, R42, 0xff0000, R63, 0xf8, !PT ;  /* 0x00ff00002a2a7812 */ /* 0x000fe400078ef83f */
[----:B------:R-:W-:Y:S02]  /*d0f0*/  F2FP.SATFINITE.E4M3.F32.PACK_AB_MERGE_C R40, R58, R59, R54 ;  /* 0x0000003b3a28723e */ /* 0x000fe40004807036 */
[----:B------:R-:W-:Y:S02]  /*d100*/  F2FP.SATFINITE.E4M3.F32.PACK_AB_MERGE_C R55, R55, R56, R53 ;  /* 0x000000383737723e */ /* 0x000fe40004807035 */
[----:B------:R-:W-:Y:S02]  /*d110*/  LOP3.LUT R57, R57, 0xff0000, R76, 0xf8, !PT ;  /* 0x00ff000039397812 */ /* 0x000fe400078ef84c */
[----:B------:R-:W-:Y:S02]  /*d120*/  F2FP.F16.E4M3.UNPACK_B R58, R45 ;  /* 0x0000002dff3a723e */ /* 0x000fe400020006ff */
[----:B------:R-:W-:-:S02]  /*d130*/  F2FP.F16.E4M3.UNPACK_B R63, R60 ;  /* 0x0000003cff3f723e */ /* 0x000fc400020006ff */
[----:B------:R-:W-:Y:S01]  /*d140*/  F2FP.F16.E4M3.UNPACK_B R56, R41 ;  /* 0x00000029ff38723e */ /* 0x000fe200020006ff */
[----:B------:R-:W-:Y:S01]  /*d150*/  HADD2.F32 R53, -RZ, R58.H0_H0 ;  /* 0x2000003aff357230 */ /* 0x000fe20000004100 */
[----:B------:R-:W-:Y:S01]  /*d160*/  LOP3.LUT R44, R77, 0xff0000, R62, 0xf8, !PT ;  /* 0x00ff00004d2c7812 */ /* 0x000fe200078ef83e */
[----:B------:R-:W-:Y:S01]  /*d170*/  HADD2.F32 R61, -RZ, R63.H0_H0 ;  /* 0x2000003fff3d7230 */ /* 0x000fe20000004100 */
[-C--:B------:R-:W-:Y:S01]  /*d180*/  F2FP.F16.E4M3.UNPACK_B R62, R57.reuse ;  /* 0x00000039ff3e723e */ /* 0x080fe200020006ff */
[--C-:B------:R-:W-:Y:S01]  /*d190*/  HADD2.F32 R54, -RZ, R56.reuse.H0_H0 ;  /* 0x20000038ff367230 */ /* 0x100fe20000004100 */
[----:B------:R-:W-:Y:S01]  /*d1a0*/  F2FP.F16.E4M3.UNPACK_B R57, R57.H1 ;  /* 0x00000039ff39723e */ /* 0x000fe200030006ff */
[----:B------:R-:W-:Y:S02]  /*d1b0*/  HADD2.F32 R56, -RZ, R56.H1_H1 ;  /* 0x30000038ff387230 */ /* 0x000fe40000004100 */
[----:B------:R-:W-:Y:S01]  /*d1c0*/  FMUL.FTZ R65, R53, R61 ;  /* 0x0000003d35417220 */ /* 0x000fe20000410000 */
[----:B------:R-:W-:-:S02]  /*d1d0*/  HADD2.F32 R59, -RZ, R62.H0_H0 ;  /* 0x2000003eff3b7230 */ /* 0x000fc40000004100 */
[C---:B------:R-:W-:Y:S01]  /*d1e0*/  FMUL.FTZ R64, R54.reuse, R61 ;  /* 0x0000003d36407220 */ /* 0x040fe20000410000 */
[----:B------:R-:W-:Y:S01]  /*d1f0*/  HADD2.F32 R61, -RZ, R58.H1_H1 ;  /* 0x3000003aff3d7230 */ /* 0x000fe20000004100 */
[----:B------:R-:W-:Y:S01]  /*d200*/  F2FP.F16.E4M3.UNPACK_B R58, R41.H1 ;  /* 0x00000029ff3a723e */ /* 0x000fe200030006ff */
[----:B------:R-:W-:Y:S02]  /*d210*/  HADD2.F32 R62, -RZ, R62.H1_H1 ;  /* 0x3000003eff3e7230 */ /* 0x000fe40000004100 */
[-C--:B------:R-:W-:Y:S01]  /*d220*/  FFMA.FTZ R54, R54, R59.reuse, -R65 ;  /* 0x0000003b36367223 */ /* 0x080fe20000010841 */
[----:B------:R-:W-:Y:S01]  /*d230*/  FFMA.FTZ R53, R53, R59, R64 ;  /* 0x0000003b35357223 */ /* 0x000fe20000010040 */
[----:B------:R-:W-:Y:S01]  /*d240*/  F2FP.F16.E4M3.UNPACK_B R59, R45.H1 ;  /* 0x0000002dff3b723e */ /* 0x000fe200030006ff */
[----:B------:R-:W-:Y:S01]  /*d250*/  HADD2.F32 R45, -RZ, R63.H1_H1 ;  /* 0x3000003fff2d7230 */ /* 0x000fe20000004100 */
[----:B------:R-:W-:Y:S02]  /*d260*/  F2FP.F16.E4M3.UNPACK_B R63, R60.H1 ;  /* 0x0000003cff3f723e */ /* 0x000fe400030006ff */
[----:B------:R-:W-:Y:S01]  /*d270*/  F2FP.SATFINITE.E4M3.F32.PACK_AB_MERGE_C R88, R88, R94, RZ ;  /* 0x0000005e5858723e */ /* 0x000fe200048070ff */
[----:B------:R-:W-:-:S02]  /*d280*/  HADD2.F32 R60, -RZ, R59.H0_H0 ;  /* 0x2000003bff3c7230 */ /* 0x000fc40000004100 */
[-C--:B------:R-:W-:Y:S01]  /*d290*/  FMUL.FTZ R41, R61, R45.reuse ;  /* 0x0000002d3d297220 */ /* 0x080fe20000410000 */
[C---:B------:R-:W-:Y:S01]  /*d2a0*/  FMUL.FTZ R66, R56.reuse, R45 ;  /* 0x0000002d38427220 */ /* 0x040fe20000410000 */
[----:B------:R-:W-:Y:S01]  /*d2b0*/  HADD2.F32 R64, -RZ, R63.H0_H0 ;  /* 0x2000003fff407230 */ /* 0x000fe20000004100 */
[----:B------:R-:W-:Y:S01]  /*d2c0*/  F2FP.SATFINITE.E4M3.F32.PACK_AB_MERGE_C R79, R79, R92, R88 ;  /* 0x0000005c4f4f723e */ /* 0x000fe20004807058 */
[----:B------:R-:W-:Y:S02]  /*d2d0*/  HADD2.F32 R45, -RZ, R58.H0_H0 ;  /* 0x2000003aff2d7230 */ /* 0x000fe40000004100 */
[-C--:B------:R-:W-:Y:S01]  /*d2e0*/  FFMA.FTZ R41, R56, R62.reuse, -R41 ;  /* 0x0000003e38297223 */ /* 0x080fe20000010829 */
[----:B------:R-:W-:Y:S01]  /*d2f0*/  FFMA.FTZ R56, R61, R62, R66 ;  /* 0x0000003e3d387223 */ /* 0x000fe20000010042 */
[----:B------:R-:W-:Y:S02]  /*d300*/  HADD2.F32 R61, -RZ, R57.H0_H0 ;  /* 0x20000039ff3d7230 */ /* 0x000fe40000004100 */
[----:B------:R-:W-:Y:S01]  /*d310*/  FMUL.FTZ R66, R60, R64 ;  /* 0x000000403c427220 */ /* 0x000fe20000410000 */
[----:B------:R-:W-:-:S02]  /*d320*/  HADD2.F32 R62, -RZ, R59.H1_H1 ;  /* 0x3000003bff3e7230 */ /* 0x000fc40000004100 */
[C---:B------:R-:W-:Y:S01]  /*d330*/  FMUL.FTZ R65, R45.reuse, R64 ;  /* 0x000000402d417220 */ /* 0x040fe20000410000 */
[----:B------:R-:W-:Y:S02]  /*d340*/  HADD2.F32 R59, -RZ, R63.H1_H1 ;  /* 0x3000003fff3b7230 */ /* 0x000fe40000004100 */
[-C--:B------:R-:W-:Y:S01]  /*d350*/  FFMA.FTZ R45, R45, R61.reuse, -R66 ;  /* 0x0000003d2d2d7223 */ /* 0x080fe20000010842 */
[----:B------:R-:W-:Y:S01]  /*d360*/  HADD2.F32 R58, -RZ, R58.H1_H1 ;  /* 0x3000003aff3a7230 */ /* 0x000fe20000004100 */
[----:B------:R-:W-:Y:S01]  /*d370*/  F2FP.F16.E4M3.UNPACK_B R64, R42 ;  /* 0x0000002aff40723e */ /* 0x000fe200020006ff */
[----:B------:R-:W-:Y:S02]  /*d380*/  HADD2.F32 R63, -RZ, R57.H1_H1 ;  /* 0x30000039ff3f7230 */ /* 0x000fe40000004100 */
[----:B------:R-:W-:Y:S01]  /*d390*/  FFMA.FTZ R57, R60, R61, R65 ;  /* 0x0000003d3c397223 */ /* 0x000fe20000010041 */
[----:B------:R-:W-:Y:S01]  /*d3a0*/  FMUL.FTZ R67, R62, R59 ;  /* 0x0000003b3e437220 */ /* 0x000fe20000410000 */
[----:B------:R-:W-:Y:S01]  /*d3b0*/  F2FP.F16.E4M3.UNPACK_B R60, R47 ;  /* 0x0000002fff3c723e */ /* 0x000fe200020006ff */
[C---:B------:R-:W-:Y:S01]  /*d3c0*/  FMUL.FTZ R65, R58.reuse, R59 ;  /* 0x0000003b3a417220 */ /* 0x040fe20000410000 */
[----:B------:R-:W-:Y:S01]  /*d3d0*/  F2FP.F16.E4M3.UNPACK_B R61, R44 ;  /* 0x0000002cff3d723e */ /* 0x000fe200020006ff */
[----:B------:R-:W-:Y:S01]  /*d3e0*/  FFMA.FTZ R58, R58, R63, -R67 ;  /* 0x0000003f3a3a7223 */ /* 0x000fe20000010843 */
[----:B------:R-:W-:Y:S01]  /*d3f0*/  F2FP.F16.E4M3.UNPACK_B R59, R43 ;  /* 0x0000002bff3b723e */ /* 0x000fe200020006ff */
[----:B------:R-:W-:Y:S01]  /*d400*/  FFMA.FTZ R62, R62, R63, R65 ;  /* 0x0000003f3e3e7223 */ /* 0x000fe20000010041 */
        /* <DEDUP_REMOVED lines=14> */
[----:B------:R-:W-:Y:S01]  /*d4f0*/  F2FP.F16.E4M3.UNPACK_B R76, R44.H1 ;  /* 0x0000002cff4c723e */ /* 0x000fe200030006ff */
[----:B------:R-:W-:Y:S01]  /*d500*/  HADD2.F32 R64, -RZ, R64.H1_H1 ;  /* 0x30000040ff407230 */ /* 0x000fe20000004100 */
[----:B------:R-:W-:Y:S01]  /*d510*/  F2FP.F16.E4M3.UNPACK_B R44, R43.H1 ;  /* 0x0000002bff2c723e */ /* 0x000fe200030006ff */
[----:B------:R-:W-:Y:S01]  /*d520*/  HADD2.F32 R43, -RZ, R47.H0_H0 ;  /* 0x2000002fff2b7230 */ /* 0x000fe20000004100 */
[----:B------:R-:W-:Y:S01]  /*d530*/  F2FP.F16.E4M3.UNPACK_B R66, R42.H1 ;  /* 0x0000002aff42723e */ /* 0x000fe200030006ff */
[----:B------:R-:W-:Y:S01]  /*d540*/  HADD2.F32 R77, -RZ, R76.H0_H0 ;  /* 0x2000004cff4d7230 */ /* 0x000fe20000004100 */
[----:B------:R-:W-:Y:S01]  /*d550*/  F2FP.SATFINITE.E4M3.F32.PACK_AB_MERGE_C R57, R62, R57, RZ ;  /* 0x000000393e39723e */ /* 0x000fe200048070ff */
[----:B------:R-:W-:Y:S01]  /*d560*/  HADD2.F32 R42, -RZ, R44.H0_H0 ;  /* 0x2000002cff2a7230 */ /* 0x000fe20000004100 */
[----:B------:R-:W-:Y:S01]  /*d570*/  F2FP.SATFINITE.E4M3.F32.PACK_AB_MERGE_C R41, R41, R54, R45 ;  /* 0x000000362929723e */ /* 0x000fe2000480702d */
        /* <DEDUP_REMOVED lines=10> */
[----:B------:R-:W-:Y:S01]  /*d620*/  F2FP.SATFINITE.E4M3.F32.PACK_AB_MERGE_C R46, R90, R93, R46 ;  /* 0x0000005d5a2e723e */ /* 0x000fe2000480702e */
[----:B------:R-:W-:Y:S01]  /*d630*/  FMUL.FTZ R76, R44, R76 ;  /* 0x0000004c2c4c7220 */ /* 0x000fe20000410000 */
[----:B------:R-:W-:Y:S01]  /*d640*/  F2FP.SATFINITE.E4M3.F32.PACK_AB_MERGE_C R45, R56, R53, R57 ;  /* 0x00000035382d723e */ /* 0x000fe20004807039 */
[-C--:B------:R-:W-:Y:S01]  /*d650*/  FFMA.FTZ R67, R44, R66.reuse, -R67 ;  /* 0x000000422c437223 */ /* 0x080fe20000010843 */
[CC--:B------:R-:W-:Y:S01]  /*d660*/  FMUL.FTZ R44, R60.reuse, R61.reuse ;  /* 0x0000003d3c2c7220 */ /* 0x0c0fe20000410000 */
[----:B------:R-:W-:Y:S01]  /*d670*/  FFMA.FTZ R76, R47, R66, R76 ;  /* 0x000000422f4c7223 */ /* 0x000fe2000001004c */
[C---:B------:R-:W-:Y:S02]  /*d680*/  FMUL.FTZ R61, R59.reuse, R61 ;  /* 0x0000003d3b3d7220 */ /* 0x040fe40000410000 */
[----:B------:R-:W-:Y:S01]  /*d690*/  FFMA.FTZ R44, R59, R64, -R44 ;  /* 0x000000403b2c7223 */ /* 0x000fe2000001082c */
[----:B------:R-:W-:Y:S01]  /*d6a0*/  F2FP.SATFINITE.E4M3.F32.PACK_AB_MERGE_C R42, R67, R42, RZ ;  /* 0x0000002a432a723e */ /* 0x000fe200048070ff */
[----:B------:R-:W-:Y:S01]  /*d6b0*/  FFMA.FTZ R60, R60, R64, R61 ;  /* 0x000000403c3c7223 */ /* 0x000fe2000001003d */
[----:B------:R-:W-:-:S02]  /*d6c0*/  F2FP.SATFINITE.E4M3.F32.PACK_AB_MERGE_C R76, R76, R43, RZ ;  /* 0x0000002b4c4c723e */ /* 0x000fc400048070ff */
[----:B------:R-:W-:Y:S01]  /*d6d0*/  F2FP.SATFINITE.E4M3.F32.PACK_AB_MERGE_C R43, R44, R63, R42 ;  /* 0x0000003f2c2b723e */ /* 0x000fe2000480702a */
[----:B------:R-:W-:Y:S01]  /*d6e0*/  IMAD.MOV.U32 R42, RZ, RZ, R79 ;  /* 0x000000ffff2a7224 */ /* 0x000fe200078e004f */
[----:B------:R-:W-:Y:S02]  /*d6f0*/  F2FP.SATFINITE.E4M3.F32.PACK_AB_MERGE_C R47, R60, R65, R76 ;  /* 0x000000413c2f723e */ /* 0x000fe4000480704c */
[----:B------:R-:W-:-:S07]  /*d700*/  MOV R44, R55 ;  /* 0x00000037002c7202 */ /* 0x000fce0000000f00 */
.L_x_2340:
[----:B------:R-:W-:Y:S05]  /*d710*/  BSYNC B2 ;  /* 0x0000000000027941 */ /* 0x000fea0003800000 */
.L_x_2339:
[----:B-1----:R1:W-:Y:S04]  /*d720*/  STG.E.128 desc[UR56][R48.64], R40 ;  /* 0x0000002830007986 */ /* 0x0023e8000c101d38 */
[----:B---3--:R1:W-:Y:S02]  /*d730*/  @!P2 STG.E.128 desc[UR56][R50.64], R44 ;  /* 0x0000002c3200a986 */ /* 0x0083e4000c101d38 */
.L_x_2338:
[----:B------:R-:W-:Y:S05]  /*d740*/  BSYNC B1 ;  /* 0x0000000000017941 */ /* 0x000fea0003800000 */
.L_x_2337:
        /* <DEDUP_REMOVED lines=36> */
[----:B------:R-:W-:Y:S01]  /*d990*/  LOP3.LUT R59, R81, 0xff0000ff, RZ, 0xc0, !PT ;  /* 0xff0000ff513b7812 */ /* 0x000fe200078ec0ff */
[----:B---3--:R-:W-:Y:S01]  /*d9a0*/  IMAD.MOV.U32 R58, RZ, RZ, R44 ;  /* 0x000000ffff3a7224 */ /* 0x008fe200078e002c */
[----:B------:R-:W-:Y:S01]  /*d9b0*/  SHF.R.U32.HI R63, RZ, 0x8, R83 ;  /* 0x00000008ff3f7819 */ /* 0x000fe20000011653 */
[----:B------:R-:W-:Y:S01]  /*d9c0*/  IMAD.MOV.U32 R56, RZ, RZ, R46 ;  /* 0x000000ffff387224 */ /* 0x000fe200078e002e */
[----:B------:R-:W-:Y:S01]  /*d9d0*/  SHF.L.U32 R40, R55, 0x8, RZ ;  /* 0x0000000837287819 */ /* 0x000fe200000006ff */
[----:B------:R-:W-:Y:S01]  /*d9e0*/  IMAD.MOV.U32 R55, RZ, RZ, R42 ;  /* 0x000000ffff377224 */ /* 0x000fe200078e002a */
[----:B------:R-:W-:Y:S02]  /*d9f0*/  SHF.R.U32.HI R66, RZ, 0x10, R81 ;  /* 0x00000010ff427819 */ /* 0x000fe40000011651 */
[----:B------:R-:W-:Y:S01]  /*da00*/  LOP3.LUT R59, R59, 0xff00, R40, 0xf8, !PT ;  /* 0x0000ff003b3b7812 */ /* 0x000fe200078ef828 */
[----:B------:R-:W-:Y:S01]  /*da10*/  IMAD.SHL.U32 R40, R63, 0x100, RZ ;  /* 0x000001003f287824 */ /* 0x000fe200078e00ff */
[----:B------:R-:W-:Y:S01]  /*da20*/  SHF.R.U32.HI R64, RZ, 0x10, R83 ;  /* 0x00000010ff407819 */ /* 0x000fe20000011653 */
[----:B------:R-:W-:Y:S01]  /*da30*/  IMAD.U32 R44, R66, 0x10000, RZ ;  /* 0x00010000422c7824 */ /* 0x000fe200078e00ff */
[----:B------:R-:W-:-:S02]  /*da40*/  LOP3.LUT R61, R83, 0xff0000ff, RZ, 0xc0, !PT ;  /* 0xff0000ff533d7812 */ /* 0x000fc400078ec0ff */
[----:B------:R-:W-:Y:S02]  /*da50*/  SHF.R.U32.HI R60, RZ, 0x8, R71 ;  /* 0x00000008ff3c7819 */ /* 0x000fe40000011647 */
[----:B------:R-:W-:Y:S01]  /*da60*/  LOP3.LUT R63, R61, 0xff00, R40, 0xf8, !PT ;  /* 0x0000ff003d3f7812 */ /* 0x000fe200078ef828 */
[----:B------:R-:W-:Y:S01]  /*da70*/  IMAD.U32 R40, R64, 0x10000, RZ ;  /* 0x0001000040287824 */ /* 0x000fe200078e00ff */
[----:B------:R-:W-:Y:S02]  /*da80*/  SHF.R.U32.HI R62, RZ, 0x8, R69 ;  /* 0x00000008ff3e7819 */ /* 0x000fe40000011645 */
[----:B------:R-:W-:Y:S02]  /*da90*/  LOP3.LUT R67, R71, 0xff0000ff, RZ, 0xc0, !PT ;  /* 0xff0000ff47437812 */ /* 0x000fe400078ec0ff */
[----:B------:R-:W-:Y:S01]  /*daa0*/  SHF.L.U32 R46, R60, 0x8, RZ ;  /* 0x000000083c2e7819 */ /* 0x000fe200000006ff */
[----:B------:R-:W-:Y:S01]  /*dab0*/  IMAD.SHL.U32 R42, R62, 0x100, RZ ;  /* 0x000001003e2a7824 */ /* 0x000fe200078e00ff */
[----:B------:R-:W-:-:S02]  /*dac0*/  LOP3.LUT R44, R59, 0xff0000, R44, 0xf8, !PT ;  /* 0x00ff00003b2c7812 */ /* 0x000fc400078ef82c */
[----:B------:R-:W-:Y:S02]  /*dad0*/  F2FP.F16.E4M3.UNPACK_B R64, R151.H1 ;  /* 0x00000097ff40723e */ /* 0x000fe400030006ff */
[----:B------:R-:W-:Y:S02]  /*dae0*/  F2FP.F16.E4M3.UNPACK_B R61, R58.H1 ;  /* 0x0000003aff3d723e */ /* 0x000fe400030006ff */
[----:B------:R-:W-:Y:S02]  /*daf0*/  F2FP.F16.E4M3.UNPACK_B R59, R57.H1 ;  /* 0x00000039ff3b723e */ /* 0x000fe400030006ff */
[----:B------:R-:W-:Y:S01]  /*db00*/  SHF.R.U32.HI R54, RZ, 0x10, R71 ;  /* 0x00000010ff367819 */ /* 0x000fe20000011647 */
[----:B------:R-:W-:Y:S01]  /*db10*/  HADD2.F32 R62, -RZ, R61.H0_H0 ;  /* 0x2000003dff3e7230 */ /* 0x000fe20000004100 */
[----:B------:R-:W-:Y:S01]  /*db20*/  SHF.R.U32.HI R53, RZ, 0x10, R69 ;  /* 0x00000010ff357819 */ /* 0x000fe20000011645 */
[----:B------:R-:W-:Y:S01]  /*db30*/  HADD2.F32 R60, -RZ, R59.H0_H0 ;  /* 0x2000003bff3c7230 */ /* 0x000fe20000004100 */
[----:B------:R-:W-:Y:S01]  /*db40*/  LOP3.LUT R71, R67, 0xff00, R46, 0xf8, !PT ;  /* 0x0000ff0043477812 */ /* 0x000fe200078ef82e */
[----:B------:R-:W-:Y:S01]  /*db50*/  HADD2.F32 R67, -RZ, R64.H0_H0 ;  /* 0x20000040ff437230 */ /* 0x000fe20000004100 */
[----:B------:R-:W-:Y:S01]  /*db60*/  LOP3.LUT R40, R63, 0xff0000, R40, 0xf8, !PT ;  /* 0x00ff00003f287812 */ /* 0x000fe200078ef828 */
[----:B------:R-:W-:Y:S01]  /*db70*/  IMAD.U32 R46, R53, 0x10000, RZ ;  /* 0x00010000352e7824 */ /* 0x000fe200078e00ff */
[----:B------:R-:W-:-:S02]  /*db80*/  LOP3.LUT R65, R69, 0xff0000ff, RZ, 0xc0, !PT ;  /* 0xff0000ff45417812 */ /* 0x000fc400078ec0ff */
[----:B------:R-:W-:Y:S01]  /*db90*/  F2FP.F16.E4M3.UNPACK_B R63, R153.H1 ;  /* 0x00000099ff3f723e */ /* 0x000fe200030006ff */
[-C--:B------:R-:W-:Y:S01]  /*dba0*/  FMUL.FTZ R53, R62, R67.reuse ;  /* 0x000000433e357220 */ /* 0x080fe20000410000 */
[----:B------:R-:W-:Y:S01]  /*dbb0*/  LOP3.LUT R69, R65, 0xff00, R42, 0xf8, !PT ;  /* 0x0000ff0041457812 */ /* 0x000fe200078ef82a */
[----:B------:R-:W-:Y:S01]  /*dbc0*/  FMUL.FTZ R67, R60, R67 ;  /* 0x000000433c437220 */ /* 0x000fe20000410000 */
[----:B------:R-:W-:Y:S01]  /*dbd0*/  IMAD.U32 R42, R54, 0x10000, RZ ;  /* 0x00010000362a7824 */ /* 0x000fe200078e00ff */
[----:B------:R-:W-:Y:S01]  /*dbe0*/  F2FP.F16.E4M3.UNPACK_B R151, R151 ;  /* 0x00000097ff97723e */ /* 0x000fe200020006ff */
[----:B------:R-:W-:Y:S01]  /*dbf0*/  HADD2.F32 R65, -RZ, R63.H0_H0 ;  /* 0x2000003fff417230 */ /* 0x000fe20000004100 */
[----:B------:R-:W-:Y:S02]  /*dc00*/  F2FP.F16.E4M3.UNPACK_B R153, R153 ;  /* 0x00000099ff99723e */ /* 0x000fe400020006ff */
[----:B------:R-:W-:Y:S01]  /*dc10*/  LOP3.LUT R42, R71, 0xff0000, R42, 0xf8, !PT ;  /* 0x00ff0000472a7812 */ /* 0x000fe200078ef82a */
[----:B------:R-:W-:-:S02]  /*dc20*/  HADD2.F32 R66, -RZ, R151.H0_H0 ;  /* 0x20000097ff427230 */ /* 0x000fc40000004100 */
[-C--:B------:R-:W-:Y:S01]  /*dc30*/  FFMA.FTZ R53, R60, R65.reuse, -R53 ;  /* 0x000000413c357223 */ /* 0x080fe20000010835 */
[----:B------:R-:W-:Y:S01]  /*dc40*/  FFMA.FTZ R54, R62, R65, R67 ;  /* 0x000000413e367223 */ /* 0x000fe20000010043 */
[----:B------:R-:W-:Y:S01]  /*dc50*/  HADD2.F32 R65, -RZ, R63.H1_H1 ;  /* 0x3000003fff417230 */ /* 0x000fe20000004100 */
[----:B------:R-:W-:Y:S01]  /*dc60*/  F2FP.F16.E4M3.UNPACK_B R62, R58 ;  /* 0x0000003aff3e723e */ /* 0x000fe200020006ff */
[----:B------:R-:W-:Y:S01]  /*dc70*/  HADD2.F32 R63, -RZ, R64.H1_H1 ;  /* 0x30000040ff3f7230 */ /* 0x000fe20000004100 */
[----:B------:R-:W-:Y:S01]  /*dc80*/  LOP3.LUT R46, R69, 0xff0000, R46, 0xf8, !PT ;  /* 0x00ff0000452e7812 */ /* 0x000fe200078ef82e */
[----:B------:R-:W-:Y:S02]  /*dc90*/  HADD2.F32 R60, -RZ, R59.H1_H1 ;  /* 0x3000003bff3c7230 */ /* 0x000fe40000004100 */
[----:B------:R-:W-:Y:S01]  /*dca0*/  HADD2.F32 R64, -RZ, R61.H1_H1 ;  /* 0x3000003dff407230 */ /* 0x000fe20000004100 */
[----:B------:R-:W-:Y:S01]  /*dcb0*/  F2FP.F16.E4M3.UNPACK_B R61, R57 ;  /* 0x00000039ff3d723e */ /* 0x000fe200020006ff */
[----:B------:R-:W-:-:S02]  /*dcc0*/  HADD2.F32 R151, -RZ, R151.H1_H1 ;  /* 0x30000097ff977230 */ /* 0x000fc40000004100 */
[-C--:B------:R-:W-:Y:S01]  /*dcd0*/  FMUL.FTZ R67, R60, R63.reuse ;  /* 0x0000003f3c437220 */ /* 0x080fe20000410000 */
        /* <DEDUP_REMOVED lines=85> */
[-C--:B------:R-:W-:Y:S01]  /*e230*/  FFMA.FTZ R60, R60, R62.reuse, -R65 ;  /* 0x0000003e3c3c7223 */ /* 0x080fe20000010841 */
[----:B------:R-:W-:Y:S01]  /*e240*/  F2FP.F16.E4M3.UNPACK_B R59, R41.H1 ;  /* 0x00000029ff3b723e */ /* 0x000fe200030006ff */
[----:B------:R-:W-:Y:S01]  /*e250*/  FFMA.FTZ R41, R63, R62, R66 ;  /* 0x0000003e3f297223 */ /* 0x000fe20000010042 */
[----:B------:R-:W-:Y:S01]  /*e260*/  HADD2.F32 R46, -RZ, R61.H0_H0 ;  /* 0x2000003dff2e7230 */ /* 0x000fe20000004100 */
[-C--:B------:R-:W-:Y:S01]  /*e270*/  F2FP.F16.E4M3.UNPACK_B R70, R42.reuse ;  /* 0x0000002aff46723e */ /* 0x080fe200020006ff */
[----:B------:R-:W-:Y:S01]  /*e280*/  HADD2.F32 R63, -RZ, R64.H0_H0 ;  /* 0x20000040ff3f7230 */ /* 0x000fe20000004100 */
[----:B------:R-:W-:Y:S01]  /*e290*/  F2FP.F16.E4M3.UNPACK_B R71, R42.H1 ;  /* 0x0000002aff47723e */ /* 0x000fe200030006ff */
[----:B------:R-:W-:Y:S01]  /*e2a0*/  HADD2.F32 R45, -RZ, R59.H0_H0 ;  /* 0x2000003bff2d7230 */ /* 0x000fe20000004100 */
[----:B------:R-:W-:Y:S01]  /*e2b0*/  F2FP.F16.E4M3.UNPACK_B R67, R40 ;  /* 0x00000028ff43723e */ /* 0x000fe200020006ff */
[----:B------:R-:W-:-:S02]  /*e2c0*/  HADD2.F32 R62, -RZ, R61.H1_H1 ;  /* 0x3000003dff3e7230 */ /* 0x000fc40000004100 */
[-C--:B------:R-:W-:Y:S01]  /*e2d0*/  FMUL.FTZ R66, R46, R63.reuse ;  /* 0x0000003f2e427220 */ /* 0x080fe20000410000 */
[----:B------:R-:W-:Y:S02]  /*e2e0*/  HADD2.F32 R65, -RZ, R64.H1_H1 ;  /* 0x30000040ff417230 */ /* 0x000fe40000004100 */
[----:B------:R-:W-:Y:S01]  /*e2f0*/  FMUL.FTZ R63, R45, R63 ;  /* 0x0000003f2d3f7220 */ /* 0x000fe20000410000 */
[----:B------:R-:W-:Y:S01]  /*e300*/  HADD2.F32 R59, -RZ, R59.H1_H1 ;  /* 0x3000003bff3b7230 */ /* 0x000fe20000004100 */
[----:B------:R-:W-:Y:S01]  /*e310*/  F2FP.SATFINITE.E4M3.F32.PACK_AB_MERGE_C R53, R152, R69, R77 ;  /* 0x000000459835723e */ /* 0x000fe2000480704d */
[--C-:B------:R-:W-:Y:S02]  /*e320*/  HADD2.F32 R61, -RZ, R44.reuse.H0_H0 ;  /* 0x2000002cff3d7230 */ /* 0x100fe40000004100 */
[-C--:B------:R-:W-:Y:S01]  /*e330*/  FMUL.FTZ R68, R62, R65.reuse ;  /* 0x000000413e447220 */ /* 0x080fe20000410000 */
[----:B------:R-:W-:Y:S02]  /*e340*/  HADD2.F32 R64, -RZ, R44.H1_H1 ;  /* 0x3000002cff407230 */ /* 0x000fe40000004100 */
[----:B------:R-:W-:Y:S01]  /*e350*/  FMUL.FTZ R65, R59, R65 ;  /* 0x000000413b417220 */ /* 0x000fe20000410000 */
[----:B------:R-:W-:-:S02]  /*e360*/  HADD2.F32 R77, -RZ, R71.H0_H0 ;  /* 0x20000047ff4d7230 */ /* 0x000fc40000004100 */
[-C--:B------:R-:W-:Y:S01]  /*e370*/  FFMA.FTZ R44, R45, R61.reuse, -R66 ;  /* 0x0000003d2d2c7223 */ /* 0x080fe20000010842 */
[----:B------:R-:W-:Y:S01]  /*e380*/  FFMA.FTZ R45, R46, R61, R63 ;  /* 0x0000003d2e2d7223 */ /* 0x000fe2000001003f */
[----:B------:R-:W-:Y:S01]  /*e390*/  F2FP.F16.E4M3.UNPACK_B R63, R47 ;  /* 0x0000002fff3f723e */ /* 0x000fe200020006ff */
[-C--:B------:R-:W-:Y:S01]  /*e3a0*/  FFMA.FTZ R59, R59, R64.reuse, -R68 ;  /* 0x000000403b3b7223 */ /* 0x080fe20000010844 */
[----:B------:R-:W-:Y:S01]  /*e3b0*/  FFMA.FTZ R46, R62, R64, R65 ;  /* 0x000000403e2e7223 */ /* 0x000fe20000010041 */
[----:B------:R-:W-:Y:S01]  /*e3c0*/  F2FP.F16.E4M3.UNPACK_B R61, R43 ;  /* 0x0000002bff3d723e */ /* 0x000fe200020006ff */
[----:B------:R-:W-:Y:S01]  /*e3d0*/  HADD2.F32 R42, -RZ, R67.H0_H0 ;  /* 0x20000043ff2a7230 */ /* 0x000fe20000004100 */
[----:B------:R-:W-:Y:S01]  /*e3e0*/  F2FP.F16.E4M3.UNPACK_B R64, R47.H1 ;  /* 0x0000002fff40723e */ /* 0x000fe200030006ff */
[----:B------:R-:W-:Y:S01]  /*e3f0*/  HADD2.F32 R65, -RZ, R63.H0_H0 ;  /* 0x2000003fff417230 */ /* 0x000fe20000004100 */
[----:B------:R-:W-:Y:S01]  /*e400*/  F2FP.F16.E4M3.UNPACK_B R43, R43.H1 ;  /* 0x0000002bff2b723e */ /* 0x000fe200030006ff */
        /* <DEDUP_REMOVED lines=9> */
[----:B------:R-:W-:Y:S01]  /*e4a0*/  FMUL.FTZ R78, R47, R40 ;  /* 0x000000282f4e7220 */ /* 0x000fe20000410000 */
[----:B------:R-:W-:Y:S02]  /*e4b0*/  HADD2.F32 R71, -RZ, R71.H1_H1 ;  /* 0x30000047ff477230 */ /* 0x000fe40000004100 */
[-C--:B------:R-:W-:Y:S01]  /*e4c0*/  FMUL.FTZ R79, R66, R77.reuse ;  /* 0x0000004d424f7220 */ /* 0x080fe20000410000 */
[----:B------:R-:W-:Y:S02]  /*e4d0*/  HADD2.F32 R43, -RZ, R43.H1_H1 ;  /* 0x3000002bff2b7230 */ /* 0x000fe40000004100 */
[----:B------:R-:W-:Y:S01]  /*e4e0*/  FMUL.FTZ R77, R62, R77 ;  /* 0x0000004d3e4d7220 */ /* 0x000fe20000410000 */
[----:B------:R-:W-:-:S02]  /*e4f0*/  HADD2.F32 R69, -RZ, R68.H0_H0 ;  /* 0x20000044ff457230 */ /* 0x000fc40000004100 */
[----:B------:R-:W-:Y:S01]  /*e500*/  FFMA.FTZ R40, R47, R42, -R76 ;  /* 0x0000002a2f287223 */ /* 0x000fe2000001084c */
[----:B------:R-:W-:Y:S02]  /*e510*/  HADD2.F32 R63, -RZ, R63.H1_H1 ;  /* 0x3000003fff3f7230 */ /* 0x000fe40000004100 */
        /* <DEDUP_REMOVED lines=9> */
[----:B------:R-:W-:Y:S01]  /*e5b0*/  FMUL.FTZ R70, R61, R70 ;  /* 0x000000463d467220 */ /* 0x000fe20000410000 */
[-C--:B------:R-:W-:Y:S01]  /*e5c0*/  FFMA.FTZ R76, R43, R68.reuse, -R76 ;  /* 0x000000442b4c7223 */ /* 0x080fe2000001084c */
[----:B------:R-:W-:Y:S01]  /*e5d0*/  FFMA.FTZ R64, R64, R68, R71 ;  /* 0x0000004440407223 */ /* 0x000fe20000010047 */
[----:B------:R-:W-:Y:S01]  /*e5e0*/  FFMA.FTZ R42, R65, R42, R78 ;  /* 0x0000002a412a7223 */ /* 0x000fe2000001004e */
[-C--:B------:R-:W-:Y:S01]  /*e5f0*/  FFMA.FTZ R61, R61, R62.reuse, -R66 ;  /* 0x0000003e3d3d7223 */ /* 0x080fe20000010842 */
[----:B------:R-:W-:Y:S01]  /*e600*/  FFMA.FTZ R63, R63, R62, R70 ;  /* 0x0000003e3f3f7223 */ /* 0x000fe20000010046 */
[----:B------:R-:W-:Y:S01]  /*e610*/  F2FP.SATFINITE.E4M3.F32.PACK_AB_MERGE_C R76, R76, R79, RZ ;  /* 0x0000004f4c4c723e */ /* 0x000fe200048070ff */
[----:B------:R-:W-:Y:S01]  /*e620*/  IMAD.MOV.U32 R46, RZ, RZ, R53 ;  /* 0x000000ffff2e7224 */ /* 0x000fe200078e0035 */
[----:B------:R-:W-:-:S02]  /*e630*/  F2FP.SATFINITE.E4M3.F32.PACK_AB_MERGE_C R64, R64, R77, RZ ;  /* 0x0000004d4040723e */ /* 0x000fc400048070ff */
[----:B------:R-:W-:Y:S01]  /*e640*/  F2FP.SATFINITE.E4M3.F32.PACK_AB_MERGE_C R57, R60, R57, R44 ;  /* 0x000000393c39723e */ /* 0x000fe2000480702c */
[----:B------:R-:W-:Y:S01]  /*e650*/  IMAD.MOV.U32 R44, RZ, RZ, R55 ;  /* 0x000000ffff2c7224 */ /* 0x000fe200078e0037 */
[----:B------:R-:W-:Y:S02]  /*e660*/  F2FP.SATFINITE.E4M3.F32.PACK_AB_MERGE_C R43, R61, R40, R76 ;  /* 0x000000283d2b723e */ /* 0x000fe4000480704c */
[----:B------:R-:W-:Y:S01]  /*e670*/  F2FP.SATFINITE.E4M3.F32.PACK_AB_MERGE_C R45, R41, R58, R45 ;  /* 0x0000003a292d723e */ /* 0x000fe2000480702d */
[----:B------:R-:W-:Y:S01]  /*e680*/  IMAD.MOV.U32 R41, RZ, RZ, R57 ;  /* 0x000000ffff297224 */ /* 0x000fe200078e0039 */
[----:B------:R-:W-:Y:S01]  /*e690*/  F2FP.SATFINITE.E4M3.F32.PACK_AB_MERGE_C R47, R63, R42, R64 ;  /* 0x0000002a3f2f723e */ /* 0x000fe20004807040 */
[----:B------:R-:W-:Y:S01]  /*e6a0*/  IMAD.MOV.U32 R42, RZ, RZ, R54 ;  /* 0x000000ffff2a7224 */ /* 0x000fe200078e0036 */
[----:B------:R-:W-:-:S07]  /*e6b0*/  MOV R40, R56 ;  /* 0x0000003800287202 */ /* 0x000fce0000000f00 */
.L_x_2344:
[----:B------:R-:W-:Y:S05]  /*e6c0*/  BSYNC B2 ;  /* 0x0000000000027941 */ /* 0x000fea0003800000 */
.L_x_2343:
[----:B-1----:R4:W-:Y:S04]  /*e6d0*/  STG.E.128 desc[UR56][R48.64], R40 ;  /* 0x0000002830007986 */ /* 0x0029e8000c101d38 */
[----:B---3--:R4:W-:Y:S02]  /*e6e0*/  @!P2 STG.E.128 desc[UR56][R50.64], R44 ;  /* 0x0000002c3200a986 */ /* 0x0089e4000c101d38 */
.L_x_2342:
[----:B------:R-:W-:Y:S05]  /*e6f0*/  BSYNC B1 ;  /* 0x0000000000017941 */ /* 0x000fea0003800000 */
.L_x_2341:
[----:B------:R-:W-:-:S13]  /*e700*/  ISETP.NE.AND P2, PT, R36, RZ, PT ;  /* 0x000000ff2400720c */ /* 0x000fda0003f45270 */
[----:B------:R-:W-:Y:S05]  /*e710*/  @!P2 BRA `(.L_x_2295) ;  /* 0x0000001000bca947 */ /* 0x000fea0003800000 */
[----:B-1--4-:R-:W3:Y:S01]  /*e720*/  LDL R40, [R1+0x14] ;  /* 0x0000140001287983 */ /* 0x012ee20000100800 */
[----:B------:R-:W-:Y:S01]  /*e730*/  IADD3 R49, P2, P4, R116, R134, R29 ;  /* 0x0000008674317210 */ /* 0x000fe20007c5e01d */
[----:B------:R-:W-:Y:S03]  /*e740*/  BSSY B1, `(.L_x_2345) ;  /* 0x00000ec000017945 */ /* 0x000fe60003800000 */
[----:B------:R-:W-:Y:S02]  /*e750*/  IADD3.X R42, R4, R52, R32, P2, P4 ;  /* 0x00000034042a7210 */ /* 0x000fe400017e8420 */
[----:B------:R-:W-:-:S05]  /*e760*/  IADD3 R48, P2, R49, R122, RZ ;  /* 0x0000007a31307210 */ /* 0x000fca0007f5e0ff */
[----:B------:R-:W-:Y:S01]  /*e770*/  IMAD.X R49, R42, 0x1, R123, P2 ;  /* 0x000000012a317824 */ /* 0x000fe200010e067b */
[----:B------:R-:W-:Y:S02]  /*e780*/  ISETP.GE.AND P2, PT, R6, R132, PT ;  /* 0x000000840600720c */ /* 0x000fe40003f46270 */
[----:B---3--:R-:W-:-:S04]  /*e790*/  LOP3.LUT P5, RZ, R40, 0x1, RZ, 0xc0, !PT ;  /* 0x0000000128ff7812 */ /* 0x008fc800078ac0ff */
[----:B------:R-:W-:-:S04]  /*e7a0*/  SEL R155, R99, R155, !P5 ;  /* 0x0000009b639b7207 */ /* 0x000fc80006800000 */
[----:B------:R-:W-:-:S04]  /*e7b0*/  SHF.R.S32.HI R40, RZ, 0x1f, R155 ;  /* 0x0000001fff287819 */ /* 0x000fc8000001149b */
[----:B------:R-:W-:-:S04]  /*e7c0*/  LEA.HI R155, R40, R155, RZ, 0x5 ;  /* 0x0000009b289b7211 */ /* 0x000fc800078f28ff */
[----:B------:R-:W-:-:S04]  /*e7d0*/  LEA.HI.SX32 R155, R155, R28, 0x1b ;  /* 0x0000001c9b9b7211 */ /* 0x000fc800078fdaff */
[----:B------:R-:W-:Y:S02]  /*e7e0*/  SHF.R.S32.HI R40, RZ, 0x1f, R155 ;  /* 0x0000001fff287819 */ /* 0x000fe4000001149b */
[----:B------:R-:W-:Y:S02]  /*e7f0*/  SHF.L.U32 R51, R155, 0x4, RZ ;  /* 0x000000049b337819 */ /* 0x000fe400000006ff */
        /* <DEDUP_REMOVED lines=13> */
[--C-:B------:R-:W-:Y:S01]  /*e8d0*/  SHF.R.U32.HI R53, RZ, 0x8, R85.reuse ;  /* 0x00000008ff357819 */ /* 0x100fe20000011655 */
[----:B---3--:R-:W-:Y:S01]  /*e8e0*/  IMAD.MOV.U32 R58, RZ, RZ, R44 ;  /* 0x000000ffff3a7224 */ /* 0x008fe200078e002c */
[----:B-1----:R-:W-:Y:S01]  /*e8f0*/  MOV R50, R41 ;  /* 0x0000002900327202 */ /* 0x002fe20000000f00 */
        /* <DEDUP_REMOVED lines=8> */
[----:B------:R-:W-:Y:S01]  /*e980*/  SHF.R.U32.HI R64, RZ, 0x8, R87 ;  /* 0x00000008ff407819 */ /* 0x000fe20000011657 */
[----:B------:R-:W-:Y:S01]  /*e990*/  IMAD.SHL.U32 R44, R61, 0x100, RZ ;  /* 0x000001003d2c7824 */ /* 0x000fe200078e00ff */
[----:B------:R-:W-:Y:S01]  /*e9a0*/  LOP3.LUT R41, R54, 0xff00, R41, 0xf8, !PT ;  /* 0x0000ff0036297812 */ /* 0x000fe200078ef829 */
[----:B------:R-:W-:Y:S01]  /*e9b0*/  IMAD.SHL.U32 R54, R60, 0x100, RZ ;  /* 0x000001003c367824 */ /* 0x000fe200078e00ff */
[----:B------:R-:W-:Y:S02]  /*e9c0*/  SHF.R.U32.HI R62, RZ, 0x10, R87 ;  /* 0x00000010ff3e7819 */ /* 0x000fe40000011657 */
[----:B------:R-:W-:Y:S02]  /*e9d0*/  LOP3.LUT R57, R73, 0xff0000ff, RZ, 0xc0, !PT ;  /* 0xff0000ff49397812 */ /* 0x000fe400078ec0ff */
[----:B------:R-:W-:Y:S02]  /*e9e0*/  LOP3.LUT R59, R75, 0xff0000ff, RZ, 0xc0, !PT ;  /* 0xff0000ff4b3b7812 */ /* 0x000fe400078ec0ff */
[----:B------:R-:W-:-:S02]  /*e9f0*/  LOP3.LUT R55, R87, 0xff0000ff, RZ, 0xc0, !PT ;  /* 0xff0000ff57377812 */ /* 0x000fc400078ec0ff */
[----:B------:R-:W-:Y:S02]  /*ea00*/  SHF.L.U32 R40, R64, 0x8, RZ ;  /* 0x0000000840287819 */ /* 0x000fe400000006ff */
        /* <DEDUP_REMOVED lines=17> */
[----:B------:R-:W-:Y:S01]  /*eb20*/  SHF.L.U32 R63, R63, 0x10, RZ ;  /* 0x000000103f3f7819 */ /* 0x000fe200000006ff */
[C---:B------:R-:W-:Y:S01]  /*eb30*/  FMUL.FTZ R66, R54.reuse, R41 ;  /* 0x0000002936427220 */ /* 0x040fe20000410000 */
[----:B------:R-:W-:Y:S02]  /*eb40*/  IMAD.U32 R65, R65, 0x10000, RZ ;  /* 0x0001000041417824 */ /* 0x000fe400078e00ff */
[-C--:B------:R-:W-:Y:S01]  /*eb50*/  FFMA.FTZ R54, R54, R61.reuse, -R67 ;  /* 0x0000003d36367223 */ /* 0x080fe20000010843 */
[----:B------:R-:W-:Y:S01]  /*eb60*/  LOP3.LUT R44, R44, 0xff0000, R63, 0xf8, !PT ;  /* 0x00ff00002c2c7812 */ /* 0x000fe200078ef83f */
        /* <DEDUP_REMOVED lines=9> */
[-C--:B------:R-:W-:Y:S01]  /*ec00*/  FMUL.FTZ R65, R57, R61.reuse ;  /* 0x0000003d39417220 */ /* 0x080fe20000410000 */
[----:B------:R-:W-:Y:S01]  /*ec10*/  FMUL.FTZ R56, R62, R61 ;  /* 0x0000003d3e387220 */ /* 0x000fe20000410000 */
[----:B------:R-:W-:Y:S01]  /*ec20*/  F2FP.F16.E4M3.UNPACK_B R148, R148 ;  /* 0x00000094ff94723e */ /* 0x000fe200020006ff */
[----:B------:R-:W-:Y:S01]  /*ec30*/  HADD2.F32 R64, -RZ, R146.H0_H0 ;  /* 0x20000092ff407230 */ /* 0x000fe20000004100 */
[----:B------:R-:W-:Y:S01]  /*ec40*/  F2FP.F16.E4M3.UNPACK_B R67, R147.H1 ;  /* 0x00000093ff43723e */ /* 0x000fe200030006ff */
[----:B------:R-:W-:-:S02]  /*ec50*/  HADD2.F32 R61, -RZ, R59.H0_H0 ;  /* 0x2000003bff3d7230 */ /* 0x000fc40000004100 */
[-C--:B------:R-:W-:Y:S01]  /*ec60*/  FFMA.FTZ R57, R57, R63.reuse, -R56 ;  /* 0x0000003f39397223 */ /* 0x080fe20000010838 */
[----:B------:R-:W-:Y:S02]  /*ec70*/  HADD2.F32 R58, -RZ, R60.H0_H0 ;  /* 0x2000003cff3a7230 */ /* 0x000fe40000004100 */
[----:B------:R-:W-:Y:S01]  /*ec80*/  FFMA.FTZ R56, R62, R63, R65 ;  /* 0x0000003f3e387223 */ /* 0x000fe20000010041 */
        /* <DEDUP_REMOVED lines=8> */
[----:B------:R-:W-:Y:S01]  /*ed10*/  F2FP.F16.E4M3.UNPACK_B R64, R46.H1 ;  /* 0x0000002eff40723e */ /* 0x000fe200030006ff */
[----:B------:R-:W-:Y:S02]  /*ed20*/  HADD2.F32 R148, -RZ, R148.H1_H1 ;  /* 0x30000094ff947230 */ /* 0x000fe40000004100 */
[-C--:B------:R-:W-:Y:S01]  /*ed30*/  FMUL.FTZ R61, R63, R146.reuse ;  /* 0x000000923f3d7220 */ /* 0x080fe20000410000 */
[----:B------:R-:W-:Y:S01]  /*ed40*/  FMUL.FTZ R146, R60, R146 ;  /* 0x000000923c927220 */ /* 0x000fe20000410000 */
[----:B------:R-:W-:Y:S01]  /*ed50*/  F2FP.F16.E4M3.UNPACK_B R66, R149.H1 ;  /* 0x00000095ff42723e */ /* 0x000fe200030006ff */
[----:B------:R-:W-:Y:S01]  /*ed60*/  HADD2.F32 R70, -RZ, R67.H0_H0 ;  /* 0x20000043ff467230 */ /* 0x000fe20000004100 */
[----:B------:R-:W-:Y:S01]  /*ed70*/  F2FP.F16.E4M3.UNPACK_B R62, R53.H1 ;  /* 0x00000035ff3e723e */ /* 0x000fe200030006ff */
[----:B------:R-:W-:-:S02]  /*ed80*/  HADD2.F32 R65, -RZ, R64.H0_H0 ;  /* 0x20000040ff417230 */ /* 0x000fc40000004100 */
[-C--:B------:R-:W-:Y:S01]  /*ed90*/  FFMA.FTZ R61, R60, R148.reuse, -R61 ;  /* 0x000000943c3d7223 */ /* 0x080fe2000001083d */
[----:B------:R-:W-:Y:S01]  /*eda0*/  FFMA.FTZ R60, R63, R148, R146 ;  /* 0x000000943f3c7223 */ /* 0x000fe20000010092 */
[----:B------:R-:W-:Y:S01]  /*edb0*/  HADD2.F32 R68, -RZ, R66.H0_H0 ;  /* 0x20000042ff447230 */ /* 0x000fe20000004100 */
[----:B------:R-:W-:Y:S01]  /*edc0*/  F2FP.F16.E4M3.UNPACK_B R147, R147 ;  /* 0x00000093ff93723e */ /* 0x000fe200020006ff */
[----:B------:R-:W-:Y:S02]  /*edd0*/  HADD2.F32 R63, -RZ, R62.H0_H0 ;  /* 0x2000003eff3f7230 */ /* 0x000fe40000004100 */
[-C--:B------:R-:W-:Y:S01]  /*ede0*/  FMUL.FTZ R72, R65, R70.reuse ;  /* 0x0000004641487220 */ /* 0x080fe20000410000 */
[----:B------:R-:W-:Y:S01]  /*edf0*/  HADD2.F32 R67, -RZ, R67.H1_H1 ;  /* 0x30000043ff437230 */ /* 0x000fe20000004100 */
[----:B------:R-:W-:Y:S01]  /*ee00*/  F2FP.F16.E4M3.UNPACK_B R53, R53 ;  /* 0x00000035ff35723e */ /* 0x000fe200020006ff */
[----:B------:R-:W-:Y:S02]  /*ee10*/  HADD2.F32 R64, -RZ, R64.H1_H1 ;  /* 0x30000040ff407230 */ /* 0x000fe40000004100 */
[C---:B------:R-:W-:Y:S01]  /*ee20*/  FMUL.FTZ R70, R63.reuse, R70 ;  /* 0x000000463f467220 */ /* 0x040fe20000410000 */
[----:B------:R-:W-:Y:S01]  /*ee30*/  FFMA.FTZ R72, R63, R68, -R72 ;  /* 0x000000443f487223 */ /* 0x000fe20000010848 */
[----:B------:R-:W-:Y:S01]  /*ee40*/  HADD2.F32 R62, -RZ, R62.H1_H1 ;  /* 0x3000003eff3e7230 */ /* 0x000fe20000004100 */
[----:B------:R-:W-:Y:S01]  /*ee50*/  F2FP.F16.E4M3.UNPACK_B R149, R149 ;  /* 0x00000095ff95723e */ /* 0x000fe200020006ff */
[----:B------:R-:W-:-:S02]  /*ee60*/  HADD2.F32 R63, -RZ, R66.H1_H1 ;  /* 0x30000042ff3f7230 */ /* 0x000fc40000004100 */
[-C--:B------:R-:W-:Y:S01]  /*ee70*/  FMUL.FTZ R69, R64, R67.reuse ;  /* 0x0000004340457220 */ /* 0x080fe20000410000 */
[----:B------:R-:W-:Y:S01]  /*ee80*/  FFMA.FTZ R70, R65, R68, R70 ;  /* 0x0000004441467223 */ /* 0x000fe20000010046 */
[C---:B------:R-:W-:Y:S01]  /*ee90*/  FMUL.FTZ R67, R62.reuse, R67 ;  /* 0x000000433e437220 */ /* 0x040fe20000410000 */
[--C-:B------:R-:W-:Y:S02]  /*eea0*/  HADD2.F32 R65, -RZ, R147.reuse.H0_H0 ;  /* 0x20000093ff417230 */ /* 0x100fe40000004100 */
[-C--:B------:R-:W-:Y:S01]  /*eeb0*/  FFMA.FTZ R69, R62, R63.reuse, -R69 ;  /* 0x0000003f3e457223 */ /* 0x080fe20000010845 */
[----:B------:R-:W-:Y:S01]  /*eec0*/  F2FP.F16.E4M3.UNPACK_B R62, R46 ;  /* 0x0000002eff3e723e */ /* 0x000fe200020006ff */
[----:B------:R-:W-:Y:S01]  /*eed0*/  FFMA.FTZ R71, R64, R63, R67 ;  /* 0x0000003f40477223 */ /* 0x000fe20000010043 */
[----:B------:R-:W-:Y:S01]  /*eee0*/  HADD2.F32 R147, -RZ, R147.H1_H1 ;  /* 0x30000093ff937230 */ /* 0x000fe20000004100 */
[----:B------:R-:W-:Y:S01]  /*eef0*/  F2FP.SATFINITE.E4M3.F32.PACK_AB_MERGE_C R54, R57, R54, RZ ;  /* 0x000000363936723e */ /* 0x000fe200048070ff */
[----:B------:R-:W-:Y:S01]  /*ef00*/  HADD2.F32 R46, -RZ, R53.H0_H0 ;  /* 0x20000035ff2e7230 */ /* 0x000fe20000004100 */
[----:B------:R-:W-:Y:S01]  /*ef10*/  F2FP.SATFINITE.E4M3.F32.PACK_AB_MERGE_C R56, R56, R55, RZ ;  /* 0x000000373838723e */ /* 0x000fe200048070ff */
[--C-:B------:R-:W-:Y:S01]  /*ef20*/  HADD2.F32 R63, -RZ, R62.reuse.H0_H0 ;  /* 0x2000003eff3f7230 */ /* 0x100fe20000004100 */
[----:B------:R-:W-:Y:S01]  /*ef30*/  F2FP.SATFINITE.E4M3.F32.PACK_AB_MERGE_C R55, R61, R58, R54 ;  /* 0x0000003a3d37723e */ /* 0x000fe20004807036 */
        /* <DEDUP_REMOVED lines=100> */
[----:B------:R-:W-:Y:S01]  /*f580*/  F2FP.SATFINITE.E4M3.F32.PACK_AB_MERGE_C R60, R60, R69, RZ ;  /* 0x000000453c3c723e */ /* 0x000fe200048070ff */
[----:B------:R-:W-:Y:S01]  /*f590*/  IMAD.MOV.U32 R40, RZ, RZ, R55 ;  /* 0x000000ffff287224 */ /* 0x000fe200078e0037 */
[----:B------:R-:W-:Y:S01]  /*f5a0*/  F2FP.SATFINITE.E4M3.F32.PACK_AB_MERGE_C R41, R45, R56, R42 ;  /* 0x000000382d29723e */ /* 0x000fe2000480702a */
[----:B------:R-:W-:Y:S01]  /*f5b0*/  IMAD.MOV.U32 R42, RZ, RZ, R53 ;  /* 0x000000ffff2a7224 */ /* 0x000fe200078e0035 */
[----:B------:R-:W-:-:S02]  /*f5c0*/  F2FP.SATFINITE.E4M3.F32.PACK_AB_MERGE_C R43, R47, R70, R43 ;  /* 0x000000462f2b723e */ /* 0x000fc4000480702b */
[----:B------:R-:W-:Y:S01]  /*f5d0*/  F2FP.SATFINITE.E4M3.F32.PACK_AB_MERGE_C R45, R44, R57, R50 ;  /* 0x000000392c2d723e */ /* 0x000fe20004807032 */
[----:B------:R-:W-:Y:S01]  /*f5e0*/  IMAD.MOV.U32 R44, RZ, RZ, R54 ;  /* 0x000000ffff2c7224 */ /* 0x000fe200078e0036 */
[----:B------:R-:W-:-:S07]  /*f5f0*/  F2FP.SATFINITE.E4M3.F32.PACK_AB_MERGE_C R47, R66, R75, R60 ;  /* 0x0000004b422f723e */ /* 0x000fce000480703c */
.L_x_2346:
[----:B------:R-:W-:Y:S05]  /*f600*/  BSYNC B1 ;  /* 0x0000000000017941 */ /* 0x000fea0003800000 */
.L_x_2345:
[----:B-1----:R1:W-:Y:S01]  /*f610*/  STG.E.128 desc[UR56][R48.64], R40 ;  /* 0x0000002830007986 */ /* 0x0023e2000c101d38 */
[----:B------:R-:W-:-:S13]  /*f620*/  ISETP.GE.AND P2, PT, R51, R150, PT ;  /* 0x000000963300720c */ /* 0x000fda0003f46270 */
[----:B------:R-:W-:Y:S05]  /*f630*/  @P2 BRA `(.L_x_2295) ;  /* 0x0000000000f42947 */ /* 0x000fea0003800000 */
[--C-:B-1----:R-:W-:Y:S02]  /*f640*/  SHF.R.S32.HI R41, RZ, 0x1f, R51.reuse ;  /* 0x0000001fff297819 */ /* 0x102fe40000011433 */
[----:B------:R-:W-:-:S04]  /*f650*/  IADD3 R51, P2, P4, R116, R134, R51 ;  /* 0x0000008674337210 */ /* 0x000fc80007c5e033 */
[----:B------:R-:W-:Y:S02]  /*f660*/  IADD3.X R52, R4, R52, R41, P2, P4 ;  /* 0x0000003404347210 */ /* 0x000fe400017e8429 */
[----:B------:R-:W-:-:S04]  /*f670*/  IADD3 R122, P2, R51, R122, RZ ;  /* 0x0000007a337a7210 */ /* 0x000fc80007f5e0ff */
[----:B------:R-:W-:-:S05]  /*f680*/  IADD3.X R123, R52, R123, RZ, P2, !PT ;  /* 0x0000007b347b7210 */ /* 0x000fca00017fe4ff */
[----:B---3--:R1:W-:Y:S01]  /*f690*/  STG.E.128 desc[UR56][R122.64], R44 ;  /* 0x0000002c7a007986 */ /* 0x0083e2000c101d38 */
[----:B------:R-:W-:Y:S05]  /*f6a0*/  BRA `(.L_x_2295) ;  /* 0x0000000000d87947 */ /* 0x000fea0003800000 */
.L_x_2262:
[----:B------:R-:W-:-:S06]  /*f6b0*/  UISETP.NE.AND UP0, UPT, UR53, 0x3, UPT ;  /* 0x000000033500788c */ /* 0x000fcc000bf05270 */
[----:B------:R-:W-:-:S13]  /*f6c0*/  PLOP3.LUT P1, PT, PT, PT, UP0, 0x80, 0x0 ;  /* 0x000000000000781c */ /* 0x000fda0003f2f008 */
[----:B------:R-:W-:Y:S05]  /*f6d0*/  @!P1 BRA `(.L_x_2347) ;  /* 0x0000000000049947 */ /* 0x000fea0003800000 */
[----:B------:R-:W-:Y:S01]  /*f6e0*/  BPT.TRAP 0x1 ;  /* 0x000000040000795c */ /* 0x000fe20000300000 */
.L_x_2347:
[----:B------:R-:W-:Y:S01]  /*f6f0*/  IMAD R97, R17, 0x8, R16 ;  /* 0x0000000811617824 */ /* 0x000fe200078e0210 */
[----:B------:R-:W-:Y:S01]  /*f700*/  SHF.L.U32 R98, R191, 0x1f, RZ ;  /* 0x0000001fbf627819 */ /* 0x000fe200000006ff */
[----:B------:R-:W-:Y:S01]  /*f710*/  IMAD R96, R24, -0xa0, R2 ;  /* 0xffffff6018607824 */ /* 0x000fe200078e0202 */
[----:B------:R-:W-:Y:S02]  /*f720*/  BSSY B1, `(.L_x_2348) ;  /* 0x0000004000017945 */ /* 0x000fe40003800000 */
[----:B------:R-:W1:Y:S02]  /*f730*/  SYNCS.PHASECHK.TRANS64.TRYWAIT P2, [R97+URZ+0x29890], R98 ;  /* 0x02989062610075a7 */ /* 0x000e64000804017f */
[----:B------:R-:W-:Y:S01]  /*f740*/  VIMNMX R96, R96, 0xa0, PT ;  /* 0x000000a060607848 */ /* 0x000fe20003fe0100 */
[----:B-1----:R-:W-:Y:S06]  /*f750*/  @!P2 BRA `(.L_x_2349) ;  /* 0x0000021000b8a947 */ /* 0x002fec0003800000 */
.L_x_2607:
[----:B------:R-:W-:Y:S05]  /*f760*/  BSYNC B1 ;  /* 0x0000000000017941 */ /* 0x000fea0003800000 */
.L_x_2348:
        /* <DEDUP_REMOVED lines=21> */
.L_x_2351:
[----:B------:R-:W-:Y:S05]  /*f8c0*/  BSYNC B1 ;  /* 0x0000000000017941 */ /* 0x000fea0003800000 */
.L_x_2350:
        /* <DEDUP_REMOVED lines=20> */
.L_x_2295:
[----:B------:R-:W-:Y:S05]  /*fa10*/  BSYNC B0 ;  /* 0x0000000000007941 */ /* 0x000fea0003800000 */
.L_x_2261:
        /* <DEDUP_REMOVED lines=12> */
[----:B------:R-:W-:-:S05]  /*fae0*/  @!P2 VIADD R40, R97, 0x298a0 ;  /* 0x000298a06128a836 */ /* 0x000fca0000000000 */
[----:B------:R-:W-:-:S04]  /*faf0*/  @!P2 PRMT R40, RZ, 0x654, R40 ;  /* 0x00000654ff28a816 */ /* 0x000fc80000000028 */
[----:B------:R0:W-:Y:S01]  /*fb00*/  @!P2 SYNCS.ARRIVE.TRANS64.RED.A1T0 RZ, [R40+URZ], RZ ;  /* 0x000000ff28ffa9a7 */ /* 0x0001e2000810043f */
[----:B------:R-:W-:Y:S05]  /*fb10*/  @!P1 BRA `(.L_x_2353) ;  /* 0x0000000000049947 */ /* 0x000fea0003800000 */
[----:B------:R-:W-:Y:S01]  /*fb20*/  BPT.TRAP 0x1 ;  /* 0x000000040000795c */ /* 0x000fe20000300000 */
.L_x_2353:
[----:B------:R-:W-:Y:S05]  /*fb30*/  BSYNC B0 ;  /* 0x0000000000007941 */ /* 0x000fea0003800000 */
.L_x_2352:
[----:B------:R-:W1:Y:S01]  /*fb40*/  SYNCS.PHASECHK.TRANS64.TRYWAIT P1, [R97+URZ+0x298b0], R98 ;  /* 0x0298b062610075a7 */ /* 0x000e62000802017f */
[----:B------:R-:W-:Y:S01]  /*fb50*/  ULDC UR42, c[0x0][0x320] ;  /* 0x0000c800002a7ab9 */ /* 0x000fe20000000800 */
[----:B------:R-:W-:Y:S01]  /*fb60*/  ULDC.64 UR38, c[0x0][0x328] ;  /* 0x0000ca0000267ab9 */ /* 0x000fe20000000a00 */
[----:B------:R-:W-:Y:S01]  /*fb70*/  ULDC.64 UR40, c[0x0][0x318] ;  /* 0x0000c60000287ab9 */ /* 0x000fe20000000a00 */
[----:B------:R-:W-:Y:S01]  /*fb80*/  BSSY B0, `(.L_x_2354) ;  /* 0x0000003000007945 */ /* 0x000fe20003800000 */
[----:B------:R-:W-:-:S03]  /*fb90*/  IMAD R41, R17, 0x5000, R214 ;  /* 0x0000500011297824 */ /* 0x000fc600078e02d6 */
[----:B-1----:R-:W-:Y:S05]  /*fba0*/  @!P1 BRA `(.L_x_2355) ;  /* 0x0000020c00b89947 */ /* 0x002fea0003800000 */
.L_x_2608:
[----:B------:R-:W-:Y:S05]  /*fbb0*/  BSYNC B0 ;  /* 0x0000000000007941 */ /* 0x000fea0003800000 */
.L_x_2354:
[----:B------:R-:W-:Y:S01]  /*fbc0*/  ISETP.GE.AND P1, PT, R188, R96, PT ;  /* 0x00000060bc00720c */ /* 0x000fe20003f26270 */
[----:B------:R-:W-:Y:S01]  /*fbd0*/  BSSY B0, `(.L_x_2356) ;  /* 0x000001a000007945 */ /* 0x000fe20003800000 */
[C---:B------:R-:W-:Y:S01]  /*fbe0*/  IMAD.IADD R48, R16.reuse, 0x1, R41 ;  /* 0x0000000110307824 */ /* 0x040fe200078e0229 */
[-C--:B------:R-:W-:Y:S01]  /*fbf0*/  IADD3 R49, R16, R41.reuse, R124 ;  /* 0x0000002910317210 */ /* 0x080fe20007ffe07c */
[----:B---3--:R-:W-:Y:S01]  /*fc00*/  IMAD.WIDE R44, R24, 0xa0, R118 ;  /* 0x000000a0182c7825 */ /* 0x008fe200078e0276 */
[CC--:B------:R-:W-:Y:S02]  /*fc10*/  IADD3 R50, R16.reuse, R41.reuse, R121 ;  /* 0x0000002910327210 */ /* 0x0c0fe40007ffe079 */
[----:B------:R-:W-:-:S06]  /*fc20*/  IADD3 R51, R16, R41, R130 ;  /* 0x0000002910337210 */ /* 0x000fcc0007ffe082 */
[----:B------:R-:W-:Y:S05]  /*fc30*/  @P1 BRA `(.L_x_2357) ;  /* 0x00000000004c1947 */ /* 0x000fea0003800000 */
[----:B------:R-:W-:Y:S01]  /*fc40*/  MOV R41, R33 ;  /* 0x0000002100297202 */ /* 0x000fe20000000f00 */
[----:B0-----:R-:W-:Y:S02]  /*fc50*/  IMAD.MOV.U32 R40, RZ, RZ, R114 ;  /* 0x000000ffff287224 */ /* 0x001fe400078e0072 */
        /* <DEDUP_REMOVED lines=17> */
.L_x_2357:
[----:B------:R-:W-:Y:S05]  /*fd70*/  BSYNC B0 ;  /* 0x0000000000007941 */ /* 0x000fea0003800000 */
.L_x_2356:
[----:B------:R-:W-:Y:S01]  /*fd80*/  ISETP.GE.AND P1, PT, R221, R96, PT ;  /* 0x00000060dd00720c */ /* 0x000fe20003f26270 */
[----:B------:R-:W-:-:S12]  /*fd90*/  BSSY B0, `(.L_x_2358) ;  /* 0x0000017000007945 */ /* 0x000fd80003800000 */
[----:B------:R-:W-:Y:S05]  /*fda0*/  @P1 BRA `(.L_x_2359) ;  /* 0x0000000000541947 */ /* 0x000fea0003800000 */
[----:B--2---:R-:W-:Y:S01]  /*fdb0*/  IADD3 R43, P1, R44, 0x80, RZ ;  /* 0x000000802c2b7810 */ /* 0x004fe20007f3e0ff */
[----:B0-----:R-:W-:Y:S02]  /*fdc0*/  IMAD.MOV.U32 R40, RZ, RZ, R114 ;  /* 0x000000ffff287224 */ /* 0x001fe400078e0072 */
[----:B------:R-:W-:Y:S02]  /*fdd0*/  IMAD.MOV.U32 R41, RZ, RZ, R33 ;  /* 0x000000ffff297224 */ /* 0x000fe400078e0021 */
        /* <DEDUP_REMOVED lines=18> */
.L_x_2359:
[----:B------:R-:W-:Y:S05]  /*ff00*/  BSYNC B0 ;  /* 0x0000000000007941 */ /* 0x000fea0003800000 */
.L_x_2358:
[----:B0-23--:R-:W2:Y:S01]  /*ff10*/  LDL R40, [R1+0x14] ;  /* 0x0000140001287983 */ /* 0x00dea20000100800 */
[----:B-1----:R-:W-:Y:S01]  /*ff20*/  @!P2 VIADD R97, R97, 0x298c0 ;  /* 0x000298c06161a836 */ /* 0x002fe20000000000 */
[----:B------:R-:W-:Y:S01]  /*ff30*/  IADD3 R17, R17, 0x1, RZ ;  /* 0x0000000111117810 */ /* 0x000fe20007ffe0ff */
        /* <DEDUP_REMOVED lines=20> */
.L_x_2256:
[----:B------:R-:W0:Y:S01]  /*10080*/  LDC R0, c[0x0][0x448] ;  /* 0x00011200ff007b82 */ /* 0x000e220000000800 */
[----:B------:R-:W-:Y:S02]  /*10090*/  VIADD R3, R204, 0x7f ;  /* 0x0000007fcc037836 */ /* 0x000fe40000000000 */
[----:B------:R-:W-:Y:S01]  /*100a0*/  IMAD.MOV.U32 R104, RZ, RZ, RZ ;  /* 0x000000ffff687224 */ /* 0x000fe200078e00ff */
[----:B0-----:R-:W-:-:S13]  /*100b0*/  ISETP.NE.AND P1, PT, R0, 0x1, PT ;  /* 0x000000010000780c */ /* 0x001fda0003f25270 */
[----:B------:R-:W0:Y:S08]  /*100c0*/  @P1 LDC R0, c[0x0][0x44c] ;  /* 0x00011300ff001b82 */ /* 0x000e300000000800 */
[----:B------:R-:W1:Y:S01]  /*100d0*/  @P1 LDC R5, c[0x0][0x450] ;  /* 0x00011400ff051b82 */ /* 0x000e620000000800 */
[----:B0-----:R-:W-:-:S05]  /*100e0*/  @P1 IMAD.HI.U32 R0, R3, R0, RZ ;  /* 0x0000000003001227 */ /* 0x001fca00078e00ff */
[----:B-1----:R-:W-:-:S05]  /*100f0*/  @P1 SHF.R.U32.HI R3, RZ, R5, R0 ;  /* 0x00000005ff031219 */ /* 0x002fca0000011600 */
[----:B------:R-:W-:-:S04]  /*10100*/  IMAD.IADD R3, R166, 0x1, R3 ;  /* 0x00000001a6037824 */ /* 0x000fc800078e0203 */
[----:B------:R-:W-:-:S05]  /*10110*/  IMAD.HI R3, R3, 0x66666667, RZ ;  /* 0x6666666703037827 */ /* 0x000fca00078e02ff */
[----:B------:R-:W-:-:S04]  /*10120*/  SHF.R.U32.HI R0, RZ, 0x1f, R3 ;  /* 0x0000001fff007819 */ /* 0x000fc80000011603 */
[----:B------:R-:W-:-:S04]  /*10130*/  LEA.HI.SX32 R0, R3, R0, 0x1a ;  /* 0x0000000003007211 */ /* 0x000fc800078fd2ff */
[----:B------:R-:W-:-:S04]  /*10140*/  VIMNMX R185, R185, R0, PT ;  /* 0x00000000b9b97248 */ /* 0x000fc80003fe0100 */
[----:B------:R-:W-:Y:S01]  /*10150*/  ISETP.GE.AND P1, PT, R185, 0x1, PT ;  /* 0x00000001b900780c */ /* 0x000fe20003f26270 */
[----:B------:R-:W-:-:S12]  /*10160*/  @P0 BRA `(.L_x_2361) ;  /* 0x00000000000c0947 */ /* 0x000fd80003800000 */
[----:B------:R-:W0:Y:S01]  /*10170*/  FENCE.VIEW.ASYNC.G ;  /* 0x00000000000073c6 */ /* 0x000e220000000100 */
[----:B------:R-:W-:Y:S05]  /*10180*/  WARPSYNC.ALL ;  /* 0x0000000000007948 */ /* 0x000fea0003800000 */
[----:B0-----:R-:W-:Y:S06]  /*10190*/  BAR.ARV 0xc, 0x180 ;  /* 0x0306000000007b1d */ /* 0x001fec0000002000 */
.L_x_2361:
[----:B------:R-:W-:Y:S04]  /*101a0*/  BSSY B0, `(.L_x_2362) ;  /* 0x0000020000007945 */ /* 0x000fe80003800000 */
[----:B------:R-:W-:Y:S05]  /*101b0*/  @!P1 BRA `(.L_x_2363) ;  /* 0x0000000000789947 */ /* 0x000fea0003800000 */
[----:B------:R-:W-:Y:S01]  /*101c0*/  ISETP.NE.AND P0, PT, R217, RZ, PT ;  /* 0x000000ffd900720c */ /* 0x000fe20003f05270 */
[----:B------:R-:W-:-:S03]  /*101d0*/  ULDC UR4, c[0x0][0x9f0] ;  /* 0x00027c0000047ab9 */ /* 0x000fc60000000800 */
[----:B------:R-:W-:-:S04]  /*101e0*/  SEL R6, R217, UR4, P0 ;  /* 0x00000004d9067c07 */ /* 0x000fc80008000000 */
        /* <DEDUP_REMOVED lines=11> */
[----:B0-----:R-:W-:Y:S01]  /*102a0*/  IMAD.MOV.U32 R2, RZ, RZ, RZ ;  /* 0x000000ffff027224 */ /* 0x001fe200078e00ff */
[----:B-1----:R-:W-:-:S05]  /*102b0*/  IADD3 R8, RZ, -R3, RZ ;  /* 0x80000003ff087210 */ /* 0x002fca0007ffe0ff */
[----:B------:R-:W-:-:S04]  /*102c0*/  IMAD R7, R8, R5, RZ ;  /* 0x0000000508077224 */ /* 0x000fc800078e02ff */
[----:B------:R-:W-:-:S04]  /*102d0*/  IMAD.HI.U32 R3, R3, R7, R2 ;  /* 0x0000000703037227 */ /* 0x000fc800078e0002 */
        /* <DEDUP_REMOVED lines=10> */
[----:B------:R-:W-:-:S05]  /*10380*/  @!P1 LOP3.LUT R3, RZ, R6, RZ, 0x33, !PT ;  /* 0x00000006ff039212 */ /* 0x000fca00078e33ff */
[----:B------:R-:W-:-:S07]  /*10390*/  IMAD.MOV.U32 R104, RZ, RZ, R3 ;  /* 0x000000ffff687224 */ /* 0x000fce00078e0003 */
.L_x_2363:
[----:B------:R-:W-:Y:S05]  /*103a0*/  BSYNC B0 ;  /* 0x0000000000007941 */ /* 0x000fea0003800000 */
.L_x_2362:
[-C--:B------:R-:W-:Y:S01]  /*103b0*/  IMAD R203, R222, R104.reuse, RZ ;  /* 0x00000068decb7224 */ /* 0x080fe200078e02ff */
[----:B------:R-:W-:Y:S02]  /*103c0*/  PLOP3.LUT P0, PT, PT, PT, PT, 0x80, 0x0 ;  /* 0x000000000000781c */ /* 0x000fe40003f0f070 */
[----:B------:R-:W-:Y:S02]  /*103d0*/  CS2R R14, SRZ ;  /* 0x00000000000e7805 */ /* 0x000fe4000001ff00 */
[----:B------:R-:W-:Y:S02]  /*103e0*/  CS2R R88, SRZ ;  /* 0x0000000000587805 */ /* 0x000fe4000001ff00 */
[----:B------:R-:W-:Y:S02]  /*103f0*/  CS2R R10, SRZ ;  /* 0x00000000000a7805 */ /* 0x000fe4000001ff00 */
[----:B------:R-:W-:Y:S02]  /*10400*/  VIADDMNMX R104, R203, R104, R185, PT ;  /* 0x00000068cb687246 */ /* 0x000fe400038001b9 */
[----:B------:R-:W-:-:S02]  /*10410*/  CS2R R58, SRZ ;  /* 0x00000000003a7805 */ /* 0x000fc4000001ff00 */
[----:B------:R-:W-:Y:S02]  /*10420*/  CS2R R56, SRZ ;  /* 0x0000000000387805 */ /* 0x000fe4000001ff00 */
[----:B------:R-:W-:Y:S02]  /*10430*/  CS2R R80, SRZ ;  /* 0x0000000000507805 */ /* 0x000fe4000001ff00 */
[----:B------:R-:W-:Y:S01]  /*10440*/  ISETP.GT.AND P1, PT, R104, R203, PT ;  /* 0x000000cb6800720c */ /* 0x000fe20003f24270 */
[----:B------:R-:W-:Y:S01]  /*10450*/  IMAD.MOV.U32 R55, RZ, RZ, RZ ;  /* 0x000000ffff377224 */ /* 0x000fe200078e00ff */
[----:B------:R-:W-:Y:S02]  /*10460*/  CS2R R112, SRZ ;  /* 0x0000000000707805 */ /* 0x000fe4000001ff00 */
[----:B------:R-:W-:Y:S02]  /*10470*/  MOV R0, RZ ;  /* 0x000000ff00007202 */ /* 0x000fe40000000f00 */
[----:B------:R-:W-:-:S02]  /*10480*/  CS2R R90, SRZ ;  /* 0x00000000005a7805 */ /* 0x000fc4000001ff00 */
[----:B------:R-:W-:Y:S02]  /*10490*/  CS2R R72, SRZ ;  /* 0x0000000000487805 */ /* 0x000fe4000001ff00 */
[----:B------:R-:W-:Y:S02]  /*104a0*/  CS2R R96, SRZ ;  /* 0x0000000000607805 */ /* 0x000fe4000001ff00 */
[----:B------:R-:W-:Y:S02]  /*104b0*/  CS2R R92, SRZ ;  /* 0x00000000005c7805 */ /* 0x000fe4000001ff00 */
[----:B------:R-:W-:Y:S02]  /*104c0*/  CS2R R52, SRZ ;  /* 0x0000000000347805 */ /* 0x000fe4000001ff00 */
[----:B------:R-:W-:Y:S01]  /*104d0*/  CS2R R116, SRZ ;  /* 0x0000000000747805 */ /* 0x000fe2000001ff00 */
[----:B------:R-:W-:Y:S01]  /*104e0*/  IMAD.MOV.U32 R98, RZ, RZ, RZ ;  /* 0x000000ffff627224 */ /* 0x000fe200078e00ff */
[----:B------:R-:W-:Y:S01]  /*104f0*/  CS2R R40, SRZ ;  /* 0x0000000000287805 */ /* 0x000fe2000001ff00 */
[----:B------:R-:W-:Y:S01]  /*10500*/  IMAD.MOV.U32 R63, RZ, RZ, RZ ;  /* 0x000000ffff3f7224 */ /* 0x000fe200078e00ff */
[----:B------:R-:W-:-:S02]  /*10510*/  CS2R R68, SRZ ;  /* 0x0000000000447805 */ /* 0x000fc4000001ff00 */
[----:B------:R-:W-:Y:S02]  /*10520*/  CS2R R44, SRZ ;  /* 0x00000000002c7805 */ /* 0x000fe4000001ff00 */
[----:B------:R-:W-:Y:S02]  /*10530*/  CS2R R36, SRZ ;  /* 0x0000000000247805 */ /* 0x000fe4000001ff00 */
[----:B------:R-:W-:Y:S01]  /*10540*/  CS2R R114, SRZ ;  /* 0x0000000000727805 */ /* 0x000fe2000001ff00 */
[----:B------:R-:W-:Y:S01]  /*10550*/  IMAD.MOV.U32 R121, RZ, RZ, RZ ;  /* 0x000000ffff797224 */ /* 0x000fe200078e00ff */
[----:B------:R-:W-:Y:S01]  /*10560*/  CS2R R34, SRZ ;  /* 0x0000000000227805 */ /* 0x000fe2000001ff00 */
[----:B------:R-:W-:Y:S01]  /*10570*/  IMAD.MOV.U32 R65, RZ, RZ, RZ ;  /* 0x000000ffff417224 */ /* 0x000fe200078e00ff */
[----:B------:R-:W-:Y:S02]  /*10580*/  MOV R102, RZ ;  /* 0x000000ff00667202 */ /* 0x000fe40000000f00 */
        /* <DEDUP_REMOVED lines=13> */
[----:B------:R-:W-:-:S02]  /*10660*/  IMAD.MOV.U32 R12, RZ, RZ, RZ ;  /* 0x000000ffff0c7224 */ /* 0x000fc400078e00ff */
[----:B------:R-:W-:Y:S02]  /*10670*/  IMAD.MOV.U32 R66, RZ, RZ, RZ ;  /* 0x000000ffff427224 */ /* 0x000fe400078e00ff */
[----:B------:R-:W-:Y:S01]  /*10680*/  IMAD.MOV.U32 R87, RZ, RZ, RZ ;  /* 0x000000ffff577224 */ /* 0x000fe200078e00ff */
[----:B------:R-:W-:Y:S06]  /*10690*/  @!P1 BRA `(.L_x_2364) ;  /* 0x0000014400849947 */ /* 0x000fec0003800000 */
[----:B------:R-:W-:-:S03]  /*106a0*/  UMOV UR4, 0xffffffff ;  /* 0xffffffff00047882 */ /* 0x000fc60000000000 */
[----:B------:R-:W-:Y:S05]  /*106b0*/  BRA.DIV UR4, `(.L_x_2365) ;  /* 0x0000020604087947 */ /* 0x000fea000b800000 */
[----:B------:R-:W0:Y:S02]  /*106c0*/  S2R R0, SR_TID.X ;  /* 0x0000000000007919 */ /* 0x000e240000002100 */
[C---:B0-----:R-:W-:Y:S02]  /*106d0*/  VIADD R2, R0.reuse, 0xffffff80 ;  /* 0xffffff8000027836 */ /* 0x041fe40000000000 */
[----:B------:R-:W-:-:S05]  /*106e0*/  VIADD R0, R0, 0xffffff80 ;  /* 0xffffff8000007836 */ /* 0x000fca0000000000 */
[----:B------:R-:W-:-:S04]  /*106f0*/  SHF.R.S32.HI R0, RZ, 0x1f, R0 ;  /* 0x0000001fff007819 */ /* 0x000fc80000011400 */
[----:B------:R-:W-:-:S04]  /*10700*/  LEA.HI R0, R0, R2, RZ, 0x7 ;  /* 0x0000000200007211 */ /* 0x000fc800078f38ff */
[----:B------:R-:W-:-:S05]  /*10710*/  SHF.R.S32.HI R0, RZ, 0x7, R0 ;  /* 0x00000007ff007819 */ /* 0x000fca0000011400 */
[----:B------:R0:W1:Y:S02]  /*10720*/  SHFL.IDX PT, R197, R0, RZ, 0x1f ;  /* 0x00001fff00c57589 */ /* 0x00006400000e0000 */
.L_x_2611:
        /* <DEDUP_REMOVED lines=12> */
[----:B------:R-:W-:Y:S01]  /*107f0*/  MOV R4, UR4 ;  /* 0x0000000400047c02 */ /* 0x000fe20008000f00 */
        /* <DEDUP_REMOVED lines=12> */
.L_x_2366:
        /* <DEDUP_REMOVED lines=14> */
[----:B------:R-:W-:Y:S01]  /*109a0*/  @P0 IMAD.WIDE.U32 R2, R212, R6, RZ ;  /* 0x00000006d4020225 */ /* 0x000fe200078e00ff */
[----:B------:R-:W-:-:S03]  /*109b0*/  @P1 IADD3 R5, R5, R9, RZ ;  /* 0x0000000905051210 */ /* 0x000fc60007ffe0ff */
[----:B------:R-:W-:Y:S02]  /*109c0*/  @P0 IMAD R7, R212, R7, R0 ;  /* 0x00000007d4070224 */ /* 0x000fe400078e0200 */
[----:B------:R-:W-:Y:S02]  /*109d0*/  IMAD.MOV.U32 R0, RZ, RZ, 0x3f800000 ;  /* 0x3f800000ff007424 */ /* 0x000fe400078e00ff */
[----:B------:R-:W-:Y:S02]  /*109e0*/  @P0 IMAD.IADD R3, R3, 0x1, R7 ;  /* 0x0000000103030824 */ /* 0x000fe400078e0207 */
[----:B--2---:R-:W-:-:S04]  /*109f0*/  @P0 IMAD.WIDE.U32 R2, R209, R10, R2 ;  /* 0x0000000ad1020225 */ /* 0x004fc800078e0002 */
[C---:B---3--:R-:W-:Y:S01]  /*10a00*/  @P1 IMAD.WIDE.U32 R6, R209.reuse, R12, R4 ;  /* 0x0000000cd1061225 */ /* 0x048fe200078e0004 */
[----:B------:R-:W-:Y:S01]  /*10a10*/  @P0 LEA R4, P2, R2, UR4, 0x2 ;  /* 0x0000000402040c11 */ /* 0x000fe2000f8410ff */
[----:B------:R-:W-:Y:S02]  /*10a20*/  ULDC UR4, c[0x0][0x3f4] ;  /* 0x0000fd0000047ab9 */ /* 0x000fe40000000800 */
[C---:B------:R-:W-:Y:S01]  /*10a30*/  @P0 IMAD R5, R209.reuse, R11, R3 ;  /* 0x0000000bd1050224 */ /* 0x040fe200078e0203 */
        /* <DEDUP_REMOVED lines=22> */
.L_x_2370:
[----:B-1----:R1:W2:Y:S02]  /*10ba0*/  SYNCS.PHASECHK.TRANS64.TRYWAIT P0, [R16+URZ+0x29800], R3 ;  /* 0x02980003100075a7 */ /* 0x0022a4000800017f */
[----:B--2---:R-:W-:Y:S05]  /*10bb0*/  @!P0 NANOSLEEP.SYNCS 0x989680 ;  /* 0x009896800000895d */ /* 0x004fea0003900000 */
[----:B------:R-:W2:Y:S02]  /*10bc0*/  @!P0 SYNCS.PHASECHK.TRANS64 P0, [R16+URZ+0x29800], R3 ;  /* 0x02980003100085a7 */ /* 0x000ea4000800007f */
[----:B--2---:R-:W-:Y:S05]  /*10bd0*/  @!P0 BRA `(.L_x_2370) ;  /* 0xfffffffc00f08947 */ /* 0x004fea000383ffff */
.L_x_2369:
[----:B------:R-:W-:Y:S05]  /*10be0*/  BSYNC B0 ;  /* 0x0000000000007941 */ /* 0x000fea0003800000 */
.L_x_2368:
[----:B------:R-:W-:Y:S05]  /*10bf0*/  BRA `(.L_x_2371) ;  /* 0x0000006c00dc7947 */ /* 0x000fea0003800000 */
.L_x_2367:
        /* <DEDUP_REMOVED lines=29> */
[----:B-1----:R-:W-:Y:S05]  /*10dd0*/  CALL.ABS.NOINC R14 ;  /* 0x000000000e007343 */ /* 0x002fea0003c00000 */
.L_x_2372:
[----:B------:R-:W-:Y:S01]  /*10de0*/  ULDC.U8 UR4, c[0x0][0x410] ;  /* 0x0001040000047ab9 */ /* 0x000fe20000000000 */
[----:B------:R-:W-:Y:S01]  /*10df0*/  BSSY B0, `(.L_x_2373) ;  /* 0x00006cf000007945 */ /* 0x000fe20003800000 */
[----:B------:R-:W-:Y:S02]  /*10e00*/  ISETP.NE.AND P0, PT, RZ, UR4, PT ;  /* 0x00000004ff007c0c */ /* 0x000fe4000bf05270 */
[----:B------:R-:W-:-:S11]  /*10e10*/  IADD3 R10, R188, R204, RZ ;  /* 0x000000ccbc0a7210 */ /* 0x000fd60007ffe0ff */
[----:B------:R-:W-:Y:S05]  /*10e20*/  @!P0 BRA `(.L_x_2374) ;  /* 0x0000003400988947 */ /* 0x000fea0003800000 */
[----:B------:R-:W0:Y:S01]  /*10e30*/  LDC R20, c[0x0][0x448] ;  /* 0x00011200ff147b82 */ /* 0x000e220000000800 */
[----:B------:R-:W-:Y:S01]  /*10e40*/  IMAD.MOV.U32 R5, RZ, RZ, R10 ;  /* 0x000000ffff057224 */ /* 0x000fe200078e000a */
[----:B------:R-:W-:Y:S01]  /*10e50*/  MOV R9, R29 ;  /* 0x0000001d00097202 */ /* 0x000fe20000000f00 */
[----:B------:R-:W-:Y:S01]  /*10e60*/  IMAD.MOV.U32 R6, RZ, RZ, R24 ;  /* 0x000000ffff067224 */ /* 0x000fe200078e0018 */
[----:B------:R-:W-:Y:S01]  /*10e70*/  ULDC.64 UR4, c[0x0][0x3f8] ;  /* 0x0000fe0000047ab9 */ /* 0x000fe20000000a00 */
[----:B------:R-:W-:Y:S01]  /*10e80*/  IMAD.MOV.U32 R8, RZ, RZ, R144 ;  /* 0x000000ffff087224 */ /* 0x000fe200078e0090 */
[----:B------:R-:W-:Y:S01]  /*10e90*/  ULDC.64 UR6, c[0x0][0x408] ;  /* 0x0001020000067ab9 */ /* 0x000fe20000000a00 */
[----:B------:R-:W-:Y:S01]  /*10ea0*/  ULDC.64 UR8, c[0x0][0x400] ;  /* 0x0001000000087ab9 */ /* 0x000fe20000000a00 */
[----:B0-----:R-:W-:-:S13]  /*10eb0*/  ISETP.NE.AND P0, PT, R20, 0x1, PT ;  /* 0x000000011400780c */ /* 0x001fda0003f05270 */
[----:B------:R-:W0:Y:S08]  /*10ec0*/  @P0 LDC R3, c[0x0][0x44c] ;  /* 0x00011300ff030b82 */ /* 0x000e300000000800 */
[----:B------:R-:W1:Y:S01]  /*10ed0*/  @P0 LDC R7, c[0x0][0x450] ;  /* 0x00011400ff070b82 */ /* 0x000e620000000800 */
[----:B0-----:R-:W-:-:S05]  /*10ee0*/  @P0 IMAD.HI.U32 R0, R10, R3, RZ ;  /* 0x000000030a000227 */ /* 0x001fca00078e00ff */
[----:B-1----:R-:W-:Y:S01]  /*10ef0*/  @P0 SHF.R.U32.HI R5, RZ, R7, R0 ;  /* 0x00000007ff050219 */ /* 0x002fe20000011600 */
[----:B------:R-:W-:-:S03]  /*10f00*/  IMAD.MOV.U32 R7, RZ, RZ, R27 ;  /* 0x000000ffff077224 */ /* 0x000fc600078e001b */
[----:B------:R-:W-:Y:S01]  /*10f10*/  SHF.R.S32.HI R0, RZ, 0x1f, R5 ;  /* 0x0000001fff007819 */ /* 0x000fe20000011405 */
[----:B------:R-:W-:-:S04]  /*10f20*/  IMAD.WIDE.U32 R6, R5, UR4, R6 ;  /* 0x0000000405067c25 */ /* 0x000fc8000f8e0006 */
[----:B------:R-:W-:Y:S02]  /*10f30*/  IMAD R4, R0, UR4, RZ ;  /* 0x0000000400047c24 */ /* 0x000fe4000f8e02ff */
[----:B------:R-:W-:-:S04]  /*10f40*/  IMAD.WIDE.U32 R8, R5, UR6, R8 ;  /* 0x0000000605087c25 */ /* 0x000fc8000f8e0008 */
[----:B------:R-:W-:Y:S02]  /*10f50*/  IMAD R0, R0, UR6, RZ ;  /* 0x0000000600007c24 */ /* 0x000fe4000f8e02ff */
[C---:B------:R-:W-:Y:S01]  /*10f60*/  IMAD R13, R5.reuse, UR5, R4 ;  /* 0x00000005050d7c24 */ /* 0x040fe2000f8e0204 */
[----:B------:R-:W-:Y:S01]  /*10f70*/  ULDC.64 UR4, c[0x0][0x3e8] ;  /* 0x0000fa0000047ab9 */ /* 0x000fe20000000a00 */
[----:B------:R-:W-:Y:S01]  /*10f80*/  IMAD R11, R5, UR7, R0 ;  /* 0x00000007050b7c24 */ /* 0x000fe2000f8e0200 */
[----:B------:R-:W-:Y:S01]  /*10f90*/  IADD3 R3, P0, R6, UR4, RZ ;  /* 0x0000000406037c10 */ /* 0x000fe2000ff1e0ff */
[----:B------:R-:W-:Y:S01]  /*10fa0*/  UMOV UR4, 0xffffffff ;  /* 0xffffffff00047882 */ /* 0x000fe20000000000 */
[----:B------:R-:W-:Y:S02]  /*10fb0*/  IADD3 R5, P1, R8, UR8, RZ ;  /* 0x0000000808057c10 */ /* 0x000fe4000ff3e0ff */
[----:B------:R-:W-:Y:S02]  /*10fc0*/  IADD3.X R13, R7, UR5, R13, P0, !PT ;  /* 0x00000005070d7c10 */ /* 0x000fe400087fe40d */
[----:B------:R-:W-:Y:S01]  /*10fd0*/  IADD3.X R4, R9, UR9, R11, P1, !PT ;  /* 0x0000000909047c10 */ /* 0x000fe20008ffe40b */
[----:B------:R-:W-:Y:S08]  /*10fe0*/  BRA.DIV UR4, `(.L_x_2375) ;  /* 0x000001fe04007947 */ /* 0x000ff0000b800000 */
[----:B------:R0:W1:Y:S04]  /*10ff0*/  SHFL.IDX PT, R0, R13, RZ, 0x1e1f ;  /* 0x001e1fff0d007589 */ /* 0x00006800000e0000 */
[----:B------:R-:W2:Y:S04]  /*11000*/  SHFL.IDX PT, R3, R3, RZ, 0x1e1f ;  /* 0x001e1fff03037589 */ /* 0x000ea800000e0000 */
[----:B------:R-:W3:Y:S04]  /*11010*/  SHFL.IDX PT, R4, R4, RZ, 0x1e1f ;  /* 0x001e1fff04047589 */ /* 0x000ee800000e0000 */
[----:B------:R0:W4:Y:S02]  /*11020*/  SHFL.IDX PT, R14, R5, RZ, 0x1e1f ;  /* 0x001e1fff050e7589 */ /* 0x00012400000e0000 */
.L_x_2617:
[----:B------:R-:W-:Y:S01]  /*11030*/  IMAD R45, R205, R20, RZ ;  /* 0x00000014cd2d7224 */ /* 0x000fe200078e02ff */
[----:B------:R-:W-:Y:S01]  /*11040*/  BSSY B1, `(.L_x_2376) ;  /* 0x000004c000017945 */ /* 0x000fe20003800000 */
[----:B------:R-:W-:Y:S02]  /*11050*/  CS2R R36, SRZ ;  /* 0x0000000000247805 */ /* 0x000fe4000001ff00 */
[----:B------:R-:W-:Y:S02]  /*11060*/  CS2R R32, SRZ ;  /* 0x0000000000207805 */ /* 0x000fe4000001ff00 */
[----:B------:R-:W-:Y:S02]  /*11070*/  CS2R R28, SRZ ;  /* 0x00000000001c7805 */ /* 0x000fe4000001ff00 */
[----:B------:R-:W-:Y:S02]  /*11080*/  ISETP.GE.AND P0, PT, R10, R45, PT ;  /* 0x0000002d0a00720c */ /* 0x000fe40003f06270 */
[----:B------:R-:W-:-:S02]  /*11090*/  CS2R R24, SRZ ;  /* 0x0000000000187805 */ /* 0x000fc4000001ff00 */
[----:B0-----:R-:W-:Y:S02]  /*110a0*/  CS2R R12, SRZ ;  /* 0x00000000000c7805 */ /* 0x001fe4000001ff00 */
        /* <DEDUP_REMOVED lines=8> */
[----:B------:R-:W3:Y:S01]  /*11130*/  LDL R51, [R1+0x58] ;  /* 0x0000580001337983 */ /* 0x000ee20000100800 */
[----:B------:R-:W-:-:S03]  /*11140*/  ULDC UR4, c[0x0][0x3f4] ;  /* 0x0000fd0000047ab9 */ /* 0x000fc60000000800 */
[----:B------:R-:W3:Y:S01]  /*11150*/  LDL R50, [R1+0x50] ;  /* 0x0000500001327983 */ /* 0x000ee20000100800 */
[----:B------:R-:W-:Y:S02]  /*11160*/  ISETP.GE.AND P5, PT, R194, UR4, PT ;  /* 0x00000004c2007c0c */ /* 0x000fe4000bfa6270 */
[----:B------:R-:W-:Y:S02]  /*11170*/  CS2R R34, SRZ ;  /* 0x0000000000227805 */ /* 0x000fe4000001ff00 */
[----:B------:R-:W-:Y:S02]  /*11180*/  ISETP.GE.AND P2, PT, R192, UR4, PT ;  /* 0x00000004c0007c0c */ /* 0x000fe4000bf46270 */
[----:B------:R-:W-:Y:S02]  /*11190*/  CS2R R32, SRZ ;  /* 0x0000000000207805 */ /* 0x000fe4000001ff00 */
[----:B------:R-:W-:Y:S02]  /*111a0*/  ISETP.GE.AND P3, PT, R193, UR4, PT ;  /* 0x00000004c1007c0c */ /* 0x000fe4000bf66270 */
[----:B------:R-:W-:-:S02]  /*111b0*/  CS2R R30, SRZ ;  /* 0x00000000001e7805 */ /* 0x000fc4000001ff00 */
[----:B------:R-:W-:Y:S02]  /*111c0*/  SHF.R.S32.HI R5, RZ, 0x1f, R194 ;  /* 0x0000001fff057819 */ /* 0x000fe400000114c2 */
[----:B------:R-:W-:Y:S02]  /*111d0*/  SHF.R.S32.HI R13, RZ, 0x1f, R192 ;  /* 0x0000001fff0d7819 */ /* 0x000fe400000114c0 */
[CC--:B--2---:R-:W-:Y:S02]  /*111e0*/  @!P5 IADD3 R6, P0, R194.reuse, R3.reuse, RZ ;  /* 0x00000003c206d210 */ /* 0x0c4fe40007f1e0ff */
[-C--:B----4-:R-:W-:Y:S02]  /*111f0*/  @!P5 IADD3 R8, P1, R194, R14.reuse, RZ ;  /* 0x0000000ec208d210 */ /* 0x090fe40007f3e0ff */
[----:B------:R-:W-:Y:S01]  /*11200*/  @!P2 IADD3 R10, P4, R192, R3, RZ ;  /* 0x00000003c00aa210 */ /* 0x000fe20007f9e0ff */
[--C-:B-1----:R-:W-:Y:S02]  /*11210*/  @!P5 IMAD.X R7, R0, 0x1, R5.reuse, P0 ;  /* 0x000000010007d824 */ /* 0x102fe400000e0605 */
[----:B---3--:R-:W-:Y:S01]  /*11220*/  @!P5 IMAD.X R9, R4, 0x1, R5, P1 ;  /* 0x000000010409d824 */ /* 0x008fe200008e0605 */
[----:B------:R-:W-:Y:S01]  /*11230*/  ISETP.GE.AND P1, PT, R22, UR4, PT ;  /* 0x0000000416007c0c */ /* 0x000fe2000bf26270 */
[----:B------:R-:W-:Y:S01]  /*11240*/  @!P2 IMAD.X R11, R0, 0x1, R13, P4 ;  /* 0x00000001000ba824 */ /* 0x000fe200020e060d */
[----:B------:R-:W-:Y:S01]  /*11250*/  @!P2 IADD3 R12, P0, R192, R14, RZ ;  /* 0x0000000ec00ca210 */ /* 0x000fe20007f1e0ff */
[----:B------:R0:W5:Y:S01]  /*11260*/  @!P5 LD.E.64 R34, desc[UR56][R6.64] ;  /* 0x000000380622d980 */ /* 0x000162000c101b00 */
[----:B------:R-:W-:-:S02]  /*11270*/  SHF.R.S32.HI R5, RZ, 0x1f, R193 ;  /* 0x0000001fff057819 */ /* 0x000fc400000114c1 */
[C---:B------:R-:W-:Y:S01]  /*11280*/  @!P3 IADD3 R42, P4, R193.reuse, R14, RZ ;  /* 0x0000000ec12ab210 */ /* 0x040fe20007f9e0ff */
[----:B------:R-:W5:Y:S01]  /*11290*/  @!P5 LD.E.64 R32, desc[UR56][R8.64] ;  /* 0x000000380820d980 */ /* 0x000f62000c101b00 */
[----:B------:R-:W-:Y:S02]  /*112a0*/  @!P3 IADD3 R20, P5, R193, R3, RZ ;  /* 0x00000003c114b210 */ /* 0x000fe40007fbe0ff */
[----:B------:R-:W-:Y:S02]  /*112b0*/  CS2R R28, SRZ ;  /* 0x00000000001c7805 */ /* 0x000fe4000001ff00 */
[----:B------:R-:W-:Y:S01]  /*112c0*/  CS2R R26, SRZ ;  /* 0x00000000001a7805 */ /* 0x000fe2000001ff00 */
[----:B------:R-:W-:Y:S01]  /*112d0*/  @!P2 IMAD.X R13, R4, 0x1, R13, P0 ;  /* 0x00000001040da824 */ /* 0x000fe200000e060d */
[----:B------:R-:W-:Y:S02]  /*112e0*/  CS2R R24, SRZ ;  /* 0x0000000000187805 */ /* 0x000fe4000001ff00 */
[----:B------:R-:W-:Y:S01]  /*112f0*/  @!P3 IADD3.X R21, R0, R5, RZ, P5, !PT ;  /* 0x000000050015b210 */ /* 0x000fe20002ffe4ff */
[----:B------:R-:W-:Y:S01]  /*11300*/  @!P3 IMAD.X R43, R4, 0x1, R5, P4 ;  /* 0x00000001042bb824 */ /* 0x000fe200020e0605 */
[----:B------:R-:W5:Y:S01]  /*11310*/  @!P2 LD.E.64 R30, desc[UR56][R10.64] ;  /* 0x000000380a1ea980 */ /* 0x000f62000c101b00 */
[----:B------:R-:W-:-:S03]  /*11320*/  ISETP.GE.AND P0, PT, R195, UR4, PT ;  /* 0x00000004c3007c0c */ /* 0x000fc6000bf06270 */
[----:B------:R-:W5:Y:S01]  /*11330*/  @!P2 LD.E.64 R28, desc[UR56][R12.64] ;  /* 0x000000380c1ca980 */ /* 0x000f62000c101b00 */
[----:B------:R-:W-:Y:S02]  /*11340*/  ISETP.GE.AND P2, PT, R196, UR4, PT ;  /* 0x00000004c4007c0c */ /* 0x000fe4000bf46270 */
[----:B------:R-:W-:Y:S01]  /*11350*/  @!P1 SHF.R.S32.HI R5, RZ, 0x1f, R22 ;  /* 0x0000001fff059819 */ /* 0x000fe20000011416 */
[----:B------:R1:W5:Y:S01]  /*11360*/  @!P3 LD.E.64 R26, desc[UR56][R20.64] ;  /* 0x00000038141ab980 */ /* 0x000362000c101b00 */
[----:B------:R-:W-:-:S03]  /*11370*/  @!P1 IADD3 R40, P4, R22, R14, RZ ;  /* 0x0000000e16289210 */ /* 0x000fc60007f9e0ff */
[----:B------:R2:W5:Y:S01]  /*11380*/  @!P3 LD.E.64 R24, desc[UR56][R42.64] ;  /* 0x000000382a18b980 */ /* 0x000562000c101b00 */
[-C--:B0-----:R-:W-:Y:S02]  /*11390*/  @!P1 IADD3 R6, P3, R22, R3.reuse, RZ ;  /* 0x0000000316069210 */ /* 0x081fe40007f7e0ff */
[----:B------:R-:W-:Y:S02]  /*113a0*/  CS2R R38, SRZ ;  /* 0x0000000000267805 */ /* 0x000fe4000001ff00 */
[----:B------:R-:W-:Y:S01]  /*113b0*/  CS2R R36, SRZ ;  /* 0x0000000000247805 */ /* 0x000fe2000001ff00 */
[--C-:B------:R-:W-:Y:S01]  /*113c0*/  @!P1 IMAD.X R41, R4, 0x1, R5.reuse, P4 ;  /* 0x0000000104299824 */ /* 0x100fe200020e0605 */
[CC--:B------:R-:W-:Y:S01]  /*113d0*/  @!P0 IADD3 R46, P5, R195.reuse, R3.reuse, RZ ;  /* 0x00000003c32e8210 */ /* 0x0c0fe20007fbe0ff */
[----:B------:R-:W-:Y:S01]  /*113e0*/  @!P1 IMAD.X R7, R0, 0x1, R5, P3 ;  /* 0x0000000100079824 */ /* 0x000fe200018e0605 */
[----:B------:R-:W-:Y:S02]  /*113f0*/  @!P2 IADD3 R48, P3, R196, R3, RZ ;  /* 0x00000003c430a210 */ /* 0x000fe40007f7e0ff */
[----:B-1----:R-:W-:Y:S01]  /*11400*/  CS2R R20, SRZ ;  /* 0x0000000000147805 */ /* 0x002fe2000001ff00 */
[----:B------:R0:W5:Y:S04]  /*11410*/  @!P1 LD.E.64 R36, desc[UR56][R40.64] ;  /* 0x0000003828249980 */ /* 0x000168000c101b00 */
[----:B------:R0:W5:Y:S01]  /*11420*/  @!P1 LD.E.64 R38, desc[UR56][R6.64] ;  /* 0x0000003806269980 */ /* 0x000162000c101b00 */
[----:B--2---:R-:W-:-:S02]  /*11430*/  @!P0 IADD3 R42, P1, R195, R14, RZ ;  /* 0x0000000ec32a8210 */ /* 0x004fc40007f3e0ff */
[----:B------:R-:W-:Y:S02]  /*11440*/  @!P2 IADD3 R14, P4, R196, R14, RZ ;  /* 0x0000000ec40ea210 */ /* 0x000fe40007f9e0ff */
[----:B------:R-:W-:Y:S02]  /*11450*/  CS2R R12, SRZ ;  /* 0x00000000000c7805 */ /* 0x000fe4000001ff00 */
[----:B------:R-:W-:Y:S02]  /*11460*/  CS2R R10, SRZ ;  /* 0x00000000000a7805 */ /* 0x000fe4000001ff00 */
[----:B------:R-:W-:Y:S01]  /*11470*/  CS2R R8, SRZ ;  /* 0x0000000000087805 */ /* 0x000fe2000001ff00 */
[----:B------:R-:W-:Y:S01]  /*11480*/  @!P0 IMAD.X R47, R0, 0x1, R51, P5 ;  /* 0x00000001002f8824 */ /* 0x000fe200028e0633 */
[----:B------:R-:W-:Y:S01]  /*11490*/  @!P0 IADD3.X R43, R4, R51, RZ, P1, !PT ;  /* 0x00000033042b8210 */ /* 0x000fe20000ffe4ff */
[----:B------:R-:W-:-:S03]  /*114a0*/  @!P2 IMAD.X R49, R0, 0x1, R50, P3 ;  /* 0x000000010031a824 */ /* 0x000fc600018e0632 */
[----:B------:R0:W5:Y:S01]  /*114b0*/  @!P0 LD.E.64 R20, desc[UR56][R46.64] ;  /* 0x000000382e148980 */ /* 0x000162000c101b00 */
[----:B------:R-:W-:-:S03]  /*114c0*/  @!P2 IMAD.X R15, R4, 0x1, R50, P4 ;  /* 0x00000001040fa824 */ /* 0x000fc600020e0632 */
[----:B------:R0:W5:Y:S04]  /*114d0*/  @!P0 LD.E.64 R12, desc[UR56][R42.64] ;  /* 0x000000382a0c8980 */ /* 0x000168000c101b00 */
[----:B------:R0:W5:Y:S04]  /*114e0*/  @!P2 LD.E.64 R10, desc[UR56][R48.64] ;  /* 0x00000038300aa980 */ /* 0x000168000c101b00 */
[----:B------:R0:W5:Y:S02]  /*114f0*/  @!P2 LD.E.64 R8, desc[UR56][R14.64] ;  /* 0x000000380e08a980 */ /* 0x000164000c101b00 */
.L_x_2377:
[----:B------:R-:W-:Y:S05]  /*11500*/  BSYNC B1 ;  /* 0x0000000000017941 */ /* 0x000fea0003800000 */
.L_x_2376:
[----:B------:R-:W-:Y:S01]  /*11510*/  ULEA.HI UR4, UR43, UR43, URZ, 0x1 ;  /* 0x0000002b2b047291 */ /* 0x000fe2000f8f083f */
[----:B--2---:R-:W-:Y:S01]  /*11520*/  VIADDMNMX R3, R45, -R204, 0x80, PT ;  /* 0x000000802d037446 */ /* 0x004fe200038009cc */
[----:B------:R-:W-:Y:S02]  /*11530*/  BSSY B1, `(.L_x_2378) ;  /* 0x0000008000017945 */ /* 0x000fe40003800000 */
[----:B------:R-:W-:Y:S01]  /*11540*/  ULOP3.LUT UR4, UR4, 0xfffffffe, URZ, 0xc0, !UPT ;  /* 0xfffffffe04047892 */ /* 0x000fe2000f8ec03f */
[----:B------:R-:W-:-:S03]  /*11550*/  ISETP.GE.AND P1, PT, R188, R3, PT ;  /* 0x00000003bc00720c */ /* 0x000fc60003f26270 */
[----:B------:R-:W-:-:S06]  /*11560*/  UIADD3 UR4, UR43, -UR4, URZ ;  /* 0x800000042b047290 */ /* 0x000fcc000fffe03f */
[----:B------:R-:W-:-:S05]  /*11570*/  IMAD.U32 R5, RZ, RZ, UR4 ;  /* 0x00000004ff057e24 */ /* 0x000fca000f8e00ff */
[----:B------:R-:W-:-:S04]  /*11580*/  SHF.L.U32 R5, R5, 0x1f, RZ ;  /* 0x0000001f05057819 */ /* 0x000fc800000006ff */
[----:B------:R-:W2:Y:S02]  /*11590*/  SYNCS.PHASECHK.TRANS64.TRYWAIT P0, [R16+URZ+0x29800], R5 ;  /* 0x02980005100075a7 */ /* 0x000ea4000800017f */
[----:B--2---:R-:W-:Y:S05]  /*115a0*/  @!P0 BRA `(.L_x_2379) ;  /* 0x000001f400fc8947 */ /* 0x004fea0003800000 */
.L_x_2618:
[----:B------:R-:W-:Y:S05]  /*115b0*/  BSYNC B1 ;  /* 0x0000000000017941 */ /* 0x000fea0003800000 */
.L_x_2378:
[----:B------:R-:W-:Y:S05]  /*115c0*/  @P1 BRA `(.L_x_2380) ;  /* 0x0000006400441947 */ /* 0x000fea0003800000 */
[----:B------:R-:W0:Y:S01]  /*115d0*/  LDC R3, c[0x0][0x3f4] ;  /* 0x0000fd00ff037b82 */ /* 0x000e220000000800 */
[----:B------:R-:W-:Y:S01]  /*115e0*/  BSSY B1, `(.L_x_2381) ;  /* 0x000007f000017945 */ /* 0x000fe20003800000 */
[----:B-1----:R-:W-:Y:S01]  /*115f0*/  IMAD.IADD R0, R16, 0x1, R210 ;  /* 0x0000000110007824 */ /* 0x002fe200078e02d2 */
[-C--:B0-----:R-:W-:Y:S02]  /*11600*/  ISETP.GE.AND P0, PT, R22, R3.reuse, PT ;  /* 0x000000031600720c */ /* 0x081fe40003f06270 */
[-C--:B------:R-:W-:Y:S02]  /*11610*/  ISETP.GE.AND P1, PT, R194, R3.reuse, PT ;  /* 0x00000003c200720c */ /* 0x080fe40003f26270 */
[-C--:B------:R-:W-:Y:S02]  /*11620*/  ISETP.GE.AND P2, PT, R192, R3.reuse, PT ;  /* 0x00000003c000720c */ /* 0x080fe40003f46270 */
[-C--:B------:R-:W-:Y:S02]  /*11630*/  ISETP.GE.AND P3, PT, R193, R3.reuse, PT ;  /* 0x00000003c100720c */ /* 0x080fe40003f66270 */
[----:B------:R-:W-:-:S02]  /*11640*/  ISETP.GE.AND P4, PT, R195, R3, PT ;  /* 0x00000003c300720c */ /* 0x000fc40003f86270 */
[----:B------:R-:W-:-:S03]  /*11650*/  ISETP.GE.AND P5, PT, R196, R3, PT ;  /* 0x00000003c400720c */ /* 0x000fc60003fa6270 */
[----:B------:R-:W-:Y:S10]  /*11660*/  @P0 BRA `(.L_x_2382) ;  /* 0x0000000400d80947 */ /* 0x000ff40003800000 */
[----:B--23--:R-:W0:Y:S01]  /*11670*/  LDS.128 R4, [R0+0x14400] ;  /* 0x0144000000047984 */ /* 0x00ce220000000c00 */
[----:B----45:R-:W-:Y:S02]  /*11680*/  SHF.R.U32.HI R14, RZ, 0x8, R38 ;  /* 0x00000008ff0e7819 */ /* 0x030fe40000011626 */
        /* <DEDUP_REMOVED lines=15> */
[----:B------:R-:W-:Y:S02]  /*11780*/  LOP3.LUT R41, R14, 0xff, RZ, 0xc0, !PT ;  /* 0x000000ff0e297812 */ /* 0x000fe400078ec0ff */
        /* <DEDUP_REMOVED lines=8> */
[-C--:B0-----:R-:W-:Y:S02]  /*11810*/  F2FP.F16.E4M3.UNPACK_B R3, R6.reuse.H1 ;  /* 0x00000006ff03723e */ /* 0x081fe400030006ff */
[----:B------:R-:W-:Y:S02]  /*11820*/  F2FP.F16.E4M3.UNPACK_B R42, R45 ;  /* 0x0000002dff2a723e */ /* 0x000fe400020006ff */
[----:B------:R-:W-:Y:S01]  /*11830*/  F2FP.F16.E4M3.UNPACK_B R39, R41 ;  /* 0x00000029ff27723e */ /* 0x000fe200020006ff */
[----:B------:R-:W-:Y:S01]  /*11840*/  HADD2.F32 R14, -RZ, R3.H1_H1 ;  /* 0x30000003ff0e7230 */ /* 0x000fe20000004100 */
[--C-:B------:R-:W-:Y:S01]  /*11850*/  LOP3.LUT R43, R43, 0xff0000, R36.reuse, 0xf8, !PT ;  /* 0x00ff00002b2b7812 */ /* 0x100fe200078ef824 */
[--C-:B------:R-:W-:Y:S01]  /*11860*/  HADD2.F32 R46, -RZ, R42.reuse.H1_H1 ;  /* 0x3000002aff2e7230 */ /* 0x100fe20000004100 */
[----:B------:R-:W-:Y:S01]  /*11870*/  F2FP.F16.E4M3.UNPACK_B R6, R6 ;  /* 0x00000006ff06723e */ /* 0x000fe200020006ff */
[----:B------:R-:W-:Y:S01]  /*11880*/  HADD2.F32 R40, -RZ, R39.H1_H1 ;  /* 0x30000027ff287230 */ /* 0x000fe20000004100 */
[----:B------:R-:W-:Y:S01]  /*11890*/  LOP3.LUT R43, R43, 0xff000000, R36, 0xf8, !PT ;  /* 0xff0000002b2b7812 */ /* 0x000fe200078ef824 */
[----:B------:R-:W-:Y:S01]  /*118a0*/  HADD2.F32 R42, -RZ, R42.H0_H0 ;  /* 0x2000002aff2a7230 */ /* 0x000fe20000004100 */
[----:B------:R-:W-:Y:S01]  /*118b0*/  LOP3.LUT R38, R15, 0xff000000, R38, 0xf8, !PT ;  /* 0xff0000000f267812 */ /* 0x000fe200078ef826 */
[C---:B------:R-:W-:Y:S01]  /*118c0*/  FMUL.FTZ R48, R14.reuse, R46 ;  /* 0x0000002e0e307220 */ /* 0x040fe20000410000 */
[-C--:B------:R-:W-:Y:S01]  /*118d0*/  F2FP.F16.E4M3.UNPACK_B R36, R7.reuse ;  /* 0x00000007ff24723e */ /* 0x080fe200020006ff */
[----:B------:R-:W-:Y:S01]  /*118e0*/  FMUL.FTZ R47, R14, R40 ;  /* 0x000000280e2f7220 */ /* 0x000fe20000410000 */
[----:B------:R-:W-:Y:S01]  /*118f0*/  F2FP.F16.E4M3.UNPACK_B R37, R7.H1 ;  /* 0x00000007ff25723e */ /* 0x000fe200030006ff */
[----:B------:R-:W-:Y:S01]  /*11900*/  HADD2.F32 R15, -RZ, R3.H0_H0 ;  /* 0x20000003ff0f7230 */ /* 0x000fe20000004100 */
        /* <DEDUP_REMOVED lines=76> */
.L_x_2382:
[----:B------:R-:W-:Y:S05]  /*11dd0*/  BSYNC B1 ;  /* 0x0000000000017941 */ /* 0x000fea0003800000 */
.L_x_2381:
[----:B------:R-:W-:Y:S04]  /*11de0*/  BSSY B1, `(.L_x_2383) ;  /* 0x000007d000017945 */ /* 0x000fe80003800000 */
[----:B------:R-:W-:Y:S05]  /*11df0*/  @P1 BRA `(.L_x_2384) ;  /* 0x0000000400ec1947 */ /* 0x000fea0003800000 */
[----:B------:R-:W0:Y:S01]  /*11e00*/  LDL R49, [R1] ;  /* 0x0000000001317983 */ /* 0x000e220000100800 */
[----:B-----5:R-:W-:Y:S02]  /*11e10*/  SHF.R.U32.HI R15, RZ, 0x8, R35 ;  /* 0x00000008ff0f7819 */ /* 0x020fe40000011623 */
[----:B------:R-:W-:Y:S02]  /*11e20*/  SHF.R.U32.HI R40, RZ, 0x8, R33 ;  /* 0x00000008ff287819 */ /* 0x000fe40000011621 */
[----:B------:R-:W-:Y:S02]  /*11e30*/  SHF.R.U32.HI R37, RZ, 0x8, R32 ;  /* 0x00000008ff257819 */ /* 0x000fe40000011620 */
        /* <DEDUP_REMOVED lines=10> */
[----:B----4-:R-:W-:Y:S02]  /*11ee0*/  LOP3.LUT R14, R34, 0xff, RZ, 0xc0, !PT ;  /* 0x000000ff220e7812 */ /* 0x010fe400078ec0ff */
        /* <DEDUP_REMOVED lines=16> */
[----:B------:R-:W-:Y:S02]  /*11ff0*/  F2FP.F16.E4M3.UNPACK_B R38, R41 ;  /* 0x00000029ff26723e */ /* 0x000fe400020006ff */
[----:B------:R-:W-:Y:S02]  /*12000*/  F2FP.F16.E4M3.UNPACK_B R35, R37 ;  /* 0x00000025ff23723e */ /* 0x000fe400020006ff */
[----:B------:R-:W-:Y:S01]  /*12010*/  LOP3.LUT R39, R39, 0xff000000, R32, 0xf8, !PT ;  /* 0xff00000027277812 */ /* 0x000fe200078ef820 */
[--C-:B------:R-:W-:Y:S01]  /*12020*/  HADD2.F32 R40, -RZ, R38.reuse.H1_H1 ;  /* 0x30000026ff287230 */ /* 0x100fe20000004100 */
[----:B------:R-:W-:Y:S01]  /*12030*/  LOP3.LUT R34, R15, 0xff000000, R34, 0xf8, !PT ;  /* 0xff0000000f227812 */ /* 0x000fe200078ef822 */
[--C-:B------:R-:W-:Y:S01]  /*12040*/  HADD2.F32 R36, -RZ, R35.reuse.H1_H1 ;  /* 0x30000023ff247230 */ /* 0x100fe20000004100 */
[----:B------:R-:W-:Y:S01]  /*12050*/  F2FP.F16.E4M3.UNPACK_B R41, R41.H1 ;  /* 0x00000029ff29723e */ /* 0x000fe200030006ff */
[----:B------:R-:W-:Y:S01]  /*12060*/  HADD2.F32 R38, -RZ, R38.H0_H0 ;  /* 0x20000026ff267230 */ /* 0x000fe20000004100 */
[----:B------:R-:W-:Y:S01]  /*12070*/  F2FP.F16.E4M3.UNPACK_B R37, R37.H1 ;  /* 0x00000025ff25723e */ /* 0x000fe200030006ff */
[----:B------:R-:W-:Y:S01]  /*12080*/  HADD2.F32 R35, -RZ, R35.H0_H0 ;  /* 0x20000023ff237230 */ /* 0x000fe20000004100 */
[----:B0-23--:R-:W0:Y:S02]  /*12090*/  LDS.128 R4, [R49] ;  /* 0x0000000031047984 */ /* 0x00de240000000c00 */
[----:B0-----:R-:W-:-:S02]  /*120a0*/  F2FP.F16.E4M3.UNPACK_B R3, R6.H1 ;  /* 0x00000006ff03723e */ /* 0x001fc400030006ff */
[----:B------:R-:W-:Y:S02]  /*120b0*/  F2FP.F16.E4M3.UNPACK_B R6, R6 ;  /* 0x00000006ff06723e */ /* 0x000fe400020006ff */
[-C--:B------:R-:W-:Y:S01]  /*120c0*/  F2FP.F16.E4M3.UNPACK_B R32, R7.reuse ;  /* 0x00000007ff20723e */ /* 0x080fe200020006ff */
[--C-:B------:R-:W-:Y:S01]  /*120d0*/  HADD2.F32 R14, -RZ, R3.reuse.H1_H1 ;  /* 0x30000003ff0e7230 */ /* 0x100fe20000004100 */
[----:B------:R-:W-:Y:S01]  /*120e0*/  F2FP.F16.E4M3.UNPACK_B R33, R7.H1 ;  /* 0x00000007ff21723e */ /* 0x000fe200030006ff */
[----:B------:R-:W-:Y:S01]  /*120f0*/  HADD2.F32 R15, -RZ, R3.H0_H0 ;  /* 0x20000003ff0f7230 */ /* 0x000fe20000004100 */
[-C--:B------:R-:W-:Y:S02]  /*12100*/  F2FP.F16.E4M3.UNPACK_B R7, R5.reuse ;  /* 0x00000005ff07723e */ /* 0x080fe400020006ff */
[C---:B------:R-:W-:Y:S01]  /*12110*/  FMUL.FTZ R42, R14.reuse, R40 ;  /* 0x000000280e2a7220 */ /* 0x040fe20000410000 */
[----:B------:R-:W-:Y:S01]  /*12120*/  FMUL.FTZ R43, R14, R36 ;  /* 0x000000240e2b7220 */ /* 0x000fe20000410000 */
[----:B------:R-:W-:Y:S01]  /*12130*/  F2FP.F16.E4M3.UNPACK_B R14, R5.H1 ;  /* 0x00000005ff0e723e */ /* 0x000fe200030006ff */
[----:B------:R-:W-:-:S02]  /*12140*/  HADD2.F32 R5, -RZ, R6.H1_H1 ;  /* 0x30000006ff057230 */ /* 0x000fc40000004100 */
[C---:B------:R-:W-:Y:S01]  /*12150*/  FFMA.FTZ R42, R15.reuse, R36, -R42 ;  /* 0x000000240f2a7223 */ /* 0x040fe2000001082a */
[----:B------:R-:W-:Y:S01]  /*12160*/  FFMA.FTZ R45, R15, R40, R43 ;  /* 0x000000280f2d7223 */ /* 0x000fe2000001002b */
[----:B------:R-:W-:Y:S01]  /*12170*/  HADD2.F32 R6, -RZ, R6.H0_H0 ;  /* 0x20000006ff067230 */ /* 0x000fe20000004100 */
[----:B------:R-:W-:Y:S01]  /*12180*/  F2FP.F16.E4M3.UNPACK_B R3, R4 ;  /* 0x00000004ff03723e */ /* 0x000fe200020006ff */
[C---:B------:R-:W-:Y:S01]  /*12190*/  FMUL.FTZ R15, R5.reuse, R38 ;  /* 0x00000026050f7220 */ /* 0x040fe20000410000 */
[-C--:B------:R-:W-:Y:S01]  /*121a0*/  FMUL.FTZ R43, R5, R35.reuse ;  /* 0x00000023052b7220 */ /* 0x080fe20000410000 */
[----:B------:R-:W-:Y:S01]  /*121b0*/  HADD2.F32 R5, -RZ, R32.H1_H1 ;  /* 0x30000020ff057230 */ /* 0x000fe20000004100 */
[----:B------:R-:W-:Y:S01]  /*121c0*/  F2FP.F16.E4M3.UNPACK_B R4, R4.H1 ;  /* 0x00000004ff04723e */ /* 0x000fe200030006ff */
[----:B------:R-:W-:Y:S02]  /*121d0*/  HADD2.F32 R36, -RZ, R41.H0_H0 ;  /* 0x20000029ff247230 */ /* 0x000fe40000004100 */
[----:B------:R-:W-:Y:S01]  /*121e0*/  FFMA.FTZ R40, R6, R35, -R15 ;  /* 0x0000002306287223 */ /* 0x000fe2000001080f */
[----:B------:R-:W-:-:S02]  /*121f0*/  HADD2.F32 R15, -RZ, R37.H0_H0 ;  /* 0x20000025ff0f7230 */ /* 0x000fc40000004100 */
[----:B------:R-:W-:Y:S01]  /*12200*/  FFMA.FTZ R43, R6, R38, R43 ;  /* 0x00000026062b7223 */ /* 0x000fe2000001002b */
        /* <DEDUP_REMOVED lines=12> */
[-C--:B------:R-:W-:Y:S01]  /*122d0*/  F2FP.F16.E4M3.UNPACK_B R15, R34.reuse ;  /* 0x00000022ff0f723e */ /* 0x080fe200020006ff */
[C---:B------:R-:W-:Y:S01]  /*122e0*/  FFMA.FTZ R48, R33.reuse, R37, -R38 ;  /* 0x0000002521307223 */ /* 0x040fe20000010826 */
[----:B------:R-:W-:Y:S02]  /*122f0*/  HADD2.F32 R6, -RZ, R4.H1_H1 ;  /* 0x30000004ff067230 */ /* 0x000fe40000004100 */
[----:B------:R-:W-:Y:S01]  /*12300*/  FFMA.FTZ R41, R33, R41, R32 ;  /* 0x0000002921297223 */ /* 0x000fe20000010020 */
[--C-:B------:R-:W-:Y:S01]  /*12310*/  HADD2.F32 R35, -RZ, R5.reuse.H1_H1 ;  /* 0x30000005ff237230 */ /* 0x100fe20000004100 */
[----:B------:R-:W-:Y:S01]  /*12320*/  F2FP.F16.E4M3.UNPACK_B R34, R34.H1 ;  /* 0x00000022ff22723e */ /* 0x000fe200030006ff */
[----:B------:R-:W-:Y:S01]  /*12330*/  HADD2.F32 R33, -RZ, R5.H0_H0 ;  /* 0x20000005ff217230 */ /* 0x000fe20000004100 */
[----:B------:R-:W-:Y:S01]  /*12340*/  F2FP.F16.E4M3.UNPACK_B R39, R39.H1 ;  /* 0x00000027ff27723e */ /* 0x000fe200030006ff */
[----:B------:R-:W-:-:S02]  /*12350*/  HADD2.F32 R32, -RZ, R15.H1_H1 ;  /* 0x3000000fff207230 */ /* 0x000fc40000004100 */
[C---:B------:R-:W-:Y:S01]  /*12360*/  FMUL.FTZ R36, R6.reuse, R35 ;  /* 0x0000002306247220 */ /* 0x040fe20000410000 */
[----:B------:R-:W-:Y:S02]  /*12370*/  HADD2.F32 R5, -RZ, R4.H0_H0 ;  /* 0x20000004ff057230 */ /* 0x000fe40000004100 */
[----:B------:R-:W-:Y:S02]  /*12380*/  HADD2.F32 R4, -RZ, R3.H1_H1 ;  /* 0x30000003ff047230 */ /* 0x000fe40000004100 */
[-C--:B------:R-:W-:Y:S01]  /*12390*/  FMUL.FTZ R38, R6, R32.reuse ;  /* 0x0000002006267220 */ /* 0x080fe20000410000 */
[----:B------:R-:W-:Y:S02]  /*123a0*/  HADD2.F32 R15, -RZ, R15.H0_H0 ;  /* 0x2000000fff0f7230 */ /* 0x000fe40000004100 */
[C---:B------:R-:W-:Y:S01]  /*123b0*/  FFMA.FTZ R36, R5.reuse, R32, -R36 ;  /* 0x0000002005247223 */ /* 0x040fe20000010824 */
[----:B------:R-:W-:Y:S02]  /*123c0*/  HADD2.F32 R3, -RZ, R3.H0_H0 ;  /* 0x20000003ff037230 */ /* 0x000fe40000004100 */
[C---:B------:R-:W-:Y:S01]  /*123d0*/  FMUL.FTZ R6, R4.reuse, R33 ;  /* 0x0000002104067220 */ /* 0x040fe20000410000 */
[----:B------:R-:W-:Y:S01]  /*123e0*/  FFMA.FTZ R35, R5, R35, R38 ;  /* 0x0000002305237223 */ /* 0x000fe20000010026 */
[----:B------:R-:W-:Y:S01]  /*123f0*/  FMUL.FTZ R4, R4, R15 ;  /* 0x0000000f04047220 */ /* 0x000fe20000410000 */
[----:B------:R-:W-:-:S02]  /*12400*/  HADD2.F32 R5, -RZ, R34.H1_H1 ;  /* 0x30000022ff057230 */ /* 0x000fc40000004100 */
[C---:B------:R-:W-:Y:S01]  /*12410*/  FFMA.FTZ R32, R3.reuse, R15, -R6 ;  /* 0x0000000f03207223 */ /* 0x040fe20000010806 */
[--C-:B------:R-:W-:Y:S02]  /*12420*/  HADD2.F32 R15, -RZ, R39.reuse.H1_H1 ;  /* 0x30000027ff0f7230 */ /* 0x100fe40000004100 */
[----:B------:R-:W-:Y:S01]  /*12430*/  FFMA.FTZ R33, R3, R33, R4 ;  /* 0x0000002103217223 */ /* 0x000fe20000010004 */
[----:B------:R-:W-:Y:S02]  /*12440*/  HADD2.F32 R4, -RZ, R14.H1_H1 ;  /* 0x3000000eff047230 */ /* 0x000fe40000004100 */
[----:B------:R-:W-:Y:S02]  /*12450*/  HADD2.F32 R6, -RZ, R39.H0_H0 ;  /* 0x20000027ff067230 */ /* 0x000fe40000004100 */
[----:B------:R-:W-:Y:S02]  /*12460*/  HADD2.F32 R3, -RZ, R7.H1_H1 ;  /* 0x30000007ff037230 */ /* 0x000fe40000004100 */
[----:B------:R-:W-:Y:S01]  /*12470*/  FMUL.FTZ R37, R4, R15 ;  /* 0x0000000f04257220 */ /* 0x000fe20000410000 */
[----:B------:R-:W-:-:S02]  /*12480*/  HADD2.F32 R34, -RZ, R34.H0_H0 ;  /* 0x20000022ff227230 */ /* 0x000fc40000004100 */
        /* <DEDUP_REMOVED lines=18> */
.L_x_2384:
[----:B------:R-:W-:Y:S05]  /*125b0*/  BSYNC B1 ;  /* 0x0000000000017941 */ /* 0x000fea0003800000 */
.L_x_2383:
[----:B------:R-:W-:Y:S04]  /*125c0*/  BSSY B1, `(.L_x_2385) ;  /* 0x0000078000017945 */ /* 0x000fe80003800000 */
[----:B------:R-:W-:Y:S05]  /*125d0*/  @P2 BRA `(.L_x_2386) ;  /* 0x0000000400d82947 */ /* 0x000fea0003800000 */
[----:B0123--:R-:W0:Y:S01]  /*125e0*/  LDS.128 R4, [R0+0x16400] ;  /* 0x0164000000047984 */ /* 0x00fe220000000c00 */
[----:B----45:R-:W-:Y:S02]  /*125f0*/  SHF.R.U32.HI R14, RZ, 0x8, R30 ;  /* 0x00000008ff0e7819 */ /* 0x030fe4000001161e */
        /* <DEDUP_REMOVED lines=116> */
.L_x_2386:
[----:B------:R-:W-:Y:S05]  /*12d40*/  BSYNC B1 ;  /* 0x0000000000017941 */ /* 0x000fea0003800000 */
.L_x_2385:
        /* <DEDUP_REMOVED lines=43> */
[----:B0123--:R-:W0:Y:S02]  /*13000*/  LDS.128 R4, [R40+0x2000] ;  /* 0x0020000028047984 */ /* 0x00fe240000000c00 */
        /* <DEDUP_REMOVED lines=81> */
.L_x_2388:
[----:B------:R-:W-:Y:S05]  /*13520*/  BSYNC B1 ;  /* 0x0000000000017941 */ /* 0x000fea0003800000 */
.L_x_2387:
        /* <DEDUP_REMOVED lines=13> */
[----:B------:R-:W-:Y:S02]  /*13600*/  LOP3.LUT R26, R13, 0xff, RZ, 0xc0, !PT ;  /* 0x000000ff0d1a7812 */ /* 0x000fe400078ec0ff */
[----:B------:R-:W-:-:S02]  /*13610*/  LOP3.LUT R27, R27, 0xff, RZ, 0xc0, !PT ;  /* 0x000000ff1b1b7812 */ /* 0x000fc400078ec0ff */
[----:B------:R-:W-:Y:S02]  /*13620*/  SHF.R.U32.HI R29, RZ, 0x10, R13 ;  /* 0x00000010ff1d7819 */ /* 0x000fe4000001160d */
[----:B------:R-:W-:Y:S02]  /*13630*/  PRMT R15, R24, 0x7604, R15 ;  /* 0x00007604180f7816 */ /* 0x000fe4000000000f */
[----:B------:R-:W-:Y:S01]  /*13640*/  LOP3.LUT R25, R14, 0xff, RZ, 0xc0, !PT ;  /* 0x000000ff0e197812 */ /* 0x000fe200078ec0ff */
[----:B------:R-:W-:Y:S01]  /*13650*/  IMAD.U32 R14, R28, 0x10000, RZ ;  /* 0x000100001c0e7824 */ /* 0x000fe200078e00ff */
[----:B------:R-:W-:Y:S02]  /*13660*/  LOP3.LUT R24, R12, 0xff, RZ, 0xc0, !PT ;  /* 0x000000ff0c187812 */ /* 0x000fe400078ec0ff */
[----:B------:R-:W-:Y:S02]  /*13670*/  PRMT R26, R27, 0x7604, R26 ;  /* 0x000076041b1a7816 */ /* 0x000fe4000000001a */
[----:B------:R-:W-:-:S02]  /*13680*/  SHF.L.U32 R29, R29, 0x10, RZ ;  /* 0x000000101d1d7819 */ /* 0x000fc400000006ff */
[----:B------:R-:W-:Y:S02]  /*13690*/  PRMT R27, R25, 0x7604, R24 ;  /* 0x00007604191b7816 */ /* 0x000fe40000000018 */
[----:B------:R-:W-:Y:S02]  /*136a0*/  LOP3.LUT R25, R15, 0xff0000, R14, 0xf8, !PT ;  /* 0x00ff00000f197812 */ /* 0x000fe400078ef80e */
[----:B------:R-:W-:Y:S02]  /*136b0*/  LOP3.LUT R29, R26, 0xff0000, R29, 0xf8, !PT ;  /* 0x00ff00001a1d7812 */ /* 0x000fe400078ef81d */
[----:B------:R-:W-:Y:S02]  /*136c0*/  LOP3.LUT R25, R25, 0xff000000, R21, 0xf8, !PT ;  /* 0xff00000019197812 */ /* 0x000fe400078ef815 */
[----:B------:R-:W-:Y:S02]  /*136d0*/  LOP3.LUT R29, R29, 0xff000000, R13, 0xf8, !PT ;  /* 0xff0000001d1d7812 */ /* 0x000fe400078ef80d */
[----:B------:R-:W-:-:S02]  /*136e0*/  LOP3.LUT R15, R3, 0xff0000, R20, 0xf8, !PT ;  /* 0x00ff0000030f7812 */ /* 0x000fc400078ef814 */
[-C--:B0-----:R-:W-:Y:S02]  /*136f0*/  F2FP.F16.E4M3.UNPACK_B R3, R6.reuse.H1 ;  /* 0x00000006ff03723e */ /* 0x081fe400030006ff */
        /* <DEDUP_REMOVED lines=91> */
.L_x_2390:
[----:B------:R-:W-:Y:S05]  /*13cb0*/  BSYNC B1 ;  /* 0x0000000000017941 */ /* 0x000fea0003800000 */
.L_x_2389:
[----:B------:R-:W-:Y:S05]  /*13cc0*/  @P5 BRA `(.L_x_2380) ;  /* 0x0000003c00845947 */ /* 0x000fea0003800000 */
[----:B-----5:R-:W1:Y:S01]  /*13cd0*/  LDL R31, [R1] ;  /* 0x00000000011f7983 */ /* 0x020e620000100800 */
[----:B------:R-:W-:Y:S02]  /*13ce0*/  SHF.R.U32.HI R12, RZ, 0x8, R11 ;  /* 0x00000008ff0c7819 */ /* 0x000fe4000001160b */
[----:B------:R-:W-:Y:S02]  /*13cf0*/  SHF.R.U32.HI R20, RZ, 0x8, R9 ;  /* 0x00000008ff147819 */ /* 0x000fe40000011609 */
[----:B------:R-:W-:Y:S02]  /*13d00*/  LOP3.LUT R13, R11, 0xff, RZ, 0xc0, !PT ;  /* 0x000000ff0b0d7812 */ /* 0x000fe400078ec0ff */
[----:B------:R-:W-:Y:S02]  /*13d10*/  LOP3.LUT R21, R9, 0xff, RZ, 0xc0, !PT ;  /* 0x000000ff09157812 */ /* 0x000fe400078ec0ff */
[----:B------:R-:W-:Y:S02]  /*13d20*/  LOP3.LUT R12, R12, 0xff, RZ, 0xc0, !PT ;  /* 0x000000ff0c0c7812 */ /* 0x000fe400078ec0ff */
[----:B------:R-:W-:-:S02]  /*13d30*/  LOP3.LUT R20, R20, 0xff, RZ, 0xc0, !PT ;  /* 0x000000ff14147812 */ /* 0x000fc400078ec0ff */
[----:B0-----:R-:W-:Y:S02]  /*13d40*/  SHF.R.U32.HI R0, RZ, 0x8, R10 ;  /* 0x00000008ff007819 */ /* 0x001fe4000001160a */
[----:B----4-:R-:W-:Y:S02]  /*13d50*/  SHF.R.U32.HI R14, RZ, 0x8, R8 ;  /* 0x00000008ff0e7819 */ /* 0x010fe40000011608 */
        /* <DEDUP_REMOVED lines=25> */
[----:B------:R-:W-:Y:S01]  /*13ef0*/  HADD2.F32 R25, -RZ, R24.H1_H1 ;  /* 0x30000018ff197230 */ /* 0x000fe20000004100 */
[----:B------:R-:W-:Y:S01]  /*13f00*/  LOP3.LUT R20, R15, 0xff000000, R8, 0xf8, !PT ;  /* 0xff0000000f147812 */ /* 0x000fe200078ef808 */
[----:B------:R-:W-:Y:S01]  /*13f10*/  HADD2.F32 R15, -RZ, R14.H1_H1 ;  /* 0x3000000eff0f7230 */ /* 0x000fe20000004100 */
[----:B------:R-:W-:Y:S01]  /*13f20*/  F2FP.F16.E4M3.UNPACK_B R21, R21.H1 ;  /* 0x00000015ff15723e */ /* 0x000fe200030006ff */
[----:B------:R-:W-:Y:S01]  /*13f30*/  HADD2.F32 R24, -RZ, R24.H0_H0 ;  /* 0x20000018ff187230 */ /* 0x000fe20000004100 */
[----:B------:R-:W-:Y:S01]  /*13f40*/  F2FP.F16.E4M3.UNPACK_B R13, R13.H1 ;  /* 0x0000000dff0d723e */ /* 0x000fe200030006ff */
[----:B------:R-:W-:Y:S01]  /*13f50*/  HADD2.F32 R14, -RZ, R14.H0_H0 ;  /* 0x2000000eff0e7230 */ /* 0x000fe20000004100 */
[----:B-123--:R-:W0:Y:S02]  /*13f60*/  LDS.128 R4, [R31+0x4000] ;  /* 0x004000001f047984 */ /* 0x00ee240000000c00 */
[----:B0-----:R-:W-:-:S02]  /*13f70*/  F2FP.F16.E4M3.UNPACK_B R0, R6.H1 ;  /* 0x00000006ff00723e */ /* 0x001fc400030006ff */
[----:B------:R-:W-:Y:S02]  /*13f80*/  F2FP.F16.E4M3.UNPACK_B R3, R6 ;  /* 0x00000006ff03723e */ /* 0x000fe400020006ff */
[-C--:B------:R-:W-:Y:S01]  /*13f90*/  F2FP.F16.E4M3.UNPACK_B R10, R7.reuse ;  /* 0x00000007ff0a723e */ /* 0x080fe200020006ff */
[--C-:B------:R-:W-:Y:S01]  /*13fa0*/  HADD2.F32 R9, -RZ, R0.reuse.H1_H1 ;  /* 0x30000000ff097230 */ /* 0x100fe20000004100 */
[----:B------:R-:W-:Y:S01]  /*13fb0*/  F2FP.F16.E4M3.UNPACK_B R11, R7.H1 ;  /* 0x00000007ff0b723e */ /* 0x000fe200030006ff */
[----:B------:R-:W-:Y:S01]  /*13fc0*/  HADD2.F32 R8, -RZ, R0.H0_H0 ;  /* 0x20000000ff087230 */ /* 0x000fe20000004100 */
[-C--:B------:R-:W-:Y:S02]  /*13fd0*/  F2FP.F16.E4M3.UNPACK_B R6, R5.reuse ;  /* 0x00000005ff06723e */ /* 0x080fe400020006ff */
[----:B------:R-:W-:Y:S01]  /*13fe0*/  F2FP.F16.E4M3.UNPACK_B R7, R5.H1 ;  /* 0x00000005ff07723e */ /* 0x000fe200030006ff */
[C---:B------:R-:W-:Y:S01]  /*13ff0*/  FMUL.FTZ R27, R9.reuse, R25 ;  /* 0x00000019091b7220 */ /* 0x040fe20000410000 */
[-C--:B------:R-:W-:Y:S01]  /*14000*/  FMUL.FTZ R26, R9, R15.reuse ;  /* 0x0000000f091a7220 */ /* 0x080fe20000410000 */
[--C-:B------:R-:W-:Y:S01]  /*14010*/  HADD2.F32 R5, -RZ, R3.reuse.H1_H1 ;  /* 0x30000003ff057230 */ /* 0x100fe20000004100 */
[----:B------:R-:W-:Y:S01]  /*14020*/  F2FP.F16.E4M3.UNPACK_B R0, R4 ;  /* 0x00000004ff00723e */ /* 0x000fe200020006ff */
[C---:B------:R-:W-:Y:S01]  /*14030*/  FFMA.FTZ R27, R8.reuse, R15, -R27 ;  /* 0x0000000f081b7223 */ /* 0x040fe2000001081b */
[----:B------:R-:W-:Y:S01]  /*14040*/  FFMA.FTZ R26, R8, R25, R26 ;  /* 0x00000019081a7223 */ /* 0x000fe2000001001a */
[----:B------:R-:W-:-:S02]  /*14050*/  HADD2.F32 R3, -RZ, R3.H0_H0 ;  /* 0x20000003ff037230 */ /* 0x000fc40000004100 */
[C---:B------:R-:W-:Y:S01]  /*14060*/  FMUL.FTZ R8, R5.reuse, R24 ;  /* 0x0000001805087220 */ /* 0x040fe20000410000 */
[----:B------:R-:W-:Y:S01]  /*14070*/  FMUL.FTZ R15, R5, R14 ;  /* 0x0000000e050f7220 */ /* 0x000fe20000410000 */
[--C-:B------:R-:W-:Y:S01]  /*14080*/  HADD2.F32 R5, -RZ, R10.reuse.H1_H1 ;  /* 0x3000000aff057230 */ /* 0x100fe20000004100 */
[----:B------:R-:W-:Y:S01]  /*14090*/  F2FP.F16.E4M3.UNPACK_B R4, R4.H1 ;  /* 0x00000004ff04723e */ /* 0x000fe200030006ff */
[----:B------:R-:W-:Y:S02]  /*140a0*/  HADD2.F32 R9, -RZ, R21.H0_H0 ;  /* 0x20000015ff097230 */ /* 0x000fe40000004100 */
[C---:B------:R-:W-:Y:S01]  /*140b0*/  FFMA.FTZ R25, R3.reuse, R14, -R8 ;  /* 0x0000000e03197223 */ /* 0x040fe20000010808 */
[----:B------:R-:W-:Y:S01]  /*140c0*/  FFMA.FTZ R24, R3, R24, R15 ;  /* 0x0000001803187223 */ /* 0x000fe2000001000f */
[----:B------:R-:W-:Y:S02]  /*140d0*/  HADD2.F32 R8, -RZ, R13.H0_H0 ;  /* 0x2000000dff087230 */ /* 0x000fe40000004100 */
        /* <DEDUP_REMOVED lines=59> */
.L_x_2374:
[----:B------:R-:W0:Y:S01]  /*14490*/  LDC R26, c[0x0][0x448] ;  /* 0x00011200ff1a7b82 */ /* 0x000e220000000800 */
[----:B------:R-:W-:Y:S01]  /*144a0*/  IMAD.MOV.U32 R9, RZ, RZ, R10 ;  /* 0x000000ffff097224 */ /* 0x000fe200078e000a */
[----:B------:R-:W-:Y:S01]  /*144b0*/  MOV R7, R29 ;  /* 0x0000001d00077202 */ /* 0x000fe20000000f00 */
[----:B------:R-:W-:Y:S01]  /*144c0*/  IMAD.MOV.U32 R4, RZ, RZ, R24 ;  /* 0x000000ffff047224 */ /* 0x000fe200078e0018 */
[----:B------:R-:W-:Y:S01]  /*144d0*/  ULDC.64 UR4, c[0x0][0x3f8] ;  /* 0x0000fe0000047ab9 */ /* 0x000fe20000000a00 */
[----:B------:R-:W-:Y:S01]  /*144e0*/  IMAD.MOV.U32 R5, RZ, RZ, R27 ;  /* 0x000000ffff057224 */ /* 0x000fe200078e001b */
[----:B------:R-:W-:Y:S01]  /*144f0*/  ULDC.64 UR6, c[0x0][0x408] ;  /* 0x0001020000067ab9 */ /* 0x000fe20000000a00 */
[----:B------:R-:W-:Y:S01]  /*14500*/  IMAD.MOV.U32 R6, RZ, RZ, R144 ;  /* 0x000000ffff067224 */ /* 0x000fe200078e0090 */
[----:B------:R-:W-:Y:S01]  /*14510*/  ULDC.64 UR8, c[0x0][0x400] ;  /* 0x0001000000087ab9 */ /* 0x000fe20000000a00 */
[----:B0-----:R-:W-:-:S13]  /*14520*/  ISETP.NE.AND P0, PT, R26, 0x1, PT ;  /* 0x000000011a00780c */ /* 0x001fda0003f05270 */
[----:B------:R-:W0:Y:S08]  /*14530*/  @P0 LDC R3, c[0x0][0x44c] ;  /* 0x00011300ff030b82 */ /* 0x000e300000000800 */
[----:B------:R-:W1:Y:S01]  /*14540*/  @P0 LDC R0, c[0x0][0x450] ;  /* 0x00011400ff000b82 */ /* 0x000e620000000800 */
[----:B0-----:R-:W-:-:S05]  /*14550*/  @P0 IMAD.HI.U32 R3, R10, R3, RZ ;  /* 0x000000030a030227 */ /* 0x001fca00078e00ff */
[----:B-1----:R-:W-:-:S04]  /*14560*/  @P0 SHF.R.U32.HI R9, RZ, R0, R3 ;  /* 0x00000000ff090219 */ /* 0x002fc80000011603 */
[----:B------:R-:W-:Y:S01]  /*14570*/  SHF.R.S32.HI R0, RZ, 0x1f, R9 ;  /* 0x0000001fff007819 */ /* 0x000fe20000011409 */
[----:B------:R-:W-:-:S04]  /*14580*/  IMAD.WIDE.U32 R4, R9, UR4, R4 ;  /* 0x0000000409047c25 */ /* 0x000fc8000f8e0004 */
[----:B------:R-:W-:Y:S02]  /*14590*/  IMAD R8, R0, UR4, RZ ;  /* 0x0000000400087c24 */ /* 0x000fe4000f8e02ff */
[----:B------:R-:W-:-:S04]  /*145a0*/  IMAD.WIDE.U32 R6, R9, UR6, R6 ;  /* 0x0000000609067c25 */ /* 0x000fc8000f8e0006 */
[----:B------:R-:W-:Y:S01]  /*145b0*/  IMAD R0, R0, UR6, RZ ;  /* 0x0000000600007c24 */ /* 0x000fe2000f8e02ff */
[----:B------:R-:W-:Y:S01]  /*145c0*/  IADD3 R21, P1, R6, UR8, RZ ;  /* 0x0000000806157c10 */ /* 0x000fe2000ff3e0ff */
        /* <DEDUP_REMOVED lines=8> */
[----:B------:R0:W1:Y:S04]  /*14650*/  SHFL.IDX PT, R0, R13, RZ, 0x1e1f ;  /* 0x001e1fff0d007589 */ /* 0x00006800000e0000 */
[----:B------:R-:W2:Y:S04]  /*14660*/  SHFL.IDX PT, R3, R3, RZ, 0x1e1f ;  /* 0x001e1fff03037589 */ /* 0x000ea800000e0000 */
[----:B------:R-:W3:Y:S04]  /*14670*/  SHFL.IDX PT, R20, R20, RZ, 0x1e1f ;  /* 0x001e1fff14147589 */ /* 0x000ee800000e0000 */
[----:B0-----:R-:W4:Y:S02]  /*14680*/  SHFL.IDX PT, R21, R21, RZ, 0x1e1f ;  /* 0x001e1fff15157589 */ /* 0x001f2400000e0000 */
.L_x_2624:
        /* <DEDUP_REMOVED lines=16> */
[----:B------:R-:W3:Y:S04]  /*14790*/  LDL R41, [R1+0xc] ;  /* 0x00000c0001297983 */ /* 0x000ee80000100800 */
[----:B------:R-:W3:Y:S01]  /*147a0*/  LDL R40, [R1+0x18] ;  /* 0x0000180001287983 */ /* 0x000ee20000100800 */
[C---:B------:R-:W-:Y:S01]  /*147b0*/  VIADD R4, R18.reuse, 0x20 ;  /* 0x0000002012047836 */ /* 0x040fe20000000000 */
[----:B------:R-:W-:Y:S01]  /*147c0*/  ULDC UR4, c[0x0][0x3f4] ;  /* 0x0000fd0000047ab9 */ /* 0x000fe20000000800 */
[C---:B------:R-:W-:Y:S01]  /*147d0*/  VIADD R5, R18.reuse, 0x40 ;  /* 0x0000004012057836 */ /* 0x040fe20000000000 */
[----:B------:R-:W-:Y:S02]  /*147e0*/  ISETP.GE.AND P2, PT, R18, UR4, PT ;  /* 0x0000000412007c0c */ /* 0x000fe4000bf46270 */
[----:B------:R-:W-:-:S02]  /*147f0*/  CS2R R24, SRZ ;  /* 0x0000000000187805 */ /* 0x000fc4000001ff00 */
[----:B------:R-:W-:Y:S02]  /*14800*/  ISETP.GE.AND P1, PT, R4, UR4, PT ;  /* 0x0000000404007c0c */ /* 0x000fe4000bf26270 */
[----:B------:R-:W-:Y:S02]  /*14810*/  CS2R R26, SRZ ;  /* 0x00000000001a7805 */ /* 0x000fe4000001ff00 */
[----:B------:R-:W-:Y:S02]  /*14820*/  ISETP.GE.AND P0, PT, R5, UR4, PT ;  /* 0x0000000405007c0c */ /* 0x000fe4000bf06270 */
[----:B------:R-:W-:Y:S02]  /*14830*/  CS2R R6, SRZ ;  /* 0x0000000000067805 */ /* 0x000fe4000001ff00 */
[----:B------:R-:W-:Y:S02]  /*14840*/  CS2R R28, SRZ ;  /* 0x00000000001c7805 */ /* 0x000fe4000001ff00 */
[----:B------:R-:W-:-:S02]  /*14850*/  CS2R R30, SRZ ;  /* 0x00000000001e7805 */ /* 0x000fc4000001ff00 */
[----:B------:R-:W-:Y:S02]  /*14860*/  @!P2 SHF.R.S32.HI R5, RZ, 0x1f, R18 ;  /* 0x0000001fff05a819 */ /* 0x000fe40000011412 */
[C---:B----4-:R-:W-:Y:S02]  /*14870*/  @!P2 IADD3 R38, P4, R18.reuse, R21, RZ ;  /* 0x000000151226a210 */ /* 0x050fe40007f9e0ff */
[----:B--2---:R-:W-:-:S03]  /*14880*/  @!P2 IADD3 R36, P3, R18, R3, RZ ;  /* 0x000000031224a210 */ /* 0x004fc60007f7e0ff */
[----:B---3--:R-:W-:Y:S01]  /*14890*/  @!P2 IMAD.X R39, R20, 0x1, R5, P4 ;  /* 0x000000011427a824 */ /* 0x008fe200020e0605 */
[----:B-1----:R-:W-:Y:S02]  /*148a0*/  @!P2 IADD3.X R37, R0, R5, RZ, P3, !PT ;  /* 0x000000050025a210 */ /* 0x002fe40001ffe4ff */
[----:B------:R-:W-:Y:S02]  /*148b0*/  CS2R R8, SRZ ;  /* 0x0000000000087805 */ /* 0x000fe4000001ff00 */
[----:B------:R-:W-:Y:S02]  /*148c0*/  CS2R R10, SRZ ;  /* 0x00000000000a7805 */ /* 0x000fe4000001ff00 */
[----:B------:R-:W-:Y:S02]  /*148d0*/  CS2R R32, SRZ ;  /* 0x0000000000207805 */ /* 0x000fe4000001ff00 */
[----:B------:R-:W-:Y:S02]  /*148e0*/  CS2R R34, SRZ ;  /* 0x0000000000227805 */ /* 0x000fe4000001ff00 */
[----:B------:R-:W-:-:S02]  /*148f0*/  CS2R R12, SRZ ;  /* 0x00000000000c7805 */ /* 0x000fc4000001ff00 */
[----:B------:R-:W-:Y:S01]  /*14900*/  CS2R R14, SRZ ;  /* 0x00000000000e7805 */ /* 0x000fe2000001ff00 */
[----:B------:R0:W5:Y:S01]  /*14910*/  @!P2 LD.E.128 R24, desc[UR56][R36.64] ;  /* 0x000000382418a980 */ /* 0x000162000c101d00 */
[----:B------:R-:W-:Y:S02]  /*14920*/  @!P1 IMAD.SHL.U32 R42, R41, 0x10, RZ ;  /* 0x00000010292a9824 */ /* 0x000fe400078e00ff */
[----:B------:R-:W-:-:S03]  /*14930*/  @!P0 IMAD.SHL.U32 R48, R40, 0x10, RZ ;  /* 0x0000001028308824 */ /* 0x000fc600078e00ff */
[----:B------:R-:W-:Y:S02]  /*14940*/  @!P1 SHF.R.S32.HI R5, RZ, 0x1f, R42 ;  /* 0x0000001fff059819 */ /* 0x000fe4000001142a */
[-C--:B------:R-:W-:Y:S02]  /*14950*/  @!P1 IADD3 R40, P5, R3, R42.reuse, RZ ;  /* 0x0000002a03289210 */ /* 0x080fe40007fbe0ff */
[----:B------:R-:W-:Y:S02]  /*14960*/  @!P1 IADD3 R42, P4, R21, R42, RZ ;  /* 0x0000002a152a9210 */ /* 0x000fe40007f9e0ff */
[-C--:B------:R-:W-:Y:S01]  /*14970*/  @!P0 IADD3 R46, P3, R3, R48.reuse, RZ ;  /* 0x00000030032e8210 */ /* 0x080fe20007f7e0ff */
[--C-:B------:R-:W-:Y:S01]  /*14980*/  @!P1 IMAD.X R41, R0, 0x1, R5.reuse, P5 ;  /* 0x0000000100299824 */ /* 0x100fe200028e0605 */
[----:B------:R-:W-:Y:S01]  /*14990*/  @!P0 SHF.R.S32.HI R3, RZ, 0x1f, R48 ;  /* 0x0000001fff038819 */ /* 0x000fe20000011430 */
[----:B------:R-:W-:Y:S01]  /*149a0*/  @!P1 IMAD.X R43, R20, 0x1, R5, P4 ;  /* 0x00000001142b9824 */ /* 0x000fe200020e0605 */
[----:B------:R-:W-:-:S02]  /*149b0*/  @!P0 IADD3 R48, P5, R21, R48, RZ ;  /* 0x0000003015308210 */ /* 0x000fc40007fbe0ff */
[----:B------:R-:W-:Y:S01]  /*149c0*/  CS2R R4, SRZ ;  /* 0x0000000000047805 */ /* 0x000fe2000001ff00 */
[----:B------:R0:W5:Y:S01]  /*149d0*/  @!P1 LD.E.128 R28, desc[UR56][R40.64] ;  /* 0x00000038281c9980 */ /* 0x000162000c101d00 */
[----:B------:R-:W-:Y:S01]  /*149e0*/  @!P0 IMAD.X R47, R0, 0x1, R3, P3 ;  /* 0x00000001002f8824 */ /* 0x000fe200018e0603 */
[----:B------:R-:W-:Y:S02]  /*149f0*/  @!P0 IADD3.X R49, R20, R3, RZ, P5, !PT ;  /* 0x0000000314318210 */ /* 0x000fe40002ffe4ff */
[----:B------:R0:W5:Y:S04]  /*14a00*/  @!P1 LD.E.128 R8, desc[UR56][R42.64] ;  /* 0x000000382a089980 */ /* 0x000168000c101d00 */
[----:B------:R0:W5:Y:S04]  /*14a10*/  @!P2 LD.E.128 R4, desc[UR56][R38.64] ;  /* 0x000000382604a980 */ /* 0x000168000c101d00 */
[----:B------:R0:W5:Y:S04]  /*14a20*/  @!P0 LD.E.128 R32, desc[UR56][R46.64] ;  /* 0x000000382e208980 */ /* 0x000168000c101d00 */
[----:B------:R0:W5:Y:S02]  /*14a30*/  @!P0 LD.E.128 R12, desc[UR56][R48.64] ;  /* 0x00000038300c8980 */ /* 0x000164000c101d00 */
.L_x_2393:
[----:B------:R-:W-:Y:S05]  /*14a40*/  BSYNC B1 ;  /* 0x0000000000017941 */ /* 0x000fea0003800000 */
.L_x_2392:
[----:B------:R-:W-:Y:S01]  /*14a50*/  ULEA.HI UR4, UR43, UR43, URZ, 0x1 ;  /* 0x0000002b2b047291 */ /* 0x000fe2000f8f083f */
[----:B--2---:R-:W-:Y:S01]  /*14a60*/  VIADDMNMX R3, R45, -R204, 0x80, PT ;  /* 0x000000802d037446 */ /* 0x004fe200038009cc */
[----:B------:R-:W-:Y:S02]  /*14a70*/  BSSY B1, `(.L_x_2394) ;  /* 0x0000008000017945 */ /* 0x000fe40003800000 */
[----:B------:R-:W-:Y:S01]  /*14a80*/  ULOP3.LUT UR4, UR4, 0xfffffffe, URZ, 0xc0, !UPT ;  /* 0xfffffffe04047892 */ /* 0x000fe2000f8ec03f */
[----:B------:R-:W-:-:S03]  /*14a90*/  ISETP.GE.AND P1, PT, R188, R3, PT ;  /* 0x00000003bc00720c */ /* 0x000fc60003f26270 */
[----:B------:R-:W-:-:S06]  /*14aa0*/  UIADD3 UR4, UR43, -UR4, URZ ;  /* 0x800000042b047290 */ /* 0x000fcc000fffe03f */
[----:B----4-:R-:W-:-:S05]  /*14ab0*/  IMAD.U32 R21, RZ, RZ, UR4 ;  /* 0x00000004ff157e24 */ /* 0x010fca000f8e00ff */
[----:B------:R-:W-:-:S04]  /*14ac0*/  SHF.L.U32 R21, R21, 0x1f, RZ ;  /* 0x0000001f15157819 */ /* 0x000fc800000006ff */
[----:B------:R-:W2:Y:S02]  /*14ad0*/  SYNCS.PHASECHK.TRANS64.TRYWAIT P0, [R16+URZ+0x29800], R21 ;  /* 0x02980015100075a7 */ /* 0x000ea4000800017f */
[----:B--2---:R-:W-:Y:S05]  /*14ae0*/  @!P0 BRA `(.L_x_2395) ;  /* 0x000001c400308947 */ /* 0x004fea0003800000 */
.L_x_2625:
[----:B------:R-:W-:Y:S05]  /*14af0*/  BSYNC B1 ;  /* 0x0000000000017941 */ /* 0x000fea0003800000 */
.L_x_2394:
[----:B------:R-:W-:Y:S05]  /*14b00*/  @P1 BRA `(.L_x_2380) ;  /* 0x0000002c00f41947 */ /* 0x000fea0003800000 */
[----:B------:R-:W4:Y:S01]  /*14b10*/  LDC R3, c[0x0][0x3f4] ;  /* 0x0000fd00ff037b82 */ /* 0x000f220000000800 */
[C---:B-1----:R-:W-:Y:S01]  /*14b20*/  VIADD R0, R18.reuse, 0x20 ;  /* 0x0000002012007836 */ /* 0x042fe20000000000 */
[----:B------:R-:W-:Y:S01]  /*14b30*/  BSSY B1, `(.L_x_2396) ;  /* 0x00000fe000017945 */ /* 0x000fe20003800000 */
[C---:B---3--:R-:W-:Y:S01]  /*14b40*/  VIADD R20, R18.reuse, 0x40 ;  /* 0x0000004012147836 */ /* 0x048fe20000000000 */
[-C--:B----4-:R-:W-:Y:S02]  /*14b50*/  ISETP.GE.AND P0, PT, R18, R3.reuse, PT ;  /* 0x000000031200720c */ /* 0x090fe40003f06270 */
[-C--:B------:R-:W-:Y:S02]  /*14b60*/  ISETP.GE.AND P1, PT, R0, R3.reuse, PT ;  /* 0x000000030000720c */ /* 0x080fe40003f26270 */
[----:B------:R-:W-:-:S09]  /*14b70*/  ISETP.GE.AND P2, PT, R20, R3, PT ;  /* 0x000000031400720c */ /* 0x000fd20003f46270 */
[----:B------:R-:W-:Y:S05]  /*14b80*/  @P0 BRA `(.L_x_2397) ;  /* 0x0000000c00e00947 */ /* 0x000fea0003800000 */
[----:B0-----:R-:W3:Y:S04]  /*14b90*/  LDL R40, [R1+0x10] ;  /* 0x0000100001287983 */ /* 0x001ee80000100800 */
[----:B------:R-:W4:Y:S01]  /*14ba0*/  LDL R67, [R1+0x64] ;  /* 0x0000640001437983 */ /* 0x000f220000100800 */
[----:B-----5:R-:W-:Y:S02]  /*14bb0*/  SHF.R.U32.HI R0, RZ, 0x8, R24 ;  /* 0x00000008ff007819 */ /* 0x020fe40000011618 */
[----:B------:R-:W-:Y:S02]  /*14bc0*/  LOP3.LUT R20, R24, 0xff, RZ, 0xc0, !PT ;  /* 0x000000ff18147812 */ /* 0x000fe400078ec0ff */
[----:B--2---:R-:W-:Y:S02]  /*14bd0*/  LOP3.LUT R21, R0, 0xff, RZ, 0xc0, !PT ;  /* 0x000000ff00157812 */ /* 0x004fe400078ec0ff */
[----:B------:R-:W-:-:S02]  /*14be0*/  SHF.R.U32.HI R37, RZ, 0x8, R25 ;  /* 0x00000008ff257819 */ /* 0x000fc40000011619 */
[----:B------:R-:W-:Y:S02]  /*14bf0*/  PRMT R45, R21, 0x7604, R20 ;  /* 0x00007604152d7816 */ /* 0x000fe40000000014 */
[----:B------:R-:W-:Y:S02]  /*14c00*/  SHF.R.U32.HI R39, RZ, 0x8, R26 ;  /* 0x00000008ff277819 */ /* 0x000fe4000001161a */
        /* <DEDUP_REMOVED lines=8> */
[----:B------:R-:W-:Y:S02]  /*14c90*/  LOP3.LUT R36, R27, 0xff, RZ, 0xc0, !PT ;  /* 0x000000ff1b247812 */ /* 0x000fe400078ec0ff */
[----:B------:R-:W-:-:S02]  /*14ca0*/  LOP3.LUT R38, R4, 0xff, RZ, 0xc0, !PT ;  /* 0x000000ff04267812 */ /* 0x000fc400078ec0ff */
[----:B------:R-:W-:Y:S02]  /*14cb0*/  LOP3.LUT R37, R37, 0xff, RZ, 0xc0, !PT ;  /* 0x000000ff25257812 */ /* 0x000fe400078ec0ff */
[----:B------:R-:W-:Y:S02]  /*14cc0*/  LOP3.LUT R39, R39, 0xff, RZ, 0xc0, !PT ;  /* 0x000000ff27277812 */ /* 0x000fe400078ec0ff */
[----:B------:R-:W-:Y:S02]  /*14cd0*/  SHF.R.U32.HI R53, RZ, 0x8, R7 ;  /* 0x00000008ff357819 */ /* 0x000fe40000011607 */
[----:B------:R-:W-:Y:S02]  /*14ce0*/  PRMT R51, R39, 0x7604, R38 ;  /* 0x0000760427337816 */ /* 0x000fe40000000026 */
[----:B------:R-:W-:Y:S02]  /*14cf0*/  LOP3.LUT R48, R5, 0xff, RZ, 0xc0, !PT ;  /* 0x000000ff05307812 */ /* 0x000fe400078ec0ff */
[----:B------:R-:W-:-:S02]  /*14d00*/  LOP3.LUT R52, R7, 0xff, RZ, 0xc0, !PT ;  /* 0x000000ff07347812 */ /* 0x000fc400078ec0ff */
[----:B------:R-:W-:Y:S02]  /*14d10*/  LOP3.LUT R53, R53, 0xff, RZ, 0xc0, !PT ;  /* 0x000000ff35357812 */ /* 0x000fe400078ec0ff */
[----:B------:R-:W-:Y:S02]  /*14d20*/  SHF.R.U32.HI R50, RZ, 0x8, R6 ;  /* 0x00000008ff327819 */ /* 0x000fe40000011606 */
[----:B------:R-:W-:Y:S02]  /*14d30*/  PRMT R52, R53, 0x7604, R52 ;  /* 0x0000760435347816 */ /* 0x000fe40000000034 */
[----:B------:R-:W-:Y:S02]  /*14d40*/  SHF.R.U32.HI R53, RZ, 0x10, R5 ;  /* 0x00000010ff357819 */ /* 0x000fe40000011605 */
[----:B------:R-:W-:Y:S02]  /*14d50*/  LOP3.LUT R49, R6, 0xff, RZ, 0xc0, !PT ;  /* 0x000000ff06317812 */ /* 0x000fe400078ec0ff */
[----:B------:R-:W-:Y:S01]  /*14d60*/  LOP3.LUT R50, R50, 0xff, RZ, 0xc0, !PT ;  /* 0x000000ff32327812 */ /* 0x000fe200078ec0ff */
[----:B------:R-:W-:Y:S01]  /*14d70*/  IMAD.U32 R53, R53, 0x10000, RZ ;  /* 0x0001000035357824 */ /* 0x000fe200078e00ff */
[----:B------:R-:W-:-:S02]  /*14d80*/  LOP3.LUT R45, R45, 0xff0000, R24, 0xf8, !PT ;  /* 0x00ff00002d2d7812 */ /* 0x000fc400078ef818 */
[----:B------:R-:W-:Y:S02]  /*14d90*/  PRMT R55, R50, 0x7604, R49 ;  /* 0x0000760432377816 */ /* 0x000fe40000000031 */
[----:B------:R-:W-:Y:S02]  /*14da0*/  SHF.R.U32.HI R49, RZ, 0x10, R27 ;  /* 0x00000010ff317819 */ /* 0x000fe4000001161b */
[----:B------:R-:W-:Y:S02]  /*14db0*/  LOP3.LUT R45, R45, 0xff000000, R24, 0xf8, !PT ;  /* 0xff0000002d2d7812 */ /* 0x000fe400078ef818 */
[----:B------:R-:W-:Y:S01]  /*14dc0*/  LOP3.LUT R47, R47, 0xff0000, R26, 0xf8, !PT ;  /* 0x00ff00002f2f7812 */ /* 0x000fe200078ef81a */
[----:B------:R-:W-:Y:S01]  /*14dd0*/  IMAD.U32 R49, R49, 0x10000, RZ ;  /* 0x0001000031317824 */ /* 0x000fe200078e00ff */
[----:B------:R-:W-:Y:S02]  /*14de0*/  SHF.R.U32.HI R57, RZ, 0x10, R7 ;  /* 0x00000010ff397819 */ /* 0x000fe40000011607 */
[----:B------:R-:W-:-:S02]  /*14df0*/  LOP3.LUT R51, R51, 0xff0000, R4, 0xf8, !PT ;  /* 0x00ff000033337812 */ /* 0x000fc400078ef804 */
[----:B------:R-:W-:-:S04]  /*14e00*/  SHF.L.U32 R57, R57, 0x10, RZ ;  /* 0x0000001039397819 */ /* 0x000fc800000006ff */
[----:B------:R-:W-:Y:S02]  /*14e10*/  LOP3.LUT R59, R52, 0xff0000, R57, 0xf8, !PT ;  /* 0x00ff0000343b7812 */ /* 0x000fe400078ef839 */
[----:B------:R-:W-:Y:S02]  /*14e20*/  LOP3.LUT R57, R51, 0xff000000, R4, 0xf8, !PT ;  /* 0xff00000033397812 */ /* 0x000fe400078ef804 */
[----:B------:R-:W-:Y:S02]  /*14e30*/  LOP3.LUT R59, R59, 0xff000000, R7, 0xf8, !PT ;  /* 0xff0000003b3b7812 */ /* 0x000fe400078ef807 */
[----:B---3--:R-:W-:Y:S02]  /*14e40*/  LEA.HI R0, R3, R40, RZ, 0x1c ;  /* 0x0000002803007211 */ /* 0x008fe400078fe0ff */
[----:B------:R-:W-:Y:S02]  /*14e50*/  SHF.R.U32.HI R40, RZ, 0x8, R5 ;  /* 0x00000008ff287819 */ /* 0x000fe40000011605 */
[----:B------:R-:W-:-:S04]  /*14e60*/  SHF.R.S32.HI R21, RZ, 0x1f, R0 ;  /* 0x0000001fff157819 */ /* 0x000fc80000011400 */
[----:B------:R-:W-:Y:S01]  /*14e70*/  LEA.HI R20, R21, R0, RZ, 0x2 ;  /* 0x0000000015147211 */ /* 0x000fe200078f10ff */
[----:B------:R-:W-:-:S03]  /*14e80*/  IMAD.SHL.U32 R21, R0, 0x10, RZ ;  /* 0x0000001000157824 */ /* 0x000fc600078e00ff */
[----:B------:R-:W-:Y:S02]  /*14e90*/  SHF.L.U32 R20, R20, 0xb, RZ ;  /* 0x0000000b14147819 */ /* 0x000fe400000006ff */
[----:B------:R-:W-:Y:S02]  /*14ea0*/  LOP3.LUT R0, R198, 0x30, R21, 0xf8, !PT ;  /* 0x00000030c6007812 */ /* 0x000fe400078ef815 */
[----:B------:R-:W-:Y:S02]  /*14eb0*/  LOP3.LUT R21, R20, 0xffffe000, RZ, 0xc0, !PT ;  /* 0xffffe00014157812 */ /* 0x000fe400078ec0ff */
[----:B------:R-:W-:Y:S02]  /*14ec0*/  LOP3.LUT R0, R0, R199, RZ, 0x3c, !PT ;  /* 0x000000c700007212 */ /* 0x000fe400078e3cff */
[----:B------:R-:W-:Y:S02]  /*14ed0*/  PRMT R20, R37, 0x7604, R36 ;  /* 0x0000760425147816 */ /* 0x000fe40000000024 */
[----:B------:R-:W-:Y:S01]  /*14ee0*/  IADD3 R21, R0, R200, R21 ;  /* 0x000000c800157210 */ /* 0x000fe20007ffe015 */
[----:B----4-:R-:W0:Y:S01]  /*14ef0*/  LDS.128 R36, [R67+0x14400] ;  /* 0x0144000043247984 */ /* 0x010e220000000c00 */
[----:B------:R-:W-:-:S02]  /*14f00*/  LOP3.LUT R49, R20, 0xff0000, R49, 0xf8, !PT ;  /* 0x00ff000014317812 */ /* 0x000fc400078ef831 */
[----:B------:R-:W-:Y:S01]  /*14f10*/  LOP3.LUT R20, R47, 0xff000000, R26, 0xf8, !PT ;  /* 0xff0000002f147812 */ /* 0x000fe200078ef81a */
[----:B------:R-:W-:Y:S01]  /*14f20*/  IMAD.IADD R0, R16, 0x1, R21 ;  /* 0x0000000110007824 */ /* 0x000fe200078e0215 */
[----:B------:R-:W-:Y:S02]  /*14f30*/  LOP3.LUT R21, R40, 0xff, RZ, 0xc0, !PT ;  /* 0x000000ff28157812 */ /* 0x000fe400078ec0ff */
[----:B------:R-:W-:Y:S02]  /*14f40*/  LOP3.LUT R54, R49, 0xff000000, R27, 0xf8, !PT ;  /* 0xff00000031367812 */ /* 0x000fe400078ef81b */
[----:B------:R-:W1:Y:S01]  /*14f50*/  LDS.128 R40, [R0+0x14400] ;  /* 0x0144000000287984 */ /* 0x000e620000000c00 */
[----:B------:R-:W-:Y:S02]  /*14f60*/  PRMT R48, R21, 0x7604, R48 ;  /* 0x0000760415307816 */ /* 0x000fe40000000030 */
[----:B------:R-:W-:Y:S02]  /*14f70*/  SHF.R.U32.HI R21, RZ, 0x10, R25 ;  /* 0x00000010ff157819 */ /* 0x000fe40000011619 */
[----:B------:R-:W-:-:S03]  /*14f80*/  LOP3.LUT R53, R48, 0xff0000, R53, 0xf8, !PT ;  /* 0x00ff000030357812 */ /* 0x000fc600078ef835 */
[----:B------:R-:W-:-:S05]  /*14f90*/  IMAD.U32 R21, R21, 0x10000, RZ ;  /* 0x0001000015157824 */ /* 0x000fca00078e00ff */
[----:B------:R-:W-:-:S04]  /*14fa0*/  LOP3.LUT R21, R46, 0xff0000, R21, 0xf8, !PT ;  /* 0x00ff00002e157812 */ /* 0x000fc800078ef815 */
[----:B------:R-:W-:Y:S02]  /*14fb0*/  LOP3.LUT R24, R21, 0xff000000, R25, 0xf8, !PT ;  /* 0xff00000015187812 */ /* 0x000fe400078ef819 */
[--C-:B------:R-:W-:Y:S02]  /*14fc0*/  LOP3.LUT R21, R55, 0xff0000, R6.reuse, 0xf8, !PT ;  /* 0x00ff000037157812 */ /* 0x100fe400078ef806 */
[----:B------:R-:W-:Y:S02]  /*14fd0*/  LOP3.LUT R55, R53, 0xff000000, R5, 0xf8, !PT ;  /* 0xff00000035377812 */ /* 0x000fe400078ef805 */
[----:B------:R-:W-:Y:S02]  /*14fe0*/  LOP3.LUT R5, R21, 0xff000000, R6, 0xf8, !PT ;  /* 0xff00000015057812 */ /* 0x000fe400078ef806 */
[----:B------:R-:W-:Y:S02]  /*14ff0*/  F2FP.F16.E4M3.UNPACK_B R56, R55 ;  /* 0x00000037ff38723e */ /* 0x000fe400020006ff */
[----:B------:R-:W-:-:S02]  /*15000*/  F2FP.F16.E4M3.UNPACK_B R27, R24 ;  /* 0x00000018ff1b723e */ /* 0x000fc400020006ff */
[----:B------:R-:W-:Y:S02]  /*15010*/  F2FP.F16.E4M3.UNPACK_B R55, R55.H1 ;  /* 0x00000037ff37723e */ /* 0x000fe400030006ff */
[----:B0-----:R-:W-:Y:S02]  /*15020*/  F2FP.F16.E4M3.UNPACK_B R21, R37 ;  /* 0x00000025ff15723e */ /* 0x001fe400020006ff */
[-C--:B------:R-:W-:Y:S02]  /*15030*/  F2FP.F16.E4M3.UNPACK_B R48, R39.reuse ;  /* 0x00000027ff30723e */ /* 0x080fe400020006ff */
[----:B------:R-:W-:Y:S01]  /*15040*/  F2FP.F16.E4M3.UNPACK_B R49, R39.H1 ;  /* 0x00000027ff31723e */ /* 0x000fe200030006ff */
[----:B------:R-:W-:Y:S01]  /*15050*/  HADD2.F32 R39, -RZ, R56.H0_H0 ;  /* 0x20000038ff277230 */ /* 0x000fe20000004100 */
[-C--:B------:R-:W-:Y:S01]  /*15060*/  F2FP.F16.E4M3.UNPACK_B R46, R36.reuse ;  /* 0x00000024ff2e723e */ /* 0x080fe200020006ff */
[----:B------:R-:W-:Y:S01]  /*15070*/  HADD2.F32 R25, -RZ, R21.H0_H0 ;  /* 0x20000015ff197230 */ /* 0x000fe20000004100 */
[----:B------:R-:W-:Y:S01]  /*15080*/  F2FP.F16.E4M3.UNPACK_B R47, R36.H1 ;  /* 0x00000024ff2f723e */ /* 0x000fe200030006ff */
[----:B------:R-:W-:Y:S01]  /*15090*/  HADD2.F32 R36, -RZ, R27.H0_H0 ;  /* 0x2000001bff247230 */ /* 0x000fe20000004100 */
[----:B-1----:R-:W-:-:S02]  /*150a0*/  F2FP.F16.E4M3.UNPACK_B R26, R41 ;  /* 0x00000029ff1a723e */ /* 0x002fc400020006ff */
[-C--:B------:R-:W-:Y:S02]  /*150b0*/  F2FP.F16.E4M3.UNPACK_B R50, R40.reuse ;  /* 0x00000028ff32723e */ /* 0x080fe400020006ff */
[----:B------:R-:W-:Y:S01]  /*150c0*/  F2FP.F16.E4M3.UNPACK_B R51, R40.H1 ;  /* 0x00000028ff33723e */ /* 0x000fe200030006ff */
[--C-:B------:R-:W-:Y:S01]  /*150d0*/  HADD2.F32 R6, -RZ, R26.reuse.H0_H0 ;  /* 0x2000001aff067230 */ /* 0x100fe20000004100 */
[----:B------:R-:W-:Y:S01]  /*150e0*/  F2FP.F16.E4M3.UNPACK_B R41, R41.H1 ;  /* 0x00000029ff29723e */ /* 0x000fe200030006ff */
[----:B------:R-:W-:Y:S01]  /*150f0*/  HADD2.F32 R26, -RZ, R26.H1_H1 ;  /* 0x3000001aff1a7230 */ /* 0x000fe20000004100 */
[----:B------:R-:W-:Y:S02]  /*15100*/  F2FP.F16.E4M3.UNPACK_B R52, R43 ;  /* 0x0000002bff34723e */ /* 0x000fe400020006ff */
[C---:B------:R-:W-:Y:S01]  /*15110*/  FMUL.FTZ R40, R6.reuse, R39 ;  /* 0x0000002706287220 */ /* 0x040fe20000410000 */
[----:B------:R-:W-:Y:S01]  /*15120*/  FMUL.FTZ R58, R6, R36 ;  /* 0x00000024063a7220 */ /* 0x000fe20000410000 */
[----:B------:R-:W-:Y:S01]  /*15130*/  F2FP.F16.E4M3.UNPACK_B R53, R43.H1 ;  /* 0x0000002bff35723e */ /* 0x000fe200030006ff */
[----:B------:R-:W-:-:S02]  /*15140*/  HADD2.F32 R43, -RZ, R56.H1_H1 ;  /* 0x30000038ff2b7230 */ /* 0x000fc40000004100 */
[C---:B------:R-:W-:Y:S01]  /*15150*/  FFMA.FTZ R6, R25.reuse, R36, -R40 ;  /* 0x0000002419067223 */ /* 0x040fe20000010828 */
[----:B------:R-:W-:Y:S01]  /*15160*/  F2FP.F16.E4M3.UNPACK_B R36, R24.H1 ;  /* 0x00000018ff24723e */ /* 0x000fe200030006ff */
[----:B------:R-:W-:Y:S01]  /*15170*/  FFMA.FTZ R25, R25, R39, R58 ;  /* 0x0000002719197223 */ /* 0x000fe2000001003a */
[----:B------:R-:W-:Y:S01]  /*15180*/  F2FP.F16.E4M3.UNPACK_B R37, R37.H1 ;  /* 0x00000025ff25723e */ /* 0x000fe200030006ff */
[----:B------:R-:W-:Y:S02]  /*15190*/  HADD2.F32 R39, -RZ, R27.H1_H1 ;  /* 0x3000001bff277230 */ /* 0x000fe40000004100 */
[C---:B------:R-:W-:Y:S01]  /*151a0*/  FMUL.FTZ R61, R26.reuse, R43 ;  /* 0x0000002b1a3d7220 */ /* 0x040fe20000410000 */
[----:B------:R-:W-:Y:S01]  /*151b0*/  HADD2.F32 R24, -RZ, R21.H1_H1 ;  /* 0x30000015ff187230 */ /* 0x000fe20000004100 */
[-C--:B------:R-:W-:Y:S01]  /*151c0*/  F2FP.F16.E4M3.UNPACK_B R7, R42.reuse ;  /* 0x0000002aff07723e */ /* 0x080fe200020006ff */
[----:B------:R-:W-:Y:S02]  /*151d0*/  HADD2.F32 R56, -RZ, R55.H0_H0 ;  /* 0x20000037ff387230 */ /* 0x000fe40000004100 */
[----:B------:R-:W-:Y:S01]  /*151e0*/  FMUL.FTZ R26, R26, R39 ;  /* 0x000000271a1a7220 */ /* 0x000fe20000410000 */
[----:B------:R-:W-:Y:S01]  /*151f0*/  HADD2.F32 R21, -RZ, R41.H0_H0 ;  /* 0x20000029ff157230 */ /* 0x000fe20000004100 */
[----:B------:R-:W-:Y:S01]  /*15200*/  F2FP.F16.E4M3.UNPACK_B R42, R42.H1 ;  /* 0x0000002aff2a723e */ /* 0x000fe200030006ff */
[----:B------:R-:W-:Y:S01]  /*15210*/  HADD2.F32 R40, -RZ, R36.H0_H0 ;  /* 0x20000024ff287230 */ /* 0x000fe20000004100 */
        /* <DEDUP_REMOVED lines=8> */
[-C--:B------:R-:W-:Y:S01]  /*152a0*/  F2FP.F16.E4M3.UNPACK_B R58, R59.reuse ;  /* 0x0000003bff3a723e */ /* 0x080fe200020006ff */
[----:B------:R-:W-:Y:S01]  /*152b0*/  FFMA.FTZ R27, R27, R56, R63 ;  /* 0x000000381b1b7223 */ /* 0x000fe2000001003f */
[-C--:B------:R-:W-:Y:S01]  /*152c0*/  F2FP.F16.E4M3.UNPACK_B R43, R54.reuse ;  /* 0x00000036ff2b723e */ /* 0x080fe200020006ff */
[----:B------:R-:W-:Y:S01]  /*152d0*/  HADD2.F32 R39, -RZ, R36.H1_H1 ;  /* 0x30000024ff277230 */ /* 0x000fe20000004100 */
[----:B------:R-:W-:Y:S01]  /*152e0*/  F2FP.F16.E4M3.UNPACK_B R59, R59.H1 ;  /* 0x0000003bff3b723e */ /* 0x000fe200030006ff */
[----:B------:R-:W-:Y:S01]  /*152f0*/  HADD2.F32 R56, -RZ, R55.H1_H1 ;  /* 0x30000037ff387230 */ /* 0x000fe20000004100 */
[----:B------:R-:W-:Y:S01]  /*15300*/  F2FP.F16.E4M3.UNPACK_B R54, R54.H1 ;  /* 0x00000036ff36723e */ /* 0x000fe200030006ff */
[----:B------:R-:W-:Y:S01]  /*15310*/  HADD2.F32 R36, -RZ, R37.H1_H1 ;  /* 0x30000025ff247230 */ /* 0x000fe20000004100 */
[----:B------:R-:W-:Y:S01]  /*15320*/  F2FP.F16.E4M3.UNPACK_B R38, R38.H1 ;  /* 0x00000026ff26723e */ /* 0x000fe200030006ff */
[----:B------:R-:W-:-:S02]  /*15330*/  HADD2.F32 R60, -RZ, R58.H0_H0 ;  /* 0x2000003aff3c7230 */ /* 0x000fc40000004100 */
[C---:B------:R-:W-:Y:S01]  /*15340*/  FMUL.FTZ R61, R41.reuse, R56 ;  /* 0x00000038293d7220 */ /* 0x040fe20000410000 */
[----:B------:R-:W-:Y:S02]  /*15350*/  HADD2.F32 R37, -RZ, R52.H0_H0 ;  /* 0x20000034ff257230 */ /* 0x000fe40000004100 */
[----:B------:R-:W-:Y:S01]  /*15360*/  FMUL.FTZ R41, R41, R39 ;  /* 0x0000002729297220 */ /* 0x000fe20000410000 */
[--C-:B------:R-:W-:Y:S02]  /*15370*/  HADD2.F32 R55, -RZ, R43.reuse.H0_H0 ;  /* 0x2000002bff377230 */ /* 0x100fe40000004100 */
[----:B------:R-:W-:Y:S02]  /*15380*/  HADD2.F32 R40, -RZ, R48.H0_H0 ;  /* 0x20000030ff287230 */ /* 0x000fe40000004100 */
[C---:B------:R-:W-:Y:S01]  /*15390*/  FMUL.FTZ R63, R37.reuse, R60 ;  /* 0x0000003c253f7220 */ /* 0x040fe20000410000 */
[----:B------:R-:W-:Y:S02]  /*153a0*/  HADD2.F32 R58, -RZ, R58.H1_H1 ;  /* 0x3000003aff3a7230 */ /* 0x000fe40000004100 */
[----:B------:R-:W-:Y:S01]  /*153b0*/  FMUL.FTZ R65, R37, R55 ;  /* 0x0000003725417220 */ /* 0x000fe20000410000 */
[C---:B------:R-:W-:Y:S01]  /*153c0*/  FFMA.FTZ R37, R36.reuse, R39, -R61 ;  /* 0x0000002724257223 */ /* 0x040fe2000001083d */
[----:B------:R-:W-:Y:S01]  /*153d0*/  FFMA.FTZ R36, R36, R56, R41 ;  /* 0x0000003824247223 */ /* 0x000fe20000010029 */
[C---:B------:R-:W-:Y:S01]  /*153e0*/  FFMA.FTZ R39, R40.reuse, R55, -R63 ;  /* 0x0000003728277223 */ /* 0x040fe2000001083f */
[----:B------:R-:W-:Y:S01]  /*153f0*/  FFMA.FTZ R40, R40, R60, R65 ;  /* 0x0000003c28287223 */ /* 0x000fe20000010041 */
[----:B------:R-:W-:-:S02]  /*15400*/  HADD2.F32 R55, -RZ, R43.H1_H1 ;  /* 0x3000002bff377230 */ /* 0x000fc40000004100 */
[----:B------:R-:W-:Y:S01]  /*15410*/  HADD2.F32 R41, -RZ, R48.H1_H1 ;  /* 0x30000030ff297230 */ /* 0x000fe20000004100 */
[----:B------:R-:W-:Y:S01]  /*15420*/  F2FP.SATFINITE.E4M3.F32.PACK_AB_MERGE_C R27, R36, R27, RZ ;  /* 0x0000001b241b723e */ /* 0x000fe200048070ff */
[----:B------:R-:W-:Y:S02]  /*15430*/  HADD2.F32 R52, -RZ, R52.H1_H1 ;  /* 0x30000034ff347230 */ /* 0x000fe40000004100 */
[----:B------:R-:W-:Y:S01]  /*15440*/  HADD2.F32 R60, -RZ, R59.H0_H0 ;  /* 0x2000003bff3c7230 */ /* 0x000fe20000004100 */
[----:B------:R-:W-:Y:S01]  /*15450*/  F2FP.SATFINITE.E4M3.F32.PACK_AB_MERGE_C R25, R24, R25, R27 ;  /* 0x000000191819723e */ /* 0x000fe2000480701b */
        /* <DEDUP_REMOVED lines=8> */
[----:B------:R-:W-:Y:S01]  /*154e0*/  FFMA.FTZ R48, R41, R55, -R62 ;  /* 0x0000003729307223 */ /* 0x000fe2000001083e */
[C---:B------:R-:W-:Y:S01]  /*154f0*/  FFMA.FTZ R63, R43.reuse, R56, -R52 ;  /* 0x000000382b3f7223 */ /* 0x040fe20000010834 */
[----:B------:R-:W-:Y:S01]  /*15500*/  F2FP.F16.E4M3.UNPACK_B R55, R57.H1 ;  /* 0x00000039ff37723e */ /* 0x000fe200030006ff */
[----:B------:R-:W-:Y:S01]  /*15510*/  FFMA.FTZ R65, R43, R60, R65 ;  /* 0x0000003c2b417223 */ /* 0x000fe20000010041 */
[----:B------:R-:W-:Y:S01]  /*15520*/  HADD2.F32 R60, -RZ, R59.H1_H1 ;  /* 0x3000003bff3c7230 */ /* 0x000fe20000004100 */
[----:B------:R-:W-:Y:S01]  /*15530*/  F2FP.F16.E4M3.UNPACK_B R52, R45.H1 ;  /* 0x0000002dff34723e */ /* 0x000fe200030006ff */
[----:B------:R-:W-:Y:S01]  /*15540*/  FFMA.FTZ R61, R41, R58, R61 ;  /* 0x0000003a293d7223 */ /* 0x000fe2000001003d */
[----:B------:R-:W-:Y:S01]  /*15550*/  HADD2.F32 R56, -RZ, R54.H1_H1 ;  /* 0x30000036ff387230 */ /* 0x000fe20000004100 */
[----:B------:R-:W-:Y:S01]  /*15560*/  F2FP.F16.E4M3.UNPACK_B R57, R57 ;  /* 0x00000039ff39723e */ /* 0x000fe200020006ff */
[----:B------:R-:W-:-:S02]  /*15570*/  HADD2.F32 R49, -RZ, R49.H1_H1 ;  /* 0x30000031ff317230 */ /* 0x000fc40000004100 */
[C---:B------:R-:W-:Y:S01]  /*15580*/  FMUL.FTZ R64, R53.reuse, R60 ;  /* 0x0000003c35407220 */ /* 0x040fe20000410000 */
[----:B------:R-:W-:Y:S02]  /*15590*/  HADD2.F32 R58, -RZ, R55.H0_H0 ;  /* 0x20000037ff3a7230 */ /* 0x000fe40000004100 */
[-C--:B------:R-:W-:Y:S01]  /*155a0*/  FMUL.FTZ R53, R53, R56.reuse ;  /* 0x0000003835357220 */ /* 0x080fe20000410000 */
[----:B------:R-:W-:Y:S02]  /*155b0*/  HADD2.F32 R43, -RZ, R51.H0_H0 ;  /* 0x20000033ff2b7230 */ /* 0x000fe40000004100 */
[C---:B------:R-:W-:Y:S01]  /*155c0*/  FFMA.FTZ R64, R49.reuse, R56, -R64 ;  /* 0x0000003831407223 */ /* 0x040fe20000010840 */
[----:B------:R-:W-:Y:S02]  /*155d0*/  HADD2.F32 R54, -RZ, R52.H0_H0 ;  /* 0x20000034ff367230 */ /* 0x000fe40000004100 */
[----:B------:R-:W-:Y:S01]  /*155e0*/  FFMA.FTZ R66, R49, R60, R53 ;  /* 0x0000003c31427223 */ /* 0x000fe20000010035 */
[----:B------:R-:W-:-:S02]  /*155f0*/  HADD2.F32 R41, -RZ, R47.H0_H0 ;  /* 0x2000002fff297230 */ /* 0x000fc40000004100 */
[C---:B------:R-:W-:Y:S01]  /*15600*/  FMUL.FTZ R62, R43.reuse, R58 ;  /* 0x0000003a2b3e7220 */ /* 0x040fe20000410000 */
[----:B------:R-:W-:Y:S02]  /*15610*/  HADD2.F32 R56, -RZ, R55.H1_H1 ;  /* 0x30000037ff387230 */ /* 0x000fe40000004100 */
[----:B------:R-:W-:Y:S01]  /*15620*/  FMUL.FTZ R43, R43, R54 ;  /* 0x000000362b2b7220 */ /* 0x000fe20000410000 */
[----:B------:R-:W-:Y:S01]  /*15630*/  HADD2.F32 R51, -RZ, R51.H1_H1 ;  /* 0x30000033ff337230 */ /* 0x000fe20000004100 */
[----:B------:R-:W-:Y:S01]  /*15640*/  F2FP.F16.E4M3.UNPACK_B R45, R45 ;  /* 0x0000002dff2d723e */ /* 0x000fe200020006ff */
[----:B------:R-:W-:Y:S02]  /*15650*/  HADD2.F32 R52, -RZ, R52.H1_H1 ;  /* 0x30000034ff347230 */ /* 0x000fe40000004100 */
[----:B------:R-:W-:Y:S01]  /*15660*/  FFMA.FTZ R53, R41, R58, R43 ;  /* 0x0000003a29357223 */ /* 0x000fe2000001002b */
[----:B------:R-:W-:Y:S02]  /*15670*/  HADD2.F32 R47, -RZ, R47.H1_H1 ;  /* 0x3000002fff2f7230 */ /* 0x000fe40000004100 */
[----:B------:R-:W-:Y:S01]  /*15680*/  FMUL.FTZ R58, R51, R56 ;  /* 0x00000038333a7220 */ /* 0x000fe20000410000 */
[----:B------:R-:W-:Y:S01]  /*15690*/  FFMA.FTZ R62, R41, R54, -R62 ;  /* 0x00000036293e7223 */ /* 0x000fe2000001083e */
[----:B------:R-:W-:Y:S01]  /*156a0*/  FMUL.FTZ R41, R51, R52 ;  /* 0x0000003433297220 */ /* 0x000fe20000410000 */
[----:B------:R-:W-:-:S02]  /*156b0*/  HADD2.F32 R54, -RZ, R57.H0_H0 ;  /* 0x20000039ff367230 */ /* 0x000fc40000004100 */
[C---:B------:R-:W-:Y:S01]  /*156c0*/  FFMA.FTZ R51, R47.reuse, R52, -R58 ;  /* 0x000000342f337223 */ /* 0x040fe2000001083a */
[----:B------:R-:W-:Y:S02]  /*156d0*/  HADD2.F32 R43, -RZ, R50.H0_H0 ;  /* 0x20000032ff2b7230 */ /* 0x000fe40000004100 */
[----:B------:R-:W-:Y:S01]  /*156e0*/  FFMA.FTZ R60, R47, R56, R41 ;  /* 0x000000382f3c7223 */ /* 0x000fe20000010029 */
[----:B------:R-:W-:Y:S01]  /*156f0*/  HADD2.F32 R52, -RZ, R45.H0_H0 ;  /* 0x2000002dff347230 */ /* 0x000fe20000004100 */
[----:B------:R-:W-:Y:S01]  /*15700*/  F2FP.F16.E4M3.UNPACK_B R47, R5.H1 ;  /* 0x00000005ff2f723e */ /* 0x000fe200030006ff */
        /* <DEDUP_REMOVED lines=10> */
[----:B------:R-:W-:Y:S01]  /*157b0*/  F2FP.F16.E4M3.UNPACK_B R41, R20.H1 ;  /* 0x00000014ff29723e */ /* 0x000fe200030006ff */
[-C--:B------:R-:W-:Y:S01]  /*157c0*/  FMUL.FTZ R52, R50, R45.reuse ;  /* 0x0000002d32347220 */ /* 0x080fe20000410000 */
[----:B------:R-:W-:Y:S02]  /*157d0*/  HADD2.F32 R50, -RZ, R47.H0_H0 ;  /* 0x2000002fff327230 */ /* 0x000fe40000004100 */
[----:B------:R-:W-:Y:S01]  /*157e0*/  FFMA.FTZ R49, R46, R45, -R43 ;  /* 0x0000002d2e317223 */ /* 0x000fe2000001082b */
[----:B------:R-:W-:-:S02]  /*157f0*/  HADD2.F32 R43, -RZ, R42.H0_H0 ;  /* 0x2000002aff2b7230 */ /* 0x000fc40000004100 */
[----:B------:R-:W-:Y:S01]  /*15800*/  FFMA.FTZ R57, R46, R57, R52 ;  /* 0x000000392e397223 */ /* 0x000fe20000010034 */
[----:B------:R-:W-:Y:S01]  /*15810*/  HADD2.F32 R46, -RZ, R41.H0_H0 ;  /* 0x20000029ff2e7230 */ /* 0x000fe20000004100 */
        /* <DEDUP_REMOVED lines=10> */
[----:B------:R-:W-:Y:S01]  /*158c0*/  FMUL.FTZ R42, R42, R45 ;  /* 0x0000002d2a2a7220 */ /* 0x000fe20000410000 */
[----:B------:R-:W-:Y:S01]  /*158d0*/  F2FP.SATFINITE.E4M3.F32.PACK_AB_MERGE_C R65, R66, R65, RZ ;  /* 0x000000414241723e */ /* 0x000fe200048070ff */
[C---:B------:R-:W-:Y:S01]  /*158e0*/  FFMA.FTZ R52, R41.reuse, R46, -R52 ;  /* 0x0000002e29347223 */ /* 0x040fe20000010834 */
[----:B------:R-:W-:Y:S01]  /*158f0*/  FFMA.FTZ R54, R41, R50, R54 ;  /* 0x0000003229367223 */ /* 0x000fe20000010036 */
[C---:B------:R-:W-:Y:S01]  /*15900*/  FFMA.FTZ R55, R38.reuse, R45, -R43 ;  /* 0x0000002d26377223 */ /* 0x040fe2000001082b */
[----:B------:R-:W-:Y:S01]  /*15910*/  FFMA.FTZ R59, R38, R47, R42 ;  /* 0x0000002f263b7223 */ /* 0x000fe2000001002a */
[--C-:B------:R-:W-:Y:S01]  /*15920*/  HADD2.F32 R38, -RZ, R20.reuse.H0_H0 ;  /* 0x20000014ff267230 */ /* 0x100fe20000004100 */
[----:B------:R-:W-:Y:S01]  /*15930*/  F2FP.SATFINITE.E4M3.F32.PACK_AB_MERGE_C R53, R60, R53, RZ ;  /* 0x000000353c35723e */ /* 0x000fe200048070ff */
[----:B------:R-:W-:Y:S01]  /*15940*/  HADD2.F32 R41, -RZ, R20.H1_H1 ;  /* 0x30000014ff297230 */ /* 0x000fe20000004100 */
[----:B------:R-:W-:Y:S01]  /*15950*/  F2FP.SATFINITE.E4M3.F32.PACK_AB_MERGE_C R52, R55, R52, RZ ;  /* 0x000000343734723e */ /* 0x000fe200048070ff */
[----:B------:R-:W-:Y:S01]  /*15960*/  HADD2.F32 R42, -RZ, R5.H0_H0 ;  /* 0x20000005ff2a7230 */ /* 0x000fe20000004100 */
[----:B------:R-:W-:Y:S01]  /*15970*/  F2FP.SATFINITE.E4M3.F32.PACK_AB_MERGE_C R27, R61, R40, R65 ;  /* 0x000000283d1b723e */ /* 0x000fe20004807041 */
[----:B------:R-:W-:Y:S01]  /*15980*/  HADD2.F32 R20, -RZ, R7.H0_H0 ;  /* 0x20000007ff147230 */ /* 0x000fe20000004100 */
[----:B------:R-:W-:Y:S01]  /*15990*/  F2FP.SATFINITE.E4M3.F32.PACK_AB_MERGE_C R24, R57, R58, R53 ;  /* 0x0000003a3918723e */ /* 0x000fe20004807035 */
[----:B------:R-:W-:-:S02]  /*159a0*/  HADD2.F32 R43, -RZ, R5.H1_H1 ;  /* 0x30000005ff2b7230 */ /* 0x000fc40000004100 */
        /* <DEDUP_REMOVED lines=19> */
[----:B------:R-:W-:-:S03]  /*15ae0*/  F2FP.SATFINITE.E4M3.F32.PACK_AB_MERGE_C R26, R20, R45, R26 ;  /* 0x0000002d141a723e */ /* 0x000fc6000480701a */
[----:B------:R1:W-:Y:S04]  /*15af0*/  STS.128 [R67+0x14400], R4 ;  /* 0x0144000443007388 */ /* 0x0003e80000000c00 */
[----:B------:R1:W-:Y:S02]  /*15b00*/  STS.128 [R0+0x14400], R24 ;  /* 0x0144001800007388 */ /* 0x0003e40000000c00 */
.L_x_2397:
[----:B------:R-:W-:Y:S05]  /*15b10*/  BSYNC B1 ;  /* 0x0000000000017941 */ /* 0x000fea0003800000 */
.L_x_2396:
[----:B------:R-:W-:Y:S04]  /*15b20*/  BSSY B1, `(.L_x_2398) ;  /* 0x0000102000017945 */ /* 0x000fe80003800000 */
[----:B------:R-:W-:Y:S05]  /*15b30*/  @P1 BRA `(.L_x_2399) ;  /* 0x0000001000001947 */ /* 0x000fea0003800000 */
[----:B------:R-:W3:Y:S04]  /*15b40*/  LDL R20, [R1+0xc] ;  /* 0x00000c0001147983 */ /* 0x000ee80000100800 */
[----:B------:R-:W4:Y:S01]  /*15b50*/  LDL R59, [R1+0x60] ;  /* 0x00006000013b7983 */ /* 0x000f220000100800 */
[----:B-1---5:R-:W-:Y:S02]  /*15b60*/  SHF.R.U32.HI R0, RZ, 0x8, R28 ;  /* 0x00000008ff007819 */ /* 0x022fe4000001161c */
[----:B------:R-:W-:Y:S02]  /*15b70*/  LOP3.LUT R5, R28, 0xff, RZ, 0xc0, !PT ;  /* 0x000000ff1c057812 */ /* 0x000fe400078ec0ff */
[----:B------:R-:W-:Y:S02]  /*15b80*/  LOP3.LUT R4, R0, 0xff, RZ, 0xc0, !PT ;  /* 0x000000ff00047812 */ /* 0x000fe400078ec0ff */
[----:B--2---:R-:W-:-:S02]  /*15b90*/  LOP3.LUT R21, R31, 0xff, RZ, 0xc0, !PT ;  /* 0x000000ff1f157812 */ /* 0x004fc400078ec0ff */
[----:B0-----:R-:W-:Y:S02]  /*15ba0*/  PRMT R37, R4, 0x7604, R5 ;  /* 0x0000760404257816 */ /* 0x001fe40000000005 */
[----:B------:R-:W-:Y:S02]  /*15bb0*/  SHF.R.U32.HI R24, RZ, 0x8, R8 ;  /* 0x00000008ff187819 */ /* 0x000fe40000011608 */
[----:B------:R-:W-:Y:S02]  /*15bc0*/  SHF.R.U32.HI R6, RZ, 0x8, R29 ;  /* 0x00000008ff067819 */ /* 0x000fe4000001161d */
[----:B------:R-:W-:Y:S02]  /*15bd0*/  LOP3.LUT R25, R8, 0xff, RZ, 0xc0, !PT ;  /* 0x000000ff08197812 */ /* 0x000fe400078ec0ff */
[----:B------:R-:W-:Y:S02]  /*15be0*/  LOP3.LUT R24, R24, 0xff, RZ, 0xc0, !PT ;  /* 0x000000ff18187812 */ /* 0x000fe400078ec0ff */
[----:B------:R-:W-:-:S02]  /*15bf0*/  LOP3.LUT R7, R29, 0xff, RZ, 0xc0, !PT ;  /* 0x000000ff1d077812 */ /* 0x000fc400078ec0ff */
[----:B------:R-:W-:Y:S02]  /*15c00*/  LOP3.LUT R6, R6, 0xff, RZ, 0xc0, !PT ;  /* 0x000000ff06067812 */ /* 0x000fe400078ec0ff */
[----:B------:R-:W-:Y:S02]  /*15c10*/  PRMT R43, R24, 0x7604, R25 ;  /* 0x00007604182b7816 */ /* 0x000fe40000000019 */
[----:B------:R-:W-:Y:S02]  /*15c20*/  LOP3.LUT R25, R9, 0xff, RZ, 0xc0, !PT ;  /* 0x000000ff09197812 */ /* 0x000fe400078ec0ff */
[----:B------:R-:W-:Y:S02]  /*15c30*/  SHF.R.U32.HI R24, RZ, 0x8, R11 ;  /* 0x00000008ff187819 */ /* 0x000fe4000001160b */
[----:B------:R-:W-:Y:S02]  /*15c40*/  PRMT R36, R6, 0x7604, R7 ;  /* 0x0000760406247816 */ /* 0x000fe40000000007 */
[----:B------:R-:W-:-:S02]  /*15c50*/  SHF.R.U32.HI R6, RZ, 0x8, R30 ;  /* 0x00000008ff067819 */ /* 0x000fc4000001161e */
        /* <DEDUP_REMOVED lines=9> */
[----:B------:R-:W-:Y:S02]  /*15cf0*/  LOP3.LUT R40, R40, 0xff, RZ, 0xc0, !PT ;  /* 0x000000ff28287812 */ /* 0x000fe400078ec0ff */
[----:B------:R-:W-:-:S04]  /*15d00*/  LOP3.LUT R38, R38, 0xff, RZ, 0xc0, !PT ;  /* 0x000000ff26267812 */ /* 0x000fc800078ec0ff */
[----:B------:R-:W-:Y:S02]  /*15d10*/  PRMT R39, R38, 0x7054, R39 ;  /* 0x0000705426277816 */ /* 0x000fe40000000027 */
[----:B------:R-:W-:-:S04]  /*15d20*/  SHF.R.U32.HI R38, RZ, 0x10, R10 ;  /* 0x00000010ff267819 */ /* 0x000fc8000001160a */
[----:B------:R-:W-:Y:S02]  /*15d30*/  LOP3.LUT R38, R38, 0xff, RZ, 0xc0, !PT ;  /* 0x000000ff26267812 */ /* 0x000fe400078ec0ff */
[----:B---3--:R-:W-:Y:S02]  /*15d40*/  LEA.HI R0, R3, R20, RZ, 0x1c ;  /* 0x0000001403007211 */ /* 0x008fe400078fe0ff */
[----:B------:R-:W-:Y:S02]  /*15d50*/  SHF.R.U32.HI R20, RZ, 0x8, R31 ;  /* 0x00000008ff147819 */ /* 0x000fe4000001161f */
[----:B------:R-:W-:Y:S02]  /*15d60*/  SHF.R.S32.HI R5, RZ, 0x1f, R0 ;  /* 0x0000001fff057819 */ /* 0x000fe40000011400 */
[----:B------:R-:W-:Y:S02]  /*15d70*/  LOP3.LUT R20, R20, 0xff, RZ, 0xc0, !PT ;  /* 0x000000ff14147812 */ /* 0x000fe400078ec0ff */
[----:B------:R-:W-:Y:S01]  /*15d80*/  LEA.HI R4, R5, R0, RZ, 0x2 ;  /* 0x0000000005047211 */ /* 0x000fe200078f10ff */
[----:B------:R-:W-:Y:S01]  /*15d90*/  IMAD.SHL.U32 R5, R0, 0x10, RZ ;  /* 0x0000001000057824 */ /* 0x000fe200078e00ff */
[----:B------:R-:W-:-:S02]  /*15da0*/  PRMT R41, R20, 0x7604, R21 ;  /* 0x0000760414297816 */ /* 0x000fc40000000015 */
[----:B------:R-:W-:Y:S01]  /*15db0*/  SHF.R.U32.HI R20, RZ, 0x8, R10 ;  /* 0x00000008ff147819 */ /* 0x000fe2000001160a */
[----:B------:R-:W-:Y:S01]  /*15dc0*/  IMAD.SHL.U32 R4, R4, 0x800, RZ ;  /* 0x0000080004047824 */ /* 0x000fe200078e00ff */
[----:B------:R-:W-:Y:S02]  /*15dd0*/  LOP3.LUT R0, R198, 0x30, R5, 0xf8, !PT ;  /* 0x00000030c6007812 */ /* 0x000fe400078ef805 */
[----:B------:R-:W-:Y:S02]  /*15de0*/  LOP3.LUT R20, R20, 0xff, RZ, 0xc0, !PT ;  /* 0x000000ff14147812 */ /* 0x000fe400078ec0ff */
[----:B------:R-:W-:Y:S02]  /*15df0*/  LOP3.LUT R0, R0, R199, RZ, 0x3c, !PT ;  /* 0x000000c700007212 */ /* 0x000fe400078e3cff */
[----:B------:R-:W-:Y:S02]  /*15e00*/  LOP3.LUT R5, R4, 0xffffe000, RZ, 0xc0, !PT ;  /* 0xffffe00004057812 */ /* 0x000fe400078ec0ff */
[----:B------:R-:W-:-:S02]  /*15e10*/  PRMT R49, R20, 0x7604, R27 ;  /* 0x0000760414317816 */ /* 0x000fc4000000001b */
[----:B------:R-:W-:Y:S02]  /*15e20*/  IADD3 R21, R0, R200, R5 ;  /* 0x000000c800157210 */ /* 0x000fe40007ffe005 */
[----:B------:R-:W-:Y:S01]  /*15e30*/  SHF.R.U32.HI R0, RZ, 0x8, R9 ;  /* 0x00000008ff007819 */ /* 0x000fe20000011609 */
[----:B----4-:R-:W-:Y:S01]  /*15e40*/  LDS.128 R4, [R59+0x14400] ;  /* 0x014400003b047984 */ /* 0x010fe20000000c00 */
[----:B------:R-:W-:Y:S02]  /*15e50*/  SHF.R.U32.HI R20, RZ, 0x10, R28 ;  /* 0x00000010ff147819 */ /* 0x000fe4000001161c */
[----:B------:R-:W-:Y:S02]  /*15e60*/  LOP3.LUT R0, R0, 0xff, RZ, 0xc0, !PT ;  /* 0x000000ff00007812 */ /* 0x000fe400078ec0ff */
[----:B------:R-:W-:Y:S02]  /*15e70*/  LOP3.LUT R20, R20, 0xff, RZ, 0xc0, !PT ;  /* 0x000000ff14147812 */ /* 0x000fe400078ec0ff */
[----:B------:R-:W-:Y:S01]  /*15e80*/  PRMT R45, R0, 0x7604, R25 ;  /* 0x00007604002d7816 */ /* 0x000fe20000000019 */
[----:B------:R-:W-:Y:S01]  /*15e90*/  IMAD.IADD R0, R16, 0x1, R21 ;  /* 0x0000000110007824 */ /* 0x000fe200078e0215 */
[----:B------:R-:W-:-:S02]  /*15ea0*/  SHF.R.U32.HI R21, RZ, 0x10, R29 ;  /* 0x00000010ff157819 */ /* 0x000fc4000001161d */
[----:B------:R-:W-:Y:S02]  /*15eb0*/  PRMT R41, R40, 0x7054, R41 ;  /* 0x0000705428297816 */ /* 0x000fe40000000029 */
[----:B------:R-:W0:Y:S01]  /*15ec0*/  LDS.128 R24, [R0+0x14400] ;  /* 0x0144000000187984 */ /* 0x000e220000000c00 */
[----:B------:R-:W-:Y:S02]  /*15ed0*/  LOP3.LUT R21, R21, 0xff, RZ, 0xc0, !PT ;  /* 0x000000ff15157812 */ /* 0x000fe400078ec0ff */
[----:B------:R-:W-:Y:S02]  /*15ee0*/  SHF.R.U32.HI R40, RZ, 0x10, R11 ;  /* 0x00000010ff287819 */ /* 0x000fe4000001160b */
[----:B------:R-:W-:Y:S02]  /*15ef0*/  PRMT R21, R21, 0x7054, R36 ;  /* 0x0000705415157816 */ /* 0x000fe40000000024 */
[----:B------:R-:W-:Y:S02]  /*15f00*/  SHF.R.U32.HI R36, RZ, 0x10, R9 ;  /* 0x00000010ff247819 */ /* 0x000fe40000011609 */
[----:B------:R-:W-:-:S02]  /*15f10*/  PRMT R37, R20, 0x7054, R37 ;  /* 0x0000705414257816 */ /* 0x000fc40000000025 */
[----:B------:R-:W-:Y:S02]  /*15f20*/  LOP3.LUT R36, R36, 0xff, RZ, 0xc0, !PT ;  /* 0x000000ff24247812 */ /* 0x000fe400078ec0ff */
[----:B------:R-:W-:Y:S02]  /*15f30*/  SHF.R.U32.HI R20, RZ, 0x10, R8 ;  /* 0x00000010ff147819 */ /* 0x000fe40000011608 */
[----:B------:R-:W-:Y:S02]  /*15f40*/  LOP3.LUT R40, R40, 0xff, RZ, 0xc0, !PT ;  /* 0x000000ff28287812 */ /* 0x000fe400078ec0ff */
[----:B------:R-:W-:Y:S02]  /*15f50*/  PRMT R51, R36, 0x7054, R45 ;  /* 0x0000705424337816 */ /* 0x000fe4000000002d */
[----:B------:R-:W-:Y:S02]  /*15f60*/  LOP3.LUT R20, R20, 0xff, RZ, 0xc0, !PT ;  /* 0x000000ff14147812 */ /* 0x000fe400078ec0ff */
[----:B------:R-:W-:-:S02]  /*15f70*/  PRMT R55, R40, 0x7054, R55 ;  /* 0x0000705428377816 */ /* 0x000fc40000000037 */
[----:B------:R-:W-:Y:S02]  /*15f80*/  LOP3.LUT R51, R51, 0xff000000, R9, 0xf8, !PT ;  /* 0xff00000033337812 */ /* 0x000fe400078ef809 */
[----:B------:R-:W-:Y:S02]  /*15f90*/  LOP3.LUT R21, R21, 0xff000000, R29, 0xf8, !PT ;  /* 0xff00000015157812 */ /* 0x000fe400078ef81d */
[----:B------:R-:W-:Y:S02]  /*15fa0*/  PRMT R47, R20, 0x7054, R43 ;  /* 0x00007054142f7816 */ /* 0x000fe4000000002b */
[----:B------:R-:W-:Y:S02]  /*15fb0*/  PRMT R53, R38, 0x7054, R49 ;  /* 0x0000705426357816 */ /* 0x000fe40000000031 */
[----:B------:R-:W-:Y:S02]  /*15fc0*/  LOP3.LUT R55, R55, 0xff000000, R11, 0xf8, !PT ;  /* 0xff00000037377812 */ /* 0x000fe400078ef80b */
[----:B------:R-:W-:-:S02]  /*15fd0*/  LOP3.LUT R20, R39, 0xff000000, R30, 0xf8, !PT ;  /* 0xff00000027147812 */ /* 0x000fc400078ef81e */
[----:B------:R-:W-:Y:S02]  /*15fe0*/  F2FP.F16.E4M3.UNPACK_B R46, R51 ;  /* 0x00000033ff2e723e */ /* 0x000fe400020006ff */
[----:B------:R-:W-:Y:S02]  /*15ff0*/  F2FP.F16.E4M3.UNPACK_B R30, R21 ;  /* 0x00000015ff1e723e */ /* 0x000fe400020006ff */
[----:B------:R-:W-:Y:S01]  /*16000*/  LOP3.LUT R49, R47, 0xff000000, R8, 0xf8, !PT ;  /* 0xff0000002f317812 */ /* 0x000fe200078ef808 */
[----:B------:R-:W-:Y:S01]  /*16010*/  HADD2.F32 R48, -RZ, R46.H0_H0 ;  /* 0x2000002eff307230 */ /* 0x000fe20000004100 */
[----:B0-----:R-:W-:Y:S01]  /*16020*/  F2FP.F16.E4M3.UNPACK_B R11, R25 ;  /* 0x00000019ff0b723e */ /* 0x001fe200020006ff */
[----:B------:R-:W-:Y:S01]  /*16030*/  HADD2.F32 R42, -RZ, R30.H0_H0 ;  /* 0x2000001eff2a7230 */ /* 0x000fe20000004100 */
[----:B------:R-:W-:Y:S01]  /*16040*/  LOP3.LUT R45, R37, 0xff000000, R28, 0xf8, !PT ;  /* 0xff000000252d7812 */ /* 0x000fe200078ef81c */
[----:B------:R-:W-:Y:S01]  /*16050*/  HADD2.F32 R46, -RZ, R46.H1_H1 ;  /* 0x3000002eff2e7230 */ /* 0x000fe20000004100 */
[----:B------:R-:W-:Y:S01]  /*16060*/  LOP3.LUT R8, R53, 0xff000000, R10, 0xf8, !PT ;  /* 0xff00000035087812 */ /* 0x000fe200078ef80a */
[----:B------:R-:W-:Y:S01]  /*16070*/  HADD2.F32 R30, -RZ, R30.H1_H1 ;  /* 0x3000001eff1e7230 */ /* 0x000fe20000004100 */
[----:B------:R-:W-:-:S02]  /*16080*/  F2FP.F16.E4M3.UNPACK_B R10, R5 ;  /* 0x00000005ff0a723e */ /* 0x000fc400020006ff */
[----:B------:R-:W-:Y:S01]  /*16090*/  F2FP.F16.E4M3.UNPACK_B R28, R5.H1 ;  /* 0x00000005ff1c723e */ /* 0x000fe200030006ff */
[--C-:B------:R-:W-:Y:S01]  /*160a0*/  HADD2.F32 R5, -RZ, R11.reuse.H0_H0 ;  /* 0x2000000bff057230 */ /* 0x100fe20000004100 */
[----:B------:R-:W-:Y:S01]  /*160b0*/  LOP3.LUT R43, R41, 0xff000000, R31, 0xf8, !PT ;  /* 0xff000000292b7812 */ /* 0x000fe200078ef81f */
[--C-:B------:R-:W-:Y:S01]  /*160c0*/  HADD2.F32 R9, -RZ, R10.reuse.H0_H0 ;  /* 0x2000000aff097230 */ /* 0x100fe20000004100 */
[-C--:B------:R-:W-:Y:S01]  /*160d0*/  F2FP.F16.E4M3.UNPACK_B R39, R24.reuse ;  /* 0x00000018ff27723e */ /* 0x080fe200020006ff */
[----:B------:R-:W-:Y:S01]  /*160e0*/  HADD2.F32 R11, -RZ, R11.H1_H1 ;  /* 0x3000000bff0b7230 */ /* 0x000fe20000004100 */
[----:B------:R-:W-:Y:S01]  /*160f0*/  F2FP.F16.E4M3.UNPACK_B R40, R24.H1 ;  /* 0x00000018ff28723e */ /* 0x000fe200030006ff */
[C---:B------:R-:W-:Y:S01]  /*16100*/  FMUL.FTZ R24, R5.reuse, R48 ;  /* 0x0000003005187220 */ /* 0x040fe20000410000 */
[-C--:B------:R-:W-:Y:S02]  /*16110*/  F2FP.F16.E4M3.UNPACK_B R38, R27.reuse ;  /* 0x0000001bff26723e */ /* 0x080fe400020006ff */
[----:B------:R-:W-:Y:S01]  /*16120*/  F2FP.F16.E4M3.UNPACK_B R41, R27.H1 ;  /* 0x0000001bff29723e */ /* 0x000fe200030006ff */
[-C--:B------:R-:W-:Y:S01]  /*16130*/  FMUL.FTZ R27, R5, R42.reuse ;  /* 0x0000002a051b7220 */ /* 0x080fe20000410000 */
[----:B------:R-:W-:Y:S01]  /*16140*/  FFMA.FTZ R5, R9, R42, -R24 ;  /* 0x0000002a09057223 */ /* 0x000fe20000010818 */
[----:B------:R-:W-:Y:S01]  /*16150*/  F2FP.F16.E4M3.UNPACK_B R25, R25.H1 ;  /* 0x00000019ff19723e */ /* 0x000fe200030006ff */
[----:B------:R-:W-:-:S02]  /*16160*/  HADD2.F32 R24, -RZ, R10.H1_H1 ;  /* 0x3000000aff187230 */ /* 0x000fc40000004100 */
[----:B------:R-:W-:Y:S01]  /*16170*/  FFMA.FTZ R9, R9, R48, R27 ;  /* 0x0000003009097223 */ /* 0x000fe2000001001b */
[----:B------:R-:W-:Y:S01]  /*16180*/  F2FP.F16.E4M3.UNPACK_B R51, R51.H1 ;  /* 0x00000033ff33723e */ /* 0x000fe200030006ff */
[C---:B------:R-:W-:Y:S01]  /*16190*/  FMUL.FTZ R53, R11.reuse, R46 ;  /* 0x0000002e0b357220 */ /* 0x040fe20000410000 */
[----:B------:R-:W-:Y:S01]  /*161a0*/  F2FP.F16.E4M3.UNPACK_B R27, R21.H1 ;  /* 0x00000015ff1b723e */ /* 0x000fe200030006ff */
[----:B------:R-:W-:Y:S02]  /*161b0*/  HADD2.F32 R10, -RZ, R25.H0_H0 ;  /* 0x20000019ff0a7230 */ /* 0x000fe40000004100 */
[----:B------:R-:W-:Y:S01]  /*161c0*/  FMUL.FTZ R11, R11, R30 ;  /* 0x0000001e0b0b7220 */ /* 0x000fe20000410000 */
[----:B------:R-:W-:Y:S01]  /*161d0*/  HADD2.F32 R47, -RZ, R51.H0_H0 ;  /* 0x20000033ff2f7230 */ /* 0x000fe20000004100 */
[-C--:B------:R-:W-:Y:S01]  /*161e0*/  F2FP.F16.E4M3.UNPACK_B R36, R7.reuse ;  /* 0x00000007ff24723e */ /* 0x080fe200020006ff */
[----:B------:R-:W-:Y:S01]  /*161f0*/  HADD2.F32 R42, -RZ, R27.H0_H0 ;  /* 0x2000001bff2a7230 */ /* 0x000fe20000004100 */
[----:B------:R-:W-:Y:S01]  /*16200*/  F2FP.F16.E4M3.UNPACK_B R37, R7.H1 ;  /* 0x00000007ff25723e */ /* 0x000fe200030006ff */
[----:B------:R-:W-:-:S02]  /*16210*/  HADD2.F32 R21, -RZ, R28.H0_H0 ;  /* 0x2000001cff157230 */ /* 0x000fc40000004100 */
[C---:B------:R-:W-:Y:S01]  /*16220*/  FMUL.FTZ R48, R10.reuse, R47 ;  /* 0x0000002f0a307220 */ /* 0x040fe20000410000 */
[----:B------:R-:W-:Y:S02]  /*16230*/  HADD2.F32 R51, -RZ, R51.H1_H1 ;  /* 0x30000033ff337230 */ /* 0x000fe40000004100 */
[----:B------:R-:W-:Y:S01]  /*16240*/  FMUL.FTZ R50, R10, R42 ;  /* 0x0000002a0a327220 */ /* 0x000fe20000410000 */
        /* <DEDUP_REMOVED lines=9> */
[-C--:B------:R-:W-:Y:S01]  /*162e0*/  F2FP.F16.E4M3.UNPACK_B R31, R4.reuse.H1 ;  /* 0x00000004ff1f723e */ /* 0x080fe200030006ff */
[----:B------:R-:W-:Y:S01]  /*162f0*/  HADD2.F32 R50, -RZ, R48.H0_H0 ;  /* 0x20000030ff327230 */ /* 0x000fe20000004100 */
[----:B------:R-:W-:Y:S01]  /*16300*/  F2FP.F16.E4M3.UNPACK_B R29, R4 ;  /* 0x00000004ff1d723e */ /* 0x000fe200020006ff */
[----:B------:R-:W-:-:S02]  /*16310*/  HADD2.F32 R28, -RZ, R38.H0_H0 ;  /* 0x20000026ff1c7230 */ /* 0x000fc40000004100 */
[C---:B------:R-:W-:Y:S01]  /*16320*/  FMUL.FTZ R53, R25.reuse, R51 ;  /* 0x0000003319357220 */ /* 0x040fe20000410000 */
[----:B------:R-:W-:Y:S01]  /*16330*/  HADD2.F32 R42, -RZ, R27.H1_H1 ;  /* 0x3000001bff2a7230 */ /* 0x000fe20000004100 */
[----:B------:R-:W-:Y:S01]  /*16340*/  F2FP.F16.E4M3.UNPACK_B R4, R6 ;  /* 0x00000006ff04723e */ /* 0x000fe200020006ff */
[----:B------:R-:W-:Y:S02]  /*16350*/  HADD2.F32 R47, -RZ, R46.H0_H0 ;  /* 0x2000002eff2f7230 */ /* 0x000fe40000004100 */
[C---:B------:R-:W-:Y:S01]  /*16360*/  FMUL.FTZ R54, R28.reuse, R50 ;  /* 0x000000321c367220 */ /* 0x040fe20000410000 */
[--C-:B------:R-:W-:Y:S02]  /*16370*/  HADD2.F32 R27, -RZ, R36.reuse.H0_H0 ;  /* 0x20000024ff1b7230 */ /* 0x100fe40000004100 */
[-C--:B------:R-:W-:Y:S01]  /*16380*/  FMUL.FTZ R52, R25, R42.reuse ;  /* 0x0000002a19347220 */ /* 0x080fe20000410000 */
[----:B------:R-:W-:Y:S02]  /*16390*/  HADD2.F32 R36, -RZ, R36.H1_H1 ;  /* 0x30000024ff247230 */ /* 0x000fe40000004100 */
[-C--:B------:R-:W-:Y:S01]  /*163a0*/  FMUL.FTZ R57, R28, R47.reuse ;  /* 0x0000002f1c397220 */ /* 0x080fe20000410000 */
[C---:B------:R-:W-:Y:S01]  /*163b0*/  FFMA.FTZ R28, R30.reuse, R42, -R53 ;  /* 0x0000002a1e1c7223 */ /* 0x040fe20000010835 */
[----:B------:R-:W-:Y:S01]  /*163c0*/  FFMA.FTZ R25, R27, R47, -R54 ;  /* 0x0000002f1b197223 */ /* 0x000fe20000010836 */
[----:B------:R-:W-:Y:S01]  /*163d0*/  FFMA.FTZ R30, R30, R51, R52 ;  /* 0x000000331e1e7223 */ /* 0x000fe20000010034 */
[----:B------:R-:W-:Y:S01]  /*163e0*/  HADD2.F32 R47, -RZ, R46.H1_H1 ;  /* 0x3000002eff2f7230 */ /* 0x000fe20000004100 */
[----:B------:R-:W-:Y:S01]  /*163f0*/  F2FP.F16.E4M3.UNPACK_B R46, R43.H1 ;  /* 0x0000002bff2e723e */ /* 0x000fe200030006ff */
[----:B------:R-:W-:-:S02]  /*16400*/  HADD2.F32 R51, -RZ, R48.H1_H1 ;  /* 0x30000030ff337230 */ /* 0x000fc40000004100 */
[----:B------:R-:W-:Y:S01]  /*16410*/  FFMA.FTZ R27, R27, R50, R57 ;  /* 0x000000321b1b7223 */ /* 0x000fe20000010039 */
[----:B------:R-:W-:Y:S01]  /*16420*/  HADD2.F32 R42, -RZ, R38.H1_H1 ;  /* 0x30000026ff2a7230 */ /* 0x000fe20000004100 */
[----:B------:R-:W-:Y:S01]  /*16430*/  F2FP.F16.E4M3.UNPACK_B R7, R6.H1 ;  /* 0x00000006ff07723e */ /* 0x000fe200030006ff */
        /* <DEDUP_REMOVED lines=8> */
[C---:B------:R-:W-:Y:S01]  /*164c0*/  FFMA.FTZ R54, R36.reuse, R47, -R53 ;  /* 0x0000002f24367223 */ /* 0x040fe20000010835 */
[-C--:B------:R-:W-:Y:S01]  /*164d0*/  FMUL.FTZ R43, R43, R48.reuse ;  /* 0x000000302b2b7220 */ /* 0x080fe20000410000 */
[----:B------:R-:W-:Y:S01]  /*164e0*/  FFMA.FTZ R56, R36, R51, R42 ;  /* 0x0000003324387223 */ /* 0x000fe2000001002a */
[----:B------:R-:W-:Y:S01]  /*164f0*/  F2FP.F16.E4M3.UNPACK_B R47, R49.H1 ;  /* 0x00000031ff2f723e */ /* 0x000fe200030006ff */
[C---:B------:R-:W-:Y:S01]  /*16500*/  FFMA.FTZ R57, R38.reuse, R48, -R57 ;  /* 0x0000003026397223 */ /* 0x040fe20000010839 */
[----:B------:R-:W-:Y:S01]  /*16510*/  F2FP.F16.E4M3.UNPACK_B R42, R45.H1 ;  /* 0x0000002dff2a723e */ /* 0x000fe200030006ff */
[----:B------:R-:W-:Y:S01]  /*16520*/  FFMA.FTZ R58, R38, R50, R43 ;  /* 0x00000032263a7223 */ /* 0x000fe2000001002b */
[----:B------:R-:W-:Y:S01]  /*16530*/  HADD2.F32 R46, -RZ, R46.H1_H1 ;  /* 0x3000002eff2e7230 */ /* 0x000fe20000004100 */
[----:B------:R-:W-:Y:S01]  /*16540*/  F2FP.F16.E4M3.UNPACK_B R49, R49 ;  /* 0x00000031ff31723e */ /* 0x000fe200020006ff */
[----:B------:R-:W-:Y:S01]  /*16550*/  HADD2.F32 R48, -RZ, R55.H1_H1 ;  /* 0x30000037ff307230 */ /* 0x000fe20000004100 */
[----:B------:R-:W-:Y:S01]  /*16560*/  F2FP.F16.E4M3.UNPACK_B R45, R45 ;  /* 0x0000002dff2d723e */ /* 0x000fe200020006ff */
[----:B------:R-:W-:Y:S01]  /*16570*/  HADD2.F32 R41, -RZ, R41.H1_H1 ;  /* 0x30000029ff297230 */ /* 0x000fe20000004100 */
[----:B------:R-:W-:Y:S01]  /*16580*/  F2FP.F16.E4M3.UNPACK_B R26, R26.H1 ;  /* 0x0000001aff1a723e */ /* 0x000fe200030006ff */
[----:B------:R-:W-:Y:S01]  /*16590*/  HADD2.F32 R51, -RZ, R47.H0_H0 ;  /* 0x2000002fff337230 */ /* 0x000fe20000004100 */
[----:B------:R-:W-:Y:S01]  /*165a0*/  F2FP.SATFINITE.E4M3.F32.PACK_AB_MERGE_C R11, R28, R11, RZ ;  /* 0x0000000b1c0b723e */ /* 0x000fe200048070ff */
[----:B------:R-:W-:-:S02]  /*165b0*/  HADD2.F32 R38, -RZ, R40.H0_H0 ;  /* 0x20000028ff267230 */ /* 0x000fc40000004100 */
        /* <DEDUP_REMOVED lines=9> */
[----:B------:R-:W-:Y:S02]  /*16650*/  HADD2.F32 R40, -RZ, R40.H1_H1 ;  /* 0x30000028ff287230 */ /* 0x000fe40000004100 */
[----:B------:R-:W-:Y:S01]  /*16660*/  FFMA.FTZ R55, R37, R48, R53 ;  /* 0x0000003025377223 */ /* 0x000fe20000010035 */
[----:B------:R-:W-:Y:S02]  /*16670*/  HADD2.F32 R42, -RZ, R42.H1_H1 ;  /* 0x3000002aff2a7230 */ /* 0x000fe40000004100 */
[C---:B------:R-:W-:Y:S01]  /*16680*/  FFMA.FTZ R50, R36.reuse, R43, -R41 ;  /* 0x0000002b24327223 */ /* 0x040fe20000010829 */
[----:B------:R-:W-:Y:S01]  /*16690*/  FFMA.FTZ R51, R36, R51, R38 ;  /* 0x0000003324337223 */ /* 0x000fe20000010026 */
[----:B------:R-:W-:Y:S02]  /*166a0*/  HADD2.F32 R31, -RZ, R31.H1_H1 ;  /* 0x3000001fff1f7230 */ /* 0x000fe40000004100 */
[C---:B------:R-:W-:Y:S01]  /*166b0*/  FMUL.FTZ R46, R40.reuse, R47 ;  /* 0x0000002f282e7220 */ /* 0x040fe20000410000 */
[----:B------:R-:W-:Y:S01]  /*166c0*/  FMUL.FTZ R40, R40, R42 ;  /* 0x0000002a28287220 */ /* 0x000fe20000410000 */
[----:B------:R-:W-:Y:S01]  /*166d0*/  HADD2.F32 R38, -RZ, R49.H0_H0 ;  /* 0x20000031ff267230 */ /* 0x000fe20000004100 */
[----:B------:R-:W-:Y:S01]  /*166e0*/  F2FP.F16.E4M3.UNPACK_B R41, R8.H1 ;  /* 0x00000008ff29723e */ /* 0x000fe200030006ff */
[----:B------:R-:W-:-:S02]  /*166f0*/  HADD2.F32 R36, -RZ, R39.H0_H0 ;  /* 0x20000027ff247230 */ /* 0x000fc40000004100 */
[C---:B------:R-:W-:Y:S01]  /*16700*/  FFMA.FTZ R53, R31.reuse, R42, -R46 ;  /* 0x0000002a1f357223 */ /* 0x040fe2000001082e */
[----:B------:R-:W-:Y:S02]  /*16710*/  HADD2.F32 R37, -RZ, R45.H0_H0 ;  /* 0x2000002dff257230 */ /* 0x000fe40000004100 */
[----:B------:R-:W-:Y:S01]  /*16720*/  FFMA.FTZ R52, R31, R47, R40 ;  /* 0x0000002f1f347223 */ /* 0x000fe20000010028 */
        /* <DEDUP_REMOVED lines=24> */
[----:B------:R-:W-:Y:S01]  /*168b0*/  HADD2.F32 R37, -RZ, R37.H1_H1 ;  /* 0x30000025ff257230 */ /* 0x000fe20000004100 */
[----:B------:R-:W-:Y:S01]  /*168c0*/  F2FP.F16.E4M3.UNPACK_B R8, R8 ;  /* 0x00000008ff08723e */ /* 0x000fe200020006ff */
[----:B------:R-:W-:-:S02]  /*168d0*/  HADD2.F32 R7, -RZ, R7.H1_H1 ;  /* 0x30000007ff077230 */ /* 0x000fc40000004100 */
[C---:B------:R-:W-:Y:S01]  /*168e0*/  FMUL.FTZ R36, R26.reuse, R41 ;  /* 0x000000291a247220 */ /* 0x040fe20000410000 */
[----:B------:R-:W-:Y:S01]  /*168f0*/  FFMA.FTZ R48, R29, R38, R48 ;  /* 0x000000261d307223 */ /* 0x000fe20000010030 */
[-C--:B------:R-:W-:Y:S01]  /*16900*/  FMUL.FTZ R26, R26, R37.reuse ;  /* 0x000000251a1a7220 */ /* 0x080fe20000410000 */
[----:B------:R-:W-:Y:S02]  /*16910*/  HADD2.F32 R29, -RZ, R20.H1_H1 ;  /* 0x30000014ff1d7230 */ /* 0x000fe40000004100 */
        /* <DEDUP_REMOVED lines=10> */
[----:B------:R-:W-:Y:S01]  /*169c0*/  F2FP.SATFINITE.E4M3.F32.PACK_AB_MERGE_C R47, R47, R48, RZ ;  /* 0x000000302f2f723e */ /* 0x000fe200048070ff */
        /* <DEDUP_REMOVED lines=17> */
[----:B------:R-:W-:Y:S02]  /*16ae0*/  F2FP.SATFINITE.E4M3.F32.PACK_AB_MERGE_C R9, R24, R9, R21 ;  /* 0x000000091809723e */ /* 0x000fe40004807015 */
[----:B------:R-:W-:Y:S01]  /*16af0*/  F2FP.SATFINITE.E4M3.F32.PACK_AB_MERGE_C R11, R56, R27, R55 ;  /* 0x0000001b380b723e */ /* 0x000fe20004807037 */
[----:B------:R3:W-:Y:S01]  /*16b00*/  STS.128 [R59+0x14400], R4 ;  /* 0x014400043b007388 */ /* 0x0007e20000000c00 */
[----:B------:R-:W-:Y:S02]  /*16b10*/  F2FP.SATFINITE.E4M3.F32.PACK_AB_MERGE_C R8, R43, R46, R8 ;  /* 0x0000002e2b08723e */ /* 0x000fe40004807008 */
[----:B------:R-:W-:-:S05]  /*16b20*/  F2FP.SATFINITE.E4M3.F32.PACK_AB_MERGE_C R10, R31, R20, R47 ;  /* 0x000000141f0a723e */ /* 0x000fca000480702f */
[----:B------:R3:W-:Y:S02]  /*16b30*/  STS.128 [R0+0x14400], R8 ;  /* 0x0144000800007388 */ /* 0x0007e40000000c00 */
.L_x_2399:
[----:B------:R-:W-:Y:S05]  /*16b40*/  BSYNC B1 ;  /* 0x0000000000017941 */ /* 0x000fea0003800000 */
.L_x_2398:
[----:B------:R-:W-:Y:S05]  /*16b50*/  @P2 BRA `(.L_x_2380) ;  /* 0x0000000c00e02947 */ /* 0x000fea0003800000 */
[----:B-1-3--:R-:W3:Y:S04]  /*16b60*/  LDL R0, [R1+0x18] ;  /* 0x0000180001007983 */ /* 0x00aee80000100800 */
[----:B0-----:R-:W4:Y:S01]  /*16b70*/  LDL R47, [R1+0x5c] ;  /* 0x00005c00012f7983 */ /* 0x001f220000100800 */
[----:B-----5:R-:W-:Y:S02]  /*16b80*/  SHF.R.U32.HI R4, RZ, 0x8, R32 ;  /* 0x00000008ff047819 */ /* 0x020fe40000011620 */
[----:B------:R-:W-:Y:S02]  /*16b90*/  SHF.R.U32.HI R8, RZ, 0x8, R34 ;  /* 0x00000008ff087819 */ /* 0x000fe40000011622 */
[----:B------:R-:W-:Y:S02]  /*16ba0*/  LOP3.LUT R5, R4, 0xff, RZ, 0xc0, !PT ;  /* 0x000000ff04057812 */ /* 0x000fe400078ec0ff */
[----:B------:R-:W-:-:S02]  /*16bb0*/  LOP3.LUT R4, R34, 0xff, RZ, 0xc0, !PT ;  /* 0x000000ff22047812 */ /* 0x000fc400078ec0ff */
[----:B------:R-:W-:Y:S02]  /*16bc0*/  LOP3.LUT R9, R8, 0xff, RZ, 0xc0, !PT ;  /* 0x000000ff08097812 */ /* 0x000fe400078ec0ff */
[----:B------:R-:W-:Y:S02]  /*16bd0*/  SHF.R.U32.HI R7, RZ, 0x8, R33 ;  /* 0x00000008ff077819 */ /* 0x000fe40000011621 */
[----:B------:R-:W-:Y:S02]  /*16be0*/  PRMT R25, R9, 0x7604, R4 ;  /* 0x0000760409197816 */ /* 0x000fe40000000004 */
[----:B------:R-:W-:Y:S02]  /*16bf0*/  LOP3.LUT R6, R33, 0xff, RZ, 0xc0, !PT ;  /* 0x000000ff21067812 */ /* 0x000fe400078ec0ff */
[----:B------:R-:W-:Y:S02]  /*16c00*/  LOP3.LUT R7, R7, 0xff, RZ, 0xc0, !PT ;  /* 0x000000ff07077812 */ /* 0x000fe400078ec0ff */
[----:B------:R-:W-:-:S02]  /*16c10*/  SHF.R.U32.HI R8, RZ, 0x8, R12 ;  /* 0x00000008ff087819 */ /* 0x000fc4000001160c */
[----:B------:R-:W-:Y:S02]  /*16c20*/  PRMT R20, R7, 0x7604, R6 ;  /* 0x0000760407147816 */ /* 0x000fe40000000006 */
[----:B------:R-:W-:Y:S02]  /*16c30*/  LOP3.LUT R7, R12, 0xff, RZ, 0xc0, !PT ;  /* 0x000000ff0c077812 */ /* 0x000fe400078ec0ff */
[----:B------:R-:W-:Y:S02]  /*16c40*/  LOP3.LUT R8, R8, 0xff, RZ, 0xc0, !PT ;  /* 0x000000ff08087812 */ /* 0x000fe400078ec0ff */
[----:B------:R-:W-:Y:S02]  /*16c50*/  SHF.R.U32.HI R6, RZ, 0x8, R35 ;  /* 0x00000008ff067819 */ /* 0x000fe40000011623 */
[----:B------:R-:W-:Y:S02]  /*16c60*/  PRMT R29, R8, 0x7604, R7 ;  /* 0x00007604081d7816 */ /* 0x000fe40000000007 */
[----:B------:R-:W-:-:S02]  /*16c70*/  SHF.R.U32.HI R8, RZ, 0x8, R13 ;  /* 0x00000008ff087819 */ /* 0x000fc4000001160d */
[----:B------:R-:W-:Y:S02]  /*16c80*/  LOP3.LUT R6, R6, 0xff, RZ, 0xc0, !PT ;  /* 0x000000ff06067812 */ /* 0x000fe400078ec0ff */
[----:B------:R-:W-:Y:S02]  /*16c90*/  SHF.R.U32.HI R31, RZ, 0x8, R15 ;  /* 0x00000008ff1f7819 */ /* 0x000fe4000001160f */
[----:B------:R-:W-:Y:S02]  /*16ca0*/  LOP3.LUT R30, R15, 0xff, RZ, 0xc0, !PT ;  /* 0x000000ff0f1e7812 */ /* 0x000fe400078ec0ff */
[----:B------:R-:W-:Y:S02]  /*16cb0*/  LOP3.LUT R31, R31, 0xff, RZ, 0xc0, !PT ;  /* 0x000000ff1f1f7812 */ /* 0x000fe400078ec0ff */
[----:B------:R-:W-:Y:S02]  /*16cc0*/  LOP3.LUT R26, R13, 0xff, RZ, 0xc0, !PT ;  /* 0x000000ff0d1a7812 */ /* 0x000fe400078ec0ff */
[----:B------:R-:W-:-:S02]  /*16cd0*/  PRMT R30, R31, 0x7604, R30 ;  /* 0x000076041f1e7816 */ /* 0x000fc4000000001e */
[----:B------:R-:W-:Y:S02]  /*16ce0*/  SHF.R.U32.HI R31, RZ, 0x10, R13 ;  /* 0x00000010ff1f7819 */ /* 0x000fe4000001160d */
[----:B------:R-:W-:Y:S02]  /*16cf0*/  SHF.R.U32.HI R28, RZ, 0x8, R14 ;  /* 0x00000008ff1c7819 */ /* 0x000fe4000001160e */
[----:B------:R-:W-:Y:S01]  /*16d00*/  LOP3.LUT R27, R14, 0xff, RZ, 0xc0, !PT ;  /* 0x000000ff0e1b7812 */ /* 0x000fe200078ec0ff */
[----:B------:R-:W-:Y:S01]  /*16d10*/  IMAD.U32 R31, R31, 0x10000, RZ ;  /* 0x000100001f1f7824 */ /* 0x000fe200078e00ff */
[----:B------:R-:W-:Y:S02]  /*16d20*/  LOP3.LUT R28, R28, 0xff, RZ, 0xc0, !PT ;  /* 0x000000ff1c1c7812 */ /* 0x000fe400078ec0ff */
[----:B------:R-:W-:Y:S02]  /*16d30*/  SHF.R.U32.HI R39, RZ, 0x10, R15 ;  /* 0x00000010ff277819 */ /* 0x000fe4000001160f */
[----:B------:R-:W-:-:S02]  /*16d40*/  PRMT R37, R28, 0x7604, R27 ;  /* 0x000076041c257816 */ /* 0x000fc4000000001b */
[----:B------:R-:W-:Y:S02]  /*16d50*/  SHF.R.U32.HI R27, RZ, 0x10, R35 ;  /* 0x00000010ff1b7819 */ /* 0x000fe40000011623 */
[----:B------:R-:W-:Y:S02]  /*16d60*/  LOP3.LUT R25, R25, 0xff0000, R34, 0xf8, !PT ;  /* 0x00ff000019197812 */ /* 0x000fe400078ef822 */
[----:B------:R-:W-:Y:S01]  /*16d70*/  SHF.L.U32 R39, R39, 0x10, RZ ;  /* 0x0000001027277819 */ /* 0x000fe200000006ff */
[----:B------:R-:W-:Y:S01]  /*16d80*/  IMAD.U32 R27, R27, 0x10000, RZ ;  /* 0x000100001b1b7824 */ /* 0x000fe200078e00ff */
[--C-:B------:R-:W-:Y:S02]  /*16d90*/  LOP3.LUT R29, R29, 0xff0000, R12.reuse, 0xf8, !PT ;  /* 0x00ff00001d1d7812 */ /* 0x100fe400078ef80c */
[----:B------:R-:W-:Y:S02]  /*16da0*/  LOP3.LUT R41, R30, 0xff0000, R39, 0xf8, !PT ;  /* 0x00ff00001e297812 */ /* 0x000fe400078ef827 */
[----:B------:R-:W-:-:S02]  /*16db0*/  LOP3.LUT R39, R29, 0xff000000, R12, 0xf8, !PT ;  /* 0xff0000001d277812 */ /* 0x000fc400078ef80c */
[----:B------:R-:W-:Y:S02]  /*16dc0*/  LOP3.LUT R41, R41, 0xff000000, R15, 0xf8, !PT ;  /* 0xff00000029297812 */ /* 0x000fe400078ef80f */
[----:B---3--:R-:W-:Y:S02]  /*16dd0*/  LEA.HI R3, R3, R0, RZ, 0x1c ;  /* 0x0000000003037211 */ /* 0x008fe400078fe0ff */
[----:B------:R-:W-:-:S04]  /*16de0*/  LOP3.LUT R0, R32, 0xff, RZ, 0xc0, !PT ;  /* 0x000000ff20007812 */ /* 0x000fc800078ec0ff */
[----:B--2---:R-:W-:Y:S02]  /*16df0*/  PRMT R21, R5, 0x7604, R0 ;  /* 0x0000760405157816 */ /* 0x004fe40000000000 */
[----:B------:R-:W-:Y:S02]  /*16e00*/  SHF.R.S32.HI R0, RZ, 0x1f, R3 ;  /* 0x0000001fff007819 */ /* 0x000fe40000011403 */
[----:B------:R-:W-:Y:S02]  /*16e10*/  LOP3.LUT R5, R35, 0xff, RZ, 0xc0, !PT ;  /* 0x000000ff23057812 */ /* 0x000fe400078ec0ff */
[----:B------:R-:W-:Y:S01]  /*16e20*/  LEA.HI R4, R0, R3, RZ, 0x2 ;  /* 0x0000000300047211 */ /* 0x000fe200078f10ff */
[----:B------:R-:W-:Y:S01]  /*16e30*/  IMAD.SHL.U32 R3, R3, 0x10, RZ ;  /* 0x0000001003037824 */ /* 0x000fe200078e00ff */
[----:B------:R-:W-:Y:S02]  /*16e40*/  PRMT R24, R6, 0x7604, R5 ;  /* 0x0000760406187816 */ /* 0x000fe40000000005 */
[----:B------:R-:W-:-:S02]  /*16e50*/  SHF.L.U32 R4, R4, 0xb, RZ ;  /* 0x0000000b04047819 */ /* 0x000fc400000006ff */
[----:B------:R-:W-:Y:S02]  /*16e60*/  LOP3.LUT R0, R198, 0x30, R3, 0xf8, !PT ;  /* 0x00000030c6007812 */ /* 0x000fe400078ef803 */
[----:B------:R-:W-:Y:S02]  /*16e70*/  LOP3.LUT R3, R4, 0xffffe000, RZ, 0xc0, !PT ;  /* 0xffffe00004037812 */ /* 0x000fe400078ec0ff */
[----:B------:R-:W-:Y:S01]  /*16e80*/  LOP3.LUT R0, R0, R199, RZ, 0x3c, !PT ;  /* 0x000000c700007212 */ /* 0x000fe200078e3cff */
[----:B----4-:R-:W0:Y:S01]  /*16e90*/  LDS.128 R4, [R47+0x14400] ;  /* 0x014400002f047984 */ /* 0x010e220000000c00 */
[--C-:B------:R-:W-:Y:S02]  /*16ea0*/  LOP3.LUT R21, R21, 0xff0000, R32.reuse, 0xf8, !PT ;  /* 0x00ff000015157812 */ /* 0x100fe400078ef820 */
[----:B------:R-:W-:Y:S02]  /*16eb0*/  IADD3 R3, R0, R200, R3 ;  /* 0x000000c800037210 */ /* 0x000fe40007ffe003 */
        /* <DEDUP_REMOVED lines=8> */
[----:B------:R-:W-:-:S02]  /*16f40*/  LOP3.LUT R31, R26, 0xff0000, R31, 0xf8, !PT ;  /* 0x00ff00001a1f7812 */ /* 0x000fc400078ef81f */
[----:B------:R-:W-:Y:S01]  /*16f50*/  LOP3.LUT R35, R27, 0xff000000, R35, 0xf8, !PT ;  /* 0xff0000001b237812 */ /* 0x000fe200078ef823 */
[----:B------:R-:W-:Y:S01]  /*16f60*/  IMAD.U32 R3, R3, 0x10000, RZ ;  /* 0x0001000003037824 */ /* 0x000fe200078e00ff */
[----:B------:R-:W-:Y:S02]  /*16f70*/  LOP3.LUT R37, R31, 0xff000000, R13, 0xf8, !PT ;  /* 0xff0000001f257812 */ /* 0x000fe400078ef80d */
[----:B------:R-:W-:Y:S02]  /*16f80*/  LOP3.LUT R12, R21, 0xff000000, R14, 0xf8, !PT ;  /* 0xff000000150c7812 */ /* 0x000fe400078ef80e */
[----:B------:R-:W-:Y:S02]  /*16f90*/  LOP3.LUT R3, R20, 0xff0000, R3, 0xf8, !PT ;  /* 0x00ff000014037812 */ /* 0x000fe400078ef803 */
[----:B------:R-:W-:Y:S02]  /*16fa0*/  F2FP.F16.E4M3.UNPACK_B R40, R37 ;  /* 0x00000025ff28723e */ /* 0x000fe400020006ff */
[----:B------:R-:W-:-:S02]  /*16fb0*/  LOP3.LUT R33, R3, 0xff000000, R33, 0xf8, !PT ;  /* 0xff00000003217812 */ /* 0x000fc400078ef821 */
[----:B------:R-:W-:Y:S01]  /*16fc0*/  LOP3.LUT R3, R25, 0xff000000, R34, 0xf8, !PT ;  /* 0xff00000019037812 */ /* 0x000fe200078ef822 */
[--C-:B------:R-:W-:Y:S01]  /*16fd0*/  HADD2.F32 R42, -RZ, R40.reuse.H0_H0 ;  /* 0x20000028ff2a7230 */ /* 0x100fe20000004100 */
[----:B------:R-:W-:Y:S01]  /*16fe0*/  F2FP.F16.E4M3.UNPACK_B R34, R33 ;  /* 0x00000021ff22723e */ /* 0x000fe200020006ff */
[----:B------:R-:W-:Y:S01]  /*16ff0*/  HADD2.F32 R40, -RZ, R40.H1_H1 ;  /* 0x30000028ff287230 */ /* 0x000fe20000004100 */
[----:B------:R-:W-:Y:S02]  /*17000*/  F2FP.F16.E4M3.UNPACK_B R37, R37.H1 ;  /* 0x00000025ff25723e */ /* 0x000fe400030006ff */
[----:B------:R-:W-:Y:S01]  /*17010*/  F2FP.F16.E4M3.UNPACK_B R33, R33.H1 ;  /* 0x00000021ff21723e */ /* 0x000fe200030006ff */
[--C-:B------:R-:W-:Y:S01]  /*17020*/  HADD2.F32 R38, -RZ, R34.reuse.H0_H0 ;  /* 0x20000022ff267230 */ /* 0x100fe20000004100 */
[-C--:B0-----:R-:W-:Y:S01]  /*17030*/  F2FP.F16.E4M3.UNPACK_B R13, R5.reuse ;  /* 0x00000005ff0d723e */ /* 0x081fe200020006ff */
[----:B------:R-:W-:Y:S01]  /*17040*/  HADD2.F32 R34, -RZ, R34.H1_H1 ;  /* 0x30000022ff227230 */ /* 0x000fe20000004100 */
[----:B------:R-:W-:-:S02]  /*17050*/  F2FP.F16.E4M3.UNPACK_B R20, R5.H1 ;  /* 0x00000005ff14723e */ /* 0x000fc400030006ff */
[-C--:B------:R-:W-:Y:S01]  /*17060*/  F2FP.F16.E4M3.UNPACK_B R24, R7.reuse ;  /* 0x00000007ff18723e */ /* 0x080fe200020006ff */
[--C-:B------:R-:W-:Y:S01]  /*17070*/  HADD2.F32 R21, -RZ, R13.reuse.H0_H0 ;  /* 0x2000000dff157230 */ /* 0x100fe20000004100 */
[----:B------:R-:W-:Y:S01]  /*17080*/  F2FP.F16.E4M3.UNPACK_B R25, R7.H1 ;  /* 0x00000007ff19723e */ /* 0x000fe200030006ff */
[----:B------:R-:W-:Y:S01]  /*17090*/  HADD2.F32 R13, -RZ, R13.H1_H1 ;  /* 0x3000000dff0d7230 */ /* 0x000fe20000004100 */
[-C--:B------:R-:W-:Y:S02]  /*170a0*/  F2FP.F16.E4M3.UNPACK_B R14, R4.reuse ;  /* 0x00000004ff0e723e */ /* 0x080fe400020006ff */
[----:B------:R-:W-:Y:S02]  /*170b0*/  F2FP.F16.E4M3.UNPACK_B R15, R4.H1 ;  /* 0x00000004ff0f723e */ /* 0x000fe400030006ff */
[----:B------:R-:W-:Y:S02]  /*170c0*/  F2FP.F16.E4M3.UNPACK_B R4, R6 ;  /* 0x00000006ff04723e */ /* 0x000fe400020006ff */
[----:B-1----:R-:W-:-:S02]  /*170d0*/  F2FP.F16.E4M3.UNPACK_B R28, R9 ;  /* 0x00000009ff1c723e */ /* 0x002fc400020006ff */
[-C--:B------:R-:W-:Y:S02]  /*170e0*/  F2FP.F16.E4M3.UNPACK_B R26, R8.reuse ;  /* 0x00000008ff1a723e */ /* 0x080fe400020006ff */
[----:B------:R-:W-:Y:S01]  /*170f0*/  F2FP.F16.E4M3.UNPACK_B R27, R8.H1 ;  /* 0x00000008ff1b723e */ /* 0x000fe200030006ff */
[--C-:B------:R-:W-:Y:S01]  /*17100*/  HADD2.F32 R5, -RZ, R28.reuse.H0_H0 ;  /* 0x2000001cff057230 */ /* 0x100fe20000004100 */
[----:B------:R-:W-:Y:S01]  /*17110*/  F2FP.F16.E4M3.UNPACK_B R29, R9.H1 ;  /* 0x00000009ff1d723e */ /* 0x000fe200030006ff */
[----:B------:R-:W-:Y:S01]  /*17120*/  HADD2.F32 R28, -RZ, R28.H1_H1 ;  /* 0x3000001cff1c7230 */ /* 0x000fe20000004100 */
[-C--:B------:R-:W-:Y:S02]  /*17130*/  F2FP.F16.E4M3.UNPACK_B R31, R11.reuse ;  /* 0x0000000bff1f723e */ /* 0x080fe400020006ff */
[C---:B------:R-:W-:Y:S01]  /*17140*/  FMUL.FTZ R8, R5.reuse, R42 ;  /* 0x0000002a05087220 */ /* 0x040fe20000410000 */
[----:B------:R-:W-:Y:S01]  /*17150*/  FMUL.FTZ R9, R5, R38 ;  /* 0x0000002605097220 */ /* 0x000fe20000410000 */
[----:B------:R-:W-:Y:S01]  /*17160*/  F2FP.F16.E4M3.UNPACK_B R32, R11.H1 ;  /* 0x0000000bff20723e */ /* 0x000fe200030006ff */
[----:B------:R-:W-:-:S02]  /*17170*/  HADD2.F32 R11, -RZ, R33.H0_H0 ;  /* 0x20000021ff0b7230 */ /* 0x000fc40000004100 */
[C---:B------:R-:W-:Y:S01]  /*17180*/  FFMA.FTZ R5, R21.reuse, R38, -R8 ;  /* 0x0000002615057223 */ /* 0x040fe20000010808 */
[----:B------:R-:W-:Y:S01]  /*17190*/  F2FP.F16.E4M3.UNPACK_B R7, R6.H1 ;  /* 0x00000006ff07723e */ /* 0x000fe200030006ff */
[----:B------:R-:W-:Y:S01]  /*171a0*/  HADD2.F32 R38, -RZ, R37.H0_H0 ;  /* 0x20000025ff267230 */ /* 0x000fe20000004100 */
[-C--:B------:R-:W-:Y:S01]  /*171b0*/  F2FP.F16.E4M3.UNPACK_B R6, R10.reuse ;  /* 0x0000000aff06723e */ /* 0x080fe200020006ff */
[----:B------:R-:W-:Y:S01]  /*171c0*/  HADD2.F32 R8, -RZ, R29.H0_H0 ;  /* 0x2000001dff087230 */ /* 0x000fe20000004100 */
[----:B------:R-:W-:Y:S01]  /*171d0*/  F2FP.F16.E4M3.UNPACK_B R30, R10.H1 ;  /* 0x0000000aff1e723e */ /* 0x000fe200030006ff */
        /* <DEDUP_REMOVED lines=20> */
[----:B------:R-:W-:Y:S02]  /*17320*/  HADD2.F32 R33, -RZ, R33.H1_H1 ;  /* 0x30000021ff217230 */ /* 0x000fe40000004100 */
[C---:B------:R-:W-:Y:S01]  /*17330*/  FMUL.FTZ R50, R28.reuse, R42 ;  /* 0x0000002a1c327220 */ /* 0x040fe20000410000 */
[----:B------:R-:W-:Y:S02]  /*17340*/  HADD2.F32 R21, -RZ, R24.H0_H0 ;  /* 0x20000018ff157230 */ /* 0x000fe40000004100 */
[----:B------:R-:W-:Y:S01]  /*17350*/  FMUL.FTZ R45, R28, R37 ;  /* 0x000000251c2d7220 */ /* 0x000fe20000410000 */
[----:B------:R-:W-:Y:S02]  /*17360*/  HADD2.F32 R20, -RZ, R20.H1_H1 ;  /* 0x30000014ff147230 */ /* 0x000fe40000004100 */
[----:B------:R-:W-:Y:S01]  /*17370*/  FMUL.FTZ R29, R29, R33 ;  /* 0x000000211d1d7220 */ /* 0x000fe20000410000 */
[----:B------:R-:W-:-:S02]  /*17380*/  HADD2.F32 R28, -RZ, R35.H0_H0 ;  /* 0x20000023ff1c7230 */ /* 0x000fc40000004100 */
[C---:B------:R-:W-:Y:S01]  /*17390*/  FFMA.FTZ R50, R21.reuse, R37, -R50 ;  /* 0x0000002515327223 */ /* 0x040fe20000010832 */
[----:B------:R-:W-:Y:S01]  /*173a0*/  FFMA.FTZ R45, R21, R42, R45 ;  /* 0x0000002a152d7223 */ /* 0x000fe2000001002d */
[----:B------:R-:W-:Y:S02]  /*173b0*/  HADD2.F32 R21, -RZ, R32.H0_H0 ;  /* 0x20000020ff157230 */ /* 0x000fe40000004100 */
[C---:B------:R-:W-:Y:S01]  /*173c0*/  FFMA.FTZ R46, R20.reuse, R33, -R43 ;  /* 0x00000021142e7223 */ /* 0x040fe2000001082b */
[----:B------:R-:W-:Y:S01]  /*173d0*/  FFMA.FTZ R48, R20, R38, R29 ;  /* 0x0000002614307223 */ /* 0x000fe2000001001d */
[----:B------:R-:W-:Y:S02]  /*173e0*/  HADD2.F32 R40, -RZ, R40.H1_H1 ;  /* 0x30000028ff287230 */ /* 0x000fe40000004100 */
[----:B------:R-:W-:Y:S02]  /*173f0*/  HADD2.F32 R31, -RZ, R31.H1_H1 ;  /* 0x3000001fff1f7230 */ /* 0x000fe40000004100 */
[----:B------:R-:W-:Y:S01]  /*17400*/  FMUL.FTZ R38, R21, R28 ;  /* 0x0000001c15267220 */ /* 0x000fe20000410000 */
[----:B------:R-:W-:Y:S01]  /*17410*/  HADD2.F32 R34, -RZ, R34.H1_H1 ;  /* 0x30000022ff227230 */ /* 0x000fe20000004100 */
[----:B------:R-:W-:Y:S01]  /*17420*/  F2FP.SATFINITE.E4M3.F32.PACK_AB_MERGE_C R11, R46, R11, RZ ;  /* 0x0000000b2e0b723e */ /* 0x000fe200048070ff */
[----:B------:R-:W-:-:S02]  /*17430*/  HADD2.F32 R29, -RZ, R41.H0_H0 ;  /* 0x20000029ff1d7230 */ /* 0x000fc40000004100 */
[C---:B------:R-:W-:Y:S01]  /*17440*/  FMUL.FTZ R33, R31.reuse, R40 ;  /* 0x000000281f217220 */ /* 0x040fe20000410000 */
[----:B------:R-:W-:Y:S02]  /*17450*/  HADD2.F32 R20, -RZ, R25.H0_H0 ;  /* 0x20000019ff147230 */ /* 0x000fe40000004100 */
[-C--:B------:R-:W-:Y:S01]  /*17460*/  FMUL.FTZ R31, R31, R34.reuse ;  /* 0x000000221f1f7220 */ /* 0x080fe20000410000 */
[----:B------:R-:W-:Y:S02]  /*17470*/  HADD2.F32 R24, -RZ, R24.H1_H1 ;  /* 0x30000018ff187230 */ /* 0x000fe40000004100 */
[-C--:B------:R-:W-:Y:S01]  /*17480*/  FMUL.FTZ R43, R21, R29.reuse ;  /* 0x0000001d152b7220 */ /* 0x080fe20000410000 */
[----:B------:R-:W-:Y:S02]  /*17490*/  HADD2.F32 R21, -RZ, R27.H0_H0 ;  /* 0x2000001bff157230 */ /* 0x000fe40000004100 */
        /* <DEDUP_REMOVED lines=15> */
[----:B------:R-:W-:Y:S01]  /*17590*/  F2FP.SATFINITE.E4M3.F32.PACK_AB_MERGE_C R5, R8, R5, R11 ;  /* 0x000000050805723e */ /* 0x000fe2000480700b */
        /* <DEDUP_REMOVED lines=59> */
[----:B------:R-:W-:Y:S01]  /*17950*/  HADD2.F32 R20, -RZ, R14.H0_H0 ;  /* 0x2000000eff147230 */ /* 0x000fe20000004100 */
[----:B------:R-:W-:Y:S01]  /*17960*/  F2FP.SATFINITE.E4M3.F32.PACK_AB_MERGE_C R29, R32, R29, RZ ;  /* 0x0000001d201d723e */ /* 0x000fe200048070ff */
[--C-:B------:R-:W-:Y:S01]  /*17970*/  HADD2.F32 R12, -RZ, R3.reuse.H0_H0 ;  /* 0x20000003ff0c7230 */ /* 0x100fe20000004100 */
[----:B------:R-:W-:Y:S01]  /*17980*/  F2FP.SATFINITE.E4M3.F32.PACK_AB_MERGE_C R30, R35, R30, RZ ;  /* 0x0000001e231e723e */ /* 0x000fe200048070ff */
[----:B------:R-:W-:-:S02]  /*17990*/  HADD2.F32 R15, -RZ, R3.H1_H1 ;  /* 0x30000003ff0f7230 */ /* 0x000fc40000004100 */
[----:B------:R-:W-:Y:S02]  /*179a0*/  HADD2.F32 R21, -RZ, R14.H1_H1 ;  /* 0x3000000eff157230 */ /* 0x000fe40000004100 */
        /* <DEDUP_REMOVED lines=19> */
.L_x_2380:
[----:B------:R-:W-:Y:S05]  /*17ae0*/  BSYNC B0 ;  /* 0x0000000000007941 */ /* 0x000fea0003800000 */
.L_x_2373:
        /* <DEDUP_REMOVED lines=8> */
.L_x_2371:
[----:B0--3--:R-:W-:-:S05]  /*17b70*/  IMAD.U32 R0, RZ, RZ, UR53 ;  /* 0x00000035ff007e24 */ /* 0x009fca000f8e00ff */
[----:B------:R-:W-:-:S13]  /*17b80*/  ISETP.NE.AND P1, PT, R0, 0x3, PT ;  /* 0x000000030000780c */ /* 0x000fda0003f25270 */
[----:B------:R-:W-:Y:S05]  /*17b90*/  @!P1 BRA `(.L_x_2400) ;  /* 0x0000000000049947 */ /* 0x000fea0003800000 */
[----:B------:R-:W-:Y:S01]  /*17ba0*/  BPT.TRAP 0x1 ;  /* 0x000000040000795c */ /* 0x000fe20000300000 */
.L_x_2400:
[----:B------:R-:W-:Y:S01]  /*17bb0*/  IMAD R0, R189, 0x8, R16 ;  /* 0x00000008bd007824 */ /* 0x000fe200078e0210 */
[----:B-1----:R-:W-:-:S04]  /*17bc0*/  SHF.L.U32 R3, R190, 0x1f, RZ ;  /* 0x0000001fbe037819 */ /* 0x002fc800000006ff */
[----:B------:R0:W1:Y:S01]  /*17bd0*/  SYNCS.PHASECHK.TRANS64.TRYWAIT P0, [R0+URZ+0x29830], R3 ;  /* 0x02983003000075a7 */ /* 0x000062000800017f */
[----:B------:R-:W-:Y:S05]  /*17be0*/  @!P1 BRA `(.L_x_2401) ;  /* 0x0000000000049947 */ /* 0x000fea0003800000 */
[----:B------:R-:W-:Y:S01]  /*17bf0*/  BPT.TRAP 0x1 ;  /* 0x000000040000795c */ /* 0x000fe20000300000 */
.L_x_2401:
[----:B-----5:R-:W3:Y:S02]  /*17c00*/  S2R R4, SR_TID.X ;  /* 0x0000000000047919 */ /* 0x020ee40000002100 */
[----:B---3--:R-:W-:-:S04]  /*17c10*/  LOP3.LUT R4, R4, 0x7f, RZ, 0xc0, !PT ;  /* 0x0000007f04047812 */ /* 0x008fc800078ec0ff */
[----:B------:R-:W-:Y:S01]  /*17c20*/  ISETP.NE.AND P2, PT, R4, RZ, PT ;  /* 0x000000ff0400720c */ /* 0x000fe20003f45270 */
[----:B-1----:R-:W-:-:S12]  /*17c30*/  @P0 BRA `(.L_x_2402) ;  /* 0x0000000000080947 */ /* 0x002fd80003800000 */
[----:B------:R-:W1:Y:S02]  /*17c40*/  SYNCS.PHASECHK.TRANS64.TRYWAIT P0, [R0+URZ+0x29830], R3 ;  /* 0x02983003000075a7 */ /* 0x000e64000800017f */
[----:B-1----:R-:W-:Y:S05]  /*17c50*/  @!P0 BRA `(.L_x_2403) ;  /* 0x0000019000e88947 */ /* 0x002fea0003800000 */
.L_x_2402:
[----:B------:R-:W-:Y:S05]  /*17c60*/  WARPSYNC.ALL ;  /* 0x0000000000007948 */ /* 0x000fea0003800000 */
[----:B01----:R-:W-:Y:S01]  /*17c70*/  VIADD R3, R16, 0x1a400 ;  /* 0x0001a40010037836 */ /* 0x003fe20000000000 */
[----:B------:R-:W-:Y:S01]  /*17c80*/  R2UR UR44, R44 ;  /* 0x000000002c2c72ca */ /* 0x000fe200000e0000 */
[----:B------:R-:W-:Y:S01]  /*17c90*/  IMAD.MOV.U32 R7, RZ, RZ, -0x7fffffe0 ;  /* 0x80000020ff077424 */ /* 0x000fe200078e00ff */
[----:B------:R-:W-:Y:S01]  /*17ca0*/  WARPGROUP.ARRIVE ;  /* 0x00000000000079c5 */ /* 0x000fe20000000000 */
        /* <DEDUP_REMOVED lines=20> */
[----:B------:R-:W-:Y:S01]  /*17df0*/  UMOV UR8, UR24 ;  /* 0x0000001800087c82 */ /* 0x000fe20008000000 */
[----:B------:R-:W-:Y:S01]  /*17e00*/  IADD3 R8, R6, 0x80, RZ ;  /* 0x0000008006087810 */ /* 0x000fe20007ffe0ff */
[----:B------:R-:W-:Y:S01]  /*17e10*/  UMOV UR12, UR24 ;  /* 0x00000018000c7c82 */ /* 0x000fe20008000000 */
[----:B------:R-:W-:Y:S01]  /*17e20*/  R2UR UR10, R10 ;  /* 0x000000000a0a72ca */ /* 0x000fe200000e0000 */
[----:B------:R-:W-:Y:S01]  /*17e30*/  UMOV UR16, UR24 ;  /* 0x0000001800107c82 */ /* 0x000fe20008000000 */
[C---:B------:R-:W-:Y:S01]  /*17e40*/  IADD3 R10, R6.reuse, 0x200, RZ ;  /* 0x00000200060a7810 */ /* 0x040fe20007ffe0ff */
[----:B------:R-:W-:Y:S01]  /*17e50*/  VIADD R12, R6, 0x2 ;  /* 0x00000002060c7836 */ /* 0x000fe20000000000 */
[----:B------:R-:W-:Y:S01]  /*17e60*/  R2UR UR19, R11 ;  /* 0x000000000b1372ca */ /* 0x000fe200000e0000 */
[----:B------:R-:W-:Y:S01]  /*17e70*/  IMAD.MOV.U32 R11, RZ, RZ, -0x7fffffe0 ;  /* 0x80000020ff0b7424 */ /* 0x000fe200078e00ff */
[----:B------:R-:W-:Y:S01]  /*17e80*/  R2UR UR18, R10 ;  /* 0x000000000a1272ca */ /* 0x000fe200000e0000 */
[----:B------:R-:W-:Y:S01]  /*17e90*/  VIADD R10, R6, 0x102 ;  /* 0x00000102060a7836 */ /* 0x000fe20000000000 */
[----:B------:R-:W-:Y:S01]  /*17ea0*/  R2UR UR6, R12 ;  /* 0x000000000c0672ca */ /* 0x000fe200000e0000 */
[----:B------:R-:W-:Y:S01]  /*17eb0*/  QGMMA.64x32x32.F32.E4M3.E4M3 R88, gdesc[UR24], RZ, !UPT, gsb0 ;  /* 0x00600000185879f3 */ /* 0x000fe2000c0008ff */
[----:B------:R-:W-:Y:S01]  /*17ec0*/  R2UR UR26, R8 ;  /* 0x00000000081a72ca */ /* 0x000fe200000e0000 */
[----:B------:R-:W-:Y:S01]  /*17ed0*/  VIADD R8, R6, 0x180 ;  /* 0x0000018006087836 */ /* 0x000fe20000000000 */
[----:B------:R-:W-:Y:S01]  /*17ee0*/  R2UR UR27, R9 ;  /* 0x00000000091b72ca */ /* 0x000fe200000e0000 */
[----:B------:R-:W-:Y:S01]  /*17ef0*/  IMAD.MOV.U32 R9, RZ, RZ, -0x7fffffe0 ;  /* 0x80000020ff097424 */ /* 0x000fe200078e00ff */
[----:B------:R-:W-:Y:S01]  /*17f00*/  R2UR UR7, R13 ;  /* 0x000000000d0772ca */ /* 0x000fe200000e0000 */
[----:B------:R-:W-:Y:S01]  /*17f10*/  UMOV UR20, UR4 ;  /* 0x0000000400147c82 */ /* 0x000fe20008000000 */
[----:B------:R-:W-:Y:S01]  /*17f20*/  R2UR UR14, R8 ;  /* 0x00000000080e72ca */ /* 0x000fe200000e0000 */
[----:B------:R-:W-:Y:S01]  /*17f30*/  UMOV UR21, UR5 ;  /* 0x0000000500157c82 */ /* 0x000fe20008000000 */
[----:B------:R-:W-:Y:S01]  /*17f40*/  R2UR UR15, R9 ;  /* 0x00000000090f72ca */ /* 0x000fe200000e0000 */
[----:B------:R-:W-:Y:S01]  /*17f50*/  IMAD.MOV.U32 R9, RZ, RZ, -0x7fffffe0 ;  /* 0x80000020ff097424 */ /* 0x000fe200078e00ff */
[C---:B------:R-:W-:Y:S01]  /*17f60*/  IADD3 R8, R6.reuse, 0x82, RZ ;  /* 0x0000008206087810 */ /* 0x040fe20007ffe0ff */
[----:B------:R-:W-:Y:S01]  /*17f70*/  VIADD R12, R6, 0x280 ;  /* 0x00000280060c7836 */ /* 0x000fe20000000000 */
[----:B------:R-:W0:Y:S01]  /*17f80*/  LDC R7, c[0x0][0x448] ;  /* 0x00011200ff077b82 */ /* 0x000e220000000800 */
[----:B------:R-:W-:Y:S01]  /*17f90*/  IMAD.MOV.U32 R13, RZ, RZ, -0x7fffffe0 ;  /* 0x80000020ff0d7424 */ /* 0x000fe200078e00ff */
[----:B------:R-:W-:Y:S01]  /*17fa0*/  ULDC UR54, c[0x0][0x988] ;  /* 0x0002620000367ab9 */ /* 0x000fe20000000800 */
[----:B------:R-:W-:Y:S01]  /*17fb0*/  @!P2 VIADD R0, R0, 0x29840 ;  /* 0x000298400000a836 */ /* 0x000fe20000000000 */
[----:B------:R-:W-:-:S04]  /*17fc0*/  ULDC UR55, c[0x0][0x988] ;  /* 0x0002620000377ab9 */ /* 0x000fc80000000800 */
[----:B------:R-:W-:Y:S02]  /*17fd0*/  @!P2 PRMT R0, RZ, 0x654, R0 ;  /* 0x00000654ff00a816 */ /* 0x000fe40000000000 */
[----:B0-----:R-:W-:Y:S01]  /*17fe0*/  ISETP.NE.AND P0, PT, R7, 0x1, PT ;  /* 0x000000010700780c */ /* 0x001fe20003f05270 */
[----:B------:R-:W-:Y:S01]  /*17ff0*/  IMAD.IADD R7, R211, 0x1, R204 ;  /* 0x00000001d3077824 */ /* 0x000fe200078e02cc */
        /* <DEDUP_REMOVED lines=192> */
[----:B--2---:R-:W-:-:S04]  /*18c00*/  FMUL.FTZ R21, R2, R103 ;  /* 0x0000006702157220 */ /* 0x004fc80000410000 */
[----:B------:R-:W-:Y:S01]  /*18c10*/  QGMMA.64x32x32.F32.E4M3.E4M3 R72, gdesc[UR20], R72, gsb0 ;  /* 0x00600000144879f3 */ /* 0x000fe20008000848 */
[----:B------:R-:W-:Y:S01]  /*18c20*/  R2UR UR22, R8 ;  /* 0x00000000081672ca */ /* 0x000fe200000e0000 */
[----:B------:R-:W-:Y:S01]  /*18c30*/  VIADD R8, R6, 0x682 ;  /* 0x0000068206087836 */ /* 0x000fe20000000000 */
[----:B------:R-:W-:Y:S01]  /*18c40*/  R2UR UR23, R9 ;  /* 0x00000000091772ca */ /* 0x000fe200000e0000 */
[C---:B------:R-:W-:Y:S01]  /*18c50*/  FMUL.FTZ R123, R2.reuse, R92 ;  /* 0x0000005c027b7220 */ /* 0x040fe20000410000 */
[----:B------:R-:W-:Y:S01]  /*18c60*/  MOV R9, 0x80000020 ;  /* 0x8000002000097802 */ /* 0x000fe20000000f00 */
[----:B------:R-:W0:Y:S01]  /*18c70*/  MUFU.TANH R119, R119 ;  /* 0x0000007700777308 */ /* 0x000e220000002400 */
[C---:B------:R-:W-:Y:S01]  /*18c80*/  FMUL.FTZ R13, R2.reuse, R99 ;  /* 0x00000063020d7220 */ /* 0x040fe20000410000 */
[C---:B------:R-:W-:Y:S01]  /*18c90*/  FMUL.FTZ R88, R2.reuse, R96 ;  /* 0x0000006002587220 */ /* 0x040fe20000410000 */
[C---:B----4-:R-:W-:Y:S01]  /*18ca0*/  FMUL.FTZ R14, R2.reuse, R97 ;  /* 0x00000061020e7220 */ /* 0x050fe20000410000 */
[----:B------:R-:W-:Y:S01]  /*18cb0*/  FMUL.FTZ R15, R2, R100 ;  /* 0x00000064020f7220 */ /* 0x000fe20000410000 */
[----:B------:R-:W-:-:S02]  /*18cc0*/  VIADD R6, R6, 0x702 ;  /* 0x0000070206067836 */ /* 0x000fc40000000000 */
[C---:B------:R-:W-:Y:S01]  /*18cd0*/  FMUL.FTZ R115, R2.reuse, R101 ;  /* 0x0000006502737220 */ /* 0x040fe20000410000 */
[C---:B------:R-:W-:Y:S01]  /*18ce0*/  FMUL.FTZ R5, R2.reuse, R91 ;  /* 0x0000005b02057220 */ /* 0x040fe20000410000 */
[----:B------:R-:W1:Y:S01]  /*18cf0*/  MUFU.TANH R117, R117 ;  /* 0x0000007500757308 */ /* 0x000e620000002400 */
[C---:B------:R-:W-:Y:S01]  /*18d00*/  FMUL.FTZ R3, R2.reuse, R90 ;  /* 0x0000005a02037220 */ /* 0x040fe20000410000 */
[C---:B------:R-:W-:Y:S01]  /*18d10*/  FMUL.FTZ R10, R2.reuse, R94 ;  /* 0x0000005e020a7220 */ /* 0x040fe20000410000 */
[C---:B------:R-:W-:Y:S01]  /*18d20*/  FMUL.FTZ R12, R2.reuse, R98 ;  /* 0x00000062020c7220 */ /* 0x040fe20000410000 */
[----:B------:R-:W-:-:S04]  /*18d30*/  FMUL.FTZ R20, R2, R102 ;  /* 0x0000006602147220 */ /* 0x000fc80000410000 */
[----:B------:R-:W2:Y:S08]  /*18d40*/  MUFU.TANH R123, R123 ;  /* 0x0000007b007b7308 */ /* 0x000eb00000002400 */
[----:B------:R-:W3:Y:S08]  /*18d50*/  MUFU.TANH R121, R121 ;  /* 0x0000007900797308 */ /* 0x000ef00000002400 */
[----:B------:R-:W4:Y:S08]  /*18d60*/  MUFU.TANH R88, R88 ;  /* 0x0000005800587308 */ /* 0x000f300000002400 */
        /* <DEDUP_REMOVED lines=12> */
[----:B------:R-:W-:Y:S01]  /*18e30*/  R2UR UR23, R9 ;  /* 0x00000000091772ca */ /* 0x000fe200000e0000 */
        /* <DEDUP_REMOVED lines=11> */
[----:B------:R-:W-:-:S03]  /*18ef0*/  FMUL.FTZ R78, R2, R86 ;  /* 0x00000056024e7220 */ /* 0x000fc60000410000 */
[----:B------:R-:W5:Y:S08]  /*18f00*/  MUFU.TANH R111, R111 ;  /* 0x0000006f006f7308 */ /* 0x000f700000002400 */
[----:B------:R-:W5:Y:S08]  /*18f10*/  MUFU.TANH R109, R109 ;  /* 0x0000006d006d7308 */ /* 0x000f700000002400 */
[----:B------:R-:W5:Y:S08]  /*18f20*/  MUFU.TANH R107, R107 ;  /* 0x0000006b006b7308 */ /* 0x000f700000002400 */
[----:B------:R-:W5:Y:S08]  /*18f30*/  MUFU.TANH R105, R105 ;  /* 0x0000006900697308 */ /* 0x000f700000002400 */
[----:B------:R-:W5:Y:S08]  /*18f40*/  MUFU.TANH R103, R103 ;  /* 0x0000006700677308 */ /* 0x000f700000002400 */
[----:B------:R-:W5:Y:S01]  /*18f50*/  MUFU.TANH R101, R101 ;  /* 0x0000006500657308 */ /* 0x000f620000002400 */
[----:B------:R-:W-:-:S02]  /*18f60*/  WARPGROUP.DEPBAR.LE gsb0, 0x0 ;  /* 0x00008000000079c5 */ /* 0x000fc40000010000 */
[C---:B------:R-:W-:Y:S01]  /*18f70*/  FMUL.FTZ R95, R2.reuse, R56 ;  /* 0x00000038025f7220 */ /* 0x040fe20000410000 */
[C---:B------:R-:W-:Y:S01]  /*18f80*/  FMUL.FTZ R80, R2.reuse, R60 ;  /* 0x0000003c02507220 */ /* 0x040fe20000410000 */
[----:B------:R-:W0:Y:S01]  /*18f90*/  @P0 LDC R56, c[0x0][0x44c] ;  /* 0x00011300ff380b82 */ /* 0x000e220000000800 */
[----:B------:R-:W-:Y:S01]  /*18fa0*/  WARPGROUP.ARRIVE ;  /* 0x00000000000079c5 */ /* 0x000fe20000000000 */
[C---:B------:R-:W-:Y:S01]  /*18fb0*/  FMUL.FTZ R93, R2.reuse, R57 ;  /* 0x00000039025d7220 */ /* 0x040fe20000410000 */
[----:B------:R-:W-:Y:S01]  /*18fc0*/  FMUL.FTZ R81, R2, R61 ;  /* 0x0000003d02517220 */ /* 0x000fe20000410000 */
[----:B------:R-:W-:Y:S02]  /*18fd0*/  IMAD R61, R104, -0xa0, R206 ;  /* 0xffffff60683d7824 */ /* 0x000fe400078e02ce */
[C---:B------:R-:W-:Y:S01]  /*18fe0*/  FMUL.FTZ R82, R2.reuse, R64 ;  /* 0x0000004002527220 */ /* 0x040fe20000410000 */
[----:B------:R-:W-:Y:S01]  /*18ff0*/  FMUL.FTZ R8, R2, R58 ;  /* 0x0000003a02087220 */ /* 0x000fe20000410000 */
[----:B------:R-:W-:Y:S01]  /*19000*/  QGMMA.64x32x32.F32.E4M3.E4M3 R40, gdesc[UR20], R40, gsb0 ;  /* 0x00600000142879f3 */ /* 0x000fe20008000828 */
[----:B------:R-:W1:Y:S01]  /*19010*/  @P0 LDC R60, c[0x0][0x450] ;  /* 0x00011400ff3c0b82 */ /* 0x000e620000000800 */
[----:B------:R-:W-:Y:S01]  /*19020*/  IADD3 R64, -R208, 0xa0, R61 ;  /* 0x000000a0d0407810 */ /* 0x000fe20007ffe13d */
[----:B------:R-:W-:Y:S01]  /*19030*/  FMUL.FTZ R58, R2, R66 ;  /* 0x00000042023a7220 */ /* 0x000fe20000410000 */
[----:B------:R-:W-:Y:S01]  /*19040*/  R2UR UR22, R6 ;  /* 0x00000000061672ca */ /* 0x000fe200000e0000 */
[----:B------:R-:W5:Y:S01]  /*19050*/  MUFU.TANH R97, R97 ;  /* 0x0000006100617308 */ /* 0x000f620000002400 */
[C---:B------:R-:W-:Y:S01]  /*19060*/  FMUL.FTZ R65, R2.reuse, R65 ;  /* 0x0000004102417220 */ /* 0x040fe20000410000 */
[C---:B------:R-:W-:Y:S01]  /*19070*/  FMUL.FTZ R68, R2.reuse, R68 ;  /* 0x0000004402447220 */ /* 0x040fe20000410000 */
[C---:B------:R-:W-:Y:S01]  /*19080*/  FMUL.FTZ R69, R2.reuse, R69 ;  /* 0x0000004502457220 */ /* 0x040fe20000410000 */
[C---:B------:R-:W-:Y:S01]  /*19090*/  FMUL.FTZ R9, R2.reuse, R59 ;  /* 0x0000003b02097220 */ /* 0x040fe20000410000 */
[C---:B------:R-:W-:Y:S01]  /*190a0*/  FMUL.FTZ R59, R2.reuse, R67 ;  /* 0x00000043023b7220 */ /* 0x040fe20000410000 */
[----:B------:R-:W-:-:S02]  /*190b0*/  FMUL.FTZ R61, R2, R71 ;  /* 0x00000047023d7220 */ /* 0x000fc40000410000 */
[----:B------:R-:W5:Y:S01]  /*190c0*/  MUFU.TANH R95, R95 ;  /* 0x0000005f005f7308 */ /* 0x000f620000002400 */
[----:B0-----:R-:W-:-:S04]  /*190d0*/  @P0 IMAD.HI.U32 R57, R7, R56, RZ ;  /* 0x0000003807390227 */ /* 0x001fc800078e00ff */
[----:B------:R-:W-:Y:S01]  /*190e0*/  FMUL.FTZ R56, R2, R62 ;  /* 0x0000003e02387220 */ /* 0x000fe20000410000 */
[----:B------:R-:W-:Y:S02]  /*190f0*/  IMAD.MOV.U32 R62, RZ, RZ, R7 ;  /* 0x000000ffff3e7224 */ /* 0x000fe400078e0007 */
[----:B------:R-:W0:Y:S01]  /*19100*/  MUFU.TANH R93, R93 ;  /* 0x0000005d005d7308 */ /* 0x000e220000002400 */
[----:B------:R-:W-:Y:S01]  /*19110*/  IMAD R7, R104, -0xa0, RZ ;  /* 0xffffff6068077824 */ /* 0x000fe200078e02ff */
[----:B-1----:R-:W-:Y:S01]  /*19120*/  @P0 SHF.R.U32.HI R62, RZ, R60, R57 ;  /* 0x0000003cff3e0219 */ /* 0x002fe20000011639 */
[C---:B------:R-:W-:Y:S01]  /*19130*/  FMUL.FTZ R57, R2.reuse, R63 ;  /* 0x0000003f02397220 */ /* 0x040fe20000410000 */
[----:B------:R-:W-:Y:S02]  /*19140*/  FMUL.FTZ R60, R2, R70 ;  /* 0x00000046023c7220 */ /* 0x000fe40000410000 */
[----:B------:R-:W-:Y:S01]  /*19150*/  IADD3 R7, -R208, 0xa1, R7 ;  /* 0x000000a1d0077810 */ /* 0x000fe20007ffe107 */
[----:B------:R-:W1:Y:S01]  /*19160*/  SHFL.IDX PT, R63, R62, RZ, 0x1c1f ;  /* 0x001c1fff3e3f7589 */ /* 0x000e6200000e0000 */
[----:B------:R-:W0:Y:S02]  /*19170*/  MUFU.TANH R80, R80 ;  /* 0x0000005000507308 */ /* 0x000e240000002400 */
[----:B------:R-:W-:Y:S01]  /*19180*/  IADD3 R99, -R205, R7, R206 ;  /* 0x00000007cd637210 */ /* 0x000fe20007ffe1ce */
[----:B------:R-:W-:Y:S01]  /*19190*/  IMAD.MOV.U32 R7, RZ, RZ, -0x7fffffe0 ;  /* 0x80000020ff077424 */ /* 0x000fe200078e00ff */
[----:B------:R-:W0:Y:S04]  /*191a0*/  SHFL.IDX PT, R62, R62, 0x1, 0x1c1f ;  /* 0x003c1f003e3e7f89 */ /* 0x000e2800000e0000 */
[----:B------:R-:W-:Y:S01]  /*191b0*/  R2UR UR23, R7 ;  /* 0x00000000071772ca */ /* 0x000fe200000e0000 */
[----:B------:R-:W0:Y:S08]  /*191c0*/  MUFU.TANH R81, R81 ;  /* 0x0000005100517308 */ /* 0x000e300000002400 */
[----:B------:R-:W0:Y:S01]  /*191d0*/  MUFU.TANH R82, R82 ;  /* 0x0000005200527308 */ /* 0x000e220000002400 */
[----:B-1----:R-:W-:-:S07]  /*191e0*/  VIADDMNMX R66, R63, R99, R64, PT ;  /* 0x000000633f427246 */ /* 0x002fce0003800140 */
[----:B------:R-:W1:Y:S01]  /*191f0*/  MUFU.TANH R65, R65 ;  /* 0x0000004100417308 */ /* 0x000e620000002400 */
[C---:B------:R-:W-:Y:S02]  /*19200*/  ISETP.GT.AND P4, PT, R66.reuse, RZ, PT ;  /* 0x000000ff4200720c */ /* 0x040fe40003f84270 */
[C---:B------:R-:W-:Y:S01]  /*19210*/  ISETP.GT.AND P3, PT, R66.reuse, 0x1, PT ;  /* 0x000000014200780c */ /* 0x040fe20003f64270 */
[----:B------:R-:W-:Y:S02]  /*19220*/  WARPGROUP.DEPBAR.LE gsb0, 0x0 ;  /* 0x00008000000079c5 */ /* 0x000fe40000010000 */
[----:B------:R-:W-:Y:S01]  /*19230*/  ISETP.GT.AND P5, PT, R66, 0x8, PT ;  /* 0x000000084200780c */ /* 0x000fe20003fa4270 */
[----:B------:R-:W-:Y:S01]  /*19240*/  WARPGROUP.ARRIVE ;  /* 0x00000000000079c5 */ /* 0x000fe20000000000 */
[----:B------:R-:W-:Y:S01]  /*19250*/  FSEL R119, R119, -INF , P4 ;  /* 0xff80000077777808 */ /* 0x000fe20002000000 */
[C---:B------:R-:W-:Y:S01]  /*19260*/  FMUL.FTZ R63, R2.reuse, R40 ;  /* 0x00000028023f7220 */ /* 0x040fe20000410000 */
[----:B------:R-:W-:Y:S01]  /*19270*/  FSEL R117, R117, -INF , P3 ;  /* 0xff80000075757808 */ /* 0x000fe20001800000 */
[----:B------:R-:W-:Y:S01]  /*19280*/  FMUL.FTZ R49, R2, R49 ;  /* 0x0000003102317220 */ /* 0x000fe20000410000 */
[----:B------:R-:W-:Y:S01]  /*19290*/  ISETP.GT.AND P4, PT, R66, 0x9, PT ;  /* 0x000000094200780c */ /* 0x000fe20003f84270 */
[----:B------:R-:W-:Y:S01]  /*192a0*/  QGMMA.64x32x32.F32.E4M3.E4M3 R24, gdesc[UR20], R24, gsb0 ;  /* 0x00600000141879f3 */ /* 0x000fe20008000818 */
[----:B--2---:R-:W-:Y:S01]  /*192b0*/  FSEL R123, R123, -INF , P5 ;  /* 0xff8000007b7b7808 */ /* 0x004fe20002800000 */
[----:B------:R-:W2:Y:S01]  /*192c0*/  MUFU.TANH R68, R68 ;  /* 0x0000004400447308 */ /* 0x000ea20000002400 */
[----:B------:R-:W-:Y:S01]  /*192d0*/  FMNMX.FTZ R6, R119, R117, !PT ;  /* 0x0000007577067209 */ /* 0x000fe20007810000 */
[----:B------:R-:W-:Y:S01]  /*192e0*/  FMUL.FTZ R67, R2, R41 ;  /* 0x0000002902437220 */ /* 0x000fe20000410000 */
[----:B------:R-:W-:Y:S01]  /*192f0*/  ISETP.GT.AND P3, PT, R66, 0x10, PT ;  /* 0x000000104200780c */ /* 0x000fe20003f64270 */
[C---:B------:R-:W-:Y:S01]  /*19300*/  FMUL.FTZ R44, R2.reuse, R44 ;  /* 0x0000002c022c7220 */ /* 0x040fe20000410000 */
[----:B---3--:R-:W-:Y:S01]  /*19310*/  FSEL R121, R121, -INF , P4 ;  /* 0xff80000079797808 */ /* 0x008fe20002000000 */
[----:B------:R-:W-:Y:S01]  /*19320*/  FMUL.FTZ R48, R2, R48 ;  /* 0x0000003002307220 */ /* 0x000fe20000410000 */
[----:B------:R-:W-:Y:S01]  /*19330*/  FMNMX.FTZ R6, R123, R6, !PT ;  /* 0x000000067b067209 */ /* 0x000fe20007810000 */
[----:B------:R3:W-:Y:S01]  /*19340*/  MUFU.TANH R70, R49 ;  /* 0x0000003100467308 */ /* 0x0007e20000002400 */
[----:B------:R-:W-:Y:S01]  /*19350*/  ISETP.GT.AND P5, PT, R66, 0x11, PT ;  /* 0x000000114200780c */ /* 0x000fe20003fa4270 */
[----:B------:R-:W-:Y:S01]  /*19360*/  FMUL.FTZ R53, R2, R53 ;  /* 0x0000003502357220 */ /* 0x000fe20000410000 */
[----:B----4-:R-:W-:Y:S01]  /*19370*/  FSEL R125, R88, -INF , P3 ;  /* 0xff800000587d7808 */ /* 0x010fe20001800000 */
[----:B------:R-:W-:Y:S01]  /*19380*/  FMUL.FTZ R52, R2, R52 ;  /* 0x0000003402347220 */ /* 0x000fe20000410000 */
[----:B------:R-:W-:-:S02]  /*19390*/  FMNMX.FTZ R6, R121, R6, !PT ;  /* 0x0000000679067209 */ /* 0x000fc40007810000 */
[----:B------:R-:W-:Y:S01]  /*193a0*/  ISETP.GT.AND P4, PT, R66, 0x18, PT ;  /* 0x000000184200780c */ /* 0x000fe20003f84270 */
[----:B------:R-:W4:Y:S01]  /*193b0*/  MUFU.TANH R69, R69 ;  /* 0x0000004500457308 */ /* 0x000f220000002400 */
[----:B-----5:R-:W-:Y:S01]  /*193c0*/  FSEL R129, R14, -INF , P5 ;  /* 0xff8000000e817808 */ /* 0x020fe20002800000 */
[----:B------:R-:W-:Y:S01]  /*193d0*/  FMUL.FTZ R14, R2, R45 ;  /* 0x0000002d020e7220 */ /* 0x000fe20000410000 */
[----:B------:R-:W-:Y:S02]  /*193e0*/  FMNMX.FTZ R6, R125, R6, !PT ;  /* 0x000000067d067209 */ /* 0x000fe40007810000 */
[----:B------:R-:W-:Y:S02]  /*193f0*/  ISETP.GT.AND P3, PT, R66, 0x19, PT ;  /* 0x000000194200780c */ /* 0x000fe40003f64270 */
[----:B------:R-:W-:Y:S01]  /*19400*/  FSEL R127, R15, -INF , P4 ;  /* 0xff8000000f7f7808 */ /* 0x000fe20002000000 */
[----:B------:R-:W5:Y:S01]  /*19410*/  MUFU.TANH R63, R63 ;  /* 0x0000003f003f7308 */ /* 0x000f620000002400 */
[----:B------:R-:W-:-:S02]  /*19420*/  FMNMX.FTZ R6, R129, R6, !PT ;  /* 0x0000000681067209 */ /* 0x000fc40007810000 */
[C---:B------:R-:W-:Y:S02]  /*19430*/  ISETP.GT.AND P4, PT, R66.reuse, 0x20, PT ;  /* 0x000000204200780c */ /* 0x040fe40003f84270 */
        /* <DEDUP_REMOVED lines=8> */
[----:B------:R-:W-:Y:S02]  /*194c0*/  FSEL R111, R111, -INF , P3 ;  /* 0xff8000006f6f7808 */ /* 0x000fe40001800000 */
        /* <DEDUP_REMOVED lines=9> */
[----:B------:R-:W-:Y:S01]  /*19560*/  ISETP.GT.AND P3, PT, R66, 0x31, PT ;  /* 0x000000314200780c */ /* 0x000fe20003f64270 */
[----:B------:R-:W-:Y:S02]  /*19570*/  WARPGROUP.DEPBAR.LE gsb0, 0x0 ;  /* 0x00008000000079c5 */ /* 0x000fe40000010000 */
[----:B------:R-:W-:Y:S01]  /*19580*/  FSEL R105, R105, -INF , P4 ;  /* 0xff80000069697808 */ /* 0x000fe20002000000 */
[C---:B------:R-:W-:Y:S01]  /*19590*/  FMUL.FTZ R15, R2.reuse, R25 ;  /* 0x00000019020f7220 */ /* 0x040fe20000410000 */
[----:B------:R-:W-:Y:S01]  /*195a0*/  FMNMX.FTZ R6, R107, R6, !PT ;  /* 0x000000066b067209 */ /* 0x000fe20007810000 */
[----:B------:R-:W-:Y:S01]  /*195b0*/  FMUL.FTZ R24, R2, R24 ;  /* 0x0000001802187220 */ /* 0x000fe20000410000 */
[----:B------:R-:W-:Y:S01]  /*195c0*/  ISETP.GT.AND P4, PT, R66, 0x38, PT ;  /* 0x000000384200780c */ /* 0x000fe20003f84270 */
[----:B------:R-:W-:Y:S01]  /*195d0*/  MUFU.TANH R83, R53 ;  /* 0x0000003500537308 */ /* 0x000fe20000002400 */
[----:B------:R-:W-:Y:S01]  /*195e0*/  FSEL R103, R103, -INF , P3 ;  /* 0xff80000067677808 */ /* 0x000fe20001800000 */
[C---:B------:R-:W-:Y:S01]  /*195f0*/  FMUL.FTZ R28, R2.reuse, R28 ;  /* 0x0000001c021c7220 */ /* 0x040fe20000410000 */
[----:B------:R-:W-:Y:S01]  /*19600*/  FMNMX.FTZ R6, R105, R6, !PT ;  /* 0x0000000669067209 */ /* 0x000fe20007810000 */
[----:B------:R-:W-:Y:S01]  /*19610*/  FMUL.FTZ R32, R2, R32 ;  /* 0x0000002002207220 */ /* 0x000fe20000410000 */
[----:B------:R-:W-:Y:S01]  /*19620*/  ISETP.GT.AND P3, PT, R66, 0x39, PT ;  /* 0x000000394200780c */ /* 0x000fe20003f64270 */
[C---:B------:R-:W-:Y:S01]  /*19630*/  FMUL.FTZ R36, R2.reuse, R36 ;  /* 0x0000002402247220 */ /* 0x040fe20000410000 */
[----:B------:R-:W-:Y:S01]  /*19640*/  FSEL R101, R101, -INF , P4 ;  /* 0xff80000065657808 */ /* 0x000fe20002000000 */
[----:B------:R-:W5:Y:S01]  /*19650*/  MUFU.TANH R52, R52 ;  /* 0x0000003400347308 */ /* 0x000f620000002400 */
[----:B------:R-:W-:Y:S01]  /*19660*/  FMNMX.FTZ R6, R103, R6, !PT ;  /* 0x0000000667067209 */ /* 0x000fe20007810000 */
[----:B------:R-:W-:Y:S01]  /*19670*/  FMUL.FTZ R34, R2, R34 ;  /* 0x0000002202227220 */ /* 0x000fe20000410000 */
[----:B------:R-:W-:Y:S01]  /*19680*/  ISETP.GT.AND P4, PT, R66, 0x40, PT ;  /* 0x000000404200780c */ /* 0x000fe20003f84270 */
[C---:B------:R-:W-:Y:S01]  /*19690*/  FMUL.FTZ R39, R2.reuse, R39 ;  /* 0x0000002702277220 */ /* 0x040fe20000410000 */
[----:B------:R-:W-:Y:S01]  /*196a0*/  FSEL R97, R97, -INF , P3 ;  /* 0xff80000061617808 */ /* 0x000fe20001800000 */
[----:B------:R5:W-:Y:S01]  /*196b0*/  @!P2 SYNCS.ARRIVE.TRANS64.RED.A1T0 RZ, [R0+URZ], RZ ;  /* 0x000000ff00ffa9a7 */ /* 0x000be2000810043f */
[----:B------:R-:W-:Y:S01]  /*196c0*/  FMNMX.FTZ R40, R101, R6, !PT ;  /* 0x0000000665287209 */ /* 0x000fe20007810000 */
[----:B------:R-:W-:Y:S01]  /*196d0*/  FMUL.FTZ R6, R2, R42 ;  /* 0x0000002a02067220 */ /* 0x000fe20000410000 */
[----:B------:R-:W-:Y:S01]  /*196e0*/  ISETP.GT.AND P3, PT, R66, 0x41, PT ;  /* 0x000000414200780c */ /* 0x000fe20003f64270 */
[----:B------:R-:W5:Y:S01]  /*196f0*/  MUFU.TANH R24, R24 ;  /* 0x0000001800187308 */ /* 0x000f620000002400 */
[----:B------:R-:W-:-:S02]  /*19700*/  FSEL R95, R95, -INF , P4 ;  /* 0xff8000005f5f7808 */ /* 0x000fc40002000000 */
[----:B------:R-:W-:Y:S02]  /*19710*/  FMNMX.FTZ R40, R97, R40, !PT ;  /* 0x0000002861287209 */ /* 0x000fe40007810000 */
[----:B------:R-:W-:Y:S02]  /*19720*/  ISETP.GT.AND P4, PT, R66, 0x48, PT ;  /* 0x000000484200780c */ /* 0x000fe40003f84270 */
[----:B0-----:R-:W-:Y:S01]  /*19730*/  FSEL R93, R93, -INF , P3 ;  /* 0xff8000005d5d7808 */ /* 0x001fe20001800000 */
[----:B------:R-:W-:Y:S01]  /*19740*/  MUFU.TANH R28, R28 ;  /* 0x0000001c001c7308 */ /* 0x000fe20000002400 */
[----:B------:R-:W-:Y:S01]  /*19750*/  FMNMX.FTZ R42, R95, R40, !PT ;  /* 0x000000285f2a7209 */ /* 0x000fe20007810000 */
[----:B------:R-:W-:Y:S01]  /*19760*/  FMUL.FTZ R40, R2, R43 ;  /* 0x0000002b02287220 */ /* 0x000fe20000410000 */
[----:B------:R-:W-:Y:S02]  /*19770*/  ISETP.GT.AND P3, PT, R66, 0x49, PT ;  /* 0x000000494200780c */ /* 0x000fe40003f64270 */
[----:B---3--:R-:W-:-:S02]  /*19780*/  FSEL R49, R80, -INF , P4 ;  /* 0xff80000050317808 */ /* 0x008fc40002000000 */
[----:B------:R-:W-:Y:S01]  /*19790*/  FMNMX.FTZ R42, R93, R42, !PT ;  /* 0x0000002a5d2a7209 */ /* 0x000fe20007810000 */
[----:B------:R-:W-:Y:S01]  /*197a0*/  MUFU.TANH R32, R32 ;  /* 0x0000002000207308 */ /* 0x000fe20000002400 */
[C---:B------:R-:W-:Y:S02]  /*197b0*/  ISETP.GT.AND P4, PT, R66.reuse, 0x50, PT ;  /* 0x000000504200780c */ /* 0x040fe40003f84270 */
[----:B------:R-:W-:Y:S02]  /*197c0*/  FSEL R7, R81, -INF , P3 ;  /* 0xff80000051077808 */ /* 0x000fe40001800000 */
[----:B------:R-:W-:Y:S02]  /*197d0*/  FMNMX.FTZ R42, R49, R42, !PT ;  /* 0x0000002a312a7209 */ /* 0x000fe40007810000 */
[----:B------:R-:W-:Y:S01]  /*197e0*/  ISETP.GT.AND P3, PT, R66, 0x51, PT ;  /* 0x000000514200780c */ /* 0x000fe20003f64270 */
[----:B------:R0:W3:Y:S01]  /*197f0*/  MUFU.TANH R81, R15 ;  /* 0x0000000f00517308 */ /* 0x0000e20000002400 */
[----:B------:R-:W-:-:S02]  /*19800*/  FSEL R41, R82, -INF , P4 ;  /* 0xff80000052297808 */ /* 0x000fc40002000000 */
[----:B------:R-:W-:Y:S02]  /*19810*/  FMNMX.FTZ R42, R7, R42, !PT ;  /* 0x0000002a072a7209 */ /* 0x000fe40007810000 */
[----:B------:R-:W-:Y:S02]  /*19820*/  ISETP.GT.AND P4, PT, R66, 0x58, PT ;  /* 0x000000584200780c */ /* 0x000fe40003f84270 */
[----:B-1----:R-:W-:Y:S01]  /*19830*/  FSEL R43, R65, -INF , P3 ;  /* 0xff800000412b7808 */ /* 0x002fe20001800000 */
[----:B------:R-:W-:Y:S01]  /*19840*/  MUFU.TANH R36, R36 ;  /* 0x0000002400247308 */ /* 0x000fe20000002400 */
[----:B------:R-:W-:Y:S01]  /*19850*/  FMNMX.FTZ R42, R41, R42, !PT ;  /* 0x0000002a292a7209 */ /* 0x000fe20007810000 */
[----:B0-----:R-:W-:Y:S01]  /*19860*/  FMUL.FTZ R15, R2, R29 ;  /* 0x0000001d020f7220 */ /* 0x001fe20000410000 */
[----:B------:R-:W-:Y:S02]  /*19870*/  ISETP.GT.AND P3, PT, R66, 0x59, PT ;  /* 0x000000594200780c */ /* 0x000fe40003f64270 */
[----:B--2---:R-:W-:-:S02]  /*19880*/  FSEL R25, R68, -INF , P4 ;  /* 0xff80000044197808 */ /* 0x004fc40002000000 */
[----:B------:R-:W-:Y:S01]  /*19890*/  FMNMX.FTZ R42, R43, R42, !PT ;  /* 0x0000002a2b2a7209 */ /* 0x000fe20007810000 */
[----:B------:R-:W0:Y:S01]  /*198a0*/  MUFU.TANH R15, R15 ;  /* 0x0000000f000f7308 */ /* 0x000e220000002400 */
[C---:B------:R-:W-:Y:S02]  /*198b0*/  ISETP.GT.AND P4, PT, R66.reuse, 0x60, PT ;  /* 0x000000604200780c */ /* 0x040fe40003f84270 */
[----:B----4-:R-:W-:Y:S02]  /*198c0*/  FSEL R45, R69, -INF , P3 ;  /* 0xff800000452d7808 */ /* 0x010fe40001800000 */
[----:B------:R-:W-:Y:S02]  /*198d0*/  FMNMX.FTZ R42, R25, R42, !PT ;  /* 0x0000002a192a7209 */ /* 0x000fe40007810000 */
[----:B------:R-:W-:Y:S01]  /*198e0*/  ISETP.GT.AND P3, PT, R66, 0x61, PT ;  /* 0x000000614200780c */ /* 0x000fe20003f64270 */
[----:B------:R-:W-:Y:S01]  /*198f0*/  MUFU.TANH R3, R3 ;  /* 0x0000000300037308 */ /* 0x000fe20000002400 */
[----:B-----5:R-:W-:-:S02]  /*19900*/  FSEL R63, R63, -INF , P4 ;  /* 0xff8000003f3f7808 */ /* 0x020fc40002000000 */
[----:B------:R-:W-:Y:S02]  /*19910*/  FMNMX.FTZ R42, R45, R42, !PT ;  /* 0x0000002a2d2a7209 */ /* 0x000fe40007810000 */
[C---:B------:R-:W-:Y:S02]  /*19920*/  ISETP.GT.AND P4, PT, R66.reuse, 0x68, PT ;  /* 0x000000684200780c */ /* 0x040fe40003f84270 */
[----:B------:R-:W-:Y:S01]  /*19930*/  FSEL R53, R67, -INF , P3 ;  /* 0xff80000043357808 */ /* 0x000fe20001800000 */
[----:B------:R-:W-:Y:S01]  /*19940*/  MUFU.TANH R5, R5 ;  /* 0x0000000500057308 */ /* 0x000fe20000002400 */
[----:B------:R-:W-:Y:S02]  /*19950*/  FMNMX.FTZ R42, R63, R42, !PT ;  /* 0x0000002a3f2a7209 */ /* 0x000fe40007810000 */
[----:B------:R-:W-:Y:S02]  /*19960*/  ISETP.GT.AND P3, PT, R66, 0x69, PT ;  /* 0x000000694200780c */ /* 0x000fe40003f64270 */
[----:B------:R-:W-:Y:S01]  /*19970*/  FSEL R65, R44, -INF , P4 ;  /* 0xff8000002c417808 */ /* 0x000fe20002000000 */
[C---:B------:R-:W-:Y:S01]  /*19980*/  FMUL.FTZ R44, R2.reuse, R46 ;  /* 0x0000002e022c7220 */ /* 0x040fe20000410000 */
[----:B------:R-:W-:Y:S01]  /*19990*/  FMNMX.FTZ R42, R53, R42, !PT ;  /* 0x0000002a352a7209 */ /* 0x000fe20007810000 */
[----:B------:R-:W-:Y:S01]  /*199a0*/  FMUL.FTZ R46, R2, R47 ;  /* 0x0000002f022e7220 */ /* 0x000fe20000410000 */
[----:B------:R-:W-:Y:S01]  /*199b0*/  ISETP.GT.AND P4, PT, R66, 0x70, PT ;  /* 0x000000704200780c */ /* 0x000fe20003f84270 */
[----:B------:R-:W-:Y:S01]  /*199c0*/  MUFU.TANH R10, R10 ;  /* 0x0000000a000a7308 */ /* 0x000fe20000002400 */
[----:B------:R-:W-:Y:S01]  /*199d0*/  FSEL R29, R14, -INF , P3 ;  /* 0xff8000000e1d7808 */ /* 0x000fe20001800000 */
[----:B------:R-:W-:Y:S01]  /*199e0*/  FMUL.FTZ R14, R2, R33 ;  /* 0x00000021020e7220 */ /* 0x000fe20000410000 */
[----:B------:R-:W-:-:S02]  /*199f0*/  FMNMX.FTZ R42, R65, R42, !PT ;  /* 0x0000002a412a7209 */ /* 0x000fc40007810000 */
[----:B------:R-:W-:Y:S02]  /*19a00*/  ISETP.GT.AND P3, PT, R66, 0x71, PT ;  /* 0x000000714200780c */ /* 0x000fe40003f64270 */
[----:B------:R-:W-:Y:S01]  /*19a10*/  FSEL R67, R48, -INF , P4 ;  /* 0xff80000030437808 */ /* 0x000fe20002000000 */
[----:B------:R1:W2:Y:S01]  /*19a20*/  MUFU.TANH R87, R14 ;  /* 0x0000000e00577308 */ /* 0x0002a20000002400 */
[----:B------:R-:W-:Y:S01]  /*19a30*/  FMNMX.FTZ R42, R29, R42, !PT ;  /* 0x0000002a1d2a7209 */ /* 0x000fe20007810000 */
[----:B------:R-:W-:Y:S01]  /*19a40*/  FMUL.FTZ R48, R2, R55 ;  /* 0x0000003702307220 */ /* 0x000fe20000410000 */
[----:B------:R-:W-:Y:S01]  /*19a50*/  ISETP.GT.AND P4, PT, R66, 0x78, PT ;  /* 0x000000784200780c */ /* 0x000fe20003f84270 */
[----:B------:R-:W-:Y:S01]  /*19a60*/  FMUL.FTZ R55, R2, R35 ;  /* 0x0000002302377220 */ /* 0x000fe20000410000 */
[----:B------:R-:W-:Y:S02]  /*19a70*/  FSEL R69, R70, -INF , P3 ;  /* 0xff80000046457808 */ /* 0x000fe40001800000 */
[----:B------:R-:W-:Y:S01]  /*19a80*/  FMNMX.FTZ R42, R67, R42, !PT ;  /* 0x0000002a432a7209 */ /* 0x000fe20007810000 */
[----:B------:R-:W-:Y:S01]  /*19a90*/  MUFU.TANH R11, R11 ;  /* 0x0000000b000b7308 */ /* 0x000fe20000002400 */
[----:B------:R-:W-:Y:S01]  /*19aa0*/  ISETP.GT.AND P3, PT, R66, 0x79, PT ;  /* 0x000000794200780c */ /* 0x000fe20003f64270 */
[----:B-1----:R-:W-:Y:S01]  /*19ab0*/  FMUL.FTZ R14, R2, R37 ;  /* 0x00000025020e7220 */ /* 0x002fe20000410000 */
[----:B------:R-:W-:Y:S01]  /*19ac0*/  FSEL R71, R52, -INF , P4 ;  /* 0xff80000034477808 */ /* 0x000fe20002000000 */
[----:B------:R-:W-:Y:S01]  /*19ad0*/  FMUL.FTZ R52, R2, R30 ;  /* 0x0000001e02347220 */ /* 0x000fe20000410000 */
[----:B------:R-:W-:-:S02]  /*19ae0*/  FMNMX.FTZ R42, R69, R42, !PT ;  /* 0x0000002a452a7209 */ /* 0x000fc40007810000 */
[C---:B------:R-:W-:Y:S01]  /*19af0*/  ISETP.GT.AND P4, PT, R66.reuse, 0x80, PT ;  /* 0x000000804200780c */ /* 0x040fe20003f84270 */
[----:B------:R-:W1:Y:S01]  /*19b00*/  MUFU.TANH R14, R14 ;  /* 0x0000000e000e7308 */ /* 0x000e620000002400 */
[----:B------:R-:W-:Y:S02]  /*19b10*/  FSEL R33, R83, -INF , P3 ;  /* 0xff80000053217808 */ /* 0x000fe40001800000 */
[----:B------:R-:W-:Y:S02]  /*19b20*/  FMNMX.FTZ R42, R71, R42, !PT ;  /* 0x0000002a472a7209 */ /* 0x000fe40007810000 */
[----:B------:R-:W-:Y:S02]  /*19b30*/  ISETP.GT.AND P3, PT, R66, 0x81, PT ;  /* 0x000000814200780c */ /* 0x000fe40003f64270 */
[----:B------:R-:W-:Y:S01]  /*19b40*/  FSEL R83, R24, -INF , P4 ;  /* 0xff80000018537808 */ /* 0x000fe20002000000 */
[----:B------:R-:W-:Y:S01]  /*19b50*/  MUFU.TANH R12, R12 ;  /* 0x0000000c000c7308 */ /* 0x000fe20000002400 */
[----:B------:R-:W-:-:S02]  /*19b60*/  FMNMX.FTZ R42, R33, R42, !PT ;  /* 0x0000002a212a7209 */ /* 0x000fc40007810000 */
[C---:B------:R-:W-:Y:S02]  /*19b70*/  ISETP.GT.AND P4, PT, R66.reuse, 0x88, PT ;  /* 0x000000884200780c */ /* 0x040fe40003f84270 */
[----:B---3--:R-:W-:Y:S02]  /*19b80*/  FSEL R81, R81, -INF , P3 ;  /* 0xff80000051517808 */ /* 0x008fe40001800000 */
[----:B------:R-:W-:Y:S01]  /*19b90*/  FMNMX.FTZ R42, R83, R42, !PT ;  /* 0x0000002a532a7209 */ /* 0x000fe20007810000 */
[----:B------:R-:W3:Y:S01]  /*19ba0*/  MUFU.TANH R13, R13 ;  /* 0x0000000d000d7308 */ /* 0x000ee20000002400 */
[----:B------:R-:W-:Y:S02]  /*19bb0*/  ISETP.GT.AND P3, PT, R66, 0x89, PT ;  /* 0x000000894200780c */ /* 0x000fe40003f64270 */
[----:B------:R-:W-:Y:S02]  /*19bc0*/  FSEL R37, R28, -INF , P4 ;  /* 0xff8000001c257808 */ /* 0x000fe40002000000 */
[----:B------:R-:W-:-:S02]  /*19bd0*/  FMNMX.FTZ R42, R81, R42, !PT ;  /* 0x0000002a512a7209 */ /* 0x000fc40007810000 */
[C---:B------:R-:W-:Y:S01]  /*19be0*/  ISETP.GT.AND P4, PT, R66.reuse, 0x90, PT ;  /* 0x000000904200780c */ /* 0x040fe20003f84270 */
[----:B------:R-:W4:Y:S01]  /*19bf0*/  MUFU.TANH R20, R20 ;  /* 0x0000001400147308 */ /* 0x000f220000002400 */
[----:B0-----:R-:W-:Y:S02]  /*19c00*/  FSEL R85, R15, -INF , P3 ;  /* 0xff8000000f557808 */ /* 0x001fe40001800000 */
[----:B------:R-:W-:Y:S02]  /*19c10*/  FMNMX.FTZ R42, R37, R42, !PT ;  /* 0x0000002a252a7209 */ /* 0x000fe40007810000 */
[----:B------:R-:W-:Y:S02]  /*19c20*/  ISETP.GT.AND P3, PT, R66, 0x91, PT ;  /* 0x000000914200780c */ /* 0x000fe40003f64270 */
[----:B------:R-:W-:Y:S01]  /*19c30*/  FSEL R89, R32, -INF , P4 ;  /* 0xff80000020597808 */ /* 0x000fe20002000000 */
[----:B------:R-:W0:Y:S01]  /*19c40*/  MUFU.TANH R21, R21 ;  /* 0x0000001500157308 */ /* 0x000e220000002400 */
[----:B------:R-:W-:Y:S01]  /*19c50*/  FMNMX.FTZ R42, R85, R42, !PT ;  /* 0x0000002a552a7209 */ /* 0x000fe20007810000 */
[----:B------:R-:W-:Y:S01]  /*19c60*/  FMUL.FTZ R32, R2, R50 ;  /* 0x0000003202207220 */ /* 0x000fe20000410000 */
[----:B------:R-:W-:Y:S01]  /*19c70*/  ISETP.GT.AND P4, PT, R66, 0x98, PT ;  /* 0x000000984200780c */ /* 0x000fe20003f84270 */
[----:B------:R-:W-:Y:S01]  /*19c80*/  FMUL.FTZ R50, R2, R26 ;  /* 0x0000001a02327220 */ /* 0x000fe20000410000 */
[----:B--2---:R-:W-:-:S02]  /*19c90*/  FSEL R87, R87, -INF , P3 ;  /* 0xff80000057577808 */ /* 0x004fc40001800000 */
[----:B------:R-:W-:Y:S01]  /*19ca0*/  FMNMX.FTZ R42, R89, R42, !PT ;  /* 0x0000002a592a7209 */ /* 0x000fe20007810000 */
[----:B------:R-:W2:Y:S01]  /*19cb0*/  MUFU.TANH R72, R72 ;  /* 0x0000004800487308 */ /* 0x000ea20000002400 */
[----:B------:R-:W-:Y:S01]  /*19cc0*/  ISETP.GT.AND P3, PT, R66, 0x99, PT ;  /* 0x000000994200780c */ /* 0x000fe20003f64270 */
[----:B------:R-:W-:Y:S01]  /*19cd0*/  FMUL.FTZ R66, R2, R38 ;  /* 0x0000002602427220 */ /* 0x000fe20000410000 */
[----:B------:R-:W-:Y:S01]  /*19ce0*/  FSEL R47, R36, -INF , P4 ;  /* 0xff800000242f7808 */ /* 0x000fe20002000000 */
[C---:B------:R-:W-:Y:S01]  /*19cf0*/  FMUL.FTZ R36, R2.reuse, R51 ;  /* 0x0000003302247220 */ /* 0x040fe20000410000 */
[----:B------:R-:W-:Y:S01]  /*19d00*/  FMNMX.FTZ R42, R87, R42, !PT ;  /* 0x0000002a572a7209 */ /* 0x000fe20007810000 */
[----:B------:R-:W-:Y:S01]  /*19d10*/  FMUL.FTZ R51, R2, R27 ;  /* 0x0000001b02337220 */ /* 0x000fe20000410000 */
[----:B-1----:R-:W-:Y:S01]  /*19d20*/  FSEL R91, R14, -INF , P3 ;  /* 0xff8000000e5b7808 */ /* 0x002fe20001800000 */
[----:B------:R-:W1:Y:S01]  /*19d30*/  MUFU.TANH R73, R73 ;  /* 0x0000004900497308 */ /* 0x000e620000002400 */
[----:B------:R-:W-:-:S02]  /*19d40*/  FMNMX.FTZ R42, R47, R42, !PT ;  /* 0x0000002a2f2a7209 */ /* 0x000fc40007810000 */
[----:B------:R-:W-:Y:S02]  /*19d50*/  VIADDMNMX R64, R62, R99, R64, PT ;  /* 0x000000633e407246 */ /* 0x000fe40003800140 */
[----:B------:R-:W-:Y:S01]  /*19d60*/  FMNMX.FTZ R14, R91, R42, !PT ;  /* 0x0000002a5b0e7209 */ /* 0x000fe20007810000 */
[----:B------:R-:W-:Y:S01]  /*19d70*/  FMUL.FTZ R42, R2, R54 ;  /* 0x00000036022a7220 */ /* 0x000fe20000410000 */
[----:B------:R-:W-:Y:S01]  /*19d80*/  ISETP.GT.AND P4, PT, R64, RZ, PT ;  /* 0x000000ff4000720c */ /* 0x000fe20003f84270 */
[----:B------:R-:W-:Y:S01]  /*19d90*/  FMUL.FTZ R54, R2, R31 ;  /* 0x0000001f02367220 */ /* 0x000fe20000410000 */
[----:B------:R-:W-:Y:S01]  /*19da0*/  ISETP.GT.AND P5, PT, R64, 0x1, PT ;  /* 0x000000014000780c */ /* 0x000fe20003fa4270 */
[----:B------:R-:W5:Y:S01]  /*19db0*/  SHFL.BFLY PT, R15, R14, 0x2, 0x1f ;  /* 0x0c401f000e0f7f89 */ /* 0x000f6200000e0000 */
[----:B------:R-:W-:Y:S01]  /*19dc0*/  FSEL R3, R3, -INF , P4 ;  /* 0xff80000003037808 */ /* 0x000fe20002000000 */
[----:B------:R-:W1:Y:S01]  /*19dd0*/  MUFU.TANH R74, R74 ;  /* 0x0000004a004a7308 */ /* 0x000e620000002400 */
[----:B------:R-:W-:-:S02]  /*19de0*/  FSEL R5, R5, -INF , P5 ;  /* 0xff80000005057808 */ /* 0x000fc40002800000 */
[----:B------:R-:W-:-:S04]  /*19df0*/  ISETP.GT.AND P4, PT, R64, 0x9, PT ;  /* 0x000000094000780c */ /* 0x000fc80003f84270 */
[----:B------:R-:W-:Y:S01]  /*19e00*/  FSEL R11, R11, -INF , P4 ;  /* 0xff8000000b0b7808 */ /* 0x000fe20002000000 */
[----:B------:R-:W1:Y:S01]  /*19e10*/  MUFU.TANH R75, R75 ;  /* 0x0000004b004b7308 */ /* 0x000e620000002400 */
[----:B------:R-:W-:-:S04]  /*19e20*/  ISETP.GT.AND P4, PT, R64, 0x11, PT ;  /* 0x000000114000780c */ /* 0x000fc80003f84270 */
[----:B---3--:R-:W-:Y:S02]  /*19e30*/  FSEL R13, R13, -INF , P4 ;  /* 0xff8000000d0d7808 */ /* 0x008fe40002000000 */
[----:B------:R-:W-:Y:S01]  /*19e40*/  ISETP.GT.AND P4, PT, R64, 0x19, PT ;  /* 0x000000194000780c */ /* 0x000fe20003f84270 */
[----:B------:R-:W3:Y:S01]  /*19e50*/  MUFU.TANH R76, R76 ;  /* 0x0000004c004c7308 */ /* 0x000ee20000002400 */
[----:B-----5:R-:W-:Y:S02]  /*19e60*/  FMNMX.FTZ R24, R14, R15, !PT ;  /* 0x0000000f0e187209 */ /* 0x020fe40007810000 */
[----:B------:R-:W-:-:S05]  /*19e70*/  MOV R14, UR6 ;  /* 0x00000006000e7c02 */ /* 0x000fca0008000f00 */
[----:B------:R-:W5:Y:S01]  /*19e80*/  MUFU.TANH R77, R77 ;  /* 0x0000004d004d7308 */ /* 0x000f620000002400 */
[----:B------:R-:W4:Y:S07]  /*19e90*/  SHFL.BFLY PT, R15, R24, 0x1, 0x1f ;  /* 0x0c201f00180f7f89 */ /* 0x000f2e00000e0000 */
[----:B------:R-:W5:Y:S08]  /*19ea0*/  MUFU.TANH R78, R78 ;  /* 0x0000004e004e7308 */ /* 0x000f700000002400 */
[----:B------:R-:W5:Y:S08]  /*19eb0*/  MUFU.TANH R79, R79 ;  /* 0x0000004f004f7308 */ /* 0x000f700000002400 */
[----:B------:R-:W5:Y:S01]  /*19ec0*/  MUFU.TANH R8, R8 ;  /* 0x0000000800087308 */ /* 0x000f620000002400 */
[----:B----4-:R-:W-:-:S04]  /*19ed0*/  FMNMX.FTZ R15, R24, R15, !PT ;  /* 0x0000000f180f7209 */ /* 0x010fc80007810000 */
[C---:B------:R-:W-:Y:S01]  /*19ee0*/  FSETP.NEU.FTZ.AND P3, PT, R15.reuse, -INF , PT ;  /* 0xff8000000f00780b */ /* 0x040fe20003f7d000 */
[----:B------:R-:W-:-:S02]  /*19ef0*/  FFMA.FTZ R24, R15, R14, -8 ;  /* 0xc10000000f187423 */ /* 0x000fc4000001000e */
[----:B------:R-:W4:Y:S03]  /*19f00*/  MUFU.TANH R9, R9 ;  /* 0x0000000900097308 */ /* 0x000f260000002400 */
[----:B------:R-:W-:Y:S02]  /*19f10*/  FSEL R24, R24, RZ, P3 ;  /* 0x000000ff18187208 */ /* 0x000fe40001800000 */
[----:B------:R-:W-:-:S03]  /*19f20*/  ISETP.GT.AND P3, PT, R64, 0x8, PT ;  /* 0x000000084000780c */ /* 0x000fc60003f64270 */
[----:B------:R-:W4:Y:S01]  /*19f30*/  MUFU.TANH R56, R56 ;  /* 0x0000003800387308 */ /* 0x000f220000002400 */
[----:B------:R-:W-:-:S01]  /*19f40*/  FFMA.FTZ R31, R117, R14, -R24 ;  /* 0x0000000e751f7223 */ /* 0x000fc20000010818 */
[----:B------:R-:W-:Y:S01]  /*19f50*/  FSEL R99, R10, -INF , P3 ;  /* 0xff8000000a637808 */ /* 0x000fe20001800000 */
[----:B------:R-:W-:-:S01]  /*19f60*/  FFMA.FTZ R62, R113, R14, -R24 ;  /* 0x0000000e713e7223 */ /* 0x000fc20000010818 */
[----:B------:R-:W-:Y:S01]  /*19f70*/  FMNMX.FTZ R10, R3, R5, !PT ;  /* 0x00000005030a7209 */ /* 0x000fe20007810000 */
[----:B------:R-:W-:-:S01]  /*19f80*/  FFMA.FTZ R68, R111, R14, -R24 ;  /* 0x0000000e6f447223 */ /* 0x000fc20000010818 */
[----:B------:R-:W-:Y:S01]  /*19f90*/  ISETP.GT.AND P3, PT, R64, 0x10, PT ;  /* 0x000000104000780c */ /* 0x000fe20003f64270 */
[----:B------:R-:W-:-:S01]  /*19fa0*/  FFMA.FTZ R26, R119, R14, -R24 ;  /* 0x0000000e771a7223 */ /* 0x000fc20000010818 */
[----:B------:R-:W-:Y:S01]  /*19fb0*/  FMNMX.FTZ R10, R99, R10, !PT ;  /* 0x0000000a630a7209 */ /* 0x000fe20007810000 */
[----:B------:R-:W-:-:S01]  /*19fc0*/  FFMA.FTZ R35, R121, R14, -R24 ;  /* 0x0000000e79237223 */ /* 0x000fc20000010818 */
[----:B------:R-:W-:Y:S01]  /*19fd0*/  FSEL R117, R12, -INF , P3 ;  /* 0xff8000000c757808 */ /* 0x000fe20001800000 */
[----:B------:R-:W4:Y:S01]  /*19fe0*/  MUFU.TANH R57, R57 ;  /* 0x0000003900397308 */ /* 0x000f220000002400 */
[----:B------:R-:W-:Y:S01]  /*19ff0*/  FMNMX.FTZ R12, R11, R10, !PT ;  /* 0x0000000a0b0c7209 */ /* 0x000fe20007810000 */
[-CC-:B------:R-:W-:Y:S01]  /*1a000*/  FFMA.FTZ R70, R103, R14.reuse, -R24.reuse ;  /* 0x0000000e67467223 */ /* 0x180fe20000010818 */
[----:B------:R-:W-:Y:S01]  /*1a010*/  ISETP.GT.AND P3, PT, R64, 0x18, PT ;  /* 0x000000184000780c */ /* 0x000fe20003f64270 */
[--C-:B------:R-:W-:Y:S01]  /*1a020*/  FFMA.FTZ R28, R123, R14, -R24.reuse ;  /* 0x0000000e7b1c7223 */ /* 0x100fe20000010818 */
[----:B------:R-:W-:Y:S01]  /*1a030*/  FMNMX.FTZ R12, R117, R12, !PT ;  /* 0x0000000c750c7209 */ /* 0x000fe20007810000 */
[--C-:B------:R-:W-:Y:S01]  /*1a040*/  FFMA.FTZ R27, R125, R14, -R24.reuse ;  /* 0x0000000e7d1b7223 */ /* 0x100fe20000010818 */
[----:B------:R-:W-:Y:S01]  /*1a050*/  FSEL R113, R20, -INF , P3 ;  /* 0xff80000014717808 */ /* 0x000fe20001800000 */
[----:B------:R2:W-:Y:S01]  /*1a060*/  MUFU.EX2 R10, R62 ;  /* 0x0000003e000a7308 */ /* 0x0005e20000000800 */
[----:B------:R-:W-:Y:S01]  /*1a070*/  FMNMX.FTZ R12, R13, R12, !PT ;  /* 0x0000000c0d0c7209 */ /* 0x000fe20007810000 */
[-CC-:B------:R-:W-:Y:S01]  /*1a080*/  FFMA.FTZ R38, R127, R14.reuse, -R24.reuse ;  /* 0x0000000e7f267223 */ /* 0x180fe20000010818 */
[C---:B------:R-:W-:Y:S01]  /*1a090*/  ISETP.GT.AND P3, PT, R64.reuse, 0x20, PT ;  /* 0x000000204000780c */ /* 0x040fe20003f64270 */
[-CC-:B------:R-:W-:Y:S01]  /*1a0a0*/  FFMA.FTZ R30, R129, R14.reuse, -R24.reuse ;  /* 0x0000000e811e7223 */ /* 0x180fe20000010818 */
[----:B0-----:R-:W-:Y:S01]  /*1a0b0*/  FSEL R111, R21, -INF , P4 ;  /* 0xff800000156f7808 */ /* 0x001fe20002000000 */
[--C-:B------:R-:W-:Y:S01]  /*1a0c0*/  FFMA.FTZ R115, R115, R14, -R24.reuse ;  /* 0x0000000e73737223 */ /* 0x100fe20000010818 */
[----:B------:R-:W-:Y:S01]  /*1a0d0*/  FMNMX.FTZ R12, R113, R12, !PT ;  /* 0x0000000c710c7209 */ /* 0x000fe20007810000 */
[----:B------:R0:W-:Y:S01]  /*1a0e0*/  MUFU.EX2 R21, R68 ;  /* 0x0000004400157308 */ /* 0x0001e20000000800 */
[----:B------:R-:W-:Y:S01]  /*1a0f0*/  ISETP.GT.AND P4, PT, R64, 0x21, PT ;  /* 0x000000214000780c */ /* 0x000fe20003f84270 */
[-CC-:B--2---:R-:W-:Y:S01]  /*1a100*/  FFMA.FTZ R62, R109, R14.reuse, -R24.reuse ;  /* 0x0000000e6d3e7223 */ /* 0x184fe20000010818 */
[----:B------:R-:W-:Y:S01]  /*1a110*/  FSEL R119, R72, -INF , P3 ;  /* 0xff80000048777808 */ /* 0x000fe20001800000 */
[--C-:B------:R-:W-:Y:S01]  /*1a120*/  FFMA.FTZ R69, R69, R14, -R24.reuse ;  /* 0x0000000e45457223 */ /* 0x100fe20000010818 */
[----:B------:R-:W-:Y:S01]  /*1a130*/  FMNMX.FTZ R20, R111, R12, !PT ;  /* 0x0000000c6f147209 */ /* 0x000fe20007810000 */
[-CC-:B------:R-:W-:Y:S01]  /*1a140*/  FFMA.FTZ R107, R107, R14.reuse, -R24.reuse ;  /* 0x0000000e6b6b7223 */ /* 0x180fe20000010818 */
[C---:B------:R-:W-:Y:S01]  /*1a150*/  ISETP.GT.AND P3, PT, R64.reuse, 0x28, PT ;  /* 0x000000284000780c */ /* 0x040fe20003f64270 */
[----:B------:R2:W-:Y:S01]  /*1a160*/  MUFU.EX2 R12, R62 ;  /* 0x0000003e000c7308 */ /* 0x0005e20000000800 */
[----:B-1----:R-:W-:Y:S01]  /*1a170*/  FSEL R73, R73, -INF , P4 ;  /* 0xff80000049497808 */ /* 0x002fe20002000000 */
[--C-:B0-----:R-:W-:Y:S01]  /*1a180*/  FFMA.FTZ R68, R105, R14, -R24.reuse ;  /* 0x0000000e69447223 */ /* 0x101fe20000010818 */
[----:B------:R-:W-:Y:S01]  /*1a190*/  FMNMX.FTZ R20, R119, R20, !PT ;  /* 0x0000001477147209 */ /* 0x000fe20007810000 */
[-CC-:B------:R-:W-:Y:S01]  /*1a1a0*/  FFMA.FTZ R7, R7, R14.reuse, -R24.reuse ;  /* 0x0000000e07077223 */ /* 0x180fe20000010818 */
[----:B------:R-:W-:Y:S01]  /*1a1b0*/  ISETP.GT.AND P4, PT, R64, 0x29, PT ;  /* 0x000000294000780c */ /* 0x000fe20003f84270 */
[--C-:B------:R-:W-:Y:S01]  /*1a1c0*/  FFMA.FTZ R25, R25, R14, -R24.reuse ;  /* 0x0000000e19197223 */ /* 0x100fe20000010818 */
[----:B------:R-:W-:Y:S01]  /*1a1d0*/  FSEL R109, R74, -INF , P3 ;  /* 0xff8000004a6d7808 */ /* 0x000fe20001800000 */
[----:B------:R-:W0:Y:S01]  /*1a1e0*/  MUFU.TANH R58, R58 ;  /* 0x0000003a003a7308 */ /* 0x000e220000002400 */
[----:B------:R-:W-:Y:S01]  /*1a1f0*/  FMNMX.FTZ R20, R73, R20, !PT ;  /* 0x0000001449147209 */ /* 0x000fe20007810000 */
[-CC-:B------:R-:W-:Y:S01]  /*1a200*/  FFMA.FTZ R33, R33, R14.reuse, -R24.reuse ;  /* 0x0000000e21217223 */ /* 0x180fe20000010818 */
[C---:B------:R-:W-:Y:S01]  /*1a210*/  ISETP.GT.AND P3, PT, R64.reuse, 0x30, PT ;  /* 0x000000304000780c */ /* 0x040fe20003f64270 */
[-CC-:B------:R-:W-:Y:S01]  /*1a220*/  FFMA.FTZ R37, R37, R14.reuse, -R24.reuse ;  /* 0x0000000e25257223 */ /* 0x180fe20000010818 */
[----:B------:R-:W-:Y:S01]  /*1a230*/  FSEL R75, R75, -INF , P4 ;  /* 0xff8000004b4b7808 */ /* 0x000fe20002000000 */
[--C-:B------:R-:W-:Y:S01]  /*1a240*/  FFMA.FTZ R87, R87, R14, -R24.reuse ;  /* 0x0000000e57577223 */ /* 0x100fe20000010818 */
[----:B------:R-:W-:Y:S01]  /*1a250*/  FMNMX.FTZ R20, R109, R20, !PT ;  /* 0x000000146d147209 */ /* 0x000fe20007810000 */
[----:B------:R-:W1:Y:S01]  /*1a260*/  MUFU.TANH R59, R59 ;  /* 0x0000003b003b7308 */ /* 0x000e620000002400 */
[----:B------:R-:W-:Y:S01]  /*1a270*/  ISETP.GT.AND P4, PT, R64, 0x31, PT ;  /* 0x000000314000780c */ /* 0x000fe20003f84270 */
[----:B------:R-:W-:Y:S01]  /*1a280*/  FFMA.FTZ R47, R47, R14, -R24 ;  /* 0x0000000e2f2f7223 */ /* 0x000fe20000010818 */
[----:B---3--:R-:W-:-:S02]  /*1a290*/  FSEL R121, R76, -INF , P3 ;  /* 0xff8000004c797808 */ /* 0x008fc40001800000 */
[----:B--2---:R-:W-:Y:S02]  /*1a2a0*/  FMNMX.FTZ R62, R75, R20, !PT ;  /* 0x000000144b3e7209 */ /* 0x004fe40007810000 */
[C---:B------:R-:W-:Y:S01]  /*1a2b0*/  ISETP.GT.AND P3, PT, R64.reuse, 0x38, PT ;  /* 0x000000384000780c */ /* 0x040fe20003f64270 */
[----:B------:R-:W2:Y:S01]  /*1a2c0*/  MUFU.TANH R60, R60 ;  /* 0x0000003c003c7308 */ /* 0x000ea20000002400 */
[----:B-----5:R-:W-:Y:S02]  /*1a2d0*/  FSEL R77, R77, -INF , P4 ;  /* 0xff8000004d4d7808 */ /* 0x020fe40002000000 */
[----:B------:R-:W-:Y:S02]  /*1a2e0*/  FMNMX.FTZ R62, R121, R62, !PT ;  /* 0x0000003e793e7209 */ /* 0x000fe40007810000 */
[----:B------:R-:W-:Y:S02]  /*1a2f0*/  ISETP.GT.AND P4, PT, R64, 0x39, PT ;  /* 0x000000394000780c */ /* 0x000fe40003f84270 */
[----:B------:R-:W-:Y:S01]  /*1a300*/  FSEL R105, R78, -INF , P3 ;  /* 0xff8000004e697808 */ /* 0x000fe20001800000 */
[----:B------:R-:W3:Y:S01]  /*1a310*/  MUFU.TANH R61, R61 ;  /* 0x0000003d003d7308 */ /* 0x000ee20000002400 */
[----:B------:R-:W-:-:S02]  /*1a320*/  FMNMX.FTZ R62, R77, R62, !PT ;  /* 0x0000003e4d3e7209 */ /* 0x000fc40007810000 */
[C---:B------:R-:W-:Y:S02]  /*1a330*/  ISETP.GT.AND P3, PT, R64.reuse, 0x40, PT ;  /* 0x000000404000780c */ /* 0x040fe40003f64270 */
[----:B------:R-:W-:Y:S02]  /*1a340*/  FSEL R103, R79, -INF , P4 ;  /* 0xff8000004f677808 */ /* 0x000fe40002000000 */
[----:B------:R-:W-:Y:S01]  /*1a350*/  FMNMX.FTZ R62, R105, R62, !PT ;  /* 0x0000003e693e7209 */ /* 0x000fe20007810000 */
[----:B------:R-:W5:Y:S01]  /*1a360*/  MUFU.TANH R6, R6 ;  /* 0x0000000600067308 */ /* 0x000f620000002400 */
[----:B------:R-:W-:Y:S02]  /*1a370*/  ISETP.GT.AND P4, PT, R64, 0x41, PT ;  /* 0x000000414000780c */ /* 0x000fe40003f84270 */
[----:B------:R-:W-:Y:S01]  /*1a380*/  FSEL R123, R8, -INF , P3 ;  /* 0xff800000087b7808 */ /* 0x000fe20001800000 */
[----:B------:R-:W-:-:S01]  /*1a390*/  FFMA.FTZ R8, R101, R14, -R24 ;  /* 0x0000000e65087223 */ /* 0x000fc20000010818 */
[----:B------:R-:W-:-:S02]  /*1a3a0*/  FMNMX.FTZ R62, R103, R62, !PT ;  /* 0x0000003e673e7209 */ /* 0x000fc40007810000 */
[C---:B------:R-:W-:Y:S01]  /*1a3b0*/  ISETP.GT.AND P3, PT, R64.reuse, 0x48, PT ;  /* 0x000000484000780c */ /* 0x040fe20003f64270 */
[----:B------:R-:W5:Y:S01]  /*1a3c0*/  MUFU.TANH R40, R40 ;  /* 0x0000002800287308 */ /* 0x000f620000002400 */
[----:B----4-:R-:W-:Y:S01]  /*1a3d0*/  FSEL R101, R9, -INF , P4 ;  /* 0xff80000009657808 */ /* 0x010fe20002000000 */
[--C-:B------:R-:W-:Y:S01]  /*1a3e0*/  FFMA.FTZ R9, R95, R14, -R24.reuse ;  /* 0x0000000e5f097223 */ /* 0x100fe20000010818 */
[----:B------:R-:W-:Y:S02]  /*1a3f0*/  FMNMX.FTZ R62, R123, R62, !PT ;  /* 0x0000003e7b3e7209 */ /* 0x000fe40007810000 */
[----:B------:R-:W-:Y:S02]  /*1a400*/  ISETP.GT.AND P4, PT, R64, 0x49, PT ;  /* 0x000000494000780c */ /* 0x000fe40003f84270 */
[----:B------:R-:W-:Y:S01]  /*1a410*/  FSEL R125, R56, -INF , P3 ;  /* 0xff800000387d7808 */ /* 0x000fe20001800000 */
[----:B------:R-:W-:Y:S01]  /*1a420*/  FFMA.FTZ R56, R97, R14, -R24 ;  /* 0x0000000e61387223 */ /* 0x000fe20000010818 */
[----:B------:R-:W-:Y:S01]  /*1a430*/  FMNMX.FTZ R62, R101, R62, !PT ;  /* 0x0000003e653e7209 */ /* 0x000fe20007810000 */
[----:B------:R-:W4:Y:S01]  /*1a440*/  MUFU.TANH R44, R44 ;  /* 0x0000002c002c7308 */ /* 0x000f220000002400 */
[----:B------:R-:W-:-:S02]  /*1a450*/  ISETP.GT.AND P3, PT, R64, 0x50, PT ;  /* 0x000000504000780c */ /* 0x000fc40003f64270 */
[----:B------:R-:W-:Y:S02]  /*1a460*/  FSEL R97, R57, -INF , P4 ;  /* 0xff80000039617808 */ /* 0x000fe40002000000 */
[----:B------:R-:W-:Y:S02]  /*1a470*/  FMNMX.FTZ R62, R125, R62, !PT ;  /* 0x0000003e7d3e7209 */ /* 0x000fe40007810000 */
[----:B------:R-:W-:Y:S01]  /*1a480*/  ISETP.GT.AND P4, PT, R64, 0x51, PT ;  /* 0x000000514000780c */ /* 0x000fe20003f84270 */
[----:B------:R-:W4:Y:S01]  /*1a490*/  MUFU.TANH R46, R46 ;  /* 0x0000002e002e7308 */ /* 0x000f220000002400 */
[----:B0-----:R-:W-:Y:S02]  /*1a4a0*/  FSEL R127, R58, -INF , P3 ;  /* 0xff8000003a7f7808 */ /* 0x001fe40001800000 */
[----:B------:R-:W-:Y:S02]  /*1a4b0*/  FMNMX.FTZ R62, R97, R62, !PT ;  /* 0x0000003e613e7209 */ /* 0x000fe40007810000 */
[----:B------:R-:W-:-:S02]  /*1a4c0*/  ISETP.GT.AND P3, PT, R64, 0x58, PT ;  /* 0x000000584000780c */ /* 0x000fc40003f64270 */
[----:B-1----:R-:W-:Y:S01]  /*1a4d0*/  FSEL R59, R59, -INF , P4 ;  /* 0xff8000003b3b7808 */ /* 0x002fe20002000000 */
[----:B------:R0:W-:Y:S01]  /*1a4e0*/  MUFU.EX2 R57, R56 ;  /* 0x0000003800397308 */ /* 0x0001e20000000800 */
[----:B------:R-:W-:Y:S02]  /*1a4f0*/  FMNMX.FTZ R62, R127, R62, !PT ;  /* 0x0000003e7f3e7209 */ /* 0x000fe40007810000 */
[----:B------:R-:W-:Y:S02]  /*1a500*/  ISETP.GT.AND P4, PT, R64, 0x59, PT ;  /* 0x000000594000780c */ /* 0x000fe40003f84270 */
[----:B--2---:R-:W-:Y:S02]  /*1a510*/  FSEL R95, R60, -INF , P3 ;  /* 0xff8000003c5f7808 */ /* 0x004fe40001800000 */
[----:B------:R-:W-:Y:S01]  /*1a520*/  FMNMX.FTZ R62, R59, R62, !PT ;  /* 0x0000003e3b3e7209 */ /* 0x000fe20007810000 */
[----:B------:R-:W1:Y:S01]  /*1a530*/  MUFU.TANH R32, R32 ;  /* 0x0000002000207308 */ /* 0x000e620000002400 */
[----:B------:R-:W-:Y:S01]  /*1a540*/  ISETP.GT.AND P3, PT, R64, 0x60, PT ;  /* 0x000000604000780c */ /* 0x000fe20003f64270 */
[----:B0-----:R-:W-:Y:S01]  /*1a550*/  FFMA.FTZ R56, R93, R14, -R24 ;  /* 0x0000000e5d387223 */ /* 0x001fe20000010818 */
[----:B---3--:R-:W-:-:S02]  /*1a560*/  FSEL R61, R61, -INF , P4 ;  /* 0xff8000003d3d7808 */ /* 0x008fc40002000000 */
[----:B------:R-:W-:Y:S02]  /*1a570*/  FMNMX.FTZ R62, R95, R62, !PT ;  /* 0x0000003e5f3e7209 */ /* 0x000fe40007810000 */
[----:B------:R-:W-:Y:S01]  /*1a580*/  ISETP.GT.AND P4, PT, R64, 0x61, PT ;  /* 0x000000614000780c */ /* 0x000fe20003f84270 */
[----:B------:R-:W0:Y:S01]  /*1a590*/  MUFU.TANH R36, R36 ;  /* 0x0000002400247308 */ /* 0x000e220000002400 */
[----:B-----5:R-:W-:Y:S01]  /*1a5a0*/  FSEL R93, R6, -INF , P3 ;  /* 0xff800000065d7808 */ /* 0x020fe20001800000 */
[--C-:B------:R-:W-:Y:S01]  /*1a5b0*/  FFMA.FTZ R6, R49, R14, -R24.reuse ;  /* 0x0000000e31067223 */ /* 0x100fe20000010818 */
[----:B------:R-:W-:Y:S02]  /*1a5c0*/  FMNMX.FTZ R62, R61, R62, !PT ;  /* 0x0000003e3d3e7209 */ /* 0x000fe40007810000 */
[----:B------:R-:W-:Y:S02]  /*1a5d0*/  ISETP.GT.AND P3, PT, R64, 0x68, PT ;  /* 0x000000684000780c */ /* 0x000fe40003f64270 */
[----:B------:R-:W-:Y:S01]  /*1a5e0*/  FSEL R49, R40, -INF , P4 ;  /* 0xff80000028317808 */ /* 0x000fe20002000000 */
[----:B------:R-:W2:Y:S01]  /*1a5f0*/  MUFU.TANH R42, R42 ;  /* 0x0000002a002a7308 */ /* 0x000ea20000002400 */
[----:B------:R-:W-:Y:S01]  /*1a600*/  FMNMX.FTZ R62, R93, R62, !PT ;  /* 0x0000003e5d3e7209 */ /* 0x000fe20007810000 */
[----:B------:R-:W-:Y:S01]  /*1a610*/  FFMA.FTZ R40, R65, R14, -R24 ;  /* 0x0000000e41287223 */ /* 0x000fe20000010818 */
[----:B------:R-:W-:-:S02]  /*1a620*/  ISETP.GT.AND P4, PT, R64, 0x69, PT ;  /* 0x000000694000780c */ /* 0x000fc40003f84270 */
[----:B----4-:R-:W-:Y:S01]  /*1a630*/  FSEL R129, R44, -INF , P3 ;  /* 0xff8000002c817808 */ /* 0x010fe20001800000 */
[----:B------:R-:W-:-:S01]  /*1a640*/  FFMA.FTZ R44, R71, R14, -R24 ;  /* 0x0000000e472c7223 */ /* 0x000fc20000010818 */
[----:B------:R-:W-:Y:S01]  /*1a650*/  FMNMX.FTZ R62, R49, R62, !PT ;  /* 0x0000003e313e7209 */ /* 0x000fe20007810000 */
[----:B------:R-:W3:Y:S01]  /*1a660*/  MUFU.TANH R48, R48 ;  /* 0x0000003000307308 */ /* 0x000ee20000002400 */
[----:B------:R-:W-:Y:S02]  /*1a670*/  ISETP.GT.AND P3, PT, R64, 0x70, PT ;  /* 0x000000704000780c */ /* 0x000fe40003f64270 */
[----:B------:R-:W-:Y:S01]  /*1a680*/  FSEL R133, R46, -INF , P4 ;  /* 0xff8000002e857808 */ /* 0x000fe20002000000 */
[----:B------:R-:W-:-:S01]  /*1a690*/  FFMA.FTZ R46, R81, R14, -R24 ;  /* 0x0000000e512e7223 */ /* 0x000fc20000010818 */
[----:B------:R-:W-:Y:S02]  /*1a6a0*/  FMNMX.FTZ R62, R129, R62, !PT ;  /* 0x0000003e813e7209 */ /* 0x000fe40007810000 */
[----:B------:R-:W-:Y:S01]  /*1a6b0*/  ISETP.GT.AND P4, PT, R64, 0x71, PT ;  /* 0x000000714000780c */ /* 0x000fe20003f84270 */
[----:B------:R-:W4:Y:S01]  /*1a6c0*/  MUFU.TANH R50, R50 ;  /* 0x0000003200327308 */ /* 0x000f220000002400 */
[----:B-1----:R-:W-:Y:S01]  /*1a6d0*/  FSEL R131, R32, -INF , P3 ;  /* 0xff80000020837808 */ /* 0x002fe20001800000 */
[--C-:B------:R-:W-:Y:S01]  /*1a6e0*/  FFMA.FTZ R32, R41, R14, -R24.reuse ;  /* 0x0000000e29207223 */ /* 0x100fe20000010818 */
[----:B------:R-:W-:Y:S01]  /*1a6f0*/  FMNMX.FTZ R62, R133, R62, !PT ;  /* 0x0000003e853e7209 */ /* 0x000fe20007810000 */
[-CC-:B------:R-:W-:Y:S01]  /*1a700*/  FFMA.FTZ R41, R43, R14.reuse, -R24.reuse ;  /* 0x0000000e2b297223 */ /* 0x180fe20000010818 */
[----:B------:R-:W-:Y:S01]  /*1a710*/  ISETP.GT.AND P3, PT, R64, 0x78, PT ;  /* 0x000000784000780c */ /* 0x000fe20003f64270 */
[--C-:B------:R-:W-:Y:S01]  /*1a720*/  FFMA.FTZ R43, R29, R14, -R24.reuse ;  /* 0x0000000e1d2b7223 */ /* 0x100fe20000010818 */
[----:B0-----:R-:W-:Y:S01]  /*1a730*/  FSEL R135, R36, -INF , P4 ;  /* 0xff80000024877808 */ /* 0x001fe20002000000 */
[----:B------:R-:W0:Y:S01]  /*1a740*/  MUFU.TANH R51, R51 ;  /* 0x0000003300337308 */ /* 0x000e220000002400 */
[----:B------:R-:W-:Y:S01]  /*1a750*/  FMNMX.FTZ R62, R131, R62, !PT ;  /* 0x0000003e833e7209 */ /* 0x000fe20007810000 */
[-CC-:B------:R-:W-:Y:S01]  /*1a760*/  FFMA.FTZ R36, R45, R14.reuse, -R24.reuse ;  /* 0x0000000e2d247223 */ /* 0x180fe20000010818 */
[----:B------:R-:W-:Y:S01]  /*1a770*/  ISETP.GT.AND P4, PT, R64, 0x79, PT ;  /* 0x000000794000780c */ /* 0x000fe20003f84270 */
[-CC-:B------:R-:W-:Y:S01]  /*1a780*/  FFMA.FTZ R29, R67, R14.reuse, -R24.reuse ;  /* 0x0000000e431d7223 */ /* 0x180fe20000010818 */
[----:B--2---:R-:W-:Y:S01]  /*1a790*/  FSEL R137, R42, -INF , P3 ;  /* 0xff8000002a897808 */ /* 0x004fe20001800000 */
[----:B------:R-:W-:Y:S01]  /*1a7a0*/  FFMA.FTZ R42, R53, R14, -R24 ;  /* 0x0000000e352a7223 */ /* 0x000fe20000010818 */
[----:B------:R-:W-:Y:S01]  /*1a7b0*/  FMNMX.FTZ R62, R135, R62, !PT ;  /* 0x0000003e873e7209 */ /* 0x000fe20007810000 */
[----:B------:R-:W1:Y:S01]  /*1a7c0*/  MUFU.TANH R52, R52 ;  /* 0x0000003400347308 */ /* 0x000e620000002400 */
[----:B------:R-:W-:-:S02]  /*1a7d0*/  ISETP.GT.AND P3, PT, R64, 0x80, PT ;  /* 0x000000804000780c */ /* 0x000fc40003f64270 */
[----:B---3--:R-:W-:Y:S01]  /*1a7e0*/  FSEL R139, R48, -INF , P4 ;  /* 0xff800000308b7808 */ /* 0x008fe20002000000 */
[----:B------:R-:W-:-:S01]  /*1a7f0*/  FFMA.FTZ R48, R85, R14, -R24 ;  /* 0x0000000e55307223 */ /* 0x000fc20000010818 */
[----:B------:R-:W-:Y:S02]  /*1a800*/  FMNMX.FTZ R62, R137, R62, !PT ;  /* 0x0000003e893e7209 */ /* 0x000fe40007810000 */
[----:B------:R-:W-:Y:S01]  /*1a810*/  ISETP.GT.AND P4, PT, R64, 0x81, PT ;  /* 0x000000814000780c */ /* 0x000fe20003f84270 */
[----:B------:R-:W2:Y:S01]  /*1a820*/  MUFU.TANH R54, R54 ;  /* 0x0000003600367308 */ /* 0x000ea20000002400 */
[----:B----4-:R-:W-:Y:S01]  /*1a830*/  FSEL R141, R50, -INF , P3 ;  /* 0xff800000328d7808 */ /* 0x010fe20001800000 */
[----:B------:R-:W-:Y:S01]  /*1a840*/  FFMA.FTZ R50, R89, R14, -R24 ;  /* 0x0000000e59327223 */ /* 0x000fe20000010818 */
[----:B------:R-:W-:Y:S02]  /*1a850*/  FMNMX.FTZ R62, R139, R62, !PT ;  /* 0x0000003e8b3e7209 */ /* 0x000fe40007810000 */
[----:B------:R-:W-:-:S02]  /*1a860*/  ISETP.GT.AND P3, PT, R64, 0x88, PT ;  /* 0x000000884000780c */ /* 0x000fc40003f64270 */
[----:B0-----:R-:W-:Y:S01]  /*1a870*/  FSEL R51, R51, -INF , P4 ;  /* 0xff80000033337808 */ /* 0x001fe20002000000 */
[----:B------:R-:W0:Y:S01]  /*1a880*/  MUFU.TANH R34, R34 ;  /* 0x0000002200227308 */ /* 0x000e220000002400 */
[----:B------:R-:W-:Y:S02]  /*1a890*/  FMNMX.FTZ R62, R141, R62, !PT ;  /* 0x0000003e8d3e7209 */ /* 0x000fe40007810000 */
[----:B------:R-:W-:Y:S02]  /*1a8a0*/  ISETP.GT.AND P4, PT, R64, 0x89, PT ;  /* 0x000000894000780c */ /* 0x000fe40003f84270 */
[----:B-1----:R-:W-:Y:S02]  /*1a8b0*/  FSEL R143, R52, -INF , P3 ;  /* 0xff800000348f7808 */ /* 0x002fe40001800000 */
[----:B------:R-:W-:Y:S01]  /*1a8c0*/  FMNMX.FTZ R62, R51, R62, !PT ;  /* 0x0000003e333e7209 */ /* 0x000fe20007810000 */
[----:B------:R-:W1:Y:S01]  /*1a8d0*/  MUFU.TANH R55, R55 ;  /* 0x0000003700377308 */ /* 0x000e620000002400 */
[----:B------:R-:W-:-:S02]  /*1a8e0*/  ISETP.GT.AND P3, PT, R64, 0x90, PT ;  /* 0x000000904000780c */ /* 0x000fc40003f64270 */
[----:B--2---:R-:W-:Y:S02]  /*1a8f0*/  FSEL R145, R54, -INF , P4 ;  /* 0xff80000036917808 */ /* 0x004fe40002000000 */
[----:B------:R-:W-:Y:S02]  /*1a900*/  FMNMX.FTZ R62, R143, R62, !PT ;  /* 0x0000003e8f3e7209 */ /* 0x000fe40007810000 */
[----:B------:R-:W-:Y:S01]  /*1a910*/  ISETP.GT.AND P4, PT, R64, 0x91, PT ;  /* 0x000000914000780c */ /* 0x000fe20003f84270 */
[----:B------:R-:W2:Y:S01]  /*1a920*/  MUFU.TANH R66, R66 ;  /* 0x0000004200427308 */ /* 0x000ea20000002400 */
[----:B0-----:R-:W-:Y:S01]  /*1a930*/  FSEL R147, R34, -INF , P3 ;  /* 0xff80000022937808 */ /* 0x001fe20001800000 */
[----:B------:R-:W-:Y:S01]  /*1a940*/  FFMA.FTZ R34, R63, R14, -R24 ;  /* 0x0000000e3f227223 */ /* 0x000fe20000010818 */
[----:B------:R-:W-:Y:S02]  /*1a950*/  FMNMX.FTZ R62, R145, R62, !PT ;  /* 0x0000003e913e7209 */ /* 0x000fe40007810000 */
[----:B------:R-:W-:-:S02]  /*1a960*/  ISETP.GT.AND P3, PT, R64, 0x98, PT ;  /* 0x000000984000780c */ /* 0x000fc40003f64270 */
[----:B------:R-:W-:Y:S01]  /*1a970*/  FMNMX.FTZ R62, R147, R62, !PT ;  /* 0x0000003e933e7209 */ /* 0x000fe20007810000 */
[----:B------:R-:W0:Y:S01]  /*1a980*/  MUFU.TANH R39, R39 ;  /* 0x0000002700277308 */ /* 0x000e220000002400 */
[----:B-1----:R-:W-:Y:S02]  /*1a990*/  FSEL R55, R55, -INF , P4 ;  /* 0xff80000037377808 */ /* 0x002fe40002000000 */
[----:B------:R-:W-:Y:S02]  /*1a9a0*/  ISETP.GT.AND P4, PT, R64, 0x99, PT ;  /* 0x000000994000780c */ /* 0x000fe40003f84270 */
[----:B------:R-:W-:-:S03]  /*1a9b0*/  FMNMX.FTZ R62, R55, R62, !PT ;  /* 0x0000003e373e7209 */ /* 0x000fc60007810000 */
[----:B------:R-:W-:Y:S01]  /*1a9c0*/  MUFU.EX2 R26, R26 ;  /* 0x0000001a001a7308 */ /* 0x000fe20000000800 */
[----:B--2---:R-:W-:-:S04]  /*1a9d0*/  FSEL R63, R66, -INF , P3 ;  /* 0xff800000423f7808 */ /* 0x004fc80001800000 */
[----:B------:R-:W-:-:S03]  /*1a9e0*/  FMNMX.FTZ R62, R63, R62, !PT ;  /* 0x0000003e3f3e7209 */ /* 0x000fc60007810000 */
[----:B------:R-:W-:Y:S01]  /*1a9f0*/  MUFU.EX2 R31, R31 ;  /* 0x0000001f001f7308 */ /* 0x000fe20000000800 */
[----:B0-----:R-:W-:-:S04]  /*1aa00*/  FSEL R53, R39, -INF , P4 ;  /* 0xff80000027357808 */ /* 0x001fc80002000000 */
[----:B------:R-:W-:-:S03]  /*1aa10*/  FMNMX.FTZ R62, R53, R62, !PT ;  /* 0x0000003e353e7209 */ /* 0x000fc60007810000 */
[----:B------:R-:W-:Y:S02]  /*1aa20*/  MUFU.EX2 R28, R28 ;  /* 0x0000001c001c7308 */ /* 0x000fe40000000800 */
[----:B------:R-:W0:Y:S06]  /*1aa30*/  SHFL.BFLY PT, R45, R62, 0x2, 0x1f ;  /* 0x0c401f003e2d7f89 */ /* 0x000e2c00000e0000 */
[----:B------:R-:W1:Y:S08]  /*1aa40*/  MUFU.EX2 R35, R35 ;  /* 0x0000002300237308 */ /* 0x000e700000000800 */
[----:B------:R-:W-:Y:S08]  /*1aa50*/  MUFU.EX2 R27, R27 ;  /* 0x0000001b001b7308 */ /* 0x000ff00000000800 */
[----:B------:R-:W-:Y:S01]  /*1aa60*/  MUFU.EX2 R30, R30 ;  /* 0x0000001e001e7308 */ /* 0x000fe20000000800 */
[----:B-1----:R-:W-:-:S02]  /*1aa70*/  F2FP.SATFINITE.E4M3.F32.PACK_AB_MERGE_C R184, R35, R28, RZ ;  /* 0x0000001c23b8723e */ /* 0x002fc400048070ff */
[----:B0-----:R-:W-:Y:S01]  /*1aa80*/  FMNMX.FTZ R52, R62, R45, !PT ;  /* 0x0000002d3e347209 */ /* 0x001fe20007810000 */
[----:B------:R-:W-:-:S01]  /*1aa90*/  FFMA.FTZ R45, R83, R14, -R24 ;  /* 0x0000000e532d7223 */ /* 0x000fc20000010818 */
[----:B------:R-:W-:Y:S01]  /*1aaa0*/  F2FP.SATFINITE.E4M3.F32.PACK_AB_MERGE_C R184, R31, R26, R184 ;  /* 0x0000001a1fb8723e */ /* 0x000fe200048070b8 */
[----:B------:R-:W-:-:S02]  /*1aab0*/  FFMA.FTZ R24, R91, R14, -R24 ;  /* 0x0000000e5b187223 */ /* 0x000fc40000010818 */
[----:B------:R-:W0:Y:S01]  /*1aac0*/  SHFL.BFLY PT, R65, R52, 0x1, 0x1f ;  /* 0x0c201f0034417f89 */ /* 0x000e2200000e0000 */
[----:B------:R-:W-:Y:S08]  /*1aad0*/  MUFU.EX2 R38, R38 ;  /* 0x0000002600267308 */ /* 0x000ff00000000800 */
[----:B------:R-:W1:Y:S08]  /*1aae0*/  MUFU.EX2 R115, R115 ;  /* 0x0000007300737308 */ /* 0x000e700000000800 */
[----:B------:R-:W-:Y:S01]  /*1aaf0*/  MUFU.EX2 R39, R42 ;  /* 0x0000002a00277308 */ /* 0x000fe20000000800 */
[----:B0-----:R-:W-:-:S07]  /*1ab00*/  FMNMX.FTZ R90, R52, R65, !PT ;  /* 0x00000041345a7209 */ /* 0x001fce0007810000 */
[----:B------:R0:W-:Y:S01]  /*1ab10*/  MUFU.EX2 R42, R69 ;  /* 0x00000045002a7308 */ /* 0x0001e20000000800 */
[----:B-1----:R-:W-:Y:S02]  /*1ab20*/  F2FP.SATFINITE.E4M3.F32.PACK_AB_MERGE_C R186, R115, R38, RZ ;  /* 0x0000002673ba723e */ /* 0x002fe400048070ff */
[C---:B------:R-:W-:Y:S01]  /*1ab30*/  FSETP.NEU.FTZ.AND P3, PT, R90.reuse, -INF , PT ;  /* 0xff8000005a00780b */ /* 0x040fe20003f7d000 */
[----:B------:R-:W-:-:S01]  /*1ab40*/  FFMA.FTZ R52, R90, R14, -8 ;  /* 0xc10000005a347423 */ /* 0x000fc2000001000e */
[----:B------:R-:W-:-:S03]  /*1ab50*/  F2FP.SATFINITE.E4M3.F32.PACK_AB_MERGE_C R186, R30, R27, R186 ;  /* 0x0000001b1eba723e */ /* 0x000fc600048070ba */
[----:B------:R1:W-:Y:S01]  /*1ab60*/  MUFU.EX2 R79, R70 ;  /* 0x00000046004f7308 */ /* 0x0003e20000000800 */
[----:B------:R-:W-:-:S05]  /*1ab70*/  FSEL R52, R52, RZ, P3 ;  /* 0x000000ff34347208 */ /* 0x000fca0001800000 */
        /* <DEDUP_REMOVED lines=8> */
[----:B------:R-:W-:Y:S01]  /*1ac00*/  FFMA.FTZ R78, R61, R14, -R52 ;  /* 0x0000000e3d4e7223 */ /* 0x000fe20000010834 */
[----:B------:R-:W-:-:S01]  /*1ac10*/  FADD.FTZ R61, R26, R31 ;  /* 0x0000001f1a3d7221 */ /* 0x000fc20000010000 */
[-CC-:B------:R-:W-:Y:S01]  /*1ac20*/  FFMA.FTZ R66, R111, R14.reuse, -R52.reuse ;  /* 0x0000000e6f427223 */ /* 0x180fe20000010834 */
[----:B------:R-:W-:-:S01]  /*1ac30*/  FFMA.FTZ R11, R119, R14, -R52 ;  /* 0x0000000e770b7223 */ /* 0x000fc20000010834 */
[----:B------:R-:W-:Y:S01]  /*1ac40*/  FFMA.FTZ R62, R73, R14, -R52 ;  /* 0x0000000e493e7223 */ /* 0x000fe20000010834 */
[----:B------:R-:W-:-:S01]  /*1ac50*/  FADD.FTZ R84, R28, R61 ;  /* 0x0000003d1c547221 */ /* 0x000fc20000010000 */
[----:B------:R-:W2:Y:S01]  /*1ac60*/  MUFU.EX2 R54, R54 ;  /* 0x0000003600367308 */ /* 0x000ea20000000800 */
[----:B0-----:R-:W-:-:S01]  /*1ac70*/  FFMA.FTZ R69, R109, R14, -R52 ;  /* 0x0000000e6d457223 */ /* 0x001fc20000010834 */
[----:B-1----:R-:W-:Y:S01]  /*1ac80*/  FFMA.FTZ R70, R75, R14, -R52 ;  /* 0x0000000e4b467223 */ /* 0x002fe20000010834 */
[----:B------:R-:W-:-:S01]  /*1ac90*/  FADD.FTZ R84, R35, R84 ;  /* 0x0000005423547221 */ /* 0x000fc20000010000 */
        /* <DEDUP_REMOVED lines=32> */
[----:B------:R-:W-:-:S02]  /*1aea0*/  CS2R R26, SRZ ;  /* 0x00000000001a7805 */ /* 0x000fc4000001ff00 */
[----:B------:R-:W-:-:S01]  /*1aeb0*/  FADD.FTZ R83, R30, R61 ;  /* 0x0000003d1e537221 */ /* 0x000fc20000010000 */
[----:B------:R-:W-:Y:S01]  /*1aec0*/  FFMA.FTZ R61, R51, R14, -R52 ;  /* 0x0000000e333d7223 */ /* 0x000fe20000010834 */
        /* <DEDUP_REMOVED lines=10> */
[----:B------:R-:W-:-:S06]  /*1af70*/  FADD.FTZ R84, R12, R83 ;  /* 0x000000530c547221 */ /* 0x000fcc0000010000 */
[----:B------:R-:W1:Y:S01]  /*1af80*/  MUFU.EX2 R62, R62 ;  /* 0x0000003e003e7308 */ /* 0x000e620000000800 */
[----:B--2---:R-:W-:-:S01]  /*1af90*/  FADD.FTZ R82, R66, R81 ;  /* 0x0000005142527221 */ /* 0x004fc20000010000 */
[----:B------:R-:W-:-:S04]  /*1afa0*/  F2FP.SATFINITE.E4M3.F32.PACK_AB_MERGE_C R187, R66, R13, RZ ;  /* 0x0000000d42bb723e */ /* 0x000fc800048070ff */
[----:B------:R-:W-:Y:S02]  /*1afb0*/  F2FP.SATFINITE.E4M3.F32.PACK_AB_MERGE_C R187, R58, R3, R187 ;  /* 0x000000033abb723e */ /* 0x000fe400048070bb */
[----:B------:R-:W2:Y:S01]  /*1afc0*/  MUFU.EX2 R69, R69 ;  /* 0x0000004500457308 */ /* 0x000ea20000000800 */
[----:B0-----:R-:W-:-:S07]  /*1afd0*/  FADD.FTZ R81, R11, R82 ;  /* 0x000000520b517221 */ /* 0x001fce0000010000 */
[----:B------:R-:W0:Y:S01]  /*1afe0*/  MUFU.EX2 R107, R107 ;  /* 0x0000006b006b7308 */ /* 0x000e220000000800 */
[----:B-1----:R-:W-:-:S01]  /*1aff0*/  FADD.FTZ R82, R62, R81 ;  /* 0x000000513e527221 */ /* 0x002fc20000010000 */
[----:B------:R-:W-:-:S04]  /*1b000*/  F2FP.SATFINITE.E4M3.F32.PACK_AB_MERGE_C R81, R60, R5, RZ ;  /* 0x000000053c51723e */ /* 0x000fc800048070ff */
[----:B------:R-:W-:Y:S02]  /*1b010*/  F2FP.SATFINITE.E4M3.F32.PACK_AB_MERGE_C R185, R54, R185, R81 ;  /* 0x000000b936b9723e */ /* 0x000fe40004807051 */
[----:B------:R-:W1:Y:S01]  /*1b020*/  MUFU.EX2 R70, R70 ;  /* 0x0000004600467308 */ /* 0x000e620000000800 */
[----:B--2---:R-:W-:-:S01]  /*1b030*/  FADD.FTZ R35, R69, R82 ;  /* 0x0000005245237221 */ /* 0x004fc20000010000 */
[----:B------:R-:W-:-:S06]  /*1b040*/  CS2R R82, SRZ ;  /* 0x0000000000527805 */ /* 0x000fcc000001ff00 */
[----:B------:R2:W3:Y:S01]  /*1b050*/  MUFU.EX2 R20, R68 ;  /* 0x0000004400147308 */ /* 0x0004e20000000800 */
[----:B0-----:R-:W-:-:S01]  /*1b060*/  FADD.FTZ R5, R107, R84 ;  /* 0x000000546b057221 */ /* 0x001fc20000010000 */
[----:B------:R-:W-:Y:S02]  /*1b070*/  F2FP.SATFINITE.E4M3.F32.PACK_AB_MERGE_C R180, R107, R12, RZ ;  /* 0x0000000c6bb4723e */ /* 0x000fe400048070ff */
[----:B------:R-:W-:Y:S02]  /*1b080*/  CS2R R84, SRZ ;  /* 0x0000000000547805 */ /* 0x000fe4000001ff00 */
[----:B------:R-:W-:Y:S02]  /*1b090*/  F2FP.SATFINITE.E4M3.F32.PACK_AB_MERGE_C R180, R21, R10, R180 ;  /* 0x0000000a15b4723e */ /* 0x000fe400048070b4 */
[----:B------:R-:W0:Y:S01]  /*1b0a0*/  MUFU.EX2 R64, R64 ;  /* 0x0000004000407308 */ /* 0x000e220000000800 */
[----:B--2---:R-:W-:-:S01]  /*1b0b0*/  FFMA.FTZ R68, R123, R14, -R52 ;  /* 0x0000000e7b447223 */ /* 0x004fc20000010834 */
[----:B-1----:R-:W-:Y:S01]  /*1b0c0*/  FADD.FTZ R35, R70, R35 ;  /* 0x0000002346237221 */ /* 0x002fe20000010000 */
[----:B------:R-:W-:-:S01]  /*1b0d0*/  FFMA.FTZ R52, R53, R14, -R52 ;  /* 0x0000000e35347223 */ /* 0x000fc20000010834 */
[----:B------:R-:W-:-:S04]  /*1b0e0*/  F2FP.SATFINITE.E4M3.F32.PACK_AB_MERGE_C R181, R70, R69, RZ ;  /* 0x0000004546b5723e */ /* 0x000fc800048070ff */
[----:B------:R-:W1:Y:S01]  /*1b0f0*/  MUFU.EX2 R67, R67 ;  /* 0x0000004300437308 */ /* 0x000e620000000800 */
[----:B---3--:R-:W-:-:S01]  /*1b100*/  FADD.FTZ R38, R20, R5 ;  /* 0x0000000514267221 */ /* 0x008fc20000010000 */
[----:B------:R-:W-:Y:S02]  /*1b110*/  F2FP.SATFINITE.E4M3.F32.PACK_AB_MERGE_C R181, R62, R11, R181 ;  /* 0x0000000b3eb5723e */ /* 0x000fe400048070b5 */
[----:B------:R-:W2:Y:S01]  /*1b120*/  @P0 LDC R11, c[0x0][0x44c] ;  /* 0x00011300ff0b0b82 */ /* 0x000ea20000000800 */
[----:B------:R-:W-:-:S03]  /*1b130*/  FADD.FTZ R13, R79, R38 ;  /* 0x000000264f0d7221 */ /* 0x000fc60000010000 */
[----:B------:R-:W3:Y:S01]  /*1b140*/  MUFU.EX2 R8, R8 ;  /* 0x0000000800087308 */ /* 0x000ee20000000800 */
[----:B0-----:R-:W-:-:S07]  /*1b150*/  FADD.FTZ R60, R64, R35 ;  /* 0x00000023403c7221 */ /* 0x001fce0000010000 */
[----:B------:R-:W0:Y:S01]  /*1b160*/  MUFU.EX2 R73, R73 ;  /* 0x0000004900497308 */ /* 0x000e220000000800 */
[----:B-1----:R-:W-:-:S07]  /*1b170*/  FADD.FTZ R60, R67, R60 ;  /* 0x0000003c433c7221 */ /* 0x002fce0000010000 */
[----:B------:R-:W1:Y:S01]  /*1b180*/  MUFU.EX2 R76, R76 ;  /* 0x0000004c004c7308 */ /* 0x000e620000000800 */
[----:B---3--:R-:W-:-:S01]  /*1b190*/  FADD.FTZ R12, R8, R13 ;  /* 0x0000000d080c7221 */ /* 0x008fc20000010000 */
[----:B------:R-:W-:Y:S01]  /*1b1a0*/  F2FP.SATFINITE.E4M3.F32.PACK_AB_MERGE_C R182, R57, R8, RZ ;  /* 0x0000000839b6723e */ /* 0x000fe200048070ff */
[----:B--2---:R-:W-:-:S04]  /*1b1b0*/  @P0 IMAD.HI.U32 R11, R204, R11, RZ ;  /* 0x0000000bcc0b0227 */ /* 0x004fc800078e00ff */
[----:B------:R-:W-:Y:S01]  /*1b1c0*/  FADD.FTZ R12, R57, R12 ;  /* 0x0000000c390c7221 */ /* 0x000fe20000010000 */
[----:B------:R-:W-:Y:S01]  /*1b1d0*/  F2FP.SATFINITE.E4M3.F32.PACK_AB_MERGE_C R182, R79, R20, R182 ;  /* 0x000000144fb6723e */ /* 0x000fe200048070b6 */
[----:B------:R-:W2:Y:S01]  /*1b1e0*/  MUFU.EX2 R9, R9 ;  /* 0x0000000900097308 */ /* 0x000ea20000000800 */
[----:B0-----:R-:W-:-:S07]  /*1b1f0*/  FADD.FTZ R13, R73, R60 ;  /* 0x0000003c490d7221 */ /* 0x001fce0000010000 */
[----:B------:R-:W0:Y:S01]  /*1b200*/  MUFU.EX2 R68, R68 ;  /* 0x0000004400447308 */ /* 0x000e220000000800 */
[----:B-1----:R-:W-:-:S01]  /*1b210*/  FADD.FTZ R13, R76, R13 ;  /* 0x0000000d4c0d7221 */ /* 0x002fc20000010000 */
[----:B------:R-:W-:-:S04]  /*1b220*/  F2FP.SATFINITE.E4M3.F32.PACK_AB_MERGE_C R183, R76, R73, RZ ;  /* 0x000000494cb7723e */ /* 0x000fc800048070ff */
        /* <DEDUP_REMOVED lines=12> */
[----:B------:R-:W-:-:S06]  /*1b2f0*/  CS2R R30, SRZ ;  /* 0x00000000001e7805 */ /* 0x000fcc000001ff00 */
[----:B------:R-:W0:Y:S01]  /*1b300*/  MUFU.EX2 R77, R77 ;  /* 0x0000004d004d7308 */ /* 0x000e220000000800 */
[----:B-1----:R-:W-:-:S07]  /*1b310*/  FADD.FTZ R10, R74, R3 ;  /* 0x000000034a0a7221 */ /* 0x002fce0000010000 */
[----:B------:R-:W1:Y:S01]  /*1b320*/  MUFU.EX2 R32, R32 ;  /* 0x0000002000207308 */ /* 0x000e620000000800 */
[C---:B--2---:R-:W-:Y:S01]  /*1b330*/  F2FP.SATFINITE.E4M3.F32.PACK_AB_MERGE_C R176, R7.reuse, R6, RZ ;  /* 0x0000000607b0723e */ /* 0x044fe200048070ff */
[----:B------:R-:W-:-:S03]  /*1b340*/  FADD.FTZ R7, R7, R12 ;  /* 0x0000000c07077221 */ /* 0x000fc60000010000 */
[----:B------:R-:W-:Y:S01]  /*1b350*/  F2FP.SATFINITE.E4M3.F32.PACK_AB_MERGE_C R176, R56, R9, R176 ;  /* 0x0000000938b0723e */ /* 0x000fe200048070b0 */
[----:B------:R-:W-:Y:S01]  /*1b360*/  IMAD.MOV.U32 R9, RZ, RZ, R204 ;  /* 0x000000ffff097224 */ /* 0x000fe200078e00cc */
[----:B------:R-:W-:Y:S01]  /*1b370*/  CS2R R56, SRZ ;  /* 0x0000000000387805 */ /* 0x000fe2000001ff00 */
[----:B------:R-:W2:Y:S01]  /*1b380*/  MUFU.EX2 R72, R72 ;  /* 0x0000004800487308 */ /* 0x000ea20000000800 */
[C---:B0-----:R-:W-:Y:S01]  /*1b390*/  F2FP.SATFINITE.E4M3.F32.PACK_AB_MERGE_C R177, R77.reuse, R74, RZ ;  /* 0x0000004a4db1723e */ /* 0x041fe200048070ff */
[----:B------:R-:W-:-:S03]  /*1b3a0*/  FADD.FTZ R77, R77, R10 ;  /* 0x0000000a4d4d7221 */ /* 0x000fc60000010000 */
[----:B------:R-:W-:Y:S02]  /*1b3b0*/  F2FP.SATFINITE.E4M3.F32.PACK_AB_MERGE_C R177, R71, R68, R177 ;  /* 0x0000004447b1723e */ /* 0x000fe400048070b1 */
[----:B------:R-:W-:Y:S02]  /*1b3c0*/  CS2R R68, SRZ ;  /* 0x0000000000447805 */ /* 0x000fe4000001ff00 */
[----:B------:R-:W-:Y:S01]  /*1b3d0*/  CS2R R70, SRZ ;  /* 0x0000000000467805 */ /* 0x000fe2000001ff00 */
[----:B------:R-:W0:Y:S01]  /*1b3e0*/  MUFU.EX2 R41, R41 ;  /* 0x0000002900297308 */ /* 0x000e220000000800 */
[----:B-1----:R-:W-:-:S07]  /*1b3f0*/  FADD.FTZ R10, R32, R7 ;  /* 0x00000007200a7221 */ /* 0x002fce0000010000 */
[----:B------:R-:W1:Y:S01]  /*1b400*/  MUFU.EX2 R59, R59 ;  /* 0x0000003b003b7308 */ /* 0x000e620000000800 */
[----:B--2---:R-:W-:-:S01]  /*1b410*/  FADD.FTZ R12, R72, R77 ;  /* 0x0000004d480c7221 */ /* 0x004fc20000010000 */
[----:B------:R-:W-:-:S06]  /*1b420*/  CS2R R76, SRZ ;  /* 0x00000000004c7805 */ /* 0x000fcc000001ff00 */
        /* <DEDUP_REMOVED lines=14> */
[----:B------:R-:W-:Y:S02]  /*1b510*/  F2FP.SATFINITE.E4M3.F32.PACK_AB_MERGE_C R179, R78, R75, RZ ;  /* 0x0000004b4eb3723e */ /* 0x000fe400048070ff */
[----:B------:R-:W-:Y:S02]  /*1b520*/  CS2R R74, SRZ ;  /* 0x00000000004a7805 */ /* 0x000fe4000001ff00 */
[----:B------:R-:W-:Y:S02]  /*1b530*/  CS2R R78, SRZ ;  /* 0x00000000004e7805 */ /* 0x000fe4000001ff00 */
[----:B------:R-:W-:-:S02]  /*1b540*/  F2FP.SATFINITE.E4M3.F32.PACK_AB_MERGE_C R179, R59, R72, R179 ;  /* 0x000000483bb3723e */ /* 0x000fc400048070b3 */
[----:B------:R-:W-:Y:S01]  /*1b550*/  CS2R R58, SRZ ;  /* 0x00000000003a7805 */ /* 0x000fe2000001ff00 */
[----:B------:R-:W2:Y:S01]  /*1b560*/  MUFU.EX2 R49, R49 ;  /* 0x0000003100317308 */ /* 0x000ea20000000800 */
[----:B0-----:R-:W-:-:S01]  /*1b570*/  FADD.FTZ R12, R34, R3 ;  /* 0x00000003220c7221 */ /* 0x001fc20000010000 */
[----:B------:R-:W-:-:S03]  /*1b580*/  CS2R R72, SRZ ;  /* 0x0000000000487805 */ /* 0x000fc6000001ff00 */
[----:B------:R-:W-:-:S03]  /*1b590*/  FADD.FTZ R3, R39, R12 ;  /* 0x0000000c27037221 */ /* 0x000fc60000010000 */
[----:B------:R-:W0:Y:S01]  /*1b5a0*/  MUFU.EX2 R40, R40 ;  /* 0x0000002800287308 */ /* 0x000e220000000800 */
[----:B-1----:R-:W-:-:S07]  /*1b5b0*/  FADD.FTZ R20, R0, R7 ;  /* 0x0000000700147221 */ /* 0x002fce0000010000 */
[----:B------:R-:W1:Y:S01]  /*1b5c0*/  MUFU.EX2 R51, R129 ;  /* 0x0000008100337308 */ /* 0x000e620000000800 */
[----:B--2---:R-:W-:-:S07]  /*1b5d0*/  FADD.FTZ R20, R49, R20 ;  /* 0x0000001431147221 */ /* 0x004fce0000010000 */
[----:B------:R-:W2:Y:S01]  /*1b5e0*/  MUFU.EX2 R43, R43 ;  /* 0x0000002b002b7308 */ /* 0x000ea20000000800 */
[----:B0-----:R-:W-:-:S07]  /*1b5f0*/  FADD.FTZ R12, R40, R3 ;  /* 0x00000003280c7221 */ /* 0x001fce0000010000 */
[----:B------:R-:W0:Y:S01]  /*1b600*/  MUFU.EX2 R80, R80 ;  /* 0x0000005000507308 */ /* 0x000e220000000800 */
[----:B-1----:R-:W-:-:S02]  /*1b610*/  FADD.FTZ R3, R51, R20 ;  /* 0x0000001433037221 */ /* 0x002fc40000010000 */
[----:B------:R-:W1:Y:S05]  /*1b620*/  @P0 LDC R20, c[0x0][0x450] ;  /* 0x00011400ff140b82 */ /* 0x000e6a0000000800 */
[----:B------:R-:W3:Y:S01]  /*1b630*/  MUFU.EX2 R29, R29 ;  /* 0x0000001d001d7308 */ /* 0x000ee20000000800 */
[----:B--2---:R-:W-:-:S01]  /*1b640*/  FADD.FTZ R12, R43, R12 ;  /* 0x0000000c2b0c7221 */ /* 0x004fc20000010000 */
[----:B------:R-:W-:-:S02]  /*1b650*/  F2FP.SATFINITE.E4M3.F32.PACK_AB_MERGE_C R172, R43, R40, RZ ;  /* 0x000000282bac723e */ /* 0x000fc400048070ff */
[----:B------:R-:W-:Y:S02]  /*1b660*/  CS2R R40, SRZ ;  /* 0x0000000000287805 */ /* 0x000fe4000001ff00 */
[----:B------:R-:W-:Y:S02]  /*1b670*/  F2FP.SATFINITE.E4M3.F32.PACK_AB_MERGE_C R172, R39, R34, R172 ;  /* 0x0000002227ac723e */ /* 0x000fe400048070ac */
[----:B------:R-:W-:Y:S01]  /*1b680*/  CS2R R34, SRZ ;  /* 0x0000000000227805 */ /* 0x000fe2000001ff00 */
[----:B------:R-:W2:Y:S01]  /*1b690*/  MUFU.EX2 R53, R131 ;  /* 0x0000008300357308 */ /* 0x000ea20000000800 */
[C---:B0-----:R-:W-:Y:S01]  /*1b6a0*/  F2FP.SATFINITE.E4M3.F32.PACK_AB_MERGE_C R173, R80.reuse, R51, RZ ;  /* 0x0000003350ad723e */ /* 0x041fe200048070ff */
[----:B------:R-:W-:Y:S01]  /*1b6b0*/  FADD.FTZ R80, R80, R3 ;  /* 0x0000000350507221 */ /* 0x000fe20000010000 */
[----:B------:R-:W-:Y:S02]  /*1b6c0*/  CS2R R38, SRZ ;  /* 0x0000000000267805 */ /* 0x000fe4000001ff00 */
[----:B------:R-:W-:-:S03]  /*1b6d0*/  F2FP.SATFINITE.E4M3.F32.PACK_AB_MERGE_C R173, R49, R0, R173 ;  /* 0x0000000031ad723e */ /* 0x000fc600048070ad */
[----:B------:R-:W0:Y:S01]  /*1b6e0*/  MUFU.EX2 R28, R135 ;  /* 0x00000087001c7308 */ /* 0x000e220000000800 */
[----:B---3--:R-:W-:-:S01]  /*1b6f0*/  FADD.FTZ R3, R29, R12 ;  /* 0x0000000c1d037221 */ /* 0x008fc20000010000 */
[----:B-1----:R-:W-:-:S03]  /*1b700*/  @P0 SHF.R.U32.HI R9, RZ, R20, R11 ;  /* 0x00000014ff090219 */ /* 0x002fc6000001160b */
[----:B------:R-:W-:-:S03]  /*1b710*/  FADD.FTZ R3, R42, R3 ;  /* 0x000000032a037221 */ /* 0x000fc60000010000 */
[----:B------:R-:W-:Y:S01]  /*1b720*/  MUFU.EX2 R44, R44 ;  /* 0x0000002c002c7308 */ /* 0x000fe20000000800 */
[----:B--2---:R-:W-:-:S01]  /*1b730*/  FADD.FTZ R7, R53, R80 ;  /* 0x0000005035077221 */ /* 0x004fc20000010000 */
[----:B------:R-:W-:-:S06]  /*1b740*/  CS2R R80, SRZ ;  /* 0x0000000000507805 */ /* 0x000fcc000001ff00 */
[----:B------:R-:W1:Y:S01]  /*1b750*/  MUFU.EX2 R33, R33 ;  /* 0x0000002100217308 */ /* 0x000e620000000800 */
[----:B0-----:R-:W-:-:S07]  /*1b760*/  FADD.FTZ R12, R28, R7 ;  /* 0x000000071c0c7221 */ /* 0x001fce0000010000 */
[----:B------:R-:W-:Y:S08]  /*1b770*/  MUFU.EX2 R5, R137 ;  /* 0x0000008900057308 */ /* 0x000ff00000000800 */
[----:B------:R-:W0:Y:S01]  /*1b780*/  MUFU.EX2 R8, R139 ;  /* 0x0000008b00087308 */ /* 0x000e220000000800 */
[----:B-1----:R-:W-:Y:S01]  /*1b790*/  F2FP.SATFINITE.E4M3.F32.PACK_AB_MERGE_C R174, R33, R44, RZ ;  /* 0x0000002c21ae723e */ /* 0x002fe200048070ff */
[----:B------:R-:W-:-:S03]  /*1b7a0*/  FADD.FTZ R44, R44, R3 ;  /* 0x000000032c2c7221 */ /* 0x000fc60000010000 */
[----:B------:R-:W-:Y:S01]  /*1b7b0*/  F2FP.SATFINITE.E4M3.F32.PACK_AB_MERGE_C R174, R42, R29, R174 ;  /* 0x0000001d2aae723e */ /* 0x000fe200048070ae */
[----:B------:R-:W-:-:S01]  /*1b7c0*/  FADD.FTZ R44, R33, R44 ;  /* 0x0000002c212c7221 */ /* 0x000fc20000010000 */
[----:B------:R-:W-:Y:S01]  /*1b7d0*/  CS2R R32, SRZ ;  /* 0x0000000000207805 */ /* 0x000fe2000001ff00 */
[----:B------:R-:W1:Y:S01]  /*1b7e0*/  MUFU.EX2 R45, R45 ;  /* 0x0000002d002d7308 */ /* 0x000e620000000800 */
[----:B------:R-:W-:-:S07]  /*1b7f0*/  CS2R R42, SRZ ;  /* 0x00000000002a7805 */ /* 0x000fce000001ff00 */
[----:B------:R-:W2:Y:S01]  /*1b800*/  MUFU.EX2 R141, R141 ;  /* 0x0000008d008d7308 */ /* 0x000ea20000000800 */
[----:B0-----:R-:W-:Y:S01]  /*1b810*/  F2FP.SATFINITE.E4M3.F32.PACK_AB_MERGE_C R175, R8, R5, RZ ;  /* 0x0000000508af723e */ /* 0x001fe200048070ff */
[----:B------:R-:W-:-:S03]  /*1b820*/  FADD.FTZ R5, R5, R12 ;  /* 0x0000000c05057221 */ /* 0x000fc60000010000 */
[----:B------:R-:W-:Y:S01]  /*1b830*/  F2FP.SATFINITE.E4M3.F32.PACK_AB_MERGE_C R175, R28, R53, R175 ;  /* 0x000000351caf723e */ /* 0x000fe200048070af */
[----:B------:R-:W-:-:S01]  /*1b840*/  FADD.FTZ R8, R8, R5 ;  /* 0x0000000508087221 */ /* 0x000fc20000010000 */
[----:B------:R-:W-:Y:S01]  /*1b850*/  CS2R R28, SRZ ;  /* 0x00000000001c7805 */ /* 0x000fe2000001ff00 */
[----:B------:R-:W0:Y:S01]  /*1b860*/  MUFU.EX2 R46, R46 ;  /* 0x0000002e002e7308 */ /* 0x000e220000000800 */
[----:B-1----:R-:W-:-:S07]  /*1b870*/  FADD.FTZ R3, R45, R44 ;  /* 0x0000002c2d037221 */ /* 0x002fce0000010000 */
[----:B------:R1:W3:Y:S01]  /*1b880*/  MUFU.EX2 R6, R61 ;  /* 0x0000003d00067308 */ /* 0x0002e20000000800 */
[----:B--2---:R-:W-:-:S07]  /*1b890*/  FADD.FTZ R5, R141, R8 ;  /* 0x000000088d057221 */ /* 0x004fce0000010000 */
[----:B------:R-:W-:Y:S01]  /*1b8a0*/  MUFU.EX2 R37, R37 ;  /* 0x0000002500257308 */ /* 0x000fe20000000800 */
[----:B0-----:R-:W-:-:S01]  /*1b8b0*/  FADD.FTZ R8, R46, R3 ;  /* 0x000000032e087221 */ /* 0x001fc20000010000 */
[----:B-1----:R-:W-:-:S06]  /*1b8c0*/  CS2R R60, SRZ ;  /* 0x00000000003c7805 */ /* 0x002fcc000001ff00 */
[----:B------:R-:W0:Y:S01]  /*1b8d0*/  MUFU.EX2 R48, R48 ;  /* 0x0000003000307308 */ /* 0x000e220000000800 */
[----:B---3--:R-:W-:-:S07]  /*1b8e0*/  FADD.FTZ R12, R6, R5 ;  /* 0x00000005060c7221 */ /* 0x008fce0000010000 */
[----:B------:R-:W1:Y:S08]  /*1b8f0*/  MUFU.EX2 R143, R143 ;  /* 0x0000008f008f7308 */ /* 0x000e700000000800 */
[----:B------:R-:W2:Y:S01]  /*1b900*/  MUFU.EX2 R10, R145 ;  /* 0x00000091000a7308 */ /* 0x000ea20000000800 */
[----:B0-----:R-:W-:Y:S01]  /*1b910*/  F2FP.SATFINITE.E4M3.F32.PACK_AB_MERGE_C R7, R48, R37, RZ ;  /* 0x000000253007723e */ /* 0x001fe200048070ff */
[----:B------:R-:W-:-:S03]  /*1b920*/  FADD.FTZ R37, R37, R8 ;  /* 0x0000000825257221 */ /* 0x000fc60000010000 */
[----:B------:R-:W-:Y:S01]  /*1b930*/  F2FP.SATFINITE.E4M3.F32.PACK_AB_MERGE_C R168, R46, R45, R7 ;  /* 0x0000002d2ea8723e */ /* 0x000fe20004807007 */
[----:B------:R-:W-:-:S01]  /*1b940*/  FADD.FTZ R37, R48, R37 ;  /* 0x0000002530257221 */ /* 0x000fc20000010000 */
[----:B------:R-:W-:Y:S01]  /*1b950*/  IADD3 R7, R9, R206, -R205 ;  /* 0x000000ce09077210 */ /* 0x000fe20007ffe8cd */
[----:B------:R-:W0:Y:S01]  /*1b960*/  MUFU.EX2 R50, R50 ;  /* 0x0000003200327308 */ /* 0x000e220000000800 */
[----:B-1----:R-:W-:-:S01]  /*1b970*/  FADD.FTZ R3, R143, R12 ;  /* 0x0000000c8f037221 */ /* 0x002fc20000010000 */
[----:B------:R-:W-:Y:S02]  /*1b980*/  CS2R R44, SRZ ;  /* 0x00000000002c7805 */ /* 0x000fe4000001ff00 */
[----:B------:R-:W-:Y:S01]  /*1b990*/  CS2R R48, SRZ ;  /* 0x0000000000307805 */ /* 0x000fe2000001ff00 */
[----:B------:R-:W-:-:S03]  /*1b9a0*/  IMAD.HI R7, R7, 0x66666667, RZ ;  /* 0x6666666707077827 */ /* 0x000fc600078e02ff */
[----:B------:R-:W1:Y:S01]  /*1b9b0*/  MUFU.EX2 R147, R147 ;  /* 0x0000009300937308 */ /* 0x000e620000000800 */
[C---:B--2---:R-:W-:Y:S01]  /*1b9c0*/  F2FP.SATFINITE.E4M3.F32.PACK_AB_MERGE_C R143, R10.reuse, R143, RZ ;  /* 0x0000008f0a8f723e */ /* 0x044fe200048070ff */
[----:B------:R-:W-:-:S03]  /*1b9d0*/  FADD.FTZ R10, R10, R3 ;  /* 0x000000030a0a7221 */ /* 0x000fc60000010000 */
[----:B------:R-:W-:-:S03]  /*1b9e0*/  F2FP.SATFINITE.E4M3.F32.PACK_AB_MERGE_C R169, R6, R141, R143 ;  /* 0x0000008d06a9723e */ /* 0x000fc6000480708f */
[----:B------:R2:W3:Y:S01]  /*1b9f0*/  MUFU.EX2 R65, R87 ;  /* 0x0000005700417308 */ /* 0x0004e20000000800 */
[----:B0-----:R-:W-:-:S01]  /*1ba00*/  FADD.FTZ R6, R50, R37 ;  /* 0x0000002532067221 */ /* 0x001fc20000010000 */
[----:B------:R-:W-:-:S06]  /*1ba10*/  CS2R R36, SRZ ;  /* 0x0000000000247805 */ /* 0x000fcc000001ff00 */
[----:B------:R-:W-:Y:S01]  /*1ba20*/  MUFU.EX2 R47, R47 ;  /* 0x0000002f002f7308 */ /* 0x000fe20000000800 */
[----:B-1----:R-:W-:-:S01]  /*1ba30*/  FADD.FTZ R3, R147, R10 ;  /* 0x0000000a93037221 */ /* 0x002fc20000010000 */
[----:B--2---:R-:W-:-:S06]  /*1ba40*/  CS2R R86, SRZ ;  /* 0x0000000000567805 */ /* 0x004fcc000001ff00 */
[----:B------:R-:W0:Y:S01]  /*1ba50*/  MUFU.EX2 R24, R24 ;  /* 0x0000001800187308 */ /* 0x000e220000000800 */
[----:B---3--:R-:W-:-:S07]  /*1ba60*/  FADD.FTZ R6, R65, R6 ;  /* 0x0000000641067221 */ /* 0x008fce0000010000 */
[----:B------:R1:W2:Y:S08]  /*1ba70*/  MUFU.EX2 R0, R55 ;  /* 0x0000003700007308 */ /* 0x0002b00000000800 */
[----:B------:R-:W-:Y:S01]  /*1ba80*/  MUFU.EX2 R63, R63 ;  /* 0x0000003f003f7308 */ /* 0x000fe20000000800 */
[----:B0-----:R-:W-:Y:S02]  /*1ba90*/  F2FP.SATFINITE.E4M3.F32.PACK_AB_MERGE_C R5, R24, R47, RZ ;  /* 0x0000002f1805723e */ /* 0x001fe400048070ff */
[----:B-1----:R-:W-:-:S02]  /*1baa0*/  CS2R R54, SRZ ;  /* 0x0000000000367805 */ /* 0x002fc4000001ff00 */
[----:B------:R-:W-:Y:S02]  /*1bab0*/  F2FP.SATFINITE.E4M3.F32.PACK_AB_MERGE_C R170, R65, R50, R5 ;  /* 0x0000003241aa723e */ /* 0x000fe40004807005 */
[----:B------:R-:W-:Y:S02]  /*1bac0*/  CS2R R50, SRZ ;  /* 0x0000000000327805 */ /* 0x000fe4000001ff00 */
[----:B------:R-:W-:Y:S01]  /*1bad0*/  CS2R R64, SRZ ;  /* 0x0000000000407805 */ /* 0x000fe2000001ff00 */
[----:B------:R-:W0:Y:S01]  /*1bae0*/  MUFU.EX2 R52, R52 ;  /* 0x0000003400347308 */ /* 0x000e220000000800 */
[----:B--2---:R-:W-:-:S01]  /*1baf0*/  FADD.FTZ R8, R0, R3 ;  /* 0x0000000300087221 */ /* 0x004fc20000010000 */
[----:B------:R-:W-:Y:S01]  /*1bb00*/  FADD.FTZ R3, R47, R6 ;  /* 0x000000062f037221 */ /* 0x000fe20000010000 */
[----:B------:R-:W-:Y:S02]  /*1bb10*/  SHF.R.U32.HI R6, RZ, 0x1f, R7 ;  /* 0x0000001fff067819 */ /* 0x000fe40000011607 */
[----:B------:R-:W-:Y:S01]  /*1bb20*/  CS2R R46, SRZ ;  /* 0x00000000002e7805 */ /* 0x000fe2000001ff00 */
[----:B------:R-:W-:-:S01]  /*1bb30*/  FADD.FTZ R3, R24, R3 ;  /* 0x0000000318037221 */ /* 0x000fc20000010000 */
[----:B------:R-:W-:-:S02]  /*1bb40*/  LEA.HI.SX32 R6, R7, R6, 0x1a ;  /* 0x0000000607067211 */ /* 0x000fc400078fd2ff */
[----:B------:R-:W-:Y:S02]  /*1bb50*/  CS2R R24, SRZ ;  /* 0x0000000000187805 */ /* 0x000fe4000001ff00 */
[----:B0-----:R-:W-:Y:S01]  /*1bb60*/  F2FP.SATFINITE.E4M3.F32.PACK_AB_MERGE_C R5, R52, R63, RZ ;  /* 0x0000003f3405723e */ /* 0x001fe200048070ff */
[----:B------:R-:W-:-:S01]  /*1bb70*/  FADD.FTZ R63, R63, R8 ;  /* 0x000000083f3f7221 */ /* 0x000fc20000010000 */
[----:B------:R-:W-:Y:S02]  /*1bb80*/  VIADD R8, R104, 0xfffffffe ;  /* 0xfffffffe68087836 */ /* 0x000fe40000000000 */
[----:B------:R-:W-:Y:S01]  /*1bb90*/  F2FP.SATFINITE.E4M3.F32.PACK_AB_MERGE_C R171, R0, R147, R5 ;  /* 0x0000009300ab723e */ /* 0x000fe20004807005 */
[----:B------:R-:W-:Y:S01]  /*1bba0*/  FADD.FTZ R0, R52, R63 ;  /* 0x0000003f34007221 */ /* 0x000fe20000010000 */
[----:B------:R-:W-:Y:S02]  /*1bbb0*/  VIMNMX R5, R203, R6, !PT ;  /* 0x00000006cb057248 */ /* 0x000fe40007fe0100 */
[----:B------:R-:W-:-:S02]  /*1bbc0*/  CS2R R52, SRZ ;  /* 0x0000000000347805 */ /* 0x000fc4000001ff00 */
[----:B------:R-:W-:Y:S02]  /*1bbd0*/  CS2R R62, SRZ ;  /* 0x00000000003e7805 */ /* 0x000fe4000001ff00 */
[----:B------:R-:W-:-:S13]  /*1bbe0*/  ISETP.GE.AND P2, PT, R8, R5, PT ;  /* 0x000000050800720c */ /* 0x000fda0003f46270 */
[----:B------:R-:W-:Y:S05]  /*1bbf0*/  @!P2 BRA `(.L_x_2404) ;  /* 0x000000480064a947 */ /* 0x000fea0003800000 */
[----:B------:R-:W-:Y:S01]  /*1bc00*/  IMAD.MOV.U32 R6, RZ, RZ, R90 ;  /* 0x000000ffff067224 */ /* 0x000fe200078e005a */
[----:B------:R-:W-:Y:S01]  /*1bc10*/  MOV R7, R15 ;  /* 0x0000000f00077202 */ /* 0x000fe20000000f00 */
        /* <DEDUP_REMOVED lines=33> */
.L_x_2415:
        /* <DEDUP_REMOVED lines=8> */
.L_x_2406:
        /* <DEDUP_REMOVED lines=8> */
.L_x_2407:
[----:B------:R-:W-:Y:S04]  /*1bf30*/  BSSY B0, `(.L_x_2405) ;  /* 0x0000004000007945 */ /* 0x000fe80003800000 */
[----:B-1----:R-:W-:Y:S05]  /*1bf40*/  @P3 BRA `(.L_x_2408) ;  /* 0x0000000000083947 */ /* 0x002fea0003800000 */
[----:B------:R-:W1:Y:S02]  /*1bf50*/  SYNCS.PHASECHK.TRANS64.TRYWAIT P3, [R11+URZ+0x29830], R10 ;  /* 0x0298300a0b0075a7 */ /* 0x000e64000806017f */
[----:B-1----:R-:W-:Y:S05]  /*1bf60*/  @!P3 BRA `(.L_x_2409) ;  /* 0x000001500038b947 */ /* 0x002fea0003800000 */
.L_x_2408:
[----:B------:R-:W-:Y:S05]  /*1bf70*/  BSYNC B0 ;  /* 0x0000000000007941 */ /* 0x000fea0003800000 */
.L_x_2405:
[----:B01----:R-:W0:Y:S01]  /*1bf80*/  S2R R10, SR_TID.X ;  /* 0x00000000000a7919 */ /* 0x003e220000002100 */
[----:B------:R-:W-:Y:S05]  /*1bf90*/  WARPSYNC.ALL ;  /* 0x0000000000007948 */ /* 0x000fea0003800000 */
[----:B------:R-:W-:Y:S01]  /*1bfa0*/  IMAD.MOV.U32 R13, RZ, RZ, -0x7fffffe0 ;  /* 0x80000020ff0d7424 */ /* 0x000fe200078e00ff */
[----:B------:R-:W-:Y:S01]  /*1bfb0*/  UMOV UR48, UR24 ;  /* 0x0000001800307c82 */ /* 0x000fe20008000000 */
[----:B------:R-:W-:Y:S01]  /*1bfc0*/  UMOV UR49, UR25 ;  /* 0x0000001900317c82 */ /* 0x000fe20008000000 */
[----:B------:R-:W-:Y:S01]  /*1bfd0*/  MOV R89, 0x80000020 ;  /* 0x8000002000597802 */ /* 0x000fe20000000f00 */
[----:B------:R-:W-:Y:S01]  /*1bfe0*/  UMOV UR44, UR24 ;  /* 0x00000018002c7c82 */ /* 0x000fe20008000000 */
[----:B------:R-:W-:Y:S01]  /*1bff0*/  R2UR UR51, R13 ;  /* 0x000000000d3372ca */ /* 0x000fe200000e0000 */
[----:B------:R-:W-:Y:S01]  /*1c000*/  UMOV UR45, UR25 ;  /* 0x00000019002d7c82 */ /* 0x000fe20008000000 */
[C---:B------:R-:W-:Y:S01]  /*1c010*/  R2UR UR47, R89.reuse ;  /* 0x00000000592f72ca */ /* 0x040fe200000e0000 */
[----:B------:R-:W-:Y:S01]  /*1c020*/  IMAD.MOV.U32 R15, RZ, RZ, -0x7fffffe0 ;  /* 0x80000020ff0f7424 */ /* 0x000fe200078e00ff */
[----:B------:R-:W-:Y:S01]  /*1c030*/  UMOV UR32, UR24 ;  /* 0x0000001800207c82 */ /* 0x000fe20008000000 */
[----:B------:R-:W-:Y:S01]  /*1c040*/  IMAD.MOV.U32 R21, RZ, RZ, -0x7fffffe0 ;  /* 0x80000020ff157424 */ /* 0x000fe200078e00ff */
        /* <DEDUP_REMOVED lines=8> */
[----:B------:R-:W-:-:S02]  /*1c0d0*/  IMAD.MOV.U32 R15, RZ, RZ, -0x7fffffe0 ;  /* 0x80000020ff0f7424 */ /* 0x000fc400078e00ff */
[----:B------:R-:W-:Y:S01]  /*1c0e0*/  IMAD.MOV.U32 R13, RZ, RZ, -0x7fffffe0 ;  /* 0x80000020ff0d7424 */ /* 0x000fe200078e00ff */
        /* <DEDUP_REMOVED lines=15> */
[----:B------:R-:W-:Y:S01]  /*1c1e0*/  R2UR UR34, R20 ;  /* 0x00000000142272ca */ /* 0x000fe200000e0000 */
[----:B------:R-:W-:Y:S01]  /*1c1f0*/  WARPGROUP.ARRIVE ;  /* 0x00000000000079c5 */ /* 0x000fe20000000000 */
[----:B------:R-:W-:-:S02]  /*1c200*/  R2UR UR30, R88 ;  /* 0x00000000581e72ca */ /* 0x000fc400000e0000 */
[----:B------:R-:W-:Y:S01]  /*1c210*/  R2UR UR6, R14 ;  /* 0x000000000e0672ca */ /* 0x000fe200000e0000 */
[C---:B------:R-:W-:Y:S01]  /*1c220*/  VIADD R14, R12.reuse, 0x102 ;  /* 0x000001020c0e7836 */ /* 0x040fe20000000000 */
[----:B------:R-:W-:Y:S01]  /*1c230*/  IADD3 R20, R12, 0x82, RZ ;  /* 0x000000820c147810 */ /* 0x000fe20007ffe0ff */
[----:B------:R-:W-:Y:S01]  /*1c240*/  QGMMA.64x32x32.F32.E4M3.E4M3 R152, gdesc[UR48], RZ, !UPT, gsb0 ;  /* 0x00600000309879f3 */ /* 0x000fe2000c0008ff */
[----:B------:R-:W-:Y:S01]  /*1c250*/  R2UR UR51, R15 ;  /* 0x000000000f3372ca */ /* 0x000fe200000e0000 */
[----:B------:R-:W-:Y:S01]  /*1c260*/  UMOV UR48, UR4 ;  /* 0x0000000400307c82 */ /* 0x000fe20008000000 */
[----:B------:R-:W-:Y:S01]  /*1c270*/  R2UR UR50, R14 ;  /* 0x000000000e3272ca */ /* 0x000fe200000e0000 */
[----:B------:R-:W-:Y:S01]  /*1c280*/  UMOV UR49, UR5 ;  /* 0x0000000500317c82 */ /* 0x000fe20008000000 */
[----:B------:R-:W-:Y:S01]  /*1c290*/  VIADD R14, R12, 0x182 ;  /* 0x000001820c0e7836 */ /* 0x000fe20000000000 */
[----:B------:R-:W-:Y:S01]  /*1c2a0*/  MOV R15, 0x80000020 ;  /* 0x80000020000f7802 */ /* 0x000fe20000000f00 */
[----:B------:R-:W-:-:S02]  /*1c2b0*/  WARPGROUP.DEPBAR.LE gsb0, 0x0 ;  /* 0x00008000000079c5 */ /* 0x000fc40000010000 */
[----:B------:R-:W-:-:S06]  /*1c2c0*/  WARPGROUP.ARRIVE ;  /* 0x00000000000079c5 */ /* 0x000fcc0000000000 */
[----:B------:R-:W-:Y:S01]  /*1c2d0*/  QGMMA.64x32x32.F32.E4M3.E4M3 R136, gdesc[UR44], RZ, !UPT, gsb0 ;  /* 0x006000002c8879f3 */ /* 0x000fe2000c0008ff */
[----:B------:R-:W-:Y:S01]  /*1c2e0*/  R2UR UR46, R20 ;  /* 0x00000000142e72ca */ /* 0x000fe200000e0000 */
[----:B------:R-:W-:Y:S01]  /*1c2f0*/  UMOV UR44, UR4 ;  /* 0x00000004002c7c82 */ /* 0x000fe20008000000 */
[----:B------:R-:W-:Y:S01]  /*1c300*/  R2UR UR47, R21 ;  /* 0x00000000152f72ca */ /* 0x000fe200000e0000 */
[----:B------:R-:W-:Y:S01]  /*1c310*/  UMOV UR45, UR5 ;  /* 0x00000005002d7c82 */ /* 0x000fe20008000000 */
[----:B------:R-:W-:Y:S02]  /*1c320*/  WARPGROUP.DEPBAR.LE gsb0, 0x0 ;  /* 0x00008000000079c5 */ /* 0x000fe40000010000 */
[----:B------:R-:W-:-:S06]  /*1c330*/  WARPGROUP.ARRIVE ;  /* 0x00000000000079c5 */ /* 0x000fcc0000000000 */
[----:B------:R-:W-:Y:S03]  /*1c340*/  QGMMA.64x32x32.F32.E4M3.E4M3 R120, gdesc[UR24], RZ, !UPT, gsb0 ;  /* 0x00600000187879f3 */ /* 0x000fe6000c0008ff */
[----:B------:R-:W-:Y:S02]  /*1c350*/  WARPGROUP.DEPBAR.LE gsb0, 0x0 ;  /* 0x00008000000079c5 */ /* 0x000fe40000010000 */
[----:B------:R-:W-:-:S06]  /*1c360*/  WARPGROUP.ARRIVE ;  /* 0x00000000000079c5 */ /* 0x000fcc0000000000 */
[----:B------:R-:W-:Y:S01]  /*1c370*/  QGMMA.64x32x32.F32.E4M3.E4M3 R104, gdesc[UR32], RZ, !UPT, gsb0 ;  /* 0x00600000206879f3 */ /* 0x000fe2000c0008ff */
[----:B------:R-:W-:Y:S01]  /*1c380*/  UMOV UR32, UR4 ;  /* 0x0000000400207c82 */ /* 0x000fe20008000000 */
        /* <DEDUP_REMOVED lines=47> */
[----:B------:R-:W-:Y:S01]  /*1c680*/  VIADD R14, R12, 0x400 ;  /* 0x000004000c0e7836 */ /* 0x000fe20000000000 */
[----:B------:R-:W-:-:S04]  /*1c690*/  MOV R15, 0x80000020 ;  /* 0x80000020000f7802 */ /* 0x000fc80000000f00 */
[----:B------:R-:W-:Y:S01]  /*1c6a0*/  R2UR UR46, R14 ;  /* 0x000000000e2e72ca */ /* 0x000fe200000e0000 */
[----:B------:R-:W-:Y:S01]  /*1c6b0*/  VIADD R14, R12, 0x480 ;  /* 0x000004800c0e7836 */ /* 0x000fe20000000000 */
[----:B------:R-:W-:Y:S01]  /*1c6c0*/  R2UR UR47, R15 ;  /* 0x000000000f2f72ca */ /* 0x000fe200000e0000 */
        /* <DEDUP_REMOVED lines=29> */
[----:B------:R-:W-:Y:S01]  /*1c8a0*/  MOV R15, 0x80000020 ;  /* 0x80000020000f7802 */ /* 0x000fe20000000f00 */
        /* <DEDUP_REMOVED lines=85> */
[----:B------:R-:W-:Y:S01]  /*1ce00*/  MOV R15, 0x80000020 ;  /* 0x80000020000f7802 */ /* 0x000fe20000000f00 */
[----:B------:R-:W-:Y:S01]  /*1ce10*/  VIADD R12, R12, 0x702 ;  /* 0x000007020c0c7836 */ /* 0x000fe20000000000 */
        /* <DEDUP_REMOVED lines=33> */
.L_x_2411:
[----:B------:R-:W-:Y:S01]  /*1d030*/  SHF.L.U32 R9, R9, 0x1f, RZ ;  /* 0x0000001f09097819 */ /* 0x000fe200000006ff */
[----:B------:R-:W-:-:S04]  /*1d040*/  IMAD R11, R189, 0x8, R16 ;  /* 0x00000008bd0b7824 */ /* 0x000fc800078e0210 */
[----:B------:R0:W1:Y:S01]  /*1d050*/  SYNCS.PHASECHK.TRANS64.TRYWAIT P2, [R11+URZ+0x29850], R9 ;  /* 0x029850090b0075a7 */ /* 0x000062000804017f */
[----:B------:R-:W-:Y:S05]  /*1d060*/  @!P1 BRA `(.L_x_2412) ;  /* 0x0000000000049947 */ /* 0x000fea0003800000 */
[----:B------:R-:W-:Y:S01]  /*1d070*/  BPT.TRAP 0x1 ;  /* 0x000000040000795c */ /* 0x000fe20000300000 */
.L_x_2412:
[----:B-1----:R-:W-:Y:S05]  /*1d080*/  @P2 BRA `(.L_x_2410) ;  /* 0x0000000000082947 */ /* 0x002fea0003800000 */
[----:B------:R-:W1:Y:S02]  /*1d090*/  SYNCS.PHASECHK.TRANS64.TRYWAIT P2, [R11+URZ+0x29850], R9 ;  /* 0x029850090b0075a7 */ /* 0x000e64000804017f */
[----:B-1----:R-:W-:Y:S05]  /*1d0a0*/  @!P2 BRA `(.L_x_2413) ;  /* 0x0000013c00fca947 */ /* 0x002fea0003800000 */
.L_x_2410:
        /* <DEDUP_REMOVED lines=8> */
[----:B------:R-:W-:-:S02]  /*1d130*/  IMAD.MOV.U32 R13, RZ, RZ, -0x3ffffff0 ;  /* 0xc0000010ff0d7424 */ /* 0x000fc400078e00ff */
[C---:B------:R-:W-:Y:S01]  /*1d140*/  FMUL.FTZ R11, R2.reuse, R154 ;  /* 0x0000009a020b7220 */ /* 0x040fe20000410000 */
[C---:B------:R-:W-:Y:S01]  /*1d150*/  FMUL.FTZ R154, R2.reuse, R161 ;  /* 0x000000a1029a7220 */ /* 0x040fe20000410000 */
[----:B------:R-:W-:Y:S01]  /*1d160*/  LOP3.LUT R9, R9, 0x10000, RZ, 0xfc, !PT ;  /* 0x0001000009097812 */ /* 0x000fe200078efcff */
[C---:B------:R-:W-:Y:S01]  /*1d170*/  FMUL.FTZ R161, R2.reuse, R141 ;  /* 0x0000008d02a17220 */ /* 0x040fe20000410000 */
        /* <DEDUP_REMOVED lines=25> */
[----:B------:R-:W-:-:S02]  /*1d310*/  IMAD.MOV.U32 R15, RZ, RZ, -0x3ffffff0 ;  /* 0xc0000010ff0f7424 */ /* 0x000fc400078e00ff */
[C---:B------:R-:W-:Y:S01]  /*1d320*/  FMUL.FTZ R122, R2.reuse, R123 ;  /* 0x0000007b027a7220 */ /* 0x040fe20000410000 */
[C---:B------:R-:W-:Y:S01]  /*1d330*/  FMUL.FTZ R125, R2.reuse, R127 ;  /* 0x0000007f027d7220 */ /* 0x040fe20000410000 */
[C---:B------:R-:W-:Y:S01]  /*1d340*/  FMUL.FTZ R123, R2.reuse, R124 ;  /* 0x0000007c027b7220 */ /* 0x040fe20000410000 */
[C---:B------:R-:W-:Y:S01]  /*1d350*/  FMUL.FTZ R127, R2.reuse, R129 ;  /* 0x00000081027f7220 */ /* 0x040fe20000410000 */
[C---:B------:R-:W-:Y:S01]  /*1d360*/  FMUL.FTZ R124, R2.reuse, R126 ;  /* 0x0000007e027c7220 */ /* 0x040fe20000410000 */
[C---:B------:R-:W-:Y:S01]  /*1d370*/  FMUL.FTZ R129, R2.reuse, R131 ;  /* 0x0000008302817220 */ /* 0x040fe20000410000 */
[C---:B------:R-:W-:Y:S01]  /*1d380*/  FMUL.FTZ R126, R2.reuse, R128 ;  /* 0x00000080027e7220 */ /* 0x040fe20000410000 */
[----:B------:R-:W-:Y:S02]  /*1d390*/  IMAD.IADD R131, R211, 0x1, R204 ;  /* 0x00000001d3837824 */ /* 0x000fe400078e02cc */
        /* <DEDUP_REMOVED lines=38> */
[----:B------:R-:W-:-:S05]  /*1d600*/  FMUL.FTZ R103, R2, R103 ;  /* 0x0000006702677220 */ /* 0x000fca0000410000 */
        /* <DEDUP_REMOVED lines=14> */
[----:B------:R-:W1:Y:S01]  /*1d6f0*/  S2R R187, SR_TID.X ;  /* 0x0000000000bb7919 */ /* 0x000e620000002100 */
[----:B------:R-:W-:Y:S01]  /*1d700*/  QGMMA.64x128x32.F32.E4M3.E4M3 R24, R180, gdesc[UR4], R24, gsb0 ;  /* 0x01e00004b4187df3 */ /* 0x000fe20008000818 */
[----:B------:R-:W-:Y:S02]  /*1d710*/  R2UR UR6, R14 ;  /* 0x000000000e0672ca */ /* 0x000fe400000e0000 */
[----:B------:R-:W-:Y:S01]  /*1d720*/  R2UR UR7, R15 ;  /* 0x000000000f0772ca */ /* 0x000fe200000e0000 */
[----:B------:R-:W-:Y:S01]  /*1d730*/  IMAD.MOV.U32 R15, RZ, RZ, -0x3ffffff0 ;  /* 0xc0000010ff0f7424 */ /* 0x000fe200078e00ff */
[C---:B------:R-:W-:Y:S01]  /*1d740*/  IADD3 R14, R12.reuse, 0x300, RZ ;  /* 0x000003000c0e7810 */ /* 0x040fe20007ffe0ff */
[----:B------:R-:W-:Y:S01]  /*1d750*/  VIADD R12, R12, 0x400 ;  /* 0x000004000c0c7836 */ /* 0x000fe20000000000 */
[----:B------:R-:W-:Y:S08]  /*1d760*/  MUFU.TANH R127, R127 ;  /* 0x0000007f007f7308 */ /* 0x000ff00000002400 */
[----:B------:R-:W-:Y:S08]  /*1d770*/  MUFU.TANH R130, R130 ;  /* 0x0000008200827308 */ /* 0x000ff00000002400 */
[----:B------:R-:W-:Y:S01]  /*1d780*/  MUFU.TANH R132, R132 ;  /* 0x0000008400847308 */ /* 0x000fe20000002400 */
[----:B-1----:R-:W-:-:S07]  /*1d790*/  LOP3.LUT R187, R187, 0x7f, RZ, 0xc0, !PT ;  /* 0x0000007fbbbb7812 */ /* 0x002fce00078ec0ff */
        /* <DEDUP_REMOVED lines=22> */
[C---:B------:R-:W-:Y:S02]  /*1d900*/  FMUL.FTZ R156, R2.reuse, R164 ;  /* 0x000000a4029c7220 */ /* 0x040fe40000410000 */
[----:B------:R-:W-:Y:S01]  /*1d910*/  MUFU.TANH R146, R146 ;  /* 0x0000009200927308 */ /* 0x000fe20000002400 */
[----:B------:R-:W-:-:S07]  /*1d920*/  FMUL.FTZ R157, R2, R166 ;  /* 0x000000a6029d7220 */ /* 0x000fce0000410000 */
        /* <DEDUP_REMOVED lines=22> */
[----:B------:R-:W-:Y:S01]  /*1da90*/  FMUL.FTZ R153, R2, R162 ;  /* 0x000000a202997220 */ /* 0x000fe20000410000 */
[----:B------:R-:W-:Y:S01]  /*1daa0*/  R2UR UR6, R12 ;  /* 0x000000000c0672ca */ /* 0x000fe200000e0000 */
[----:B------:R-:W1:Y:S01]  /*1dab0*/  @P0 LDC R162, c[0x0][0x44c] ;  /* 0x00011300ffa20b82 */ /* 0x000e620000000800 */
[C---:B------:R-:W-:Y:S01]  /*1dac0*/  FMUL.FTZ R12, R2.reuse, R155 ;  /* 0x0000009b020c7220 */ /* 0x040fe20000410000 */
[----:B------:R-:W-:Y:S01]  /*1dad0*/  FMUL.FTZ R155, R2, R163 ;  /* 0x000000a3029b7220 */ /* 0x000fe20000410000 */
[----:B------:R-:W2:Y:S05]  /*1dae0*/  MUFU.TANH R13, R13 ;  /* 0x0000000d000d7308 */ /* 0x000eaa0000002400 */
[----:B------:R-:W3:Y:S03]  /*1daf0*/  @P0 LDC R163, c[0x0][0x450] ;  /* 0x00011400ffa30b82 */ /* 0x000ee60000000800 */
[----:B------:R-:W-:Y:S08]  /*1db00*/  MUFU.TANH R153, R153 ;  /* 0x0000009900997308 */ /* 0x000ff00000002400 */
[----:B------:R-:W-:Y:S01]  /*1db10*/  MUFU.TANH R12, R12 ;  /* 0x0000000c000c7308 */ /* 0x000fe20000002400 */
[----:B-1----:R-:W-:Y:S01]  /*1db20*/  @P0 IMAD.HI.U32 R133, R131, R162, RZ ;  /* 0x000000a283850227 */ /* 0x002fe200078e00ff */
[----:B------:R-:W-:-:S03]  /*1db30*/  MOV R162, R131 ;  /* 0x0000008300a27202 */ /* 0x000fc60000000f00 */
[C---:B------:R-:W-:Y:S01]  /*1db40*/  FMUL.FTZ R131, R2.reuse, R134 ;  /* 0x0000008602837220 */ /* 0x040fe20000410000 */
[----:B------:R-:W-:Y:S01]  /*1db50*/  FMUL.FTZ R134, R2, R104 ;  /* 0x0000006802867220 */ /* 0x000fe20000410000 */
[----:B------:R-:W-:Y:S01]  /*1db60*/  IMAD R104, R8, -0xa0, RZ ;  /* 0xffffff6008687824 */ /* 0x000fe200078e02ff */
[----:B------:R-:W-:Y:S01]  /*1db70*/  MUFU.TANH R155, R155 ;  /* 0x0000009b009b7308 */ /* 0x000fe20000002400 */
[----:B---3--:R-:W-:Y:S01]  /*1db80*/  @P0 SHF.R.U32.HI R162, RZ, R163, R133 ;  /* 0x000000a3ffa20219 */ /* 0x008fe20000011685 */
[----:B------:R-:W-:Y:S02]  /*1db90*/  FMUL.FTZ R133, R2, R135 ;  /* 0x0000008702857220 */ /* 0x000fe40000410000 */
[----:B------:R-:W-:Y:S02]  /*1dba0*/  IADD3 R135, -R208, 0x1, R104 ;  /* 0x00000001d0877810 */ /* 0x000fe40007ffe168 */
[----:B------:R-:W1:Y:S02]  /*1dbb0*/  SHFL.IDX PT, R163, R162, RZ, 0x1c1f ;  /* 0x001c1fffa2a37589 */ /* 0x000e6400000e0000 */
[----:B------:R-:W-:Y:S01]  /*1dbc0*/  IADD3 R135, -R205, R135, R206 ;  /* 0x00000087cd877210 */ /* 0x000fe20007ffe1ce */
[----:B------:R3:W-:Y:S01]  /*1dbd0*/  MUFU.TANH R104, R106 ;  /* 0x0000006a00687308 */ /* 0x0007e20000002400 */
[----:B------:R-:W4:Y:S07]  /*1dbe0*/  SHFL.IDX PT, R162, R162, 0x1, 0x1c1f ;  /* 0x003c1f00a2a27f89 */ /* 0x000f2e00000e0000 */
[----:B------:R-:W5:Y:S01]  /*1dbf0*/  MUFU.TANH R134, R134 ;  /* 0x0000008600867308 */ /* 0x000f620000002400 */
[----:B---3--:R-:W-:-:S07]  /*1dc00*/  FMUL.FTZ R106, R2, R107 ;  /* 0x0000006b026a7220 */ /* 0x008fce0000410000 */
[----:B------:R-:W-:Y:S01]  /*1dc10*/  MUFU.TANH R133, R133 ;  /* 0x0000008500857308 */ /* 0x000fe20000002400 */
[----:B-1----:R-:W-:Y:S02]  /*1dc20*/  IMAD.IADD R107, R135, 0x1, R163 ;  /* 0x00000001876b7824 */ /* 0x002fe400078e02a3 */
[----:B------:R-:W-:-:S05]  /*1dc30*/  FMUL.FTZ R163, R2, R110 ;  /* 0x0000006e02a37220 */ /* 0x000fca0000410000 */
[----:B------:R-:W-:Y:S01]  /*1dc40*/  MUFU.TANH R124, R124 ;  /* 0x0000007c007c7308 */ /* 0x000fe20000002400 */
[----:B----4-:R-:W-:Y:S01]  /*1dc50*/  IMAD.IADD R162, R135, 0x1, R162 ;  /* 0x0000000187a27824 */ /* 0x010fe200078e02a2 */
[C---:B------:R-:W-:Y:S02]  /*1dc60*/  ISETP.GT.AND P2, PT, R107.reuse, RZ, PT ;  /* 0x000000ff6b00720c */ /* 0x040fe40003f44270 */
[----:B------:R-:W-:Y:S02]  /*1dc70*/  ISETP.GT.AND P3, PT, R107, 0x1, PT ;  /* 0x000000016b00780c */ /* 0x000fe40003f64270 */
[----:B0-----:R-:W-:Y:S02]  /*1dc80*/  FSEL R9, R9, -INF , P2 ;  /* 0xff80000009097808 */ /* 0x001fe40001000000 */
[----:B------:R-:W-:Y:S01]  /*1dc90*/  MUFU.TANH R163, R163 ;  /* 0x000000a300a37308 */ /* 0x000fe20000002400 */
[----:B------:R-:W-:Y:S02]  /*1dca0*/  ISETP.GT.AND P2, PT, R107, 0x8, PT ;  /* 0x000000086b00780c */ /* 0x000fe40003f44270 */
[----:B--2---:R-:W-:-:S02]  /*1dcb0*/  FSEL R13, R13, -INF , P3 ;  /* 0xff8000000d0d7808 */ /* 0x004fc40001800000 */
[----:B------:R-:W-:Y:S02]  /*1dcc0*/  FMNMX.FTZ R164, R9, R7, !PT ;  /* 0x0000000709a47209 */ /* 0x000fe40007810000 */
[----:B------:R-:W-:Y:S01]  /*1dcd0*/  ISETP.GT.AND P3, PT, R107, 0x9, PT ;  /* 0x000000096b00780c */ /* 0x000fe20003f64270 */
[----:B------:R-:W-:Y:S01]  /*1dce0*/  MUFU.TANH R125, R125 ;  /* 0x0000007d007d7308 */ /* 0x000fe20000002400 */
[----:B------:R-:W-:Y:S02]  /*1dcf0*/  FSEL R110, R14, -INF , P2 ;  /* 0xff8000000e6e7808 */ /* 0x000fe40001000000 */
[----:B------:R-:W-:Y:S02]  /*1dd00*/  FMNMX.FTZ R164, R13, R164, !PT ;  /* 0x000000a40da47209 */ /* 0x000fe40007810000 */
[----:B------:R-:W-:Y:S02]  /*1dd10*/  ISETP.GT.AND P2, PT, R107, 0x10, PT ;  /* 0x000000106b00780c */ /* 0x000fe40003f44270 */
[----:B------:R-:W-:Y:S01]  /*1dd20*/  FMNMX.FTZ R164, R110, R164, !PT ;  /* 0x000000a46ea47209 */ /* 0x000fe20007810000 */
[----:B------:R0:W1:Y:S01]  /*1dd30*/  MUFU.TANH R14, R109 ;  /* 0x0000006d000e7308 */ /* 0x0000620000002400 */
[----:B------:R-:W-:-:S02]  /*1dd40*/  FSEL R152, R152, -INF , P2 ;  /* 0xff80000098987808 */ /* 0x000fc40001000000 */
[C---:B------:R-:W-:Y:S02]  /*1dd50*/  ISETP.GT.AND P2, PT, R107.reuse, 0x18, PT ;  /* 0x000000186b00780c */ /* 0x040fe40003f44270 */
[----:B------:R-:W-:Y:S02]  /*1dd60*/  ISETP.GT.AND P4, PT, R107, 0x68, PT ;  /* 0x000000686b00780c */ /* 0x000fe40003f84270 */
[----:B------:R-:W-:Y:S01]  /*1dd70*/  FSEL R156, R156, -INF , P2 ;  /* 0xff8000009c9c7808 */ /* 0x000fe20001000000 */
[----:B------:R-:W-:Y:S01]  /*1dd80*/  MUFU.TANH R129, R129 ;  /* 0x0000008100817308 */ /* 0x000fe20000002400 */
[----:B0-----:R-:W-:Y:S02]  /*1dd90*/  FSEL R109, R15, -INF , P3 ;  /* 0xff8000000f6d7808 */ /* 0x001fe40001800000 */
[----:B------:R-:W-:Y:S02]  /*1dda0*/  ISETP.GT.AND P3, PT, R107, 0x11, PT ;  /* 0x000000116b00780c */ /* 0x000fe40003f64270 */
[----:B------:R-:W-:-:S02]  /*1ddb0*/  FMNMX.FTZ R164, R109, R164, !PT ;  /* 0x000000a46da47209 */ /* 0x000fc40007810000 */
[----:B------:R-:W-:Y:S01]  /*1ddc0*/  FSEL R154, R154, -INF , P3 ;  /* 0xff8000009a9a7808 */ /* 0x000fe20001800000 */
[----:B------:R-:W-:Y:S01]  /*1ddd0*/  MUFU.TANH R131, R131 ;  /* 0x0000008300837308 */ /* 0x000fe20000002400 */
[----:B------:R-:W-:Y:S02]  /*1dde0*/  FMNMX.FTZ R164, R152, R164, !PT ;  /* 0x000000a498a47209 */ /* 0x000fe40007810000 */
[C---:B------:R-:W-:Y:S02]  /*1ddf0*/  ISETP.GT.AND P3, PT, R107.reuse, 0x19, PT ;  /* 0x000000196b00780c */ /* 0x040fe40003f64270 */
[----:B------:R-:W-:Y:S02]  /*1de00*/  FMNMX.FTZ R164, R154, R164, !PT ;  /* 0x000000a49aa47209 */ /* 0x000fe40007810000 */
[----:B------:R-:W-:Y:S01]  /*1de10*/  ISETP.GT.AND P2, PT, R107, 0x20, PT ;  /* 0x000000206b00780c */ /* 0x000fe20003f44270 */
[----:B------:R-:W-:Y:S01]  /*1de20*/  MUFU.TANH R106, R106 ;  /* 0x0000006a006a7308 */ /* 0x000fe20000002400 */
[----:B------:R-:W-:-:S02]  /*1de30*/  FSEL R159, R159, -INF , P3 ;  /* 0xff8000009f9f7808 */ /* 0x000fc40001800000 */
[----:B------:R-:W-:Y:S02]  /*1de40*/  FMNMX.FTZ R164, R156, R164, !PT ;  /* 0x000000a49ca47209 */ /* 0x000fe40007810000 */
[----:B------:R-:W-:Y:S02]  /*1de50*/  ISETP.GT.AND P3, PT, R107, 0x21, PT ;  /* 0x000000216b00780c */ /* 0x000fe40003f64270 */
[----:B------:R-:W-:Y:S01]  /*1de60*/  FSEL R136, R136, -INF , P2 ;  /* 0xff80000088887808 */ /* 0x000fe20001000000 */
[----:B------:R-:W-:Y:S01]  /*1de70*/  MUFU.TANH R91, R91 ;  /* 0x0000005b005b7308 */ /* 0x000fe20000002400 */
[----:B------:R-:W-:Y:S02]  /*1de80*/  FMNMX.FTZ R164, R159, R164, !PT ;  /* 0x000000a49fa47209 */ /* 0x000fe40007810000 */
[----:B------:R-:W-:Y:S02]  /*1de90*/  ISETP.GT.AND P2, PT, R107, 0x28, PT ;  /* 0x000000286b00780c */ /* 0x000fe40003f44270 */
[----:B------:R-:W-:-:S02]  /*1dea0*/  FSEL R160, R160, -INF , P3 ;  /* 0xff800000a0a07808 */ /* 0x000fc40001800000 */
[----:B------:R-:W-:Y:S01]  /*1deb0*/  FMNMX.FTZ R164, R136, R164, !PT ;  /* 0x000000a488a47209 */ /* 0x000fe20007810000 */
[----:B------:R-:W-:Y:S01]  /*1dec0*/  MUFU.TANH R94, R94 ;  /* 0x0000005e005e7308 */ /* 0x000fe20000002400 */
[----:B------:R-:W-:Y:S02]  /*1ded0*/  ISETP.GT.AND P3, PT, R107, 0x29, PT ;  /* 0x000000296b00780c */ /* 0x000fe40003f64270 */
[----:B------:R-:W-:Y:S02]  /*1dee0*/  FSEL R139, R139, -INF , P2 ;  /* 0xff8000008b8b7808 */ /* 0x000fe40001000000 */
[----:B------:R-:W-:Y:S02]  /*1def0*/  FMNMX.FTZ R164, R160, R164, !PT ;  /* 0x000000a4a0a47209 */ /* 0x000fe40007810000 */
[----:B------:R-:W-:Y:S01]  /*1df00*/  ISETP.GT.AND P2, PT, R107, 0x30, PT ;  /* 0x000000306b00780c */ /* 0x000fe20003f44270 */
[----:B------:R-:W-:Y:S01]  /*1df10*/  MUFU.TANH R98, R98 ;  /* 0x0000006200627308 */ /* 0x000fe20000002400 */
[----:B------:R-:W-:Y:S01]  /*1df20*/  FSEL R161, R161, -INF , P3 ;  /* 0xff800000a1a17808 */ /* 0x000fe20001800000 */
[----:B------:R-:W-:-:S02]  /*1df30*/  WARPGROUP.DEPBAR.LE gsb0, 0x0 ;  /* 0x00008000000079c5 */ /* 0x000fc40000010000 */
[----:B------:R-:W-:Y:S01]  /*1df40*/  FMNMX.FTZ R164, R139, R164, !PT ;  /* 0x000000a48ba47209 */ /* 0x000fe20007810000 */
[----:B------:R-:W-:Y:S01]  /*1df50*/  WARPGROUP.ARRIVE ;  /* 0x00000000000079c5 */ /* 0x000fe20000000000 */
[----:B------:R-:W-:Y:S02]  /*1df60*/  ISETP.GT.AND P3, PT, R107, 0x31, PT ;  /* 0x000000316b00780c */ /* 0x000fe40003f64270 */
[----:B------:R-:W-:Y:S01]  /*1df70*/  FSEL R142, R142, -INF , P2 ;  /* 0xff8000008e8e7808 */ /* 0x000fe20001000000 */
[----:B------:R-:W-:Y:S01]  /*1df80*/  MUFU.TANH R99, R99 ;  /* 0x0000006300637308 */ /* 0x000fe20000002400 */
[----:B------:R-:W-:Y:S01]  /*1df90*/  FMNMX.FTZ R164, R161, R164, !PT ;  /* 0x000000a4a1a47209 */ /* 0x000fe20007810000 */
[----:B------:R-:W-:Y:S01]  /*1dfa0*/  QGMMA.64x128x32.F32.E4M3.E4M3 R24, R168, gdesc[UR4], R24, gsb0 ;  /* 0x01e00004a8187df3 */ /* 0x000fe20008000818 */
        /* <DEDUP_REMOVED lines=9> */
[----:B------:R-:W-:-:S02]  /*1e040*/  FSEL R148, R148, -INF , P3 ;  /* 0xff80000094947808 */ /* 0x000fc40001800000 */
[----:B------:R-:W-:Y:S02]  /*1e050*/  FMNMX.FTZ R164, R147, R164, !PT ;  /* 0x000000a493a47209 */ /* 0x000fe40007810000 */
[C---:B------:R-:W-:Y:S02]  /*1e060*/  ISETP.GT.AND P3, PT, R107.reuse, 0x41, PT ;  /* 0x000000416b00780c */ /* 0x040fe40003f64270 */
[----:B------:R-:W-:Y:S02]  /*1e070*/  FSEL R120, R120, -INF , P2 ;  /* 0xff80000078787808 */ /* 0x000fe40001000000 */
[----:B------:R-:W-:Y:S02]  /*1e080*/  FMNMX.FTZ R164, R148, R164, !PT ;  /* 0x000000a494a47209 */ /* 0x000fe40007810000 */
[----:B------:R-:W-:Y:S02]  /*1e090*/  ISETP.GT.AND P2, PT, R107, 0x48, PT ;  /* 0x000000486b00780c */ /* 0x000fe40003f44270 */
[----:B------:R-:W-:-:S02]  /*1e0a0*/  FSEL R150, R150, -INF , P3 ;  /* 0xff80000096967808 */ /* 0x000fc40001800000 */
[----:B------:R-:W-:Y:S02]  /*1e0b0*/  FMNMX.FTZ R164, R120, R164, !PT ;  /* 0x000000a478a47209 */ /* 0x000fe40007810000 */
[----:B------:R-:W-:Y:S02]  /*1e0c0*/  ISETP.GT.AND P3, PT, R107, 0x49, PT ;  /* 0x000000496b00780c */ /* 0x000fe40003f64270 */
        /* <DEDUP_REMOVED lines=18> */
[----:B-----5:R-:W-:Y:S02]  /*1e1f0*/  FSEL R134, R134, -INF , P2 ;  /* 0xff80000086867808 */ /* 0x020fe40001000000 */
[----:B------:R-:W-:Y:S02]  /*1e200*/  FMNMX.FTZ R164, R132, R164, !PT ;  /* 0x000000a484a47209 */ /* 0x000fe40007810000 */
[----:B------:R-:W-:Y:S02]  /*1e210*/  FSEL R105, R105, -INF , P3 ;  /* 0xff80000069697808 */ /* 0x000fe40001800000 */
[----:B------:R-:W-:-:S02]  /*1e220*/  FMNMX.FTZ R164, R134, R164, !PT ;  /* 0x000000a486a47209 */ /* 0x000fc40007810000 */
[----:B------:R-:W-:Y:S02]  /*1e230*/  ISETP.GT.AND P2, PT, R107, 0x69, PT ;  /* 0x000000696b00780c */ /* 0x000fe40003f44270 */
[----:B------:R-:W-:Y:S02]  /*1e240*/  FSEL R108, R108, -INF , P4 ;  /* 0xff8000006c6c7808 */ /* 0x000fe40002000000 */
[----:B------:R-:W-:Y:S02]  /*1e250*/  FMNMX.FTZ R15, R105, R164, !PT ;  /* 0x000000a4690f7209 */ /* 0x000fe40007810000 */
[----:B-1----:R-:W-:Y:S02]  /*1e260*/  FSEL R164, R14, -INF , P2 ;  /* 0xff8000000ea47808 */ /* 0x002fe40001000000 */
[----:B------:R-:W-:Y:S02]  /*1e270*/  ISETP.GT.AND P3, PT, R107, 0x70, PT ;  /* 0x000000706b00780c */ /* 0x000fe40003f64270 */
[----:B------:R-:W-:-:S02]  /*1e280*/  FMNMX.FTZ R14, R108, R15, !PT ;  /* 0x0000000f6c0e7209 */ /* 0x000fc40007810000 */
[C---:B------:R-:W-:Y:S02]  /*1e290*/  ISETP.GT.AND P4, PT, R107.reuse, 0x71, PT ;  /* 0x000000716b00780c */ /* 0x040fe40003f84270 */
[----:B------:R-:W-:Y:S02]  /*1e2a0*/  FSEL R112, R112, -INF , P3 ;  /* 0xff80000070707808 */ /* 0x000fe40001800000 */
[----:B------:R-:W-:Y:S02]  /*1e2b0*/  FMNMX.FTZ R14, R164, R14, !PT ;  /* 0x0000000ea40e7209 */ /* 0x000fe40007810000 */
[----:B------:R-:W-:Y:S02]  /*1e2c0*/  ISETP.GT.AND P5, PT, R107, 0x78, PT ;  /* 0x000000786b00780c */ /* 0x000fe40003fa4270 */
[----:B------:R-:W-:Y:S02]  /*1e2d0*/  FSEL R113, R113, -INF , P4 ;  /* 0xff80000071717808 */ /* 0x000fe40002000000 */
[----:B------:R-:W-:-:S02]  /*1e2e0*/  FMNMX.FTZ R14, R112, R14, !PT ;  /* 0x0000000e700e7209 */ /* 0x000fc40007810000 */
[----:B------:R-:W-:Y:S02]  /*1e2f0*/  ISETP.GT.AND P2, PT, R107, 0x79, PT ;  /* 0x000000796b00780c */ /* 0x000fe40003f44270 */
[----:B------:R-:W-:Y:S02]  /*1e300*/  FSEL R116, R116, -INF , P5 ;  /* 0xff80000074747808 */ /* 0x000fe40002800000 */
[----:B------:R-:W-:Y:S02]  /*1e310*/  FMNMX.FTZ R14, R113, R14, !PT ;  /* 0x0000000e710e7209 */ /* 0x000fe40007810000 */
[----:B------:R-:W-:Y:S02]  /*1e320*/  ISETP.GT.AND P3, PT, R107, 0x80, PT ;  /* 0x000000806b00780c */ /* 0x000fe40003f64270 */
[----:B------:R-:W-:Y:S02]  /*1e330*/  FSEL R117, R117, -INF , P2 ;  /* 0xff80000075757808 */ /* 0x000fe40001000000 */
[----:B------:R-:W-:-:S02]  /*1e340*/  FMNMX.FTZ R14, R116, R14, !PT ;  /* 0x0000000e740e7209 */ /* 0x000fc40007810000 */
[C---:B------:R-:W-:Y:S02]  /*1e350*/  ISETP.GT.AND P4, PT, R107.reuse, 0x81, PT ;  /* 0x000000816b00780c */ /* 0x040fe40003f84270 */
[C---:B------:R-:W-:Y:S02]  /*1e360*/  ISETP.GT.AND P5, PT, R107.reuse, 0x88, PT ;  /* 0x000000886b00780c */ /* 0x040fe40003fa4270 */
[----:B------:R-:W-:Y:S02]  /*1e370*/  ISETP.GT.AND P2, PT, R107, 0x89, PT ;  /* 0x000000896b00780c */ /* 0x000fe40003f44270 */
[----:B------:R-:W-:Y:S02]  /*1e380*/  FSEL R88, R88, -INF , P3 ;  /* 0xff80000058587808 */ /* 0x000fe40001800000 */
[----:B------:R-:W-:Y:S02]  /*1e390*/  FMNMX.FTZ R15, R117, R14, !PT ;  /* 0x0000000e750f7209 */ /* 0x000fe40007810000 */
[----:B------:R-:W-:Y:S01]  /*1e3a0*/  FSEL R89, R89, -INF , P4 ;  /* 0xff80000059597808 */ /* 0x000fe20002000000 */
[----:B------:R0:W1:Y:S01]  /*1e3b0*/  MUFU.TANH R14, R100 ;  /* 0x00000064000e7308 */ /* 0x0000620000002400 */
[----:B------:R-:W-:-:S02]  /*1e3c0*/  FSEL R92, R92, -INF , P5 ;  /* 0xff8000005c5c7808 */ /* 0x000fc40002800000 */
[----:B------:R-:W-:Y:S02]  /*1e3d0*/  FSEL R93, R93, -INF , P2 ;  /* 0xff8000005d5d7808 */ /* 0x000fe40001000000 */
[C---:B------:R-:W-:Y:S02]  /*1e3e0*/  ISETP.GT.AND P3, PT, R107.reuse, 0x90, PT ;  /* 0x000000906b00780c */ /* 0x040fe40003f64270 */
[C---:B------:R-:W-:Y:S02]  /*1e3f0*/  ISETP.GT.AND P4, PT, R107.reuse, 0x91, PT ;  /* 0x000000916b00780c */ /* 0x040fe40003f84270 */
[C---:B------:R-:W-:Y:S02]  /*1e400*/  ISETP.GT.AND P5, PT, R107.reuse, 0x98, PT ;  /* 0x000000986b00780c */ /* 0x040fe40003fa4270 */
[----:B------:R-:W-:Y:S01]  /*1e410*/  ISETP.GT.AND P2, PT, R107, 0x99, PT ;  /* 0x000000996b00780c */ /* 0x000fe20003f44270 */
[----:B------:R-:W-:Y:S01]  /*1e420*/  FMUL.FTZ R107, R2, R101 ;  /* 0x00000065026b7220 */ /* 0x000fe20000410000 */
[----:B------:R-:W-:-:S02]  /*1e430*/  FMNMX.FTZ R15, R88, R15, !PT ;  /* 0x0000000f580f7209 */ /* 0x000fc40007810000 */
[----:B0-----:R-:W-:Y:S02]  /*1e440*/  FSEL R100, R96, -INF , P3 ;  /* 0xff80000060647808 */ /* 0x001fe40001800000 */
[----:B------:R-:W-:Y:S01]  /*1e450*/  FMNMX.FTZ R15, R89, R15, !PT ;  /* 0x0000000f590f7209 */ /* 0x000fe20007810000 */
[----:B------:R-:W0:Y:S01]  /*1e460*/  MUFU.TANH R107, R107 ;  /* 0x0000006b006b7308 */ /* 0x000e220000002400 */
[----:B------:R-:W-:Y:S01]  /*1e470*/  FSEL R101, R97, -INF , P4 ;  /* 0xff80000061657808 */ /* 0x000fe20002000000 */
[----:B------:R-:W-:Y:S02]  /*1e480*/  WARPGROUP.DEPBAR.LE gsb0, 0x0 ;  /* 0x00008000000079c5 */ /* 0x000fe40000010000 */
[----:B------:R-:W-:Y:S02]  /*1e490*/  FMNMX.FTZ R15, R92, R15, !PT ;  /* 0x0000000f5c0f7209 */ /* 0x000fe40007810000 */
[----:B-1----:R-:W-:Y:S02]  /*1e4a0*/  FSEL R97, R14, -INF , P5 ;  /* 0xff8000000e617808 */ /* 0x002fe40002800000 */
[----:B------:R-:W-:Y:S01]  /*1e4b0*/  FMNMX.FTZ R15, R93, R15, !PT ;  /* 0x0000000f5d0f7209 */ /* 0x000fe20007810000 */
[----:B------:R1:W-:Y:S01]  /*1e4c0*/  MUFU.TANH R96, R111 ;  /* 0x0000006f00607308 */ /* 0x0003e20000002400 */
[----:B------:R-:W-:-:S02]  /*1e4d0*/  ISETP.GT.AND P4, PT, R162, 0x9, PT ;  /* 0x00000009a200780c */ /* 0x000fc40003f84270 */
[----:B------:R-:W-:Y:S02]  /*1e4e0*/  FMNMX.FTZ R15, R100, R15, !PT ;  /* 0x0000000f640f7209 */ /* 0x000fe40007810000 */
[----:B------:R-:W-:Y:S02]  /*1e4f0*/  FSEL R21, R21, -INF , P4 ;  /* 0xff80000015157808 */ /* 0x000fe40002000000 */
[----:B------:R-:W-:Y:S02]  /*1e500*/  FMNMX.FTZ R15, R101, R15, !PT ;  /* 0x0000000f650f7209 */ /* 0x000fe40007810000 */
[----:B0-----:R-:W-:Y:S01]  /*1e510*/  FSEL R107, R107, -INF , P2 ;  /* 0xff8000006b6b7808 */ /* 0x001fe20001000000 */
[C---:B-1----:R-:W-:Y:S01]  /*1e520*/  FMUL.FTZ R111, R2.reuse, R114 ;  /* 0x00000072026f7220 */ /* 0x042fe20000410000 */
[----:B------:R-:W-:Y:S01]  /*1e530*/  FMNMX.FTZ R15, R97, R15, !PT ;  /* 0x0000000f610f7209 */ /* 0x000fe20007810000 */
[----:B------:R-:W-:Y:S01]  /*1e540*/  FMUL.FTZ R114, R2, R115 ;  /* 0x0000007302727220 */ /* 0x000fe20000410000 */
[----:B------:R-:W-:Y:S01]  /*1e550*/  ISETP.GT.AND P4, PT, R162, 0x19, PT ;  /* 0x00000019a200780c */ /* 0x000fe20003f84270 */
[C---:B------:R-:W-:Y:S01]  /*1e560*/  FMUL.FTZ R115, R2.reuse, R118 ;  /* 0x0000007602737220 */ /* 0x040fe20000410000 */
[----:B------:R-:W-:Y:S01]  /*1e570*/  FMNMX.FTZ R15, R107, R15, !PT ;  /* 0x0000000f6b0f7209 */ /* 0x000fe20007810000 */
[----:B------:R-:W-:Y:S01]  /*1e580*/  FMUL.FTZ R118, R2, R119 ;  /* 0x0000007702767220 */ /* 0x000fe20000410000 */
[----:B------:R-:W-:Y:S01]  /*1e590*/  FSEL R158, R158, -INF , P4 ;  /* 0xff8000009e9e7808 */ /* 0x000fe20002000000 */
[----:B------:R-:W0:Y:S01]  /*1e5a0*/  MUFU.TANH R114, R114 ;  /* 0x0000007200727308 */ /* 0x000e220000002400 */
[C---:B------:R-:W-:Y:S01]  /*1e5b0*/  ISETP.GT.AND P4, PT, R162.reuse, 0x29, PT ;  /* 0x00000029a200780c */ /* 0x040fe20003f84270 */
[----:B------:R-:W1:Y:S01]  /*1e5c0*/  SHFL.BFLY PT, R14, R15, 0x2, 0x1f ;  /* 0x0c401f000f0e7f89 */ /* 0x000e6200000e0000 */
[----:B------:R-:W-:-:S02]  /*1e5d0*/  ISETP.GT.AND P2, PT, R162, RZ, PT ;  /* 0x000000ffa200720c */ /* 0x000fc40003f44270 */
[----:B------:R-:W-:Y:S02]  /*1e5e0*/  FSEL R141, R141, -INF , P4 ;  /* 0xff8000008d8d7808 */ /* 0x000fe40002000000 */
[----:B------:R-:W-:Y:S01]  /*1e5f0*/  ISETP.GT.AND P4, PT, R162, 0x38, PT ;  /* 0x00000038a200780c */ /* 0x000fe20003f84270 */
[----:B------:R-:W2:Y:S01]  /*1e600*/  MUFU.TANH R111, R111 ;  /* 0x0000006f006f7308 */ /* 0x000ea20000002400 */
[----:B------:R-:W-:Y:S02]  /*1e610*/  FSEL R11, R11, -INF , P2 ;  /* 0xff8000000b0b7808 */ /* 0x000fe40001000000 */
[----:B------:R-:W-:Y:S02]  /*1e620*/  FSEL R146, R146, -INF , P4 ;  /* 0xff80000092927808 */ /* 0x000fe40002000000 */
[C---:B------:R-:W-:Y:S02]  /*1e630*/  ISETP.GT.AND P4, PT, R162.reuse, 0x41, PT ;  /* 0x00000041a200780c */ /* 0x040fe40003f84270 */
[----:B------:R-:W-:Y:S01]  /*1e640*/  ISETP.GT.AND P2, PT, R162, 0x10, PT ;  /* 0x00000010a200780c */ /* 0x000fe20003f44270 */
[----:B------:R-:W3:Y:S01]  /*1e650*/  MUFU.TANH R115, R115 ;  /* 0x0000007300737308 */ /* 0x000ee20000002400 */
[----:B------:R-:W-:-:S02]  /*1e660*/  FSEL R122, R122, -INF , P4 ;  /* 0xff8000007a7a7808 */ /* 0x000fc40002000000 */
[C---:B------:R-:W-:Y:S02]  /*1e670*/  ISETP.GT.AND P4, PT, R162.reuse, 0x50, PT ;  /* 0x00000050a200780c */ /* 0x040fe40003f84270 */
[----:B------:R-:W-:Y:S02]  /*1e680*/  FSEL R153, R153, -INF , P2 ;  /* 0xff80000099997808 */ /* 0x000fe40001000000 */
[----:B------:R-:W-:Y:S01]  /*1e690*/  ISETP.GT.AND P2, PT, R162, 0x20, PT ;  /* 0x00000020a200780c */ /* 0x000fe20003f44270 */
[----:B------:R-:W4:Y:S01]  /*1e6a0*/  MUFU.TANH R118, R118 ;  /* 0x0000007600767308 */ /* 0x000f220000002400 */
[----:B------:R-:W-:Y:S02]  /*1e6b0*/  FSEL R128, R128, -INF , P4 ;  /* 0xff80000080807808 */ /* 0x000fe40002000000 */
[----:B-1----:R-:W-:Y:S02]  /*1e6c0*/  FMNMX.FTZ R14, R15, R14, !PT ;  /* 0x0000000e0f0e7209 */ /* 0x002fe40007810000 */
[----:B------:R-:W-:-:S02]  /*1e6d0*/  ISETP.GT.AND P4, PT, R162, 0x59, PT ;  /* 0x00000059a200780c */ /* 0x000fc40003f84270 */
[----:B------:R-:W-:Y:S01]  /*1e6e0*/  FSEL R137, R137, -INF , P2 ;  /* 0xff80000089897808 */ /* 0x000fe20001000000 */
[----:B------:R-:W1:Y:S01]  /*1e6f0*/  SHFL.BFLY PT, R15, R14, 0x1, 0x1f ;  /* 0x0c201f000e0f7f89 */ /* 0x000e6200000e0000 */
[----:B------:R-:W-:Y:S02]  /*1e700*/  FSEL R133, R133, -INF , P4 ;  /* 0xff80000085857808 */ /* 0x000fe40002000000 */
[C---:B------:R-:W-:Y:S02]  /*1e710*/  ISETP.GT.AND P4, PT, R162.reuse, 0x68, PT ;  /* 0x00000068a200780c */ /* 0x040fe40003f84270 */
[C---:B------:R-:W-:Y:S02]  /*1e720*/  ISETP.GT.AND P5, PT, R162.reuse, 0x1, PT ;  /* 0x00000001a200780c */ /* 0x040fe40003fa4270 */
[----:B------:R-:W-:Y:S02]  /*1e730*/  FSEL R163, R163, -INF , P4 ;  /* 0xff800000a3a37808 */ /* 0x000fe40002000000 */
[----:B------:R-:W-:-:S02]  /*1e740*/  ISETP.GT.AND P4, PT, R162, 0x71, PT ;  /* 0x00000071a200780c */ /* 0x000fc40003f84270 */
[----:B------:R-:W-:Y:S02]  /*1e750*/  ISETP.GT.AND P3, PT, R162, 0x8, PT ;  /* 0x00000008a200780c */ /* 0x000fe40003f64270 */
[----:B------:R-:W-:Y:S02]  /*1e760*/  FSEL R12, R12, -INF , P5 ;  /* 0xff8000000c0c7808 */ /* 0x000fe40002800000 */
[----:B------:R-:W-:Y:S02]  /*1e770*/  FSEL R20, R20, -INF , P3 ;  /* 0xff80000014147808 */ /* 0x000fe40001800000 */
[C---:B------:R-:W-:Y:S02]  /*1e780*/  ISETP.GT.AND P5, PT, R162.reuse, 0x11, PT ;  /* 0x00000011a200780c */ /* 0x040fe40003fa4270 */
[----:B------:R-:W-:Y:S02]  /*1e790*/  ISETP.GT.AND P3, PT, R162, 0x18, PT ;  /* 0x00000018a200780c */ /* 0x000fe40003f64270 */
[----:B------:R-:W-:-:S02]  /*1e7a0*/  FSEL R155, R155, -INF , P5 ;  /* 0xff8000009b9b7808 */ /* 0x000fc40002800000 */
[----:B------:R-:W-:Y:S02]  /*1e7b0*/  FSEL R157, R157, -INF , P3 ;  /* 0xff8000009d9d7808 */ /* 0x000fe40001800000 */
[----:B-1----:R-:W-:Y:S01]  /*1e7c0*/  FMNMX.FTZ R15, R14, R15, !PT ;  /* 0x0000000f0e0f7209 */ /* 0x002fe20007810000 */
[----:B------:R-:W-:Y:S01]  /*1e7d0*/  IMAD.U32 R14, RZ, RZ, UR55 ;  /* 0x00000037ff0e7e24 */ /* 0x000fe2000f8e00ff */
[----:B------:R-:W-:Y:S02]  /*1e7e0*/  ISETP.GT.AND P5, PT, R162, 0x21, PT ;  /* 0x00000021a200780c */ /* 0x000fe40003fa4270 */
[C---:B------:R-:W-:Y:S01]  /*1e7f0*/  FSETP.NEU.FTZ.AND P2, PT, R15.reuse, -INF , PT ;  /* 0xff8000000f00780b */ /* 0x040fe20003f5d000 */
[----:B------:R-:W-:-:S01]  /*1e800*/  FFMA.FTZ R119, R15, R14, -8 ;  /* 0xc10000000f777423 */ /* 0x000fc2000001000e */
[----:B------:R-:W-:Y:S02]  /*1e810*/  ISETP.GT.AND P3, PT, R162, 0x28, PT ;  /* 0x00000028a200780c */ /* 0x000fe40003f64270 */
[----:B------:R-:W-:-:S02]  /*1e820*/  FSEL R138, R138, -INF , P5 ;  /* 0xff8000008a8a7808 */ /* 0x000fc40002800000 */
[----:B------:R-:W-:Y:S02]  /*1e830*/  FSEL R119, R119, RZ, P2 ;  /* 0x000000ff77777208 */ /* 0x000fe40001000000 */
[----:B------:R-:W-:Y:S02]  /*1e840*/  FSEL R140, R140, -INF , P3 ;  /* 0xff8000008c8c7808 */ /* 0x000fe40001800000 */
[----:B------:R-:W-:Y:S01]  /*1e850*/  ISETP.GT.AND P5, PT, R162, 0x30, PT ;  /* 0x00000030a200780c */ /* 0x000fe20003fa4270 */
[----:B------:R-:W-:-:S01]  /*1e860*/  FFMA.FTZ R135, R152, R14, -R119 ;  /* 0x0000000e98877223 */ /* 0x000fc20000010877 */
[-CC-:B------:R-:W-:Y:S01]  /*1e870*/  FFMA.FTZ R154, R154, R14.reuse, -R119.reuse ;  /* 0x0000000e9a9a7223 */ /* 0x180fe20000010877 */
[----:B0-----:R-:W-:Y:S01]  /*1e880*/  FSEL R152, R114, -INF , P4 ;  /* 0xff80000072987808 */ /* 0x001fe20002000000 */
[-CC-:B------:R-:W-:Y:S01]  /*1e890*/  FFMA.FTZ R9, R9, R14.reuse, -R119.reuse ;  /* 0x0000000e09097223 */ /* 0x180fe20000010877 */
[C---:B------:R-:W-:Y:S01]  /*1e8a0*/  ISETP.GT.AND P4, PT, R162.reuse, 0x80, PT ;  /* 0x00000080a200780c */ /* 0x040fe20003f84270 */
[----:B------:R0:W-:Y:S01]  /*1e8b0*/  MUFU.EX2 R114, R154 ;  /* 0x0000009a00727308 */ /* 0x0001e20000000800 */
[----:B------:R-:W-:Y:S01]  /*1e8c0*/  ISETP.GT.AND P3, PT, R162, 0x31, PT ;  /* 0x00000031a200780c */ /* 0x000fe20003f64270 */
[-CC-:B------:R-:W-:Y:S01]  /*1e8d0*/  FFMA.FTZ R13, R13, R14.reuse, -R119.reuse ;  /* 0x0000000e0d0d7223 */ /* 0x180fe20000010877 */
[----:B------:R-:W-:Y:S01]  /*1e8e0*/  FSEL R143, R143, -INF , P5 ;  /* 0xff8000008f8f7808 */ /* 0x000fe20002800000 */
[-CC-:B------:R-:W-:Y:S01]  /*1e8f0*/  FFMA.FTZ R110, R110, R14.reuse, -R119.reuse ;  /* 0x0000000e6e6e7223 */ /* 0x180fe20000010877 */
[----:B------:R-:W-:Y:S01]  /*1e900*/  FSEL R144, R144, -INF , P3 ;  /* 0xff80000090907808 */ /* 0x000fe20001800000 */
[-CC-:B------:R-:W-:Y:S01]  /*1e910*/  FFMA.FTZ R109, R109, R14.reuse, -R119.reuse ;  /* 0x0000000e6d6d7223 */ /* 0x180fe20000010877 */
[----:B------:R-:W-:Y:S01]  /*1e920*/  ISETP.GT.AND P5, PT, R162, 0x39, PT ;  /* 0x00000039a200780c */ /* 0x000fe20003fa4270 */
[-CC-:B------:R-:W-:Y:S01]  /*1e930*/  FFMA.FTZ R136, R136, R14.reuse, -R119.reuse ;  /* 0x0000000e88887223 */ /* 0x180fe20000010877 */
[----:B0-----:R-:W-:-:S01]  /*1e940*/  FFMA.FTZ R154, R156, R14, -R119 ;  /* 0x0000000e9c9a7223 */ /* 0x001fc20000010877 */
[----:B------:R-:W-:Y:S01]  /*1e950*/  FSEL R156, R90, -INF , P4 ;  /* 0xff8000005a9c7808 */ /* 0x000fe20002000000 */
[----:B------:R-:W-:-:S01]  /*1e960*/  FFMA.FTZ R90, R159, R14, -R119 ;  /* 0x0000000e9f5a7223 */ /* 0x000fc20000010877 */
[----:B------:R-:W-:Y:S01]  /*1e970*/  ISETP.GT.AND P4, PT, R162, 0x89, PT ;  /* 0x00000089a200780c */ /* 0x000fe20003f84270 */
[----:B------:R-:W-:-:S01]  /*1e980*/  FFMA.FTZ R160, R160, R14, -R119 ;  /* 0x0000000ea0a07223 */ /* 0x000fc20000010877 */
[----:B------:R-:W-:Y:S01]  /*1e990*/  ISETP.GT.AND P3, PT, R162, 0x40, PT ;  /* 0x00000040a200780c */ /* 0x000fe20003f64270 */
[----:B------:R-:W-:-:S01]  /*1e9a0*/  FFMA.FTZ R139, R139, R14, -R119 ;  /* 0x0000000e8b8b7223 */ /* 0x000fc20000010877 */
[----:B------:R-:W-:Y:S01]  /*1e9b0*/  FSEL R159, R95, -INF , P4 ;  /* 0xff8000005f9f7808 */ /* 0x000fe20002000000 */
[----:B------:R-:W-:-:S01]  /*1e9c0*/  FFMA.FTZ R161, R161, R14, -R119 ;  /* 0x0000000ea1a17223 */ /* 0x000fc20000010877 */
[----:B------:R0:W-:Y:S01]  /*1e9d0*/  MUFU.EX2 R95, R90 ;  /* 0x0000005a005f7308 */ /* 0x0001e20000000800 */
[----:B------:R-:W-:Y:S01]  /*1e9e0*/  FSEL R149, R149, -INF , P5 ;  /* 0xff80000095957808 */ /* 0x000fe20002800000 */
[-CC-:B------:R-:W-:Y:S01]  /*1e9f0*/  FFMA.FTZ R142, R142, R14.reuse, -R119.reuse ;  /* 0x0000000e8e8e7223 */ /* 0x180fe20000010877 */
[----:B------:R-:W-:Y:S01]  /*1ea00*/  FSEL R121, R121, -INF , P3 ;  /* 0xff80000079797808 */ /* 0x000fe20001800000 */
[-CC-:B------:R-:W-:Y:S01]  /*1ea10*/  FFMA.FTZ R145, R145, R14.reuse, -R119.reuse ;  /* 0x0000000e91917223 */ /* 0x180fe20000010877 */
[C---:B------:R-:W-:Y:S01]  /*1ea20*/  ISETP.GT.AND P5, PT, R162.reuse, 0x48, PT ;  /* 0x00000048a200780c */ /* 0x040fe20003fa4270 */
[-CC-:B------:R-:W-:Y:S01]  /*1ea30*/  FFMA.FTZ R147, R147, R14.reuse, -R119.reuse ;  /* 0x0000000e93937223 */ /* 0x180fe20000010877 */
[----:B------:R-:W-:Y:S01]  /*1ea40*/  ISETP.GT.AND P3, PT, R162, 0x49, PT ;  /* 0x00000049a200780c */ /* 0x000fe20003f64270 */
[--C-:B------:R-:W-:Y:S01]  /*1ea50*/  FFMA.FTZ R148, R148, R14, -R119.reuse ;  /* 0x0000000e94947223 */ /* 0x100fe20000010877 */
[----:B0-----:R-:W-:Y:S01]  /*1ea60*/  FMNMX.FTZ R90, R11, R6, !PT ;  /* 0x000000060b5a7209 */ /* 0x001fe20007810000 */
[-CC-:B------:R-:W-:Y:S01]  /*1ea70*/  FFMA.FTZ R120, R120, R14.reuse, -R119.reuse ;  /* 0x0000000e78787223 */ /* 0x180fe20000010877 */
[----:B------:R-:W-:Y:S01]  /*1ea80*/  FSEL R124, R124, -INF , P5 ;  /* 0xff8000007c7c7808 */ /* 0x000fe20002800000 */
[--C-:B------:R-:W-:Y:S01]  /*1ea90*/  FFMA.FTZ R150, R150, R14, -R119.reuse ;  /* 0x0000000e96967223 */ /* 0x100fe20000010877 */
[----:B------:R-:W-:Y:S01]  /*1eaa0*/  FMNMX.FTZ R90, R12, R90, !PT ;  /* 0x0000005a0c5a7209 */ /* 0x000fe20007810000 */
[-CC-:B------:R-:W-:Y:S01]  /*1eab0*/  FFMA.FTZ R123, R123, R14.reuse, -R119.reuse ;  /* 0x0000000e7b7b7223 */ /* 0x180fe20000010877 */
[----:B------:R-:W-:Y:S01]  /*1eac0*/  FSEL R125, R125, -INF , P3 ;  /* 0xff8000007d7d7808 */ /* 0x000fe20001800000 */
[--C-:B------:R-:W-:Y:S01]  /*1ead0*/  FFMA.FTZ R151, R151, R14, -R119.reuse ;  /* 0x0000000e97977223 */ /* 0x100fe20000010877 */
[----:B------:R-:W-:Y:S01]  /*1eae0*/  FMNMX.FTZ R90, R20, R90, !PT ;  /* 0x0000005a145a7209 */ /* 0x000fe20007810000 */
[-CC-:B------:R-:W-:Y:S01]  /*1eaf0*/  FFMA.FTZ R126, R126, R14.reuse, -R119.reuse ;  /* 0x0000000e7e7e7223 */ /* 0x180fe20000010877 */
[----:B------:R-:W-:Y:S01]  /*1eb00*/  ISETP.GT.AND P5, PT, R162, 0x51, PT ;  /* 0x00000051a200780c */ /* 0x000fe20003fa4270 */
[--C-:B------:R-:W-:Y:S01]  /*1eb10*/  FFMA.FTZ R127, R127, R14, -R119.reuse ;  /* 0x0000000e7f7f7223 */ /* 0x100fe20000010877 */
[----:B------:R-:W-:Y:S01]  /*1eb20*/  FMNMX.FTZ R90, R21, R90, !PT ;  /* 0x0000005a155a7209 */ /* 0x000fe20007810000 */
[-CC-:B------:R-:W-:Y:S01]  /*1eb30*/  FFMA.FTZ R130, R130, R14.reuse, -R119.reuse ;  /* 0x0000000e82827223 */ /* 0x180fe20000010877 */
        /* <DEDUP_REMOVED lines=28> */
[C---:B------:R-:W-:Y:S01]  /*1ed00*/  ISETP.GT.AND P5, PT, R162.reuse, 0x69, PT ;  /* 0x00000069a200780c */ /* 0x040fe20003fa4270 */
[----:B------:R-:W-:Y:S01]  /*1ed10*/  FFMA.FTZ R107, R107, R14, -R119 ;  /* 0x0000000e6b6b7223 */ /* 0x000fe20000010877 */
[----:B------:R-:W-:Y:S01]  /*1ed20*/  FMNMX.FTZ R90, R141, R90, !PT ;  /* 0x0000005a8d5a7209 */ /* 0x000fe20007810000 */
[----:B------:R-:W-:Y:S01]  /*1ed30*/  MUFU.EX2 R9, R9 ;  /* 0x0000000900097308 */ /* 0x000fe20000000800 */
[----:B------:R-:W-:-:S02]  /*1ed40*/  ISETP.GT.AND P3, PT, R162, 0x70, PT ;  /* 0x00000070a200780c */ /* 0x000fc40003f64270 */
[----:B------:R-:W-:Y:S02]  /*1ed50*/  FMNMX.FTZ R90, R143, R90, !PT ;  /* 0x0000005a8f5a7209 */ /* 0x000fe40007810000 */
[----:B------:R-:W-:Y:S02]  /*1ed60*/  FSEL R96, R96, -INF , P5 ;  /* 0xff80000060607808 */ /* 0x000fe40002800000 */
[----:B------:R-:W-:Y:S01]  /*1ed70*/  FMNMX.FTZ R90, R144, R90, !PT ;  /* 0x0000005a905a7209 */ /* 0x000fe20007810000 */
[----:B------:R-:W-:Y:S01]  /*1ed80*/  MUFU.EX2 R13, R13 ;  /* 0x0000000d000d7308 */ /* 0x000fe20000000800 */
[----:B--2---:R-:W-:Y:S02]  /*1ed90*/  FSEL R111, R111, -INF , P3 ;  /* 0xff8000006f6f7808 */ /* 0x004fe40001800000 */
[----:B------:R-:W-:Y:S02]  /*1eda0*/  FMNMX.FTZ R90, R146, R90, !PT ;  /* 0x0000005a925a7209 */ /* 0x000fe40007810000 */
[----:B------:R-:W-:-:S02]  /*1edb0*/  ISETP.GT.AND P5, PT, R162, 0x78, PT ;  /* 0x00000078a200780c */ /* 0x000fc40003fa4270 */
[----:B------:R-:W-:Y:S01]  /*1edc0*/  FMNMX.FTZ R90, R149, R90, !PT ;  /* 0x0000005a955a7209 */ /* 0x000fe20007810000 */
[----:B------:R-:W-:Y:S01]  /*1edd0*/  MUFU.EX2 R110, R110 ;  /* 0x0000006e006e7308 */ /* 0x000fe20000000800 */
[----:B------:R-:W-:Y:S02]  /*1ede0*/  ISETP.GT.AND P3, PT, R162, 0x79, PT ;  /* 0x00000079a200780c */ /* 0x000fe40003f64270 */
[----:B------:R-:W-:Y:S02]  /*1edf0*/  FMNMX.FTZ R90, R121, R90, !PT ;  /* 0x0000005a795a7209 */ /* 0x000fe40007810000 */
[----:B---3--:R-:W-:Y:S02]  /*1ee00*/  FSEL R115, R115, -INF , P5 ;  /* 0xff80000073737808 */ /* 0x008fe40002800000 */
[----:B------:R-:W-:Y:S01]  /*1ee10*/  FMNMX.FTZ R90, R122, R90, !PT ;  /* 0x0000005a7a5a7209 */ /* 0x000fe20007810000 */
[----:B------:R-:W-:Y:S01]  /*1ee20*/  MUFU.EX2 R109, R109 ;  /* 0x0000006d006d7308 */ /* 0x000fe20000000800 */
[----:B----4-:R-:W-:-:S02]  /*1ee30*/  FSEL R118, R118, -INF , P3 ;  /* 0xff80000076767808 */ /* 0x010fc40001800000 */
[----:B------:R-:W-:Y:S02]  /*1ee40*/  FMNMX.FTZ R90, R124, R90, !PT ;  /* 0x0000005a7c5a7209 */ /* 0x000fe40007810000 */
[C---:B------:R-:W-:Y:S02]  /*1ee50*/  ISETP.GT.AND P5, PT, R162.reuse, 0x81, PT ;  /* 0x00000081a200780c */ /* 0x040fe40003fa4270 */
[----:B------:R-:W-:Y:S01]  /*1ee60*/  FMNMX.FTZ R90, R125, R90, !PT ;  /* 0x0000005a7d5a7209 */ /* 0x000fe20007810000 */
[----:B------:R-:W-:Y:S01]  /*1ee70*/  MUFU.EX2 R135, R135 ;  /* 0x0000008700877308 */ /* 0x000fe20000000800 */
[----:B------:R-:W-:Y:S02]  /*1ee80*/  ISETP.GT.AND P3, PT, R162, 0x88, PT ;  /* 0x00000088a200780c */ /* 0x000fe40003f64270 */
[----:B------:R-:W-:Y:S02]  /*1ee90*/  FMNMX.FTZ R90, R128, R90, !PT ;  /* 0x0000005a805a7209 */ /* 0x000fe40007810000 */
[----:B------:R-:W-:-:S02]  /*1eea0*/  FSEL R91, R91, -INF , P5 ;  /* 0xff8000005b5b7808 */ /* 0x000fc40002800000 */
[----:B------:R-:W-:Y:S01]  /*1eeb0*/  FMNMX.FTZ R90, R129, R90, !PT ;  /* 0x0000005a815a7209 */ /* 0x000fe20007810000 */
[----:B------:R-:W-:Y:S01]  /*1eec0*/  MUFU.EX2 R154, R154 ;  /* 0x0000009a009a7308 */ /* 0x000fe20000000800 */
[----:B------:R-:W-:Y:S02]  /*1eed0*/  FSEL R94, R94, -INF , P3 ;  /* 0xff8000005e5e7808 */ /* 0x000fe40001800000 */
[----:B------:R-:W-:Y:S02]  /*1eee0*/  FMNMX.FTZ R90, R131, R90, !PT ;  /* 0x0000005a835a7209 */ /* 0x000fe40007810000 */
[C---:B------:R-:W-:Y:S02]  /*1eef0*/  ISETP.GT.AND P5, PT, R162.reuse, 0x90, PT ;  /* 0x00000090a200780c */ /* 0x040fe40003fa4270 */
[----:B------:R-:W-:Y:S01]  /*1ef00*/  FMNMX.FTZ R90, R133, R90, !PT ;  /* 0x0000005a855a7209 */ /* 0x000fe20007810000 */
[----:B------:R-:W-:Y:S01]  /*1ef10*/  MUFU.EX2 R136, R136 ;  /* 0x0000008800887308 */ /* 0x000fe20000000800 */
[----:B------:R-:W-:-:S02]  /*1ef20*/  ISETP.GT.AND P3, PT, R162, 0x91, PT ;  /* 0x00000091a200780c */ /* 0x000fc40003f64270 */
[----:B------:R-:W-:Y:S02]  /*1ef30*/  FMNMX.FTZ R90, R104, R90, !PT ;  /* 0x0000005a685a7209 */ /* 0x000fe40007810000 */
[----:B------:R-:W-:Y:S02]  /*1ef40*/  FSEL R98, R98, -INF , P5 ;  /* 0xff80000062627808 */ /* 0x000fe40002800000 */
[----:B------:R-:W-:Y:S01]  /*1ef50*/  FMNMX.FTZ R90, R106, R90, !PT ;  /* 0x0000005a6a5a7209 */ /* 0x000fe20007810000 */
[----:B------:R-:W-:Y:S01]  /*1ef60*/  MUFU.EX2 R160, R160 ;  /* 0x000000a000a07308 */ /* 0x000fe20000000800 */
[----:B------:R-:W-:Y:S02]  /*1ef70*/  ISETP.GT.AND P4, PT, R162, 0x98, PT ;  /* 0x00000098a200780c */ /* 0x000fe40003f84270 */
[----:B------:R-:W-:Y:S02]  /*1ef80*/  FMNMX.FTZ R90, R163, R90, !PT ;  /* 0x0000005aa35a7209 */ /* 0x000fe40007810000 */
[----:B------:R-:W-:-:S02]  /*1ef90*/  FSEL R99, R99, -INF , P3 ;  /* 0xff80000063637808 */ /* 0x000fc40001800000 */
[----:B------:R-:W-:Y:S01]  /*1efa0*/  FMNMX.FTZ R90, R96, R90, !PT ;  /* 0x0000005a605a7209 */ /* 0x000fe20007810000 */
[----:B------:R-:W-:Y:S01]  /*1efb0*/  MUFU.EX2 R139, R139 ;  /* 0x0000008b008b7308 */ /* 0x000fe20000000800 */
[----:B------:R-:W-:Y:S01]  /*1efc0*/  ISETP.GT.AND P5, PT, R162, 0x99, PT ;  /* 0x00000099a200780c */ /* 0x000fe20003fa4270 */
[----:B------:R-:W-:Y:S01]  /*1efd0*/  FFMA.FTZ R162, R108, R14, -R119 ;  /* 0x0000000e6ca27223 */ /* 0x000fe20000010877 */
[----:B------:R-:W-:Y:S02]  /*1efe0*/  FMNMX.FTZ R90, R111, R90, !PT ;  /* 0x0000005a6f5a7209 */ /* 0x000fe40007810000 */
[----:B------:R-:W-:Y:S02]  /*1eff0*/  FSEL R108, R102, -INF , P4 ;  /* 0xff800000666c7808 */ /* 0x000fe40002000000 */
[----:B------:R-:W-:Y:S01]  /*1f000*/  FMNMX.FTZ R90, R152, R90, !PT ;  /* 0x0000005a985a7209 */ /* 0x000fe20007810000 */
[----:B------:R0:W-:Y:S01]  /*1f010*/  MUFU.EX2 R102, R162 ;  /* 0x000000a200667308 */ /* 0x0001e20000000800 */
[----:B------:R-:W-:-:S02]  /*1f020*/  FSEL R103, R103, -INF , P5 ;  /* 0xff80000067677808 */ /* 0x000fc40002800000 */
[----:B------:R-:W-:-:S04]  /*1f030*/  FMNMX.FTZ R90, R115, R90, !PT ;  /* 0x0000005a735a7209 */ /* 0x000fc80007810000 */
[----:B------:R-:W-:Y:S01]  /*1f040*/  FMNMX.FTZ R90, R118, R90, !PT ;  /* 0x0000005a765a7209 */ /* 0x000fe20007810000 */
[----:B------:R-:W-:Y:S01]  /*1f050*/  MUFU.EX2 R161, R161 ;  /* 0x000000a100a17308 */ /* 0x000fe20000000800 */
[----:B0-----:R-:W-:-:S02]  /*1f060*/  FFMA.FTZ R162, R164, R14, -R119 ;  /* 0x0000000ea4a27223 */ /* 0x001fc40000010877 */
        /* <DEDUP_REMOVED lines=25> */
[----:B------:R-:W-:Y:S03]  /*1f200*/  MUFU.EX2 R132, R132 ;  /* 0x0000008400847308 */ /* 0x000fe60000000800 */
[----:B------:R-:W-:Y:S02]  /*1f210*/  FSEL R119, R164, RZ, P3 ;  /* 0x000000ffa4777208 */ /* 0x000fe40001800000 */
[----:B------:R-:W-:Y:S02]  /*1f220*/  FSEL R164, R15, RZ, P2 ;  /* 0x000000ff0fa47208 */ /* 0x000fe40001000000 */
[----:B------:R-:W-:Y:S01]  /*1f230*/  ISETP.NE.AND P2, PT, R187, RZ, PT ;  /* 0x000000ffbb00720c */ /* 0x000fe20003f45270 */
[-CC-:B------:R-:W-:Y:S01]  /*1f240*/  FFMA.FTZ R11, R11, R14.reuse, -R119.reuse ;  /* 0x0000000e0b0b7223 */ /* 0x180fe20000010877 */
[----:B------:R-:W-:-:S01]  /*1f250*/  FFMA.FTZ R12, R12, R14, -R119 ;  /* 0x0000000e0c0c7223 */ /* 0x000fc20000010877 */
[----:B------:R-:W-:Y:S01]  /*1f260*/  FADD.FTZ R164, -R164, R7 ;  /* 0x00000007a4a47221 */ /* 0x000fe20000010100 */
[----:B------:R-:W-:-:S01]  /*1f270*/  FFMA.FTZ R7, R128, R14, -R119 ;  /* 0x0000000e80077223 */ /* 0x000fc20000010877 */
[----:B------:R-:W-:Y:S01]  /*1f280*/  FSEL R128, R90, RZ, P3 ;  /* 0x000000ff5a807208 */ /* 0x000fe20001800000 */
[----:B------:R-:W-:-:S01]  /*1f290*/  FFMA.FTZ R20, R20, R14, -R119 ;  /* 0x0000000e14147223 */ /* 0x000fc20000010877 */
[----:B------:R-:W-:Y:S01]  /*1f2a0*/  MUFU.EX2 R11, R11 ;  /* 0x0000000b000b7308 */ /* 0x000fe20000000800 */
[----:B------:R-:W-:-:S01]  /*1f2b0*/  FFMA.FTZ R21, R21, R14, -R119 ;  /* 0x0000000e15157223 */ /* 0x000fc20000010877 */
[----:B------:R-:W-:Y:S01]  /*1f2c0*/  FFMA.FTZ R153, R153, R14, -R119 ;  /* 0x0000000e99997223 */ /* 0x000fe20000010877 */
[----:B------:R-:W-:-:S01]  /*1f2d0*/  FADD.FTZ R128, -R128, R6 ;  /* 0x0000000680807221 */ /* 0x000fc20000010100 */
[-C--:B------:R-:W-:Y:S01]  /*1f2e0*/  FMUL.FTZ R6, R164, R14.reuse ;  /* 0x0000000ea4067220 */ /* 0x080fe20000410000 */
[----:B------:R-:W-:-:S01]  /*1f2f0*/  FFMA.FTZ R155, R155, R14, -R119 ;  /* 0x0000000e9b9b7223 */ /* 0x000fc20000010877 */
[-CC-:B------:R-:W-:Y:S01]  /*1f300*/  FFMA.FTZ R157, R157, R14.reuse, -R119.reuse ;  /* 0x0000000e9d9d7223 */ /* 0x180fe20000010877 */
        /* <DEDUP_REMOVED lines=29> */
[----:B------:R-:W-:Y:S01]  /*1f4e0*/  FFMA.FTZ R118, R118, R14, -R119 ;  /* 0x0000000e76767223 */ /* 0x000fe20000010877 */
[----:B------:R-:W-:-:S01]  /*1f4f0*/  FADD.FTZ R3, R13, R3 ;  /* 0x000000030d037221 */ /* 0x000fc20000010000 */
[-CC-:B------:R-:W-:Y:S01]  /*1f500*/  FFMA.FTZ R156, R156, R14.reuse, -R119.reuse ;  /* 0x0000000e9c9c7223 */ /* 0x180fe20000010877 */
[----:B------:R-:W-:-:S01]  /*1f510*/  FFMA.FTZ R91, R91, R14, -R119 ;  /* 0x0000000e5b5b7223 */ /* 0x000fc20000010877 */
[----:B------:R-:W0:Y:S01]  /*1f520*/  MUFU.EX2 R21, R21 ;  /* 0x0000001500157308 */ /* 0x000e220000000800 */
[----:B-1----:R-:W-:-:S01]  /*1f530*/  FFMA.FTZ R0, R128, R0, R11 ;  /* 0x0000000080007223 */ /* 0x002fc2000001000b */
[----:B------:R-:W-:Y:S01]  /*1f540*/  FADD.FTZ R3, R110, R3 ;  /* 0x000000036e037221 */ /* 0x000fe20000010000 */
[----:B------:R-:W1:Y:S01]  /*1f550*/  S2R R187, SR_TID.X ;  /* 0x0000000000bb7919 */ /* 0x000e620000002100 */
[----:B------:R-:W-:-:S01]  /*1f560*/  FFMA.FTZ R94, R94, R14, -R119 ;  /* 0x0000000e5e5e7223 */ /* 0x000fc20000010877 */
[----:B------:R-:W-:Y:S01]  /*1f570*/  FADD.FTZ R0, R12, R0 ;  /* 0x000000000c007221 */ /* 0x000fe20000010000 */
[----:B------:R-:W-:-:S01]  /*1f580*/  FADD.FTZ R3, R109, R3 ;  /* 0x000000036d037221 */ /* 0x000fc20000010000 */
[----:B------:R-:W-:Y:S01]  /*1f590*/  FFMA.FTZ R159, R159, R14, -R119 ;  /* 0x0000000e9f9f7223 */ /* 0x000fe20000010877 */
[----:B------:R-:W3:Y:S01]  /*1f5a0*/  MUFU.EX2 R153, R153 ;  /* 0x0000009900997308 */ /* 0x000ee20000000800 */
[----:B--2---:R-:W-:-:S01]  /*1f5b0*/  FADD.FTZ R0, R20, R0 ;  /* 0x0000000014007221 */ /* 0x004fc20000010000 */
[----:B------:R-:W-:Y:S01]  /*1f5c0*/  FADD.FTZ R3, R135, R3 ;  /* 0x0000000387037221 */ /* 0x000fe20000010000 */
[----:B------:R-:W-:-:S01]  /*1f5d0*/  FFMA.FTZ R98, R98, R14, -R119 ;  /* 0x0000000e62627223 */ /* 0x000fc20000010877 */
[-CC-:B------:R-:W-:Y:S01]  /*1f5e0*/  FFMA.FTZ R99, R99, R14.reuse, -R119.reuse ;  /* 0x0000000e63637223 */ /* 0x180fe20000010877 */
[----:B------:R-:W-:-:S01]  /*1f5f0*/  FFMA.FTZ R108, R108, R14, -R119 ;  /* 0x0000000e6c6c7223 */ /* 0x000fc20000010877 */
[----:B------:R-:W-:Y:S01]  /*1f600*/  FADD.FTZ R3, R114, R3 ;  /* 0x0000000372037221 */ /* 0x000fe20000010000 */
[----:B------:R-:W-:-:S01]  /*1f610*/  FFMA.FTZ R103, R103, R14, -R119 ;  /* 0x0000000e67677223 */ /* 0x000fc20000010877 */
[----:B------:R-:W2:Y:S01]  /*1f620*/  MUFU.EX2 R155, R155 ;  /* 0x0000009b009b7308 */ /* 0x000ea20000000800 */
[----:B0-----:R-:W-:-:S01]  /*1f630*/  FADD.FTZ R0, R21, R0 ;  /* 0x0000000015007221 */ /* 0x001fc20000010000 */
[----:B------:R-:W-:Y:S01]  /*1f640*/  FADD.FTZ R3, R154, R3 ;  /* 0x000000039a037221 */ /* 0x000fe20000010000 */
[----:B------:R-:W-:-:S03]  /*1f650*/  @!P2 IMAD R164, R10, 0x8, R16 ;  /* 0x000000080aa4a824 */ /* 0x000fc600078e0210 */
[----:B------:R-:W-:Y:S02]  /*1f660*/  FADD.FTZ R3, R95, R3 ;  /* 0x000000035f037221 */ /* 0x000fe40000010000 */
[----:B------:R-:W0:Y:S01]  /*1f670*/  MUFU.EX2 R157, R157 ;  /* 0x0000009d009d7308 */ /* 0x000e220000000800 */
[----:B---3--:R-:W-:-:S01]  /*1f680*/  FADD.FTZ R0, R153, R0 ;  /* 0x0000000099007221 */ /* 0x008fc20000010000 */
[----:B------:R-:W-:Y:S01]  /*1f690*/  FADD.FTZ R3, R136, R3 ;  /* 0x0000000388037221 */ /* 0x000fe20000010000 */
[----:B------:R-:W-:-:S03]  /*1f6a0*/  @!P2 IADD3 R164, R164, 0x29840, RZ ;  /* 0x00029840a4a4a810 */ /* 0x000fc60007ffe0ff */
[----:B------:R-:W-:Y:S01]  /*1f6b0*/  FADD.FTZ R3, R160, R3 ;  /* 0x00000003a0037221 */ /* 0x000fe20000010000 */
[----:B------:R-:W-:Y:S01]  /*1f6c0*/  @!P2 PRMT R164, RZ, 0x654, R164 ;  /* 0x00000654ffa4a816 */ /* 0x000fe200000000a4 */
[----:B------:R-:W3:Y:S01]  /*1f6d0*/  MUFU.EX2 R158, R158 ;  /* 0x0000009e009e7308 */ /* 0x000ee20000000800 */
[----:B--2---:R-:W-:-:S01]  /*1f6e0*/  FADD.FTZ R0, R155, R0 ;  /* 0x000000009b007221 */ /* 0x004fc20000010000 */
[----:B------:R-:W-:Y:S01]  /*1f6f0*/  FADD.FTZ R3, R139, R3 ;  /* 0x000000038b037221 */ /* 0x000fe20000010000 */
[----:B-1----:R-:W-:-:S03]  /*1f700*/  SHF.R.U32.HI R187, RZ, 0x7, R187 ;  /* 0x00000007ffbb7819 */ /* 0x002fc600000116bb */
[----:B------:R-:W-:Y:S01]  /*1f710*/  FADD.FTZ R3, R161, R3 ;  /* 0x00000003a1037221 */ /* 0x000fe20000010000 */
[----:B------:R-:W-:Y:S01]  /*1f720*/  IADD3 R165, -R187, 0xb, RZ ;  /* 0x0000000bbba57810 */ /* 0x000fe20007ffe1ff */
[----:B------:R-:W1:Y:S01]  /*1f730*/  MUFU.EX2 R137, R137 ;  /* 0x0000008900897308 */ /* 0x000e620000000800 */
[----:B0-----:R-:W-:-:S01]  /*1f740*/  FADD.FTZ R0, R157, R0 ;  /* 0x000000009d007221 */ /* 0x001fc20000010000 */
[----:B------:R-:W-:Y:S02]  /*1f750*/  FADD.FTZ R3, R142, R3 ;  /* 0x000000038e037221 */ /* 0x000fe40000010000 */
[----:B------:R0:W-:Y:S06]  /*1f760*/  BAR.ARV R165, 0x100 ;  /* 0x000400a50000751d */ /* 0x0001ec0000002000 */
[----:B------:R-:W2:Y:S01]  /*1f770*/  MUFU.EX2 R138, R138 ;  /* 0x0000008a008a7308 */ /* 0x000ea20000000800 */
[----:B---3--:R-:W-:-:S01]  /*1f780*/  FADD.FTZ R0, R158, R0 ;  /* 0x000000009e007221 */ /* 0x008fc20000010000 */
[----:B------:R-:W-:Y:S01]  /*1f790*/  FADD.FTZ R3, R145, R3 ;  /* 0x0000000391037221 */ /* 0x000fe20000010000 */
[----:B------:R0:W-:Y:S03]  /*1f7a0*/  @!P2 SYNCS.ARRIVE.TRANS64.RED.A1T0 RZ, [R164+URZ], RZ ;  /* 0x000000ffa4ffa9a7 */ /* 0x0001e6000810043f */
[----:B------:R-:W-:-:S01]  /*1f7b0*/  FADD.FTZ R3, R147, R3 ;  /* 0x0000000393037221 */ /* 0x000fc20000010000 */
[----:B-1----:R-:W-:Y:S01]  /*1f7c0*/  FADD.FTZ R0, R137, R0 ;  /* 0x0000000089007221 */ /* 0x002fe20000010000 */
[----:B------:R-:W1:Y:S02]  /*1f7d0*/  MUFU.EX2 R140, R140 ;  /* 0x0000008c008c7308 */ /* 0x000e640000000800 */
[----:B------:R-:W-:-:S04]  /*1f7e0*/  FADD.FTZ R3, R148, R3 ;  /* 0x0000000394037221 */ /* 0x000fc80000010000 */
[----:B------:R-:W-:Y:S02]  /*1f7f0*/  FADD.FTZ R3, R120, R3 ;  /* 0x0000000378037221 */ /* 0x000fe40000010000 */
[----:B------:R-:W3:Y:S01]  /*1f800*/  MUFU.EX2 R141, R141 ;  /* 0x0000008d008d7308 */ /* 0x000ee20000000800 */
        /* <DEDUP_REMOVED lines=8> */
[----:B---3--:R-:W-:-:S01]  /*1f890*/  FADD.FTZ R0, R141, R0 ;  /* 0x000000008d007221 */ /* 0x008fc20000010000 */
[----:B------:R-:W-:-:S04]  /*1f8a0*/  FADD.FTZ R3, R127, R3 ;  /* 0x000000037f037221 */ /* 0x000fc80000010000 */
[----:B------:R-:W-:Y:S02]  /*1f8b0*/  FADD.FTZ R3, R130, R3 ;  /* 0x0000000382037221 */ /* 0x000fe40000010000 */
[----:B------:R-:W3:Y:S01]  /*1f8c0*/  MUFU.EX2 R146, R146 ;  /* 0x0000009200927308 */ /* 0x000ee20000000800 */
[----:B--2---:R-:W-:-:S01]  /*1f8d0*/  FADD.FTZ R0, R143, R0 ;  /* 0x000000008f007221 */ /* 0x004fc20000010000 */
[----:B------:R-:W-:-:S06]  /*1f8e0*/  FADD.FTZ R3, R132, R3 ;  /* 0x0000000384037221 */ /* 0x000fcc0000010000 */
[----:B------:R-:W2:Y:S01]  /*1f8f0*/  MUFU.EX2 R149, R149 ;  /* 0x0000009500957308 */ /* 0x000ea20000000800 */
[----:B-1----:R-:W-:-:S07]  /*1f900*/  FADD.FTZ R0, R144, R0 ;  /* 0x0000000090007221 */ /* 0x002fce0000010000 */
[----:B------:R-:W1:Y:S01]  /*1f910*/  MUFU.EX2 R121, R121 ;  /* 0x0000007900797308 */ /* 0x000e620000000800 */
[----:B---3--:R-:W-:-:S07]  /*1f920*/  FADD.FTZ R0, R146, R0 ;  /* 0x0000000092007221 */ /* 0x008fce0000010000 */
[----:B------:R-:W3:Y:S01]  /*1f930*/  MUFU.EX2 R122, R122 ;  /* 0x0000007a007a7308 */ /* 0x000ee20000000800 */
[----:B--2---:R-:W-:-:S07]  /*1f940*/  FADD.FTZ R0, R149, R0 ;  /* 0x0000000095007221 */ /* 0x004fce0000010000 */
        /* <DEDUP_REMOVED lines=21> */
[----:B---3--:R-:W-:-:S04]  /*1faa0*/  FADD.FTZ R3, R105, R3 ;  /* 0x0000000369037221 */ /* 0x008fc80000010000 */
[----:B------:R-:W-:-:S03]  /*1fab0*/  FADD.FTZ R3, R102, R3 ;  /* 0x0000000366037221 */ /* 0x000fc60000010000 */
        /* <DEDUP_REMOVED lines=51> */
[----:B-1----:R-:W-:-:S01]  /*1fdf0*/  FADD.FTZ R0, R108, R0 ;  /* 0x000000006c007221 */ /* 0x002fc20000010000 */
[----:B---3--:R-:W-:-:S03]  /*1fe00*/  FADD.FTZ R3, R107, R3 ;  /* 0x000000036b037221 */ /* 0x008fc60000010000 */
[----:B--2---:R-:W-:Y:S01]  /*1fe10*/  FADD.FTZ R0, R103, R0 ;  /* 0x0000000067007221 */ /* 0x004fe20000010000 */
[----:B0-----:R-:W-:Y:S06]  /*1fe20*/  @!P1 BRA `(.L_x_2414) ;  /* 0x0000000000049947 */ /* 0x001fec0003800000 */
[----:B------:R-:W-:Y:S01]  /*1fe30*/  BPT.TRAP 0x1 ;  /* 0x000000040000795c */ /* 0x000fe20000300000 */
.L_x_2414:
[----:B------:R-:W-:Y:S01]  /*1fe40*/  IMAD R119, R189, 0x8, R16 ;  /* 0x00000008bd777824 */ /* 0x000fe200078e0210 */
[----:B------:R-:W-:Y:S01]  /*1fe50*/  ISETP.GT.AND P2, PT, R8, R5, PT ;  /* 0x000000050800720c */ /* 0x000fe20003f44270 */
        /* <DEDUP_REMOVED lines=108> */
[----:B------:R-:W-:Y:S01]  /*20520*/  VIADD R8, R8, 0xffffffff ;  /* 0xffffffff08087836 */ /* 0x000fe20000000000 */
[----:B------:R-:W-:Y:S01]  /*20530*/  MOV R6, R90 ;  /* 0x0000005a00067202 */ /* 0x000fe20000000f00 */
[----:B------:R-:W-:-:S02]  /*20540*/  IMAD.MOV.U32 R7, RZ, RZ, R15 ;  /* 0x000000ffff077224 */ /* 0x000fc400078e000f */
[----:B------:R-:W-:Y:S02]  /*20550*/  IMAD.MOV.U32 R9, RZ, RZ, R190 ;  /* 0x000000ffff097224 */ /* 0x000fe400078e00be */
[----:B------:R-:W-:Y:S01]  /*20560*/  IMAD.MOV.U32 R189, RZ, RZ, R10 ;  /* 0x000000ffffbd7224 */ /* 0x000fe200078e000a */
[----:B0-----:R-:W-:Y:S06]  /*20570*/  @P2 BRA `(.L_x_2415) ;  /* 0xffffffb8002c2947 */ /* 0x001fec000383ffff */
[----:B------:R-:W-:-:S07]  /*20580*/  IMAD.MOV.U32 R189, RZ, RZ, R10 ;  /* 0x000000ffffbd7224 */ /* 0x000fce00078e000a */
.L_x_2404:
[----:B------:R-:W-:-:S13]  /*20590*/  ISETP.GE.AND P0, PT, R8, R203, PT ;  /* 0x000000cb0800720c */ /* 0x000fda0003f06270 */
[----:B------:R-:W-:Y:S05]  /*205a0*/  @!P0 BRA `(.L_x_2416) ;  /* 0x0000003c00088947 */ /* 0x000fea0003800000 */
[----:B------:R-:W-:Y:S01]  /*205b0*/  MOV R5, R90 ;  /* 0x0000005a00057202 */ /* 0x000fe20000000f00 */
[----:B------:R-:W-:Y:S02]  /*205c0*/  IMAD.MOV.U32 R6, RZ, RZ, R15 ;  /* 0x000000ffff067224 */ /* 0x000fe400078e000f */
[----:B------:R-:W-:Y:S02]  /*205d0*/  IMAD.MOV.U32 R7, RZ, RZ, R190 ;  /* 0x000000ffff077224 */ /* 0x000fe400078e00be */
[----:B------:R-:W-:-:S07]  /*205e0*/  IMAD.MOV.U32 R9, RZ, RZ, R189 ;  /* 0x000000ffff097224 */ /* 0x000fce00078e00bd */
.L_x_2427:
[----:B------:R-:W-:Y:S01]  /*205f0*/  ISETP.NE.AND P2, PT, R197, RZ, PT ;  /* 0x000000ffc500720c */ /* 0x000fe20003f45270 */
[----:B------:R-:W-:Y:S01]  /*20600*/  VIADD R189, R9, 0x1 ;  /* 0x0000000109bd7836 */ /* 0x000fe20000000000 */
[----:B------:R-:W-:Y:S05]  /*20610*/  YIELD ;  /* 0x0000000000007946 */ /* 0x000fea0003800000 */
[----:B------:R-:W-:-:S04]  /*20620*/  ISETP.NE.AND P0, PT, R189, 0x2, PT ;  /* 0x00000002bd00780c */ /* 0x000fc80003f05270 */
[----:B------:R-:W-:Y:S02]  /*20630*/  SEL R190, RZ, 0x1, P0 ;  /* 0x00000001ffbe7807 */ /* 0x000fe40000000000 */
[----:B------:R-:W-:Y:S02]  /*20640*/  SEL R189, R189, RZ, P0 ;  /* 0x000000ffbdbd7207 */ /* 0x000fe40000000000 */
[----:B------:R-:W-:Y:S01]  /*20650*/  LOP3.LUT R190, R7, R190, RZ, 0x3c, !PT ;  /* 0x000000be07be7212 */ /* 0x000fe200078e3cff */
[----:B------:R-:W-:Y:S06]  /*20660*/  @P2 BRA `(.L_x_2417) ;  /* 0x0000000000302947 */ /* 0x000fec0003800000 */
[----:B------:R-:W-:Y:S05]  /*20670*/  @!P1 BRA `(.L_x_2418) ;  /* 0x0000000000049947 */ /* 0x000fea0003800000 */
[----:B------:R-:W-:Y:S01]  /*20680*/  BPT.TRAP 0x1 ;  /* 0x000000040000795c */ /* 0x000fe20000300000 */
.L_x_2418:
[----:B------:R-:W-:Y:S02]  /*20690*/  LEA R10, R189, R16, 0x3 ;  /* 0x00000010bd0a7211 */ /* 0x000fe400078e18ff */
[----:B------:R-:W-:-:S04]  /*206a0*/  SHF.L.U32 R11, R190, 0x1f, RZ ;  /* 0x0000001fbe0b7819 */ /* 0x000fc800000006ff */
[----:B------:R0:W1:Y:S01]  /*206b0*/  SYNCS.PHASECHK.TRANS64.TRYWAIT P0, [R10+URZ+0x29830], R11 ;  /* 0x0298300b0a0075a7 */ /* 0x000062000800017f */
[----:B------:R-:W-:Y:S05]  /*206c0*/  @!P1 BRA `(.L_x_2419) ;  /* 0x0000000000049947 */ /* 0x000fea0003800000 */
[----:B------:R-:W-:Y:S01]  /*206d0*/  BPT.TRAP 0x1 ;  /* 0x000000040000795c */ /* 0x000fe20000300000 */
.L_x_2419:
[----:B------:R-:W-:Y:S04]  /*206e0*/  BSSY B0, `(.L_x_2417) ;  /* 0x0000004000007945 */ /* 0x000fe80003800000 */
[----:B-1----:R-:W-:Y:S05]  /*206f0*/  @P0 BRA `(.L_x_2420) ;  /* 0x0000000000080947 */ /* 0x002fea0003800000 */
[----:B------:R-:W1:Y:S02]  /*20700*/  SYNCS.PHASECHK.TRANS64.TRYWAIT P0, [R10+URZ+0x29830], R11 ;  /* 0x0298300b0a0075a7 */ /* 0x000e64000800017f */
[----:B-1----:R-:W-:Y:S05]  /*20710*/  @!P0 BRA `(.L_x_2421) ;  /* 0x0000010800748947 */ /* 0x002fea0003800000 */
.L_x_2420:
[----:B------:R-:W-:Y:S05]  /*20720*/  BSYNC B0 ;  /* 0x0000000000007941 */ /* 0x000fea0003800000 */
.L_x_2417:
        /* <DEDUP_REMOVED lines=11> */
[----:B------:R-:W-:Y:S01]  /*207e0*/  IMAD.MOV.U32 R15, RZ, RZ, -0x7fffffe0 ;  /* 0x80000020ff0f7424 */ /* 0x000fe200078e00ff */
[----:B------:R-:W-:Y:S01]  /*207f0*/  UMOV UR32, UR24 ;  /* 0x0000001800207c82 */ /* 0x000fe20008000000 */
        /* <DEDUP_REMOVED lines=10> */
[----:B0-----:R-:W-:-:S05]  /*208a0*/  SHF.R.U32.HI R10, RZ, 0x7, R10 ;  /* 0x00000007ff0a7819 */ /* 0x001fca000001160a */
[----:B------:R-:W-:Y:S02]  /*208b0*/  VIADD R88, R10, 0x8 ;  /* 0x000000080a587836 */ /* 0x000fe40000000000 */
[----:B------:R-:W-:-:S03]  /*208c0*/  IMAD R10, R189, 0x780, R4 ;  /* 0x00000780bd0a7824 */ /* 0x000fc600078e0204 */
[----:B------:R0:W-:Y:S01]  /*208d0*/  BAR.SYNC.DEFER_BLOCKING R88, 0x100 ;  /* 0x000400580000751d */ /* 0x0001e20000010000 */
[C---:B------:R-:W-:Y:S01]  /*208e0*/  VIADD R20, R10.reuse, 0x80 ;  /* 0x000000800a147836 */ /* 0x040fe20000000000 */
[C---:B------:R-:W-:Y:S01]  /*208f0*/  R2UR UR50, R10.reuse ;  /* 0x000000000a3272ca */ /* 0x040fe200000e0000 */
[C---:B------:R-:W-:Y:S01]  /*20900*/  VIADD R12, R10.reuse, 0x100 ;  /* 0x000001000a0c7836 */ /* 0x040fe20000000000 */
[----:B------:R-:W-:Y:S02]  /*20910*/  IADD3 R14, R10, 0x180, RZ ;  /* 0x000001800a0e7810 */ /* 0x000fe40007ffe0ff */
[----:B------:R-:W-:Y:S01]  /*20920*/  R2UR UR46, R20 ;  /* 0x00000000142e72ca */ /* 0x000fe200000e0000 */
[----:B------:R-:W-:Y:S01]  /*20930*/  VIADD R20, R10, 0x200 ;  /* 0x000002000a147836 */ /* 0x000fe20000000000 */
[----:B------:R-:W-:Y:S02]  /*20940*/  R2UR UR26, R12 ;  /* 0x000000000c1a72ca */ /* 0x000fe400000e0000 */
[----:B------:R-:W-:Y:S01]  /*20950*/  R2UR UR34, R14 ;  /* 0x000000000e2272ca */ /* 0x000fe200000e0000 */
[----:B------:R-:W-:Y:S01]  /*20960*/  VIADD R14, R10, 0x82 ;  /* 0x000000820a0e7836 */ /* 0x000fe20000000000 */
[----:B------:R-:W-:-:S02]  /*20970*/  R2UR UR30, R20 ;  /* 0x00000000141e72ca */ /* 0x000fc400000e0000 */
[----:B------:R-:W-:-:S04]  /*20980*/  IADD3 R12, R10, 0x2, RZ ;  /* 0x000000020a0c7810 */ /* 0x000fc80007ffe0ff */
[----:B------:R-:W-:Y:S01]  /*20990*/  R2UR UR6, R12 ;  /* 0x000000000c0672ca */ /* 0x000fe200000e0000 */
[----:B------:R-:W-:Y:S01]  /*209a0*/  VIADD R12, R10, 0x102 ;  /* 0x000001020a0c7836 */ /* 0x000fe20000000000 */
        /* <DEDUP_REMOVED lines=24> */
[----:B0-----:R-:W-:-:S06]  /*20b30*/  WARPGROUP.ARRIVE ;  /* 0x00000000000079c5 */ /* 0x001fcc0000000000 */
        /* <DEDUP_REMOVED lines=9> */
[----:B------:R-:W-:Y:S02]  /*20bd0*/  R2UR UR35, R13 ;  /* 0x000000000d2372ca */ /* 0x000fe400000e0000 */
[----:B------:R-:W-:Y:S02]  /*20be0*/  MOV R13, 0x80000020 ;  /* 0x80000020000d7802 */ /* 0x000fe40000000f00 */
[----:B------:R-:W-:Y:S01]  /*20bf0*/  R2UR UR10, R12 ;  /* 0x000000000c0a72ca */ /* 0x000fe200000e0000 */
[----:B------:R-:W-:Y:S01]  /*20c00*/  VIADD R12, R10, 0x300 ;  /* 0x000003000a0c7836 */ /* 0x000fe20000000000 */
[----:B------:R-:W-:Y:S01]  /*20c10*/  R2UR UR11, R13 ;  /* 0x000000000d0b72ca */ /* 0x000fe200000e0000 */
[----:B------:R-:W-:Y:S01]  /*20c20*/  IMAD.MOV.U32 R13, RZ, RZ, -0x7fffffe0 ;  /* 0x80000020ff0d7424 */ /* 0x000fe200078e00ff */
[----:B------:R-:W-:-:S02]  /*20c30*/  WARPGROUP.DEPBAR.LE gsb0, 0x0 ;  /* 0x00008000000079c5 */ /* 0x000fc40000010000 */
        /* <DEDUP_REMOVED lines=148> */
[C---:B------:R-:W-:Y:S01]  /*21580*/  IADD3 R12, R10.reuse, 0x682, RZ ;  /* 0x000006820a0c7810 */ /* 0x040fe20007ffe0ff */
        /* <DEDUP_REMOVED lines=31> */
[----:B------:R-:W-:Y:S05]  /*21780*/  @P2 BRA `(.L_x_2422) ;  /* 0x0000000000282947 */ /* 0x000fea0003800000 */
[----:B------:R-:W-:Y:S05]  /*21790*/  @!P1 BRA `(.L_x_2423) ;  /* 0x0000000000049947 */ /* 0x000fea0003800000 */
[----:B------:R-:W-:Y:S01]  /*217a0*/  BPT.TRAP 0x1 ;  /* 0x000000040000795c */ /* 0x000fe20000300000 */
.L_x_2423:
[----:B------:R-:W-:Y:S01]  /*217b0*/  SHF.L.U32 R7, R7, 0x1f, RZ ;  /* 0x0000001f07077819 */ /* 0x000fe200000006ff */
[----:B------:R-:W-:-:S04]  /*217c0*/  IMAD R10, R9, 0x8, R16 ;  /* 0x00000008090a7824 */ /* 0x000fc800078e0210 */
[----:B------:R0:W1:Y:S01]  /*217d0*/  SYNCS.PHASECHK.TRANS64.TRYWAIT P0, [R10+URZ+0x29850], R7 ;  /* 0x029850070a0075a7 */ /* 0x000062000800017f */
[----:B------:R-:W-:Y:S05]  /*217e0*/  @!P1 BRA `(.L_x_2424) ;  /* 0x0000000000049947 */ /* 0x000fea0003800000 */
[----:B------:R-:W-:Y:S01]  /*217f0*/  BPT.TRAP 0x1 ;  /* 0x000000040000795c */ /* 0x000fe20000300000 */
.L_x_2424:
[----:B-1----:R-:W-:Y:S05]  /*21800*/  @P0 BRA `(.L_x_2422) ;  /* 0x0000000000080947 */ /* 0x002fea0003800000 */
[----:B------:R-:W1:Y:S02]  /*21810*/  SYNCS.PHASECHK.TRANS64.TRYWAIT P0, [R10+URZ+0x29850], R7 ;  /* 0x029850070a0075a7 */ /* 0x000e64000800017f */
[----:B-1----:R-:W-:Y:S05]  /*21820*/  @!P0 BRA `(.L_x_2425) ;  /* 0x000000f800448947 */ /* 0x002fea0003800000 */
.L_x_2422:
[----:B01----:R-:W-:Y:S01]  /*21830*/  IADD3 R7, R16, 0x400, RZ ;  /* 0x0000040010077810 */ /* 0x003fe20007ffe0ff */
[----:B------:R-:W-:Y:S01]  /*21840*/  IMAD.MOV.U32 R11, RZ, RZ, -0x3ffffff0 ;  /* 0xc0000010ff0b7424 */ /* 0x000fe200078e00ff */
        /* <DEDUP_REMOVED lines=8> */
[C---:B------:R-:W-:Y:S01]  /*218d0*/  FMUL.FTZ R21, R2.reuse, R157 ;  /* 0x0000009d02157220 */ /* 0x040fe20000410000 */
        /* <DEDUP_REMOVED lines=35> */
[----:B------:R-:W-:Y:S01]  /*21b10*/  MUFU.TANH R152, R152 ;  /* 0x0000009800987308 */ /* 0x000fe20000002400 */
[----:B0-----:R-:W-:Y:S01]  /*21b20*/  FMNMX.FTZ R15, R7, R6, !PT ;  /* 0x00000006070f7209 */ /* 0x001fe20007810000 */
[C---:B------:R-:W-:Y:S01]  /*21b30*/  FMUL.FTZ R120, R2.reuse, R120 ;  /* 0x0000007802787220 */ /* 0x040fe20000410000 */
[C---:B------:R-:W-:Y:S01]  /*21b40*/  FMUL.FTZ R151, R2.reuse, R151 ;  /* 0x0000009702977220 */ /* 0x040fe20000410000 */
[C---:B------:R-:W-:Y:S01]  /*21b50*/  FMUL.FTZ R121, R2.reuse, R121 ;  /* 0x0000007902797220 */ /* 0x040fe20000410000 */
[----:B------:R-:W-:Y:S01]  /*21b60*/  FMNMX.FTZ R15, R11, R15, !PT ;  /* 0x0000000f0b0f7209 */ /* 0x000fe20007810000 */
[C---:B------:R-:W-:Y:S01]  /*21b70*/  FMUL.FTZ R122, R2.reuse, R122 ;  /* 0x0000007a027a7220 */ /* 0x040fe20000410000 */
[----:B------:R-:W-:Y:S01]  /*21b80*/  FMUL.FTZ R124, R2, R124 ;  /* 0x0000007c027c7220 */ /* 0x000fe20000410000 */
[----:B------:R-:W-:Y:S01]  /*21b90*/  MUFU.TANH R153, R153 ;  /* 0x0000009900997308 */ /* 0x000fe20000002400 */
[----:B------:R-:W-:Y:S01]  /*21ba0*/  FMNMX.FTZ R15, R20, R15, !PT ;  /* 0x0000000f140f7209 */ /* 0x000fe20007810000 */
[C---:B------:R-:W-:Y:S01]  /*21bb0*/  FMUL.FTZ R123, R2.reuse, R123 ;  /* 0x0000007b027b7220 */ /* 0x040fe20000410000 */
[C---:B------:R-:W-:Y:S01]  /*21bc0*/  FMUL.FTZ R125, R2.reuse, R125 ;  /* 0x0000007d027d7220 */ /* 0x040fe20000410000 */
[C---:B------:R-:W-:Y:S01]  /*21bd0*/  FMUL.FTZ R126, R2.reuse, R126 ;  /* 0x0000007e027e7220 */ /* 0x040fe20000410000 */
[----:B-1----:R-:W-:Y:S01]  /*21be0*/  FMNMX.FTZ R15, R21, R15, !PT ;  /* 0x0000000f150f7209 */ /* 0x002fe20007810000 */
        /* <DEDUP_REMOVED lines=46> */
[----:B------:R-:W-:Y:S01]  /*21ed0*/  FMUL.FTZ R103, R2, R103 ;  /* 0x0000006702677220 */ /* 0x000fe20000410000 */
[----:B------:R-:W0:Y:S03]  /*21ee0*/  S2R R205, SR_TID.X ;  /* 0x0000000000cd7919 */ /* 0x000e260000002100 */
[----:B------:R-:W-:Y:S08]  /*21ef0*/  MUFU.TANH R138, R138 ;  /* 0x0000008a008a7308 */ /* 0x000ff00000002400 */
[----:B------:R-:W-:Y:S08]  /*21f00*/  MUFU.TANH R140, R140 ;  /* 0x0000008c008c7308 */ /* 0x000ff00000002400 */
[----:B------:R-:W-:Y:S08]  /*21f10*/  MUFU.TANH R139, R139 ;  /* 0x0000008b008b7308 */ /* 0x000ff00000002400 */
[----:B------:R-:W-:Y:S01]  /*21f20*/  MUFU.TANH R141, R141 ;  /* 0x0000008d008d7308 */ /* 0x000fe20000002400 */
[----:B0-----:R-:W-:-:S07]  /*21f30*/  LOP3.LUT R205, R205, 0x7f, RZ, 0xc0, !PT ;  /* 0x0000007fcdcd7812 */ /* 0x001fce00078ec0ff */
[----:B------:R-:W-:Y:S01]  /*21f40*/  MUFU.TANH R142, R142 ;  /* 0x0000008e008e7308 */ /* 0x000fe20000002400 */
[----:B------:R-:W-:Y:S02]  /*21f50*/  ISETP.NE.AND P0, PT, R205, RZ, PT ;  /* 0x000000ffcd00720c */ /* 0x000fe40003f05270 */
[----:B------:R-:W0:Y:S05]  /*21f60*/  S2R R205, SR_TID.X ;  /* 0x0000000000cd7919 */ /* 0x000e2a0000002100 */
[----:B------:R-:W-:Y:S08]  /*21f70*/  MUFU.TANH R144, R144 ;  /* 0x0000009000907308 */ /* 0x000ff00000002400 */
[----:B------:R-:W-:Y:S08]  /*21f80*/  MUFU.TANH R143, R143 ;  /* 0x0000008f008f7308 */ /* 0x000ff00000002400 */
[----:B------:R-:W-:Y:S08]  /*21f90*/  MUFU.TANH R145, R145 ;  /* 0x0000009100917308 */ /* 0x000ff00000002400 */
[----:B------:R-:W-:Y:S01]  /*21fa0*/  MUFU.TANH R146, R146 ;  /* 0x0000009200927308 */ /* 0x000fe20000002400 */
[----:B------:R-:W-:-:S02]  /*21fb0*/  WARPGROUP.DEPBAR.LE gsb0, 0x0 ;  /* 0x00008000000079c5 */ /* 0x000fc40000010000 */
[----:B------:R-:W-:Y:S01]  /*21fc0*/  WARPGROUP.ARRIVE ;  /* 0x00000000000079c5 */ /* 0x000fe20000000000 */
[----:B0-----:R-:W-:-:S04]  /*21fd0*/  SHF.R.U32.HI R205, RZ, 0x7, R205 ;  /* 0x00000007ffcd7819 */ /* 0x001fc800000116cd */
[----:B------:R-:W-:Y:S01]  /*21fe0*/  MUFU.TANH R148, R148 ;  /* 0x0000009400947308 */ /* 0x000fe20000002400 */
[----:B------:R-:W-:Y:S01]  /*21ff0*/  QGMMA.64x128x32.F32.E4M3.E4M3 R24, R180, gdesc[UR4], R24, gsb0 ;  /* 0x01e00004b4187df3 */ /* 0x000fe20008000818 */
[----:B------:R-:W-:Y:S01]  /*22000*/  R2UR UR6, R12 ;  /* 0x000000000c0672ca */ /* 0x000fe200000e0000 */
[----:B------:R-:W-:Y:S01]  /*22010*/  VIADD R12, R10, 0x300 ;  /* 0x000003000a0c7836 */ /* 0x000fe20000000000 */
[----:B------:R-:W-:Y:S01]  /*22020*/  R2UR UR7, R13 ;  /* 0x000000000d0772ca */ /* 0x000fe200000e0000 */
[----:B------:R-:W-:-:S03]  /*22030*/  IMAD.MOV.U32 R13, RZ, RZ, -0x3ffffff0 ;  /* 0xc0000010ff0d7424 */ /* 0x000fc600078e00ff */
        /* <DEDUP_REMOVED lines=29> */
[----:B------:R-:W-:-:S07]  /*22210*/  FMUL.FTZ R161, R2, R167 ;  /* 0x000000a702a17220 */ /* 0x000fce0000410000 */
[----:B------:R-:W1:Y:S08]  /*22220*/  MUFU.TANH R13, R13 ;  /* 0x0000000d000d7308 */ /* 0x000e700000002400 */
[----:B------:R-:W2:Y:S01]  /*22230*/  MUFU.TANH R154, R154 ;  /* 0x0000009a009a7308 */ /* 0x000ea20000002400 */
[----:B0-----:R-:W-:-:S07]  /*22240*/  FMNMX.FTZ R14, R12, R5, !PT ;  /* 0x000000050c0e7209 */ /* 0x001fce0007810000 */
[----:B------:R-:W0:Y:S01]  /*22250*/  MUFU.TANH R155, R155 ;  /* 0x0000009b009b7308 */ /* 0x000e220000002400 */
[----:B-1----:R-:W-:-:S04]  /*22260*/  FMNMX.FTZ R14, R13, R14, !PT ;  /* 0x0000000e0d0e7209 */ /* 0x002fc80007810000 */
[----:B------:R-:W-:-:S03]  /*22270*/  FMNMX.FTZ R14, R152, R14, !PT ;  /* 0x0000000e980e7209 */ /* 0x000fc60007810000 */
[----:B------:R-:W1:Y:S01]  /*22280*/  MUFU.TANH R160, R160 ;  /* 0x000000a000a07308 */ /* 0x000e620000002400 */
[----:B--2---:R-:W-:Y:S02]  /*22290*/  FMNMX.FTZ R15, R154, R15, !PT ;  /* 0x0000000f9a0f7209 */ /* 0x004fe40007810000 */
[----:B------:R-:W-:-:S04]  /*222a0*/  FMNMX.FTZ R14, R153, R14, !PT ;  /* 0x0000000e990e7209 */ /* 0x000fc80007810000 */
[----:B------:R-:W-:Y:S01]  /*222b0*/  FMNMX.FTZ R14, R156, R14, !PT ;  /* 0x0000000e9c0e7209 */ /* 0x000fe20007810000 */
[----:B------:R-:W2:Y:S01]  /*222c0*/  MUFU.TANH R161, R161 ;  /* 0x000000a100a17308 */ /* 0x000ea20000002400 */
[----:B0-----:R-:W-:Y:S02]  /*222d0*/  FMNMX.FTZ R15, R155, R15, !PT ;  /* 0x0000000f9b0f7209 */ /* 0x001fe40007810000 */
[----:B------:R-:W-:Y:S02]  /*222e0*/  FMNMX.FTZ R14, R157, R14, !PT ;  /* 0x0000000e9d0e7209 */ /* 0x000fe40007810000 */
[----:B------:R-:W-:-:S03]  /*222f0*/  FMNMX.FTZ R15, R158, R15, !PT ;  /* 0x0000000f9e0f7209 */ /* 0x000fc60007810000 */
[----:B------:R-:W0:Y:S01]  /*22300*/  MUFU.TANH R134, R134 ;  /* 0x0000008600867308 */ /* 0x000e220000002400 */
[----:B------:R-:W-:Y:S02]  /*22310*/  FMNMX.FTZ R15, R159, R15, !PT ;  /* 0x0000000f9f0f7209 */ /* 0x000fe40007810000 */
[----:B-1----:R-:W-:Y:S02]  /*22320*/  FMNMX.FTZ R14, R160, R14, !PT ;  /* 0x0000000ea00e7209 */ /* 0x002fe40007810000 */
[----:B------:R-:W-:-:S03]  /*22330*/  FMNMX.FTZ R15, R136, R15, !PT ;  /* 0x0000000f880f7209 */ /* 0x000fc60007810000 */
[----:B------:R-:W1:Y:S01]  /*22340*/  MUFU.TANH R104, R104 ;  /* 0x0000006800687308 */ /* 0x000e620000002400 */
[----:B--2---:R-:W-:Y:S02]  /*22350*/  FMNMX.FTZ R14, R161, R14, !PT ;  /* 0x0000000ea10e7209 */ /* 0x004fe40007810000 */
[----:B------:R-:W-:Y:S02]  /*22360*/  FMNMX.FTZ R15, R137, R15, !PT ;  /* 0x0000000f890f7209 */ /* 0x000fe40007810000 */
[----:B------:R-:W-:Y:S02]  /*22370*/  FMNMX.FTZ R14, R138, R14, !PT ;  /* 0x0000000e8a0e7209 */ /* 0x000fe40007810000 */
[----:B------:R-:W-:Y:S01]  /*22380*/  FMNMX.FTZ R15, R140, R15, !PT ;  /* 0x0000000f8c0f7209 */ /* 0x000fe20007810000 */
[----:B------:R-:W2:Y:S01]  /*22390*/  MUFU.TANH R135, R135 ;  /* 0x0000008700877308 */ /* 0x000ea20000002400 */
[----:B------:R-:W-:Y:S02]  /*223a0*/  FMNMX.FTZ R14, R139, R14, !PT ;  /* 0x0000000e8b0e7209 */ /* 0x000fe40007810000 */
[----:B------:R-:W-:-:S02]  /*223b0*/  FMNMX.FTZ R15, R141, R15, !PT ;  /* 0x0000000f8d0f7209 */ /* 0x000fc40007810000 */
[----:B------:R-:W-:Y:S02]  /*223c0*/  FMNMX.FTZ R14, R142, R14, !PT ;  /* 0x0000000e8e0e7209 */ /* 0x000fe40007810000 */
[----:B------:R-:W-:Y:S01]  /*223d0*/  FMNMX.FTZ R15, R144, R15, !PT ;  /* 0x0000000f900f7209 */ /* 0x000fe20007810000 */
[----:B------:R-:W3:Y:S01]  /*223e0*/  MUFU.TANH R105, R105 ;  /* 0x0000006900697308 */ /* 0x000ee20000002400 */
[----:B------:R-:W-:Y:S02]  /*223f0*/  FMNMX.FTZ R14, R143, R14, !PT ;  /* 0x0000000e8f0e7209 */ /* 0x000fe40007810000 */
[----:B------:R-:W-:Y:S02]  /*22400*/  FMNMX.FTZ R15, R145, R15, !PT ;  /* 0x0000000f910f7209 */ /* 0x000fe40007810000 */
[----:B------:R-:W-:Y:S02]  /*22410*/  FMNMX.FTZ R14, R146, R14, !PT ;  /* 0x0000000e920e7209 */ /* 0x000fe40007810000 */
[----:B------:R-:W-:Y:S01]  /*22420*/  FMNMX.FTZ R15, R148, R15, !PT ;  /* 0x0000000f940f7209 */ /* 0x000fe20007810000 */
[----:B------:R-:W4:Y:S01]  /*22430*/  MUFU.TANH R106, R106 ;  /* 0x0000006a006a7308 */ /* 0x000f220000002400 */
        /* <DEDUP_REMOVED lines=22> */
[----:B0-----:R-:W-:-:S02]  /*225a0*/  FMNMX.FTZ R14, R134, R14, !PT ;  /* 0x0000000e860e7209 */ /* 0x001fc40007810000 */
[----:B-1----:R-:W-:Y:S01]  /*225b0*/  FMNMX.FTZ R15, R104, R15, !PT ;  /* 0x0000000f680f7209 */ /* 0x002fe20007810000 */
[----:B------:R-:W0:Y:S01]  /*225c0*/  MUFU.TANH R112, R112 ;  /* 0x0000007000707308 */ /* 0x000e220000002400 */
[----:B--2---:R-:W-:Y:S02]  /*225d0*/  FMNMX.FTZ R14, R135, R14, !PT ;  /* 0x0000000e870e7209 */ /* 0x004fe40007810000 */
[----:B---3--:R-:W-:Y:S02]  /*225e0*/  FMNMX.FTZ R15, R105, R15, !PT ;  /* 0x0000000f690f7209 */ /* 0x008fe40007810000 */
[----:B----4-:R-:W-:Y:S02]  /*225f0*/  FMNMX.FTZ R14, R106, R14, !PT ;  /* 0x0000000e6a0e7209 */ /* 0x010fe40007810000 */
[----:B-----5:R-:W-:Y:S01]  /*22600*/  FMNMX.FTZ R15, R108, R15, !PT ;  /* 0x0000000f6c0f7209 */ /* 0x020fe20007810000 */
[----:B------:R-:W1:Y:S01]  /*22610*/  MUFU.TANH R111, R111 ;  /* 0x0000006f006f7308 */ /* 0x000e620000002400 */
[----:B------:R-:W-:-:S02]  /*22620*/  FMNMX.FTZ R14, R107, R14, !PT ;  /* 0x0000000e6b0e7209 */ /* 0x000fc40007810000 */
[----:B------:R-:W-:Y:S02]  /*22630*/  FMNMX.FTZ R15, R109, R15, !PT ;  /* 0x0000000f6d0f7209 */ /* 0x000fe40007810000 */
[----:B------:R-:W-:Y:S01]  /*22640*/  FMNMX.FTZ R14, R110, R14, !PT ;  /* 0x0000000e6e0e7209 */ /* 0x000fe20007810000 */
[----:B------:R-:W-:Y:S02]  /*22650*/  WARPGROUP.DEPBAR.LE gsb0, 0x0 ;  /* 0x00008000000079c5 */ /* 0x000fe40000010000 */
[----:B------:R-:W2:Y:S01]  /*22660*/  MUFU.TANH R113, R113 ;  /* 0x0000007100717308 */ /* 0x000ea20000002400 */
[----:B0-----:R-:W-:Y:S01]  /*22670*/  FMNMX.FTZ R15, R112, R15, !PT ;  /* 0x0000000f700f7209 */ /* 0x001fe20007810000 */
[----:B------:R-:W-:-:S06]  /*22680*/  WARPGROUP.ARRIVE ;  /* 0x00000000000079c5 */ /* 0x000fcc0000000000 */
        /* <DEDUP_REMOVED lines=46> */
[----:B-1----:R-:W-:-:S05]  /*22970*/  FMNMX.FTZ R163, R101, R15, !PT ;  /* 0x0000000f65a37209 */ /* 0x002fca0007810000 */
[----:B------:R-:W1:Y:S01]  /*22980*/  SHFL.BFLY PT, R15, R163, 0x2, 0x1f ;  /* 0x0c401f00a30f7f89 */ /* 0x000e6200000e0000 */
[----:B--2---:R-:W-:-:S04]  /*22990*/  FMNMX.FTZ R14, R102, R14, !PT ;  /* 0x0000000e660e7209 */ /* 0x004fc80007810000 */
[----:B0-----:R-:W-:-:S05]  /*229a0*/  FMNMX.FTZ R90, R103, R14, !PT ;  /* 0x0000000e675a7209 */ /* 0x001fca0007810000 */
[----:B------:R-:W0:Y:S01]  /*229b0*/  SHFL.BFLY PT, R14, R90, 0x2, 0x1f ;  /* 0x0c401f005a0e7f89 */ /* 0x000e2200000e0000 */
[----:B-1----:R-:W-:Y:S01]  /*229c0*/  FMNMX.FTZ R163, R163, R15, !PT ;  /* 0x0000000fa3a37209 */ /* 0x002fe20007810000 */
[----:B------:R-:W-:-:S04]  /*229d0*/  IMAD.MOV.U32 R15, RZ, RZ, -0x3ffffff0 ;  /* 0xc0000010ff0f7424 */ /* 0x000fc800078e00ff */
[----:B------:R-:W1:Y:S01]  /*229e0*/  SHFL.BFLY PT, R164, R163, 0x1, 0x1f ;  /* 0x0c201f00a3a47f89 */ /* 0x000e6200000e0000 */
[----:B------:R-:W-:Y:S02]  /*229f0*/  R2UR UR7, R15 ;  /* 0x000000000f0772ca */ /* 0x000fe400000e0000 */
[----:B0-----:R-:W-:Y:S01]  /*22a00*/  FMNMX.FTZ R90, R90, R14, !PT ;  /* 0x0000000e5a5a7209 */ /* 0x001fe20007810000 */
[----:B------:R-:W-:-:S04]  /*22a10*/  VIADD R14, R10, 0x400 ;  /* 0x000004000a0e7836 */ /* 0x000fc80000000000 */
[----:B------:R-:W0:Y:S01]  /*22a20*/  SHFL.BFLY PT, R10, R90, 0x1, 0x1f ;  /* 0x0c201f005a0a7f89 */ /* 0x000e2200000e0000 */
[----:B------:R-:W-:Y:S02]  /*22a30*/  R2UR UR6, R14 ;  /* 0x000000000e0672ca */ /* 0x000fe400000e0000 */
[----:B------:R-:W-:Y:S02]  /*22a40*/  MOV R14, UR54 ;  /* 0x00000036000e7c02 */ /* 0x000fe40008000f00 */
[----:B-1----:R-:W-:Y:S02]  /*22a50*/  FMNMX.FTZ R15, R163, R164, !PT ;  /* 0x000000a4a30f7209 */ /* 0x002fe40007810000 */
[----:B------:R-:W-:-:S03]  /*22a60*/  IADD3 R164, -R205, 0xb, RZ ;  /* 0x0000000bcda47810 */ /* 0x000fc60007ffe1ff */
[C---:B------:R-:W-:Y:S01]  /*22a70*/  FFMA.FTZ R163, R15.reuse, R14, -8 ;  /* 0xc10000000fa37423 */ /* 0x040fe2000001000e */
[----:B------:R-:W-:-:S03]  /*22a80*/  FADD.FTZ R6, -R15, R6 ;  /* 0x000000060f067221 */ /* 0x000fc60000010100 */
[----:B------:R-:W-:Y:S01]  /*22a90*/  QGMMA.64x128x32.F32.E4M3.E4M3 R24, R168, gdesc[UR4], R24, gsb0 ;  /* 0x01e00004a8187df3 */ /* 0x000fe20008000818 */
[----:B------:R-:W-:-:S01]  /*22aa0*/  FFMA.FTZ R7, R7, R14, -R163 ;  /* 0x0000000e07077223 */ /* 0x000fc200000108a3 */
[-C--:B------:R-:W-:Y:S01]  /*22ab0*/  FMUL.FTZ R6, R6, R14.reuse ;  /* 0x0000000e06067220 */ /* 0x080fe20000410000 */
[----:B------:R-:W-:-:S01]  /*22ac0*/  FFMA.FTZ R136, R136, R14, -R163 ;  /* 0x0000000e88887223 */ /* 0x000fc200000108a3 */
[-CC-:B------:R-:W-:Y:S01]  /*22ad0*/  FFMA.FTZ R137, R137, R14.reuse, -R163.reuse ;  /* 0x0000000e89897223 */ /* 0x180fe200000108a3 */
[----:B------:R-:W-:-:S01]  /*22ae0*/  FFMA.FTZ R140, R140, R14, -R163 ;  /* 0x0000000e8c8c7223 */ /* 0x000fc200000108a3 */
[--C-:B------:R-:W-:Y:S01]  /*22af0*/  FFMA.FTZ R141, R141, R14, -R163.reuse ;  /* 0x0000000e8d8d7223 */ /* 0x100fe200000108a3 */
[----:B------:R-:W-:Y:S01]  /*22b00*/  MUFU.EX2 R7, R7 ;  /* 0x0000000700077308 */ /* 0x000fe20000000800 */
[----:B0-----:R-:W-:Y:S01]  /*22b10*/  FMNMX.FTZ R90, R90, R10, !PT ;  /* 0x0000000a5a5a7209 */ /* 0x001fe20007810000 */
[-CC-:B------:R-:W-:Y:S01]  /*22b20*/  FFMA.FTZ R10, R11, R14.reuse, -R163.reuse ;  /* 0x0000000e0b0a7223 */ /* 0x180fe200000108a3 */
[----:B------:R-:W-:-:S01]  /*22b30*/  FFMA.FTZ R11, R20, R14, -R163 ;  /* 0x0000000e140b7223 */ /* 0x000fc200000108a3 */
[-CC-:B------:R-:W-:Y:S01]  /*22b40*/  FFMA.FTZ R20, R21, R14.reuse, -R163.reuse ;  /* 0x0000000e15147223 */ /* 0x180fe200000108a3 */
[----:B------:R-:W-:-:S01]  /*22b50*/  FFMA.FTZ R21, R154, R14, -R163 ;  /* 0x0000000e9a157223 */ /* 0x000fc200000108a3 */
[-CC-:B------:R-:W-:Y:S01]  /*22b60*/  FFMA.FTZ R154, R155, R14.reuse, -R163.reuse ;  /* 0x0000000e9b9a7223 */ /* 0x180fe200000108a3 */
[----:B------:R-:W-:-:S01]  /*22b70*/  FFMA.FTZ R155, R158, R14, -R163 ;  /* 0x0000000e9e9b7223 */ /* 0x000fc200000108a3 */
[----:B------:R-:W-:Y:S01]  /*22b80*/  FFMA.FTZ R158, R159, R14, -R163 ;  /* 0x0000000e9f9e7223 */ /* 0x000fe200000108a3 */
[----:B------:R-:W-:-:S01]  /*22b90*/  FADD.FTZ R5, -R90, R5 ;  /* 0x000000055a057221 */ /* 0x000fc20000010100 */
[-C--:B------:R-:W-:Y:S01]  /*22ba0*/  FFMA.FTZ R159, R90, R14.reuse, -8 ;  /* 0xc10000005a9f7423 */ /* 0x080fe2000001000e */
[----:B------:R-:W0:Y:S01]  /*22bb0*/  MUFU.EX2 R6, R6 ;  /* 0x0000000600067308 */ /* 0x000e220000000800 */
[----:B------:R-:W-:-:S01]  /*22bc0*/  FFMA.FTZ R144, R144, R14, -R163 ;  /* 0x0000000e90907223 */ /* 0x000fc200000108a3 */
[-C--:B------:R-:W-:Y:S01]  /*22bd0*/  FMUL.FTZ R5, R5, R14.reuse ;  /* 0x0000000e05057220 */ /* 0x080fe20000410000 */
        /* <DEDUP_REMOVED lines=15> */
[-C--:B------:R-:W-:Y:S01]  /*22cd0*/  FFMA.FTZ R146, R146, R14.reuse, -R159 ;  /* 0x0000000e92927223 */ /* 0x080fe2000001089f */
[----:B------:R-:W-:-:S01]  /*22ce0*/  FFMA.FTZ R145, R145, R14, -R163 ;  /* 0x0000000e91917223 */ /* 0x000fc200000108a3 */
[-C--:B------:R-:W-:Y:S01]  /*22cf0*/  FFMA.FTZ R147, R147, R14.reuse, -R159 ;  /* 0x0000000e93937223 */ /* 0x080fe2000001089f */
[----:B------:R-:W-:-:S01]  /*22d00*/  FFMA.FTZ R148, R148, R14, -R163 ;  /* 0x0000000e94947223 */ /* 0x000fc200000108a3 */
[-C--:B------:R-:W-:Y:S01]  /*22d10*/  FFMA.FTZ R150, R150, R14.reuse, -R159 ;  /* 0x0000000e96967223 */ /* 0x080fe2000001089f */
[----:B------:R-:W-:-:S01]  /*22d20*/  FFMA.FTZ R149, R149, R14, -R163 ;  /* 0x0000000e95957223 */ /* 0x000fc200000108a3 */
[----:B------:R-:W0:Y:S01]  /*22d30*/  MUFU.EX2 R10, R10 ;  /* 0x0000000a000a7308 */ /* 0x000e220000000800 */
[----:B------:R-:W-:-:S01]  /*22d40*/  FFMA.FTZ R151, R151, R14, -R159 ;  /* 0x0000000e97977223 */ /* 0x000fc2000001089f */
[-C--:B------:R-:W-:Y:S01]  /*22d50*/  FFMA.FTZ R120, R120, R14.reuse, -R163 ;  /* 0x0000000e78787223 */ /* 0x080fe200000108a3 */
[----:B------:R-:W-:-:S01]  /*22d60*/  FFMA.FTZ R122, R122, R14, -R159 ;  /* 0x0000000e7a7a7223 */ /* 0x000fc2000001089f */
[-C--:B------:R-:W-:Y:S01]  /*22d70*/  FFMA.FTZ R121, R121, R14.reuse, -R163 ;  /* 0x0000000e79797223 */ /* 0x080fe200000108a3 */
[----:B------:R-:W-:-:S01]  /*22d80*/  FFMA.FTZ R123, R123, R14, -R159 ;  /* 0x0000000e7b7b7223 */ /* 0x000fc2000001089f */
[-C--:B------:R-:W-:Y:S01]  /*22d90*/  FFMA.FTZ R124, R124, R14.reuse, -R163 ;  /* 0x0000000e7c7c7223 */ /* 0x080fe200000108a3 */
[----:B------:R-:W-:-:S01]  /*22da0*/  FFMA.FTZ R126, R126, R14, -R159 ;  /* 0x0000000e7e7e7223 */ /* 0x000fc2000001089f */
[----:B------:R-:W2:Y:S01]  /*22db0*/  MUFU.EX2 R13, R13 ;  /* 0x0000000d000d7308 */ /* 0x000ea20000000800 */
[----:B-1----:R-:W-:-:S01]  /*22dc0*/  FFMA.FTZ R0, R5, R0, R12 ;  /* 0x0000000005007223 */ /* 0x002fc2000001000c */
[-C--:B------:R-:W-:Y:S01]  /*22dd0*/  FFMA.FTZ R125, R125, R14.reuse, -R163 ;  /* 0x0000000e7d7d7223 */ /* 0x080fe200000108a3 */
[----:B------:R-:W-:-:S01]  /*22de0*/  FFMA.FTZ R127, R127, R14, -R159 ;  /* 0x0000000e7f7f7223 */ /* 0x000fc2000001089f */
[-C--:B------:R-:W-:Y:S01]  /*22df0*/  FFMA.FTZ R128, R128, R14.reuse, -R163 ;  /* 0x0000000e80807223 */ /* 0x080fe200000108a3 */
[----:B------:R-:W-:-:S01]  /*22e00*/  FFMA.FTZ R130, R130, R14, -R159 ;  /* 0x0000000e82827223 */ /* 0x000fc2000001089f */
[-C--:B------:R-:W-:Y:S01]  /*22e10*/  FFMA.FTZ R129, R129, R14.reuse, -R163 ;  /* 0x0000000e81817223 */ /* 0x080fe200000108a3 */
[----:B------:R-:W-:-:S01]  /*22e20*/  FFMA.FTZ R131, R131, R14, -R159 ;  /* 0x0000000e83837223 */ /* 0x000fc2000001089f */
[----:B------:R-:W1:Y:S01]  /*22e30*/  MUFU.EX2 R11, R11 ;  /* 0x0000000b000b7308 */ /* 0x000e620000000800 */
[----:B0-----:R-:W-:-:S01]  /*22e40*/  FADD.FTZ R3, R10, R3 ;  /* 0x000000030a037221 */ /* 0x001fc20000010000 */
[-C--:B------:R-:W-:Y:S01]  /*22e50*/  FFMA.FTZ R132, R132, R14.reuse, -R163 ;  /* 0x0000000e84847223 */ /* 0x080fe200000108a3 */
[----:B------:R-:W-:-:S01]  /*22e60*/  FFMA.FTZ R134, R134, R14, -R159 ;  /* 0x0000000e86867223 */ /* 0x000fc2000001089f */
[-C--:B------:R-:W-:Y:S01]  /*22e70*/  FFMA.FTZ R133, R133, R14.reuse, -R163 ;  /* 0x0000000e85857223 */ /* 0x080fe200000108a3 */
[----:B------:R-:W-:-:S01]  /*22e80*/  FFMA.FTZ R135, R135, R14, -R159 ;  /* 0x0000000e87877223 */ /* 0x000fc2000001089f */
[-C--:B------:R-:W-:Y:S01]  /*22e90*/  FFMA.FTZ R104, R104, R14.reuse, -R163 ;  /* 0x0000000e68687223 */ /* 0x080fe200000108a3 */
[----:B------:R-:W-:-:S01]  /*22ea0*/  FFMA.FTZ R106, R106, R14, -R159 ;  /* 0x0000000e6a6a7223 */ /* 0x000fc2000001089f */
[----:B------:R-:W0:Y:S01]  /*22eb0*/  MUFU.EX2 R152, R152 ;  /* 0x0000009800987308 */ /* 0x000e220000000800 */
[----:B--2---:R-:W-:-:S01]  /*22ec0*/  FADD.FTZ R0, R13, R0 ;  /* 0x000000000d007221 */ /* 0x004fc20000010000 */
[-C--:B------:R-:W-:Y:S01]  /*22ed0*/  FFMA.FTZ R105, R105, R14.reuse, -R163 ;  /* 0x0000000e69697223 */ /* 0x080fe200000108a3 */
[----:B------:R-:W-:-:S01]  /*22ee0*/  FFMA.FTZ R107, R107, R14, -R159 ;  /* 0x0000000e6b6b7223 */ /* 0x000fc2000001089f */
[-C--:B------:R-:W-:Y:S01]  /*22ef0*/  FFMA.FTZ R108, R108, R14.reuse, -R163 ;  /* 0x0000000e6c6c7223 */ /* 0x080fe200000108a3 */
[----:B------:R-:W-:-:S01]  /*22f00*/  FFMA.FTZ R110, R110, R14, -R159 ;  /* 0x0000000e6e6e7223 */ /* 0x000fc2000001089f */
[-C--:B------:R-:W-:Y:S01]  /*22f10*/  FFMA.FTZ R109, R109, R14.reuse, -R163 ;  /* 0x0000000e6d6d7223 */ /* 0x080fe200000108a3 */
[----:B------:R-:W-:-:S01]  /*22f20*/  FFMA.FTZ R111, R111, R14, -R159 ;  /* 0x0000000e6f6f7223 */ /* 0x000fc2000001089f */
[----:B------:R-:W2:Y:S01]  /*22f30*/  MUFU.EX2 R20, R20 ;  /* 0x0000001400147308 */ /* 0x000ea20000000800 */
[----:B-1----:R-:W-:-:S01]  /*22f40*/  FADD.FTZ R3, R11, R3 ;  /* 0x000000030b037221 */ /* 0x002fc20000010000 */
        /* <DEDUP_REMOVED lines=32> */
[----:B------:R-:W-:-:S04]  /*23150*/  @!P0 IMAD R163, R189, 0x8, R16 ;  /* 0x00000008bda38824 */ /* 0x000fc800078e0210 */
[----:B------:R-:W-:Y:S02]  /*23160*/  @!P0 VIADD R163, R163, 0x29840 ;  /* 0x00029840a3a38836 */ /* 0x000fe40000000000 */
[----:B------:R-:W0:Y:S01]  /*23170*/  MUFU.EX2 R157, R157 ;  /* 0x0000009d009d7308 */ /* 0x000e220000000800 */
[----:B--2---:R-:W-:-:S02]  /*23180*/  FADD.FTZ R0, R156, R0 ;  /* 0x000000009c007221 */ /* 0x004fc40000010000 */
[----:B------:R-:W-:-:S05]  /*23190*/  @!P0 PRMT R163, RZ, 0x654, R163 ;  /* 0x00000654ffa38816 */ /* 0x000fca00000000a3 */
[----:B------:R-:W2:Y:S01]  /*231a0*/  MUFU.EX2 R155, R155 ;  /* 0x0000009b009b7308 */ /* 0x000ea20000000800 */
[----:B-1----:R-:W-:-:S07]  /*231b0*/  FADD.FTZ R3, R154, R3 ;  /* 0x000000039a037221 */ /* 0x002fce0000010000 */
[----:B------:R-:W1:Y:S01]  /*231c0*/  MUFU.EX2 R160, R160 ;  /* 0x000000a000a07308 */ /* 0x000e620000000800 */
[----:B0-----:R-:W-:-:S07]  /*231d0*/  FADD.FTZ R0, R157, R0 ;  /* 0x000000009d007221 */ /* 0x001fce0000010000 */
[----:B------:R-:W0:Y:S01]  /*231e0*/  MUFU.EX2 R158, R158 ;  /* 0x0000009e009e7308 */ /* 0x000e220000000800 */
[----:B--2---:R-:W-:-:S01]  /*231f0*/  FADD.FTZ R3, R155, R3 ;  /* 0x000000039b037221 */ /* 0x004fc20000010000 */
[----:B------:R-:W-:Y:S02]  /*23200*/  WARPGROUP.DEPBAR.LE gsb0, 0x0 ;  /* 0x00008000000079c5 */ /* 0x000fe40000010000 */
[----:B------:R2:W-:Y:S06]  /*23210*/  BAR.ARV R164, 0x100 ;  /* 0x000400a40000751d */ /* 0x0005ec0000002000 */
[----:B------:R-:W3:Y:S01]  /*23220*/  MUFU.EX2 R161, R161 ;  /* 0x000000a100a17308 */ /* 0x000ee20000000800 */
[----:B-1----:R-:W-:-:S01]  /*23230*/  FADD.FTZ R0, R160, R0 ;  /* 0x00000000a0007221 */ /* 0x002fc20000010000 */
[----:B------:R2:W-:Y:S01]  /*23240*/  @!P0 SYNCS.ARRIVE.TRANS64.RED.A1T0 RZ, [R163+URZ], RZ ;  /* 0x000000ffa3ff89a7 */ /* 0x0005e2000810043f */
[----:B0-----:R-:W-:-:S05]  /*23250*/  FADD.FTZ R3, R158, R3 ;  /* 0x000000039e037221 */ /* 0x001fca0000010000 */
[----:B------:R-:W0:Y:S08]  /*23260*/  MUFU.EX2 R136, R136 ;  /* 0x0000008800887308 */ /* 0x000e300000000800 */
[----:B------:R-:W1:Y:S01]  /*23270*/  MUFU.EX2 R138, R138 ;  /* 0x0000008a008a7308 */ /* 0x000e620000000800 */
[----:B---3--:R-:W-:-:S07]  /*23280*/  FADD.FTZ R0, R161, R0 ;  /* 0x00000000a1007221 */ /* 0x008fce0000010000 */
[----:B------:R-:W3:Y:S01]  /*23290*/  MUFU.EX2 R137, R137 ;  /* 0x0000008900897308 */ /* 0x000ee20000000800 */
[----:B0-----:R-:W-:-:S07]  /*232a0*/  FADD.FTZ R3, R136, R3 ;  /* 0x0000000388037221 */ /* 0x001fce0000010000 */
[----:B------:R-:W0:Y:S01]  /*232b0*/  MUFU.EX2 R139, R139 ;  /* 0x0000008b008b7308 */ /* 0x000e220000000800 */
[----:B-1----:R-:W-:-:S07]  /*232c0*/  FADD.FTZ R0, R138, R0 ;  /* 0x000000008a007221 */ /* 0x002fce0000010000 */
        /* <DEDUP_REMOVED lines=119> */
[----:B-1----:R-:W-:-:S01]  /*23a40*/  FADD.FTZ R0, R102, R0 ;  /* 0x0000000066007221 */ /* 0x002fc20000010000 */
[----:B---3--:R-:W-:-:S03]  /*23a50*/  FADD.FTZ R3, R101, R3 ;  /* 0x0000000365037221 */ /* 0x008fc60000010000 */
[----:B0-----:R-:W-:Y:S01]  /*23a60*/  FADD.FTZ R0, R103, R0 ;  /* 0x0000000067007221 */ /* 0x001fe20000010000 */
[----:B--2---:R-:W-:Y:S06]  /*23a70*/  @!P1 BRA `(.L_x_2426) ;  /* 0x0000000000049947 */ /* 0x004fec0003800000 */
[----:B------:R-:W-:Y:S01]  /*23a80*/  BPT.TRAP 0x1 ;  /* 0x000000040000795c */ /* 0x000fe20000300000 */
.L_x_2426:
[----:B------:R-:W-:Y:S01]  /*23a90*/  IMAD R9, R9, 0x8, R16 ;  /* 0x0000000809097824 */ /* 0x000fe200078e0210 */
[----:B------:R-:W-:Y:S01]  /*23aa0*/  ISETP.GT.AND P0, PT, R8, R203, PT ;  /* 0x000000cb0800720c */ /* 0x000fe20003f04270 */
[-C--:B------:R-:W-:Y:S01]  /*23ab0*/  FMUL.FTZ R24, R24, R6.reuse ;  /* 0x0000000618187220 */ /* 0x080fe20000410000 */
[----:B------:R-:W-:Y:S01]  /*23ac0*/  MOV R159, UR37 ;  /* 0x00000025009f7c02 */ /* 0x000fe20008000f00 */
        /* <DEDUP_REMOVED lines=110> */
[----:B0-----:R-:W-:Y:S01]  /*241b0*/  MOV R9, R189 ;  /* 0x000000bd00097202 */ /* 0x001fe20000000f00 */
[----:B------:R-:W-:Y:S06]  /*241c0*/  @P0 BRA `(.L_x_2427) ;  /* 0xffffffc400080947 */ /* 0x000fec000383ffff */
.L_x_2416:
[----:B------:R-:W-:Y:S05]  /*241d0*/  WARPSYNC.ALL ;  /* 0x0000000000007948 */ /* 0x000fea0003800000 */
[----:B------:R-:W-:Y:S06]  /*241e0*/  BAR.ARV 0x8, 0x180 ;  /* 0x0206000000007b1d */ /* 0x000fec0000002000 */
[----:B------:R-:W-:Y:S05]  /*241f0*/  @!P1 BRA `(.L_x_2428) ;  /* 0x0000000000049947 */ /* 0x000fea0003800000 */
[----:B------:R-:W-:Y:S01]  /*24200*/  BPT.TRAP 0x1 ;  /* 0x000000040000795c */ /* 0x000fe20000300000 */
.L_x_2428:
[----:B------:R-:W-:Y:S01]  /*24210*/  IMAD R13, R189, 0x8, R16 ;  /* 0x00000008bd0d7824 */ /* 0x000fe200078e0210 */
[----:B------:R-:W-:-:S04]  /*24220*/  SHF.L.U32 R2, R190, 0x1f, RZ ;  /* 0x0000001fbe027819 */ /* 0x000fc800000006ff */
[----:B------:R0:W1:Y:S01]  /*24230*/  SYNCS.PHASECHK.TRANS64.TRYWAIT P0, [R13+URZ+0x29850], R2 ;  /* 0x029850020d0075a7 */ /* 0x000062000800017f */
[----:B------:R-:W-:Y:S05]  /*24240*/  @!P1 BRA `(.L_x_2429) ;  /* 0x0000000000049947 */ /* 0x000fea0003800000 */
[----:B------:R-:W-:Y:S01]  /*24250*/  BPT.TRAP 0x1 ;  /* 0x000000040000795c */ /* 0x000fe20000300000 */
.L_x_2429:
[----:B------:R-:W-:-:S05]  /*24260*/  VIADD R16, R16, 0x400 ;  /* 0x0000040010107836 */ /* 0x000fca0000000000 */
[----:B------:R-:W-:-:S04]  /*24270*/  SHF.R.U32.HI R16, RZ, 0x4, R16 ;  /* 0x00000004ff107819 */ /* 0x000fc80000011610 */
[----:B------:R-:W-:-:S04]  /*24280*/  LOP3.LUT R16, R16, 0x3fff, RZ, 0xc0, !PT ;  /* 0x00003fff10107812 */ /* 0x000fc800078ec0ff */
[----:B------:R-:W-:Y:S01]  /*24290*/  LOP3.LUT R16, R16, 0x10000, RZ, 0xfc, !PT ;  /* 0x0001000010107812 */ /* 0x000fe200078efcff */
[----:B-1----:R-:W-:Y:S06]  /*242a0*/  @P0 BRA `(.L_x_2430) ;  /* 0x0000000000080947 */ /* 0x002fec0003800000 */
[----:B------:R-:W1:Y:S02]  /*242b0*/  SYNCS.PHASECHK.TRANS64.TRYWAIT P0, [R13+URZ+0x29850], R2 ;  /* 0x029850020d0075a7 */ /* 0x000e64000800017f */
[----:B-1----:R-:W-:Y:S05]  /*242c0*/  @!P0 BRA `(.L_x_2431) ;  /* 0x000000cc00b08947 */ /* 0x002fea0003800000 */
.L_x_2430:
[----:B------:R-:W-:Y:S01]  /*242d0*/  IMAD R4, R189, 0x500, R16 ;  /* 0x00000500bd047824 */ /* 0x000fe200078e0210 */
[----:B------:R-:W-:Y:S05]  /*242e0*/  WARPSYNC.ALL ;  /* 0x0000000000007948 */ /* 0x000fea0003800000 */
[----:B------:R-:W-:Y:S01]  /*242f0*/  IMAD.MOV.U32 R5, RZ, RZ, -0x3ffffff0 ;  /* 0xc0000010ff057424 */ /* 0x000fe200078e00ff */
[C---:B------:R-:W-:Y:S01]  /*24300*/  R2UR UR6, R4.reuse ;  /* 0x00000000040672ca */ /* 0x040fe200000e0000 */
[----:B------:R-:W-:Y:S01]  /*24310*/  WARPGROUP.ARRIVE ;  /* 0x00000000000079c5 */ /* 0x000fe20000000000 */
[C---:B------:R-:W-:Y:S01]  /*24320*/  VIADD R6, R4.reuse, 0x100 ;  /* 0x0000010004067836 */ /* 0x040fe20000000000 */
[----:B------:R-:W-:Y:S01]  /*24330*/  MOV R7, 0xc0000010 ;  /* 0xc000001000077802 */ /* 0x000fe20000000f00 */
        /* <DEDUP_REMOVED lines=12> */
[C---:B------:R-:W-:Y:S02]  /*24400*/  @P0 IMAD R5, R212.reuse, R7, R2 ;  /* 0x00000007d4050224 */ /* 0x040fe400078e0202 */
[----:B------:R-:W-:-:S04]  /*24410*/  @P0 IMAD.WIDE.U32 R6, R212, R6, RZ ;  /* 0x00000006d4060225 */ /* 0x000fc800078e00ff */
[----:B------:R-:W-:Y:S02]  /*24420*/  @P0 IMAD.IADD R7, R7, 0x1, R5 ;  /* 0x0000000107070824 */ /* 0x000fe400078e0205 */
[----:B------:R-:W-:Y:S02]  /*24430*/  IMAD.MOV.U32 R2, RZ, RZ, 0x3f800000 ;  /* 0x3f800000ff027424 */ /* 0x000fe400078e00ff */
        /* <DEDUP_REMOVED lines=10> */
[----:B------:R-:W-:Y:S01]  /*244e0*/  IMAD.MOV.U32 R7, RZ, RZ, -0x3ffffff0 ;  /* 0xc0000010ff077424 */ /* 0x000fe200078e00ff */
[----:B------:R-:W-:Y:S01]  /*244f0*/  IADD3 R6, R4, 0x300, RZ ;  /* 0x0000030004067810 */ /* 0x000fe20007ffe0ff */
[----:B------:R-:W-:Y:S02]  /*24500*/  WARPGROUP.DEPBAR.LE gsb0, 0x0 ;  /* 0x00008000000079c5 */ /* 0x000fe40000010000 */
[----:B------:R-:W-:-:S08]  /*24510*/  WARPGROUP.ARRIVE ;  /* 0x00000000000079c5 */ /* 0x000fd00000000000 */
        /* <DEDUP_REMOVED lines=25> */
[----:B------:R-:W-:Y:S02]  /*246b0*/  FSETP.NE.FTZ.AND P0, PT, R8, RZ, PT ;  /* 0x000000ff0800720b */ /* 0x000fe40003f15000 */
[----:B------:R-:W-:Y:S01]  /*246c0*/  MOV R7, RZ ;  /* 0x000000ff00077202 */ /* 0x000fe20000000f00 */
        /* <DEDUP_REMOVED lines=19> */
.L_x_2432:
        /* <DEDUP_REMOVED lines=75> */
.L_x_2364:
        /* <DEDUP_REMOVED lines=9> */
[----:B------:R0:W2:Y:S01]  /*24d40*/  LDS.128 R4, [R16+0x298d0] ;  /* 0x0298d00010047984 */ /* 0x0000a20000000c00 */
        /* <DEDUP_REMOVED lines=12> */
[----:B--2---:R-:W-:-:S04]  /*24e10*/  LOP3.LUT P0, R4, R21, 0x3, RZ, 0xc0, !PT ;  /* 0x0000000315047812 */ /* 0x004fc8000780c0ff */
[----:B------:R0:W5:Y:S01]  /*24e20*/  LDG.E.CONSTANT R9, desc[UR56][R2.64] ;  /* 0x0000003802097981 */ /* 0x000162000c1e9900 */
[----:B------:R-:W-:-:S04]  /*24e30*/  ISETP.EQ.OR P0, PT, R4, 0x3, !P0 ;  /* 0x000000030400780c */ /* 0x000fc80004702670 */
[----:B------:R-:W-:Y:S02]  /*24e40*/  SEL R100, R11, R14, P0 ;  /* 0x0000000e0b647207 */ /* 0x000fe40000000000 */
[----:B------:R-:W-:Y:S02]  /*24e50*/  SEL R51, R14, R11, P0 ;  /* 0x0000000b0e337207 */ /* 0x000fe40000000000 */
[----:B------:R-:W-:Y:S02]  /*24e60*/  SEL R13, R15, R10, P0 ;  /* 0x0000000a0f0d7207 */ /* 0x000fe40000000000 */
[----:B------:R-:W-:Y:S01]  /*24e70*/  SEL R47, R10, R15, P0 ;  /* 0x0000000f0a2f7207 */ /* 0x000fe20000000000 */
[----:B------:R-:W-:Y:S01]  /*24e80*/  UMOV UR4, 0xffffffff ;  /* 0xffffffff00047882 */ /* 0x000fe20000000000 */
[----:B---3--:R-:W-:-:S03]  /*24e90*/  IMAD.WIDE R32, R20, 0x2, R60 ;  /* 0x0000000214207825 */ /* 0x008fc600078e023c */
        /* <DEDUP_REMOVED lines=9> */
[----:B------:R-:W-:Y:S01]  /*24f30*/  IMAD.X R107, RZ, RZ, R33, P5 ;  /* 0x000000ffff6b7224 */ /* 0x000fe200028e0621 */
[----:B------:R-:W-:Y:S02]  /*24f40*/  LOP3.LUT R30, R30, R31, RZ, 0x3c, !PT ;  /* 0x0000001f1e1e7212 */ /* 0x000fe400078e3cff */
[----:B------:R-:W-:Y:S02]  /*24f50*/  IADD3.X R31, RZ, R33, RZ, P1, !PT ;  /* 0x00000021ff1f7210 */ /* 0x000fe40000ffe4ff */
[----:B------:R-:W-:-:S02]  /*24f60*/  IADD3 R27, P2, R32, 0x4020, RZ ;  /* 0x00004020201b7810 */ /* 0x000fc40007f5e0ff */
[C---:B------:R-:W-:Y:S02]  /*24f70*/  IADD3 R21, P4, R32.reuse, 0x60, RZ ;  /* 0x0000006020157810 */ /* 0x040fe40007f9e0ff */
[----:B------:R-:W-:Y:S02]  /*24f80*/  IADD3 R15, P5, R32, 0x40, RZ ;  /* 0x00000040200f7810 */ /* 0x000fe40007fbe0ff */
[----:B------:R-:W-:Y:S02]  /*24f90*/  SHF.R.U64 R20, R20, 0x3, RZ ;  /* 0x0000000314147819 */ /* 0x000fe400000012ff */
[----:B------:R-:W-:Y:S02]  /*24fa0*/  IADD3 R11, P1, R32, 0x20, RZ ;  /* 0x00000020200b7810 */ /* 0x000fe40007f3e0ff */
[----:B------:R-:W-:Y:S02]  /*24fb0*/  LOP3.LUT R26, R27, 0x380, RZ, 0xc0, !PT ;  /* 0x000003801b1a7812 */ /* 0x000fe400078ec0ff */
[----:B------:R-:W-:-:S02]  /*24fc0*/  LOP3.LUT R14, R21, 0x380, RZ, 0xc0, !PT ;  /* 0x00000380150e7812 */ /* 0x000fc400078ec0ff */
[----:B------:R-:W-:Y:S02]  /*24fd0*/  LOP3.LUT R20, R20, R3, RZ, 0x3c, !PT ;  /* 0x0000000314147212 */ /* 0x000fe400078e3cff */
[----:B------:R-:W-:Y:S02]  /*24fe0*/  LOP3.LUT R10, R15, 0x380, RZ, 0xc0, !PT ;  /* 0x000003800f0a7812 */ /* 0x000fe400078ec0ff */
[----:B------:R-:W-:Y:S02]  /*24ff0*/  LOP3.LUT R2, R11, 0x380, RZ, 0xc0, !PT ;  /* 0x000003800b027812 */ /* 0x000fe400078ec0ff */
[----:B------:R-:W-:Y:S02]  /*25000*/  LOP3.LUT R3, R32, 0x380, RZ, 0xc0, !PT ;  /* 0x0000038020037812 */ /* 0x000fe400078ec0ff */
        /* <DEDUP_REMOVED lines=14> */
[----:B------:R-:W-:Y:S02]  /*250f0*/  IADD3.X R3, RZ, R33, RZ, P1, !PT ;  /* 0x00000021ff037210 */ /* 0x000fe40000ffe4ff */
[----:B------:R-:W-:Y:S02]  /*25100*/  MOV R106, R106 ;  /* 0x0000006a006a7202 */ /* 0x000fe40000000f00 */
[----:B------:R-:W-:Y:S02]  /*25110*/  MOV R110, R32 ;  /* 0x00000020006e7202 */ /* 0x000fe40000000f00 */
[----:B------:R-:W-:Y:S02]  /*25120*/  MOV R105, R30 ;  /* 0x0000001e00697202 */ /* 0x000fe40000000f00 */
[----:B------:R-:W-:Y:S02]  /*25130*/  MOV R104, R26 ;  /* 0x0000001a00687202 */ /* 0x000fe40000000f00 */
[----:B------:R-:W-:-:S02]  /*25140*/  MOV R103, R20 ;  /* 0x0000001400677202 */ /* 0x000fc40000000f00 */
[----:B------:R-:W-:Y:S02]  /*25150*/  MOV R109, R14 ;  /* 0x0000000e006d7202 */ /* 0x000fe40000000f00 */
[----:B------:R-:W-:Y:S02]  /*25160*/  MOV R108, R10 ;  /* 0x0000000a006c7202 */ /* 0x000fe40000000f00 */
[----:B------:R-:W-:Y:S01]  /*25170*/  MOV R107, R2 ;  /* 0x00000002006b7202 */ /* 0x000fe20000000f00 */
[----:B------:R-:W-:Y:S06]  /*25180*/  BRA.DIV UR4, `(.L_x_2435) ;  /* 0x000000c204147947 */ /* 0x000fec000b800000 */
[----:B------:R-:W-:Y:S01]  /*25190*/  SEL R2, R112, R97, P0 ;  /* 0x0000006170027207 */ /* 0x000fe20000000000 */
[----:B-----5:R-:W-:Y:S01]  /*251a0*/  SHFL.IDX PT, R100, R100, R9, 0x1c1f ;  /* 0x001c1f0964647589 */ /* 0x020fe200000e0000 */
[----:B------:R-:W-:Y:S02]  /*251b0*/  SEL R78, R0, R93, P0 ;  /* 0x0000005d004e7207 */ /* 0x000fe40000000000 */
[----:B------:R-:W-:Y:S02]  /*251c0*/  SEL R49, R93, R0, P0 ;  /* 0x000000005d317207 */ /* 0x000fe40000000000 */
[----:B------:R-:W-:Y:S02]  /*251d0*/  SEL R97, R97, R112, P0 ;  /* 0x0000007061617207 */ /* 0x000fe40000000000 */
[----:B------:R-:W-:Y:S01]  /*251e0*/  SEL R62, R63, R36, P0 ;  /* 0x000000243f3e7207 */ /* 0x000fe20000000000 */
[----:B------:R-:W-:Y:S01]  /*251f0*/  SHFL.IDX PT, R78, R78, R9, 0x1c1f ;  /* 0x001c1f094e4e7589 */ /* 0x000fe200000e0000 */
[----:B------:R-:W-:-:S02]  /*25200*/  LOP3.LUT R10, R9, 0x2, RZ, 0x3c, !PT ;  /* 0x00000002090a7812 */ /* 0x000fc400078e3cff */
[----:B------:R-:W-:Y:S02]  /*25210*/  SEL R4, R40, R41, P0 ;  /* 0x0000002928047207 */ /* 0x000fe40000000000 */
        /* <DEDUP_REMOVED lines=34> */
[----:B------:R-:W0:Y:S01]  /*25440*/  SHFL.IDX PT, R2, R97, R10, 0x1c1f ;  /* 0x001c1f0a61027589 */ /* 0x000e2200000e0000 */
        /* <DEDUP_REMOVED lines=44> */
[----:B------:R-:W3:Y:S01]  /*25710*/  SHFL.IDX PT, R66, R55, R10, 0x1c1f ;  /* 0x001c1f0a37427589 */ /* 0x000ee200000e0000 */
[----:B------:R-:W-:-:S02]  /*25720*/  SEL R25, R70, R25, P0 ;  /* 0x0000001946197207 */ /* 0x000fc40000000000 */
[----:B0-----:R-:W-:Y:S01]  /*25730*/  SEL R96, R77, R2, P0 ;  /* 0x000000024d607207 */ /* 0x001fe20000000000 */
        /* <DEDUP_REMOVED lines=12> */
[----:B------:R-:W-:Y:S01]  /*25800*/  SHFL.IDX PT, R44, R44, R9, 0x1c1f ;  /* 0x001c1f092c2c7589 */ /* 0x000fe200000e0000 */
[----:B--2---:R-:W-:Y:S02]  /*25810*/  SEL R4, R20, R41, P0 ;  /* 0x0000002914047207 */ /* 0x004fe40000000000 */
[----:B------:R-:W-:Y:S01]  /*25820*/  SEL R98, R47, R98, P0 ;  /* 0x000000622f627207 */ /* 0x000fe20000000000 */
[----:B------:R-:W-:Y:S01]  /*25830*/  SHFL.IDX PT, R42, R42, R9, 0x1c1f ;  /* 0x001c1f092a2a7589 */ /* 0x000fe200000e0000 */
[----:B---3--:R-:W-:-:S02]  /*25840*/  SEL R56, R65, R66, P0 ;  /* 0x0000004241387207 */ /* 0x008fc40000000000 */
        /* <DEDUP_REMOVED lines=8> */
[----:B0-----:R-:W-:Y:S01]  /*258d0*/  SEL R52, R54, R127, P0 ;  /* 0x0000007f36347207 */ /* 0x001fe20000000000 */
[----:B------:R-:W-:Y:S01]  /*258e0*/  IMAD.MOV.U32 R101, RZ, RZ, RZ ;  /* 0x000000ffff657224 */ /* 0x000fe200078e00ff */
[----:B------:R-:W-:Y:S01]  /*258f0*/  SEL R53, R127, R54, P0 ;  /* 0x000000367f357207 */ /* 0x000fe20000000000 */
[----:B------:R-:W-:Y:S04]  /*25900*/  SHFL.IDX PT, R84, R84, R9, 0x1c1f ;  /* 0x001c1f0954547589 */ /* 0x000fe800000e0000 */
[----:B------:R-:W-:Y:S04]  /*25910*/  SHFL.IDX PT, R86, R86, R9, 0x1c1f ;  /* 0x001c1f0956567589 */ /* 0x000fe800000e0000 */
[----:B------:R-:W-:Y:S04]  /*25920*/  SHFL.IDX PT, R58, R58, R9, 0x1c1f ;  /* 0x001c1f093a3a7589 */ /* 0x000fe800000e0000 */
[----:B------:R-:W0:Y:S04]  /*25930*/  SHFL.IDX PT, R121, R121, R10, 0x1c1f ;  /* 0x001c1f0a79797589 */ /* 0x000e2800000e0000 */
[----:B------:R-:W2:Y:S04]  /*25940*/  SHFL.IDX PT, R119, R119, R10, 0x1c1f ;  /* 0x001c1f0a77777589 */ /* 0x000ea800000e0000 */
[----:B------:R-:W-:Y:S04]  /*25950*/  SHFL.IDX PT, R117, R117, R10, 0x1c1f ;  /* 0x001c1f0a75757589 */ /* 0x000fe800000e0000 */
[----:B------:R-:W3:Y:S04]  /*25960*/  SHFL.IDX PT, R115, R115, R10, 0x1c1f ;  /* 0x001c1f0a73737589 */ /* 0x000ee800000e0000 */
[----:B------:R-:W4:Y:S04]  /*25970*/  SHFL.IDX PT, R113, R113, R10, 0x1c1f ;  /* 0x001c1f0a71717589 */ /* 0x000f2800000e0000 */
[----:B------:R-:W1:Y:S04]  /*25980*/  SHFL.IDX PT, R111, R111, R10, 0x1c1f ;  /* 0x001c1f0a6f6f7589 */ /* 0x000e6800000e0000 */
[----:B------:R-:W1:Y:S01]  /*25990*/  SHFL.IDX PT, R123, R83, R10, 0x1c1f ;  /* 0x001c1f0a537b7589 */ /* 0x000e6200000e0000 */
[----:B0-----:R-:W-:-:S02]  /*259a0*/  SEL R21, R40, R121, P0 ;  /* 0x0000007928157207 */ /* 0x001fc40000000000 */
[----:B------:R-:W-:Y:S01]  /*259b0*/  SEL R40, R121, R40, P0 ;  /* 0x0000002879287207 */ /* 0x000fe20000000000 */
[----:B------:R0:W1:Y:S01]  /*259c0*/  SHFL.IDX PT, R125, R81, R10, 0x1c1f ;  /* 0x001c1f0a517d7589 */ /* 0x00006200000e0000 */
[----:B--2---:R-:W-:Y:S02]  /*259d0*/  SEL R41, R42, R119, P0 ;  /* 0x000000772a297207 */ /* 0x004fe40000000000 */
[----:B------:R-:W-:Y:S01]  /*259e0*/  SEL R42, R119, R42, P0 ;  /* 0x0000002a772a7207 */ /* 0x000fe20000000000 */
[----:B------:R2:W1:Y:S04]  /*259f0*/  SHFL.IDX PT, R129, R43, R10, 0x1c1f ;  /* 0x001c1f0a2b817589 */ /* 0x00046800000e0000 */
[----:B------:R-:W-:Y:S01]  /*25a00*/  SHFL.IDX PT, R36, R33, R10, 0x1c1f ;  /* 0x001c1f0a21247589 */ /* 0x000fe200000e0000 */
[----:B---3--:R-:W-:-:S02]  /*25a10*/  SEL R45, R46, R115, P0 ;  /* 0x000000732e2d7207 */ /* 0x008fc40000000000 */
[----:B0-----:R-:W-:Y:S01]  /*25a20*/  SEL R81, R82, R85, P0 ;  /* 0x0000005552517207 */ /* 0x001fe20000000000 */
[----:B------:R-:W0:Y:S01]  /*25a30*/  SHFL.IDX PT, R38, R31, R10, 0x1c1f ;  /* 0x001c1f0a1f267589 */ /* 0x000e2200000e0000 */
[----:B------:R-:W-:Y:S02]  /*25a40*/  SEL R82, R85, R82, P0 ;  /* 0x0000005255527207 */ /* 0x000fe40000000000 */
[----:B--2---:R-:W-:Y:S01]  /*25a50*/  SEL R43, R44, R117, P0 ;  /* 0x000000752c2b7207 */ /* 0x004fe20000000000 */
[----:B------:R-:W-:Y:S01]  /*25a60*/  SHFL.IDX PT, R32, R37, R10, 0x1c1f ;  /* 0x001c1f0a25207589 */ /* 0x000fe200000e0000 */
[----:B----4-:R-:W-:Y:S02]  /*25a70*/  SEL R47, R48, R113, P0 ;  /* 0x00000071302f7207 */ /* 0x010fe40000000000 */
[----:B-1----:R-:W-:Y:S01]  /*25a80*/  SEL R49, R50, R111, P0 ;  /* 0x0000006f32317207 */ /* 0x002fe20000000000 */
[----:B------:R-:W1:Y:S01]  /*25a90*/  SHFL.IDX PT, R34, R35, R10, 0x1c1f ;  /* 0x001c1f0a23227589 */ /* 0x000e6200000e0000 */
[----:B------:R-:W-:-:S02]  /*25aa0*/  SEL R83, R84, R123, P0 ;  /* 0x0000007b54537207 */ /* 0x000fc40000000000 */
[----:B------:R-:W-:Y:S01]  /*25ab0*/  SEL R44, R117, R44, P0 ;  /* 0x0000002c752c7207 */ /* 0x000fe20000000000 */
[----:B------:R2:W3:Y:S01]  /*25ac0*/  SHFL.IDX PT, R28, R57, R10, 0x1c1f ;  /* 0x001c1f0a391c7589 */ /* 0x0004e200000e0000 */
[----:B------:R-:W-:Y:S02]  /*25ad0*/  SEL R85, R86, R125, P0 ;  /* 0x0000007d56557207 */ /* 0x000fe40000000000 */
[----:B------:R-:W-:Y:S01]  /*25ae0*/  SEL R48, R113, R48, P0 ;  /* 0x0000003071307207 */ /* 0x000fe20000000000 */
[----:B------:R-:W4:Y:S01]  /*25af0*/  SHFL.IDX PT, R30, R39, R10, 0x1c1f ;  /* 0x001c1f0a271e7589 */ /* 0x000f2200000e0000 */
[----:B------:R-:W-:Y:S02]  /*25b00*/  SEL R54, R58, R129, P0 ;  /* 0x000000813a367207 */ /* 0x000fe40000000000 */
[----:B------:R-:W-:Y:S01]  /*25b10*/  SEL R55, R129, R58, P0 ;  /* 0x0000003a81377207 */ /* 0x000fe20000000000 */
[----:B------:R-:W4:Y:S01]  /*25b20*/  SHFL.IDX PT, R24, R59, R10, 0x1c1f ;  /* 0x001c1f0a3b187589 */ /* 0x000f2200000e0000 */
[----:B------:R-:W-:-:S02]  /*25b30*/  SEL R46, R115, R46, P0 ;  /* 0x0000002e732e7207 */ /* 0x000fc40000000000 */
[----:B--2---:R-:W-:Y:S01]  /*25b40*/  SEL R57, R66, R65, P0 ;  /* 0x0000004142397207 */ /* 0x004fe20000000000 */
[----:B------:R-:W2:Y:S01]  /*25b50*/  SHFL.IDX PT, R26, R29, R10, 0x1c1f ;  /* 0x001c1f0a1d1a7589 */ /* 0x000ea200000e0000 */
[----:B------:R-:W-:Y:S02]  /*25b60*/  SEL R66, R67, R68, P0 ;  /* 0x0000004443427207 */ /* 0x000fe40000000000 */
[----:B------:R-:W-:Y:S01]  /*25b70*/  SEL R67, R68, R67, P0 ;  /* 0x0000004344437207 */ /* 0x000fe20000000000 */
[----:B------:R-:W-:Y:S01]  /*25b80*/  SHFL.IDX PT, R62, R62, R9, 0x1c1f ;  /* 0x001c1f093e3e7589 */ /* 0x000fe200000e0000 */
[----:B0-----:R-:W-:Y:S02]  /*25b90*/  SEL R70, R71, R38, P0 ;  /* 0x0000002647467207 */ /* 0x001fe40000000000 */
[----:B------:R-:W-:Y:S01]  /*25ba0*/  SEL R68, R69, R36, P0 ;  /* 0x0000002445447207 */ /* 0x000fe20000000000 */
[----:B------:R-:W0:Y:S01]  /*25bb0*/  SHFL.IDX PT, R63, R63, R10, 0x1c1f ;  /* 0x001c1f0a3f3f7589 */ /* 0x000e2200000e0000 */
[----:B-1----:R-:W-:-:S02]  /*25bc0*/  SEL R74, R75, R34, P0 ;  /* 0x000000224b4a7207 */ /* 0x002fc40000000000 */
[----:B------:R-:W-:Y:S01]  /*25bd0*/  SEL R72, R73, R32, P0 ;  /* 0x0000002049487207 */ /* 0x000fe20000000000 */
[----:B------:R1:W1:Y:S01]  /*25be0*/  SHFL.IDX PT, R64, R64, R9, 0x1c1f ;  /* 0x001c1f0940407589 */ /* 0x00026200000e0000 */
[----:B---3--:R-:W-:Y:S02]  /*25bf0*/  SEL R76, R87, R28, P0 ;  /* 0x0000001c574c7207 */ /* 0x008fe40000000000 */
[----:B------:R-:W-:Y:S01]  /*25c00*/  SEL R50, R111, R50, P0 ;  /* 0x000000326f327207 */ /* 0x000fe20000000000 */
[----:B------:R3:W1:Y:S01]  /*25c10*/  SHFL.IDX PT, R8, R8, R9, 0x1c1f ;  /* 0x001c1f0908087589 */ /* 0x00066200000e0000 */
[----:B----4-:R-:W-:Y:S02]  /*25c20*/  SEL R90, R91, R30, P0 ;  /* 0x0000001e5b5a7207 */ /* 0x010fe40000000000 */
[----:B------:R-:W-:Y:S01]  /*25c30*/  SEL R84, R123, R84, P0 ;  /* 0x000000547b547207 */ /* 0x000fe20000000000 */
[----:B------:R3:W4:Y:S01]  /*25c40*/  SHFL.IDX PT, R27, R27, R10, 0x1c1f ;  /* 0x001c1f0a1b1b7589 */ /* 0x00072200000e0000 */
[----:B------:R-:W-:-:S02]  /*25c50*/  SEL R92, R93, R24, P0 ;  /* 0x000000185d5c7207 */ /* 0x000fc40000000000 */
[----:B------:R-:W-:Y:S01]  /*25c60*/  SEL R86, R125, R86, P0 ;  /* 0x000000567d567207 */ /* 0x000fe20000000000 */
[----:B------:R3:W1:Y:S01]  /*25c70*/  SHFL.IDX PT, R14, R25, R10, 0x1c1f ;  /* 0x001c1f0a190e7589 */ /* 0x00066200000e0000 */
[----:B--2---:R-:W-:Y:S02]  /*25c80*/  SEL R94, R95, R26, P0 ;  /* 0x0000001a5f5e7207 */ /* 0x004fe40000000000 */
[----:B------:R-:W-:Y:S02]  /*25c90*/  SEL R71, R38, R71, P0 ;  /* 0x0000004726477207 */ /* 0x000fe40000000000 */
[----:B------:R-:W-:Y:S02]  /*25ca0*/  SEL R69, R36, R69, P0 ;  /* 0x0000004524457207 */ /* 0x000fe40000000000 */
[----:B------:R-:W-:Y:S02]  /*25cb0*/  SEL R75, R34, R75, P0 ;  /* 0x0000004b224b7207 */ /* 0x000fe40000000000 */
[----:B0-----:R-:W-:-:S02]  /*25cc0*/  SEL R58, R62, R63, P0 ;  /* 0x0000003f3e3a7207 */ /* 0x001fc40000000000 */
[----:B------:R-:W-:Y:S02]  /*25cd0*/  SEL R59, R63, R62, P0 ;  /* 0x0000003e3f3b7207 */ /* 0x000fe40000000000 */
[----:B------:R-:W-:Y:S02]  /*25ce0*/  SEL R73, R32, R73, P0 ;  /* 0x0000004920497207 */ /* 0x000fe40000000000 */
[----:B------:R-:W-:Y:S02]  /*25cf0*/  SEL R91, R30, R91, P0 ;  /* 0x0000005b1e5b7207 */ /* 0x000fe40000000000 */
[----:B------:R-:W-:Y:S02]  /*25d00*/  SEL R87, R28, R87, P0 ;  /* 0x000000571c577207 */ /* 0x000fe40000000000 */
[----:B------:R-:W-:Y:S02]  /*25d10*/  SEL R95, R26, R95, P0 ;  /* 0x0000005f1a5f7207 */ /* 0x000fe40000000000 */
[----:B---34-:R-:W-:-:S07]  /*25d20*/  SEL R93, R24, R93, P0 ;  /* 0x0000005d185d7207 */ /* 0x018fce0000000000 */
.L_x_2690:
[----:B------:R-:W-:Y:S05]  /*25d30*/  WARPSYNC.ALL ;  /* 0x0000000000007948 */ /* 0x000fea0003800000 */
[----:B------:R-:W-:Y:S01]  /*25d40*/  BAR.SYNC.DEFER_BLOCKING 0x1, 0x100 ;  /* 0x0044000000007b1d */ /* 0x000fe20000010000 */
[----:B-1----:R-:W-:Y:S02]  /*25d50*/  SEL R62, R64, R14, P0 ;  /* 0x0000000e403e7207 */ /* 0x002fe40000000000 */
[----:B------:R-:W-:Y:S02]  /*25d60*/  SEL R63, R8, R27, P0 ;  /* 0x0000001b083f7207 */ /* 0x000fe40000000000 */
[----:B------:R-:W-:Y:S01]  /*25d70*/  SEL R65, R27, R8, P0 ;  /* 0x000000081b417207 */ /* 0x000fe20000000000 */
[----:B------:R-:W-:Y:S01]  /*25d80*/  ULDC.64 UR6, c[0x0][0xc08] ;  /* 0x0003020000067ab9 */ /* 0x000fe20000000a00 */
[----:B------:R-:W-:Y:S01]  /*25d90*/  SEL R64, R14, R64, P0 ;  /* 0x000000400e407207 */ /* 0x000fe20000000000 */
[----:B------:R-:W-:Y:S01]  /*25da0*/  ULDC.64 UR4, c[0x0][0xc00] ;  /* 0x0003000000047ab9 */ /* 0x000fe20000000a00 */
[----:B------:R-:W-:-:S02]  /*25db0*/  F2FP.BF16.F32.PACK_AB R8, R99, R102 ;  /* 0x000000666308723e */ /* 0x000fc400000010ff */
[----:B------:R-:W-:Y:S02]  /*25dc0*/  F2FP.BF16.F32.PACK_AB R9, R85, R52 ;  /* 0x000000345509723e */ /* 0x000fe400000010ff */
[----:B------:R-:W-:Y:S02]  /*25dd0*/  F2FP.BF16.F32.PACK_AB R10, R98, R100 ;  /* 0x00000064620a723e */ /* 0x000fe400000010ff */
[----:B------:R-:W-:Y:S02]  /*25de0*/  F2FP.BF16.F32.PACK_AB R11, R86, R53 ;  /* 0x00000035560b723e */ /* 0x000fe400000010ff */
[----:B------:R-:W-:Y:S02]  /*25df0*/  F2FP.BF16.F32.PACK_AB R12, R96, R97 ;  /* 0x00000061600c723e */ /* 0x000fe400000010ff */
[----:B------:R-:W-:Y:S02]  /*25e00*/  F2FP.BF16.F32.PACK_AB R13, R54, R56 ;  /* 0x00000038360d723e */ /* 0x000fe400000010ff */
[----:B------:R-:W-:-:S02]  /*25e10*/  F2FP.BF16.F32.PACK_AB R14, R77, R78 ;  /* 0x0000004e4d0e723e */ /* 0x000fc400000010ff */
[----:B------:R-:W-:Y:S01]  /*25e20*/  F2FP.BF16.F32.PACK_AB R15, R55, R57 ;  /* 0x00000039370f723e */ /* 0x000fe200000010ff */
[----:B------:R0:W-:Y:S01]  /*25e30*/  STSM.16.M88.4 [R110], R8 ;  /* 0x000000086e007844 */ /* 0x0001e20000000200 */
        /* <DEDUP_REMOVED lines=12> */
[----:B------:R-:W-:Y:S01]  /*25f00*/  STSM.16.M88.4 [R109], R28 ;  /* 0x0000001c6d007844 */ /* 0x000fe20000000200 */
[----:B------:R-:W-:-:S02]  /*25f10*/  F2FP.BF16.F32.PACK_AB R34, R42, R44 ;  /* 0x0000002c2a22723e */ /* 0x000fc400000010ff */
[----:B------:R-:W-:Y:S02]  /*25f20*/  F2FP.BF16.F32.PACK_AB R35, R73, R75 ;  /* 0x0000004b4923723e */ /* 0x000fe400000010ff */
[----:B------:R-:W-:Y:S02]  /*25f30*/  F2FP.BF16.F32.PACK_AB R36, R45, R47 ;  /* 0x0000002f2d24723e */ /* 0x000fe400000010ff */
[----:B------:R-:W-:Y:S01]  /*25f40*/  F2FP.BF16.F32.PACK_AB R37, R76, R90 ;  /* 0x0000005a4c25723e */ /* 0x000fe200000010ff */
[----:B------:R-:W-:Y:S01]  /*25f50*/  STSM.16.M88.4 [R103], R32 ;  /* 0x0000002067007844 */ /* 0x000fe20000000200 */
[----:B------:R-:W-:Y:S02]  /*25f60*/  F2FP.BF16.F32.PACK_AB R38, R46, R48 ;  /* 0x000000302e26723e */ /* 0x000fe400000010ff */
[----:B------:R-:W-:Y:S02]  /*25f70*/  F2FP.BF16.F32.PACK_AB R39, R87, R91 ;  /* 0x0000005b5727723e */ /* 0x000fe400000010ff */
[----:B0-----:R-:W-:-:S02]  /*25f80*/  F2FP.BF16.F32.PACK_AB R8, R49, R51 ;  /* 0x000000333108723e */ /* 0x001fc400000010ff */
[----:B------:R-:W-:Y:S01]  /*25f90*/  F2FP.BF16.F32.PACK_AB R9, R92, R94 ;  /* 0x0000005e5c09723e */ /* 0x000fe200000010ff */
[----:B------:R0:W-:Y:S01]  /*25fa0*/  STSM.16.M88.4 [R104], R36 ;  /* 0x0000002468007844 */ /* 0x0001e20000000200 */
[----:B------:R-:W-:Y:S02]  /*25fb0*/  F2FP.BF16.F32.PACK_AB R10, R50, R80 ;  /* 0x00000050320a723e */ /* 0x000fe400000010ff */
[----:B------:R-:W-:Y:S02]  /*25fc0*/  F2FP.BF16.F32.PACK_AB R11, R93, R95 ;  /* 0x0000005f5d0b723e */ /* 0x000fe400000010ff */
[----:B-1----:R-:W-:Y:S02]  /*25fd0*/  F2FP.BF16.F32.PACK_AB R12, R81, R83 ;  /* 0x00000053510c723e */ /* 0x002fe400000010ff */
        /* <DEDUP_REMOVED lines=9> */
[----:B--2---:R-:W-:Y:S02]  /*26070*/  IADD3 R24, P1, R218, UR4, RZ ;  /* 0x00000004da187c10 */ /* 0x004fe4000ff3e0ff */
[----:B------:R-:W-:-:S03]  /*26080*/  ISETP.NE.AND.EX P0, PT, RZ, UR5, PT, P0 ;  /* 0x00000005ff007c0c */ /* 0x000fc6000bf05300 */
[----:B0-----:R-:W0:Y:S01]  /*26090*/  LDC R104, c[0x0][0xbe8] ;  /* 0x0002fa00ff687b82 */ /* 0x001e220000000800 */
[----:B------:R-:W-:-:S05]  /*260a0*/  IADD3.X R25, R219, UR5, RZ, P1, !PT ;  /* 0x00000005db197c10 */ /* 0x000fca0008ffe4ff */
[----:B------:R-:W-:Y:S01]  /*260b0*/  @P3 IADD3 R218, P1, R218, UR6, RZ ;  /* 0x00000006dada3c10 */ /* 0x000fe2000ff3e0ff */
[----:B------:R-:W-:Y:S02]  /*260c0*/  ULDC UR6, c[0x0][0xa88] ;  /* 0x0002a20000067ab9 */ /* 0x000fe40000000800 */
[----:B------:R-:W-:Y:S01]  /*260d0*/  IMAD.U32 R103, RZ, RZ, UR6 ;  /* 0x00000006ff677e24 */ /* 0x000fe2000f8e00ff */
[----:B------:R-:W-:Y:S01]  /*260e0*/  @P3 IADD3.X R219, R219, UR7, RZ, P1, !PT ;  /* 0x00000007dbdb3c10 */ /* 0x000fe20008ffe4ff */
[----:B------:R2:W5:Y:S04]  /*260f0*/  @P0 LDG.E R101, desc[UR56][R24.64] ;  /* 0x0000003818650981 */ /* 0x000568000c1e1900 */
[----:B------:R2:W5:Y:S01]  /*26100*/  @P3 LDG.E R103, desc[UR56][R218.64] ;  /* 0x00000038da673981 */ /* 0x000562000c1e1900 */
[----:B-1----:R-:W-:Y:S01]  /*26110*/  IMAD.MOV.U32 R14, RZ, RZ, 0x9b8 ;  /* 0x000009b8ff0e7424 */ /* 0x002fe200078e00ff */
[----:B------:R-:W-:-:S02]  /*26120*/  ISETP.GT.AND P2, PT, R217, 0x1, PT ;  /* 0x00000001d900780c */ /* 0x000fc40003f44270 */
[----:B0-----:R-:W-:Y:S02]  /*26130*/  ISETP.NE.AND P1, PT, R104, 0x1, PT ;  /* 0x000000016800780c */ /* 0x001fe40003f25270 */
[----:B------:R-:W-:-:S04]  /*26140*/  SEL R14, R14, 0x978, P2 ;  /* 0x000009780e0e7807 */ /* 0x000fc80001000000 */
[----:B------:R2:W0:Y:S08]  /*26150*/  LDC.64 R8, c[0x0][R14+0x220] ;  /* 0x000088000e087b82 */ /* 0x0004300000000a00 */
[----:B------:R2:W1:Y:S08]  /*26160*/  LDC.64 R10, c[0x0][R14+0x218] ;  /* 0x000086000e0a7b82 */ /* 0x0004700000000a00 */
[----:B------:R2:W3:Y:S01]  /*26170*/  LDC.64 R12, c[0x0][R14+0x228] ;  /* 0x00008a000e0c7b82 */ /* 0x0004e20000000a00 */
[----:B------:R-:W-:Y:S05]  /*26180*/  @P3 BRA `(.L_x_2436) ;  /* 0x0000000000103947 */ /* 0x000fea0003800000 */
[----:B------:R-:W-:Y:S05]  /*26190*/  @!P0 BRA `(.L_x_2436) ;  /* 0x00000000000c8947 */ /* 0x000fea0003800000 */
[----:B------:R-:W4:Y:S04]  /*261a0*/  LDG.E R26, desc[UR56][R24.64] ;  /* 0x00000038181a7981 */ /* 0x000f28000c1e1900 */
[----:B-----5:R-:W4:Y:S02]  /*261b0*/  LDG.E R103, desc[UR56][R24.64+0x4] ;  /* 0x0000043818677981 */ /* 0x020f24000c1e1900 */
[----:B----4-:R-:W-:-:S07]  /*261c0*/  IMAD.IADD R103, R103, 0x1, -R26 ;  /* 0x0000000167677824 */ /* 0x010fce00078e0a1a */
.L_x_2436:
[----:B------:R-:W4:Y:S04]  /*261d0*/  LDL R30, [R1+0x68] ;  /* 0x00006800011e7983 */ /* 0x000f280000100800 */
[----:B------:R-:W4:Y:S01]  /*261e0*/  LDL R28, [R1+0x1c] ;  /* 0x00001c00011c7983 */ /* 0x000f220000100800 */
[----:B--2---:R-:W2:Y:S01]  /*261f0*/  LDC.64 R14, c[0x0][R14+0x210] ;  /* 0x000084000e0e7b82 */ /* 0x004ea20000000a00 */
[----:B------:R-:W-:Y:S01]  /*26200*/  ISETP.NE.U32.AND P0, PT, RZ, UR4, PT ;  /* 0x00000004ff007c0c */ /* 0x000fe2000bf05070 */
[-C--:B-1----:R-:W-:Y:S01]  /*26210*/  IMAD R29, R11, R209.reuse, RZ ;  /* 0x000000d10b1d7224 */ /* 0x082fe200078e02ff */
[----:B------:R-:W-:Y:S01]  /*26220*/  IADD3 R35, R211, R204, RZ ;  /* 0x000000ccd3237210 */ /* 0x000fe20007ffe0ff */
[----:B------:R-:W-:Y:S01]  /*26230*/  IMAD.WIDE.U32 R10, R10, R209, RZ ;  /* 0x000000d10a0a7225 */ /* 0x000fe200078e00ff */
[----:B------:R-:W-:-:S02]  /*26240*/  ISETP.NE.AND.EX P0, PT, RZ, UR5, PT, P0 ;  /* 0x00000005ff007c0c */ /* 0x000fc4000bf05300 */
[----:B-----5:R-:W-:Y:S01]  /*26250*/  SHF.R.S32.HI R106, RZ, 0x1f, R101 ;  /* 0x0000001fff6a7819 */ /* 0x020fe20000011465 */
[----:B------:R-:W1:Y:S01]  /*26260*/  @P1 LDC R26, c[0x0][0xbec] ;  /* 0x0002fb00ff1a1b82 */ /* 0x000e620000000800 */
[----:B------:R-:W-:Y:S01]  /*26270*/  SEL R105, R212, RZ, !P0 ;  /* 0x000000ffd4697207 */ /* 0x000fe20004000000 */
[----:B------:R-:W-:Y:S01]  /*26280*/  IMAD.IADD R11, R11, 0x1, R29 ;  /* 0x000000010b0b7824 */ /* 0x000fe200078e021d */
[----:B------:R-:W-:Y:S01]  /*26290*/  SEL R27, R220, RZ, !P0 ;  /* 0x000000ffdc1b7207 */ /* 0x000fe20004000000 */
[----:B------:R-:W-:Y:S02]  /*262a0*/  IMAD R103, R103, R104, RZ ;  /* 0x0000006867677224 */ /* 0x000fe400078e02ff */
[----:B0-----:R-:W-:Y:S02]  /*262b0*/  IMAD R9, R9, R105, RZ ;  /* 0x0000006909097224 */ /* 0x001fe400078e02ff */
[----:B------:R-:W0:Y:S02]  /*262c0*/  @P1 LDC R33, c[0x0][0xbf0] ;  /* 0x0002fc00ff211b82 */ /* 0x000e240000000800 */
[----:B------:R-:W-:Y:S01]  /*262d0*/  IMAD R31, R8, R27, R9 ;  /* 0x0000001b081f7224 */ /* 0x000fe200078e0209 */
[----:B------:R-:W-:Y:S01]  /*262e0*/  SEL R27, R222, RZ, P2 ;  /* 0x000000ffde1b7207 */ /* 0x000fe20001000000 */
[----:B------:R-:W-:-:S04]  /*262f0*/  IMAD.WIDE.U32 R8, R8, R105, RZ ;  /* 0x0000006908087225 */ /* 0x000fc800078e00ff */
[----:B------:R-:W2:Y:S01]  /*26300*/  LDC.64 R24, c[0x0][0xba8] ;  /* 0x0002ea00ff187b82 */ /* 0x000ea20000000a00 */
[----:B------:R-:W-:Y:S01]  /*26310*/  IADD3 R10, P0, P3, R8, R10, R101 ;  /* 0x0000000a080a7210 */ /* 0x000fe20007b1e065 */
[----:B------:R-:W-:Y:S02]  /*26320*/  IMAD.IADD R31, R9, 0x1, R31 ;  /* 0x00000001091f7824 */ /* 0x000fe400078e021f */
[----:B------:R-:W-:Y:S02]  /*26330*/  IMAD.MOV.U32 R9, RZ, RZ, R35 ;  /* 0x000000ffff097224 */ /* 0x000fe400078e0023 */
[----:B---3--:R-:W-:Y:S01]  /*26340*/  IMAD R29, R13, R27, RZ ;  /* 0x0000001b0d1d7224 */ /* 0x008fe200078e02ff */
[----:B------:R-:W-:Y:S01]  /*26350*/  IADD3.X R11, R31, R11, R106, P0, P3 ;  /* 0x0000000b1f0b7210 */ /* 0x000fe200007e646a */
[----:B-1----:R-:W-:-:S04]  /*26360*/  @P1 IMAD.HI.U32 R8, R35, R26, RZ ;  /* 0x0000001a23081227 */ /* 0x002fc800078e00ff */
[----:B------:R-:W-:Y:S01]  /*26370*/  IMAD.WIDE.U32 R12, R12, R27, RZ ;  /* 0x0000001b0c0c7225 */ /* 0x000fe200078e00ff */
[----:B0-----:R-:W-:-:S04]  /*26380*/  @P1 SHF.R.U32.HI R9, RZ, R33, R8 ;  /* 0x00000021ff091219 */ /* 0x001fc80000011608 */
[----:B------:R-:W-:Y:S02]  /*26390*/  IADD3 R29, R13, R29, RZ ;  /* 0x0000001d0d1d7210 */ /* 0x000fe40007ffe0ff */
[----:B------:R-:W-:Y:S01]  /*263a0*/  IADD3 R12, P0, P3, R9, R10, R12 ;  /* 0x0000000a090c7210 */ /* 0x000fe20007b1e00c */
[--C-:B------:R-:W-:Y:S01]  /*263b0*/  IMAD.MOV R27, RZ, RZ, -R9.reuse ;  /* 0x000000ffff1b7224 */ /* 0x100fe200078e0a09 */
[----:B------:R-:W-:Y:S01]  /*263c0*/  SHF.R.S32.HI R8, RZ, 0x1f, R9 ;  /* 0x0000001fff087819 */ /* 0x000fe20000011409 */
[----:B--2---:R-:W0:Y:S02]  /*263d0*/  @!P2 LDC R24, c[0x0][0xb50] ;  /* 0x0002d400ff18ab82 */ /* 0x004e240000000800 */
[----:B------:R-:W-:Y:S01]  /*263e0*/  IMAD R9, R104, R27, R35 ;  /* 0x0000001b68097224 */ /* 0x000fe200078e0223 */
[----:B------:R-:W-:-:S03]  /*263f0*/  IADD3.X R13, R8, R11, R29, P0, P3 ;  /* 0x0000000b080d7210 */ /* 0x000fc600007e641d */
[-C--:B------:R-:W-:Y:S01]  /*26400*/  IMAD R8, R15, R9.reuse, RZ ;  /* 0x000000090f087224 */ /* 0x080fe200078e02ff */
[----:B------:R-:W-:Y:S01]  /*26410*/  SHF.R.S32.HI R11, RZ, 0x1f, R9 ;  /* 0x0000001fff0b7819 */ /* 0x000fe20000011409 */
[C---:B------:R-:W-:Y:S01]  /*26420*/  IMAD.WIDE.U32 R12, R14.reuse, R9, R12 ;  /* 0x000000090e0c7225 */ /* 0x040fe200078e000c */
[----:B------:R-:W1:Y:S03]  /*26430*/  @!P2 LDC R25, c[0x0][0xb54] ;  /* 0x0002d500ff19ab82 */ /* 0x000e660000000800 */
[----:B------:R-:W-:-:S04]  /*26440*/  IMAD R11, R14, R11, R8 ;  /* 0x0000000b0e0b7224 */ /* 0x000fc800078e0208 */
[----:B------:R-:W-:Y:S01]  /*26450*/  IMAD.IADD R8, R13, 0x1, R11 ;  /* 0x000000010d087824 */ /* 0x000fe200078e020b */
[----:B0-----:R-:W-:-:S05]  /*26460*/  LEA R13, P0, R12, R24, 0x2 ;  /* 0x000000180c0d7211 */ /* 0x001fca00078010ff */
[----:B------:R-:W-:Y:S01]  /*26470*/  SHFL.IDX PT, R10, R13, 0x1, 0x1c1f ;  /* 0x003c1f000d0a7f89 */ /* 0x000fe200000e0000 */
[----:B-1----:R-:W-:-:S03]  /*26480*/  LEA.HI.X R25, R12, R25, R8, 0x2, P0 ;  /* 0x000000190c197211 */ /* 0x002fc600000f1408 */
[----:B------:R-:W-:Y:S04]  /*26490*/  SHFL.IDX PT, R8, R13, RZ, 0x1c1f ;  /* 0x001c1fff0d087589 */ /* 0x000fe800000e0000 */
[----:B------:R-:W0:Y:S04]  /*264a0*/  SHFL.IDX PT, R9, R25, RZ, 0x1c1f ;  /* 0x001c1fff19097589 */ /* 0x000e2800000e0000 */
[----:B------:R-:W1:Y:S01]  /*264b0*/  SHFL.IDX PT, R11, R25, 0x1, 0x1c1f ;  /* 0x003c1f00190b7f89 */ /* 0x000e6200000e0000 */
[----:B----4-:R-:W-:Y:S01]  /*264c0*/  IMAD.IADD R30, R30, 0x1, R204 ;  /* 0x000000011e1e7824 */ /* 0x010fe200078e02cc */
[----:B------:R-:W-:-:S03]  /*264d0*/  LOP3.LUT P0, RZ, R28, 0x3, RZ, 0xc0, !PT ;  /* 0x000000031cff7812 */ /* 0x000fc6000780c0ff */
[C---:B------:R-:W-:Y:S01]  /*264e0*/  VIADD R24, R30.reuse, 0x8 ;  /* 0x000000081e187836 */ /* 0x040fe20000000000 */
[----:B------:R-:W-:-:S04]  /*264f0*/  ISETP.GE.OR P3, PT, R30, R103, P0 ;  /* 0x000000671e00720c */ /* 0x000fc80000766670 */
[----:B------:R-:W-:-:S09]  /*26500*/  ISETP.GE.OR P0, PT, R24, R103, P0 ;  /* 0x000000671800720c */ /* 0x000fd20000706670 */
[----:B0-----:R0:W-:Y:S04]  /*26510*/  @!P3 ST.E desc[UR56][R8.64], R88 ;  /* 0x000000580800b985 */ /* 0x0011e8000c101938 */
[----:B-1----:R0:W-:Y:S01]  /*26520*/  @!P0 ST.E desc[UR56][R10.64], R89 ;  /* 0x000000590a008985 */ /* 0x0021e2000c101938 */
[----:B------:R-:W-:Y:S05]  /*26530*/  @P2 BRA `(.L_x_2437) ;  /* 0x0000000800d42947 */ /* 0x000fea0003800000 */
[----:B------:R-:W1:Y:S01]  /*26540*/  S2R R28, SR_TID.X ;  /* 0x00000000001c7919 */ /* 0x000e620000002100 */
[----:B0-----:R-:W0:Y:S01]  /*26550*/  @P1 LDC R11, c[0x0][0xbec] ;  /* 0x0002fb00ff0b1b82 */ /* 0x001e220000000800 */
[----:B------:R-:W-:-:S07]  /*26560*/  ULDC.64 UR4, c[0x0][0xaa0] ;  /* 0x0002a80000047ab9 */ /* 0x000fce0000000a00 */
[----:B------:R-:W2:Y:S01]  /*26570*/  @P1 LDC R13, c[0x0][0xbf0] ;  /* 0x0002fc00ff0d1b82 */ /* 0x000ea20000000800 */
[C---:B-1----:R-:W-:Y:S01]  /*26580*/  IADD3 R107, R28.reuse, -0x80, RZ ;  /* 0xffffff801c6b7810 */ /* 0x042fe20007ffe0ff */
[----:B------:R-:W-:-:S03]  /*26590*/  VIADD R108, R28, 0xffffff80 ;  /* 0xffffff801c6c7836 */ /* 0x000fc60000000000 */
[----:B------:R-:W-:-:S04]  /*265a0*/  SHF.R.S32.HI R107, RZ, 0x1f, R107 ;  /* 0x0000001fff6b7819 */ /* 0x000fc8000001146b */
[----:B------:R-:W-:-:S04]  /*265b0*/  LEA.HI R107, R107, R108, RZ, 0x3 ;  /* 0x0000006c6b6b7211 */ /* 0x000fc800078f18ff */
[----:B------:R-:W-:-:S05]  /*265c0*/  SHF.R.S32.HI R107, RZ, 0x3, R107 ;  /* 0x00000003ff6b7819 */ /* 0x000fca000001146b */
[----:B------:R-:W-:-:S04]  /*265d0*/  IMAD R3, R107, 0x40, R207 ;  /* 0x000000406b037824 */ /* 0x000fc800078e02cf */
[----:B------:R-:W-:-:S03]  /*265e0*/  IMAD.WIDE R60, R3, 0x2, R60 ;  /* 0x00000002033c7825 */ /* 0x000fc600078e023c */
[C---:B------:R-:W-:Y:S02]  /*265f0*/  IADD3 R33, P0, R60.reuse, 0x2000, RZ ;  /* 0x000020003c217810 */ /* 0x040fe40007f1e0ff */
[----:B------:R-:W-:Y:S02]  /*26600*/  IADD3 R29, P5, R60, 0x1000, RZ ;  /* 0x000010003c1d7810 */ /* 0x000fe40007fbe0ff */
[----:B------:R-:W-:Y:S02]  /*26610*/  LOP3.LUT R32, R33, 0x380, RZ, 0xc0, !PT ;  /* 0x0000038021207812 */ /* 0x000fe400078ec0ff */
[----:B------:R-:W-:Y:S02]  /*26620*/  LOP3.LUT R28, R29, 0x380, RZ, 0xc0, !PT ;  /* 0x000003801d1c7812 */ /* 0x000fe400078ec0ff */
[----:B------:R-:W-:Y:S02]  /*26630*/  SHF.R.U64 R32, R32, 0x3, RZ ;  /* 0x0000000320207819 */ /* 0x000fe400000012ff */
[----:B------:R-:W-:-:S02]  /*26640*/  SHF.R.U64 R28, R28, 0x3, RZ ;  /* 0x000000031c1c7819 */ /* 0x000fc400000012ff */
[----:B------:R-:W-:Y:S01]  /*26650*/  LOP3.LUT R32, R32, R33, RZ, 0x3c, !PT ;  /* 0x0000002120207212 */ /* 0x000fe200078e3cff */
[--C-:B------:R-:W-:Y:S01]  /*26660*/  IMAD.X R33, RZ, RZ, R61.reuse, P0 ;  /* 0x000000ffff217224 */ /* 0x100fe200000e063d */
[----:B------:R-:W-:Y:S01]  /*26670*/  LOP3.LUT R28, R28, R29, RZ, 0x3c, !PT ;  /* 0x0000001d1c1c7212 */ /* 0x000fe200078e3cff */
[--C-:B------:R-:W-:Y:S01]  /*26680*/  IMAD.X R29, RZ, RZ, R61.reuse, P5 ;  /* 0x000000ffff1d7224 */ /* 0x100fe200028e063d */
[C---:B------:R-:W-:Y:S02]  /*26690*/  IADD3 R3, P0, R60.reuse, 0x7000, RZ ;  /* 0x000070003c037810 */ /* 0x040fe40007f1e0ff */
[----:B------:R-:W-:Y:S01]  /*266a0*/  IADD3 R37, P2, R60, 0x3000, RZ ;  /* 0x000030003c257810 */ /* 0x000fe20007f5e0ff */
[----:B------:R-:W-:Y:S01]  /*266b0*/  IMAD R106, R106, UR4, RZ ;  /* 0x000000046a6a7c24 */ /* 0x000fe2000f8e02ff */
[C---:B------:R-:W-:Y:S01]  /*266c0*/  IADD3 R41, P3, R60.reuse, 0x4000, RZ ;  /* 0x000040003c297810 */ /* 0x040fe20007f7e0ff */
[----:B------:R-:W-:Y:S01]  /*266d0*/  IMAD.X R53, RZ, RZ, R61, P0 ;  /* 0x000000ffff357224 */ /* 0x000fe200000e063d */
[C---:B------:R-:W-:Y:S01]  /*266e0*/  IADD3 R45, P4, R60.reuse, 0x5000, RZ ;  /* 0x000050003c2d7810 */ /* 0x040fe20007f9e0ff */
[----:B------:R-:W5:Y:S01]  /*266f0*/  LD.E.128 R28, desc[UR56][R28.64] ;  /* 0x000000381c1c7980 */ /* 0x000f62000c101d00 */
[----:B------:R-:W-:-:S02]  /*26700*/  IADD3 R49, P5, R60, 0x6000, RZ ;  /* 0x000060003c317810 */ /* 0x000fc40007fbe0ff */
[----:B------:R-:W-:Y:S01]  /*26710*/  LOP3.LUT R9, R60, 0x380, RZ, 0xc0, !PT ;  /* 0x000003803c097812 */ /* 0x000fe200078ec0ff */
[----:B------:R-:W5:Y:S01]  /*26720*/  LD.E.128 R32, desc[UR56][R32.64] ;  /* 0x0000003820207980 */ /* 0x000f62000c101d00 */
[----:B------:R-:W-:Y:S02]  /*26730*/  LOP3.LUT R0, R3, 0x380, RZ, 0xc0, !PT ;  /* 0x0000038003007812 */ /* 0x000fe400078ec0ff */
[----:B------:R-:W-:Y:S02]  /*26740*/  LOP3.LUT R36, R37, 0x380, RZ, 0xc0, !PT ;  /* 0x0000038025247812 */ /* 0x000fe400078ec0ff */
[----:B------:R-:W-:Y:S02]  /*26750*/  LOP3.LUT R40, R41, 0x380, RZ, 0xc0, !PT ;  /* 0x0000038029287812 */ /* 0x000fe400078ec0ff */
[----:B------:R-:W-:Y:S02]  /*26760*/  LOP3.LUT R44, R45, 0x380, RZ, 0xc0, !PT ;  /* 0x000003802d2c7812 */ /* 0x000fe400078ec0ff */
[----:B------:R-:W-:-:S02]  /*26770*/  LOP3.LUT R48, R49, 0x380, RZ, 0xc0, !PT ;  /* 0x0000038031307812 */ /* 0x000fc400078ec0ff */
[----:B------:R-:W-:Y:S02]  /*26780*/  SHF.R.U64 R9, R9, 0x3, RZ ;  /* 0x0000000309097819 */ /* 0x000fe400000012ff */
[----:B------:R-:W-:Y:S02]  /*26790*/  SHF.R.U64 R0, R0, 0x3, RZ ;  /* 0x0000000300007819 */ /* 0x000fe400000012ff */
[----:B------:R-:W-:Y:S02]  /*267a0*/  SHF.R.U64 R36, R36, 0x3, RZ ;  /* 0x0000000324247819 */ /* 0x000fe400000012ff */
[----:B------:R-:W-:Y:S02]  /*267b0*/  SHF.R.U64 R40, R40, 0x3, RZ ;  /* 0x0000000328287819 */ /* 0x000fe400000012ff */
[----:B------:R-:W-:Y:S02]  /*267c0*/  SHF.R.U64 R44, R44, 0x3, RZ ;  /* 0x000000032c2c7819 */ /* 0x000fe400000012ff */
[----:B------:R-:W-:-:S02]  /*267d0*/  SHF.R.U64 R48, R48, 0x3, RZ ;  /* 0x0000000330307819 */ /* 0x000fc400000012ff */
[----:B------:R-:W-:Y:S01]  /*267e0*/  LOP3.LUT R60, R9, R60, RZ, 0x3c, !PT ;  /* 0x0000003c093c7212 */ /* 0x000fe200078e3cff */
[C---:B------:R-:W-:Y:S01]  /*267f0*/  IMAD R9, R101.reuse, UR5, R106 ;  /* 0x0000000565097c24 */ /* 0x040fe2000f8e026a */
[----:B------:R-:W-:Y:S01]  /*26800*/  LOP3.LUT R52, R0, R3, RZ, 0x3c, !PT ;  /* 0x0000000300347212 */ /* 0x000fe200078e3cff */
        /* <DEDUP_REMOVED lines=10> */
[----:B------:R-:W-:Y:S01]  /*268b0*/  IMAD.IADD R3, R3, 0x1, R9 ;  /* 0x0000000103037824 */ /* 0x000fe200078e0209 */
[----:B------:R-:W-:Y:S01]  /*268c0*/  LEA R9, R216, R107, 0x5 ;  /* 0x0000006bd8097211 */ /* 0x000fe200078e28ff */
[----:B------:R1:W5:Y:S01]  /*268d0*/  LD.E.128 R24, desc[UR56][R60.64] ;  /* 0x000000383c187980 */ /* 0x000362000c101d00 */
[----:B------:R-:W-:-:S03]  /*268e0*/  IMAD.WIDE.U32 R2, R209, UR4, R2 ;  /* 0x00000004d1027c25 */ /* 0x000fc6000f8e0002 */
[----:B------:R-:W5:Y:S01]  /*268f0*/  LD.E.128 R36, desc[UR56][R36.64] ;  /* 0x0000003824247980 */ /* 0x000f62000c101d00 */
[----:B------:R-:W-:-:S03]  /*26900*/  SHF.R.S32.HI R4, RZ, 0x1f, R105 ;  /* 0x0000001fff047819 */ /* 0x000fc60000011469 */
[----:B------:R-:W5:Y:S01]  /*26910*/  LD.E.128 R40, desc[UR56][R40.64] ;  /* 0x0000003828287980 */ /* 0x000f62000c101d00 */
[----:B------:R-:W-:-:S03]  /*26920*/  IMAD.IADD R8, R204, 0x1, R9 ;  /* 0x00000001cc087824 */ /* 0x000fc600078e0209 */
        /* <DEDUP_REMOVED lines=11> */
[----:B0-----:R-:W-:-:S04]  /*269e0*/  @P1 IMAD.HI.U32 R0, R8, R11, RZ ;  /* 0x0000000b08001227 */ /* 0x001fc800078e00ff */
        /* <DEDUP_REMOVED lines=17> */
[----:B0-----:R-:W-:-:S02]  /*26b00*/  SHF.R.S32.HI R0, RZ, 0x1f, R11 ;  /* 0x0000001fff007819 */ /* 0x001fc4000001140b */
        /* <DEDUP_REMOVED lines=9> */
[----:B-1----:R-:W-:Y:S06]  /*26ba0*/  BRA.DIV UR4, `(.L_x_2438) ;  /* 0x000000c204f87947 */ /* 0x002fec000b800000 */
[----:B------:R0:W1:Y:S04]  /*26bb0*/  SHFL.IDX PT, R0, R3, RZ, 0x181f ;  /* 0x00181fff03007589 */ /* 0x00006800000e0000 */
[----:B------:R0:W2:Y:S02]  /*26bc0*/  SHFL.IDX PT, R14, R2, RZ, 0x181f ;  /* 0x00181fff020e7589 */ /* 0x0000a400000e0000 */
.L_x_2693:
        /* <DEDUP_REMOVED lines=15> */
.L_x_2440:
[----:B------:R-:W-:Y:S05]  /*26cc0*/  BSYNC B1 ;  /* 0x0000000000017941 */ /* 0x000fea0003800000 */
.L_x_2439:
[----:B------:R-:W-:-:S03]  /*26cd0*/  UMOV UR4, 0xffffffff ;  /* 0xffffffff00047882 */ /* 0x000fc60000000000 */
[----:B------:R-:W-:Y:S05]  /*26ce0*/  BRA.DIV UR4, `(.L_x_2441) ;  /* 0x000000c204dc7947 */ /* 0x000fea000b800000 */
[----:B-1----:R1:W4:Y:S04]  /*26cf0*/  SHFL.IDX PT, R0, R3, 0x1, 0x181f ;  /* 0x00381f0003007f89 */ /* 0x00232800000e0000 */
[----:B--23--:R1:W2:Y:S02]  /*26d00*/  SHFL.IDX PT, R14, R2, 0x1, 0x181f ;  /* 0x00381f00020e7f89 */ /* 0x00c2a400000e0000 */
.L_x_2697:
        /* <DEDUP_REMOVED lines=13> */
[----:B-----5:R3:W-:Y:S04]  /*26de0*/  @!P2 ST.E.128 desc[UR56][R8.64], R28 ;  /* 0x0000001c0800a985 */ /* 0x0207e8000c101d38 */
[----:B------:R3:W-:Y:S02]  /*26df0*/  @!P3 ST.E.128 desc[UR56][R14.64], R44 ;  /* 0x0000002c0e00b985 */ /* 0x0007e4000c101d38 */
.L_x_2443:
[----:B------:R-:W-:Y:S05]  /*26e00*/  BSYNC B1 ;  /* 0x0000000000017941 */ /* 0x000fea0003800000 */
.L_x_2442:
[----:B------:R-:W-:-:S03]  /*26e10*/  UMOV UR4, 0xffffffff ;  /* 0xffffffff00047882 */ /* 0x000fc60000000000 */
[----:B------:R-:W-:Y:S05]  /*26e20*/  BRA.DIV UR4, `(.L_x_2444) ;  /* 0x000000c204d47947 */ /* 0x000fea000b800000 */
[----:B----4-:R4:W0:Y:S04]  /*26e30*/  SHFL.IDX PT, R0, R3, 0x2, 0x181f ;  /* 0x00581f0003007f89 */ /* 0x01082800000e0000 */
[----:B--23--:R4:W2:Y:S02]  /*26e40*/  SHFL.IDX PT, R14, R2, 0x2, 0x181f ;  /* 0x00581f00020e7f89 */ /* 0x00c8a400000e0000 */
.L_x_2701:
[----:B------:R-:W-:Y:S01]  /*26e50*/  IADD3 R4, R204, 0x40, RZ ;  /* 0x00000040cc047810 */ /* 0x000fe20007ffe0ff */
        /* <DEDUP_REMOVED lines=12> */
[----:B-----5:R3:W-:Y:S04]  /*26f20*/  @!P2 ST.E.128 desc[UR56][R8.64], R32 ;  /* 0x000000200800a985 */ /* 0x0207e8000c101d38 */
[----:B------:R3:W-:Y:S02]  /*26f30*/  @!P3 ST.E.128 desc[UR56][R14.64], R48 ;  /* 0x000000300e00b985 */ /* 0x0007e4000c101d38 */
.L_x_2446:
[----:B------:R-:W-:Y:S05]  /*26f40*/  BSYNC B1 ;  /* 0x0000000000017941 */ /* 0x000fea0003800000 */
.L_x_2445:
[----:B------:R-:W-:-:S03]  /*26f50*/  UMOV UR4, 0xffffffff ;  /* 0xffffffff00047882 */ /* 0x000fc60000000000 */
[----:B------:R-:W-:Y:S05]  /*26f60*/  BRA.DIV UR4, `(.L_x_2447) ;  /* 0x000000c204cc7947 */ /* 0x000fea000b800000 */
[----:B0-----:R0:W0:Y:S04]  /*26f70*/  SHFL.IDX PT, R0, R3, 0x3, 0x181f ;  /* 0x00781f0003007f89 */ /* 0x00102800000e0000 */
[----:B--23--:R2:W3:Y:S02]  /*26f80*/  SHFL.IDX PT, R14, R2, 0x3, 0x181f ;  /* 0x00781f00020e7f89 */ /* 0x00c4e400000e0000 */
.L_x_2705:
[----:B-12-4-:R-:W-:-:S05]  /*26f90*/  VIADD R2, R204, 0x60 ;  /* 0x00000060cc027836 */ /* 0x016fca0000000000 */
[----:B------:R-:W-:-:S13]  /*26fa0*/  ISETP.GE.AND P0, PT, R2, R103, PT ;  /* 0x000000670200720c */ /* 0x000fda0003f06270 */
[----:B------:R-:W-:Y:S05]  /*26fb0*/  @P0 BRA `(.L_x_2448) ;  /* 0x0000001c00940947 */ /* 0x000fea0003800000 */
[----:B------:R-:W-:Y:S01]  /*26fc0*/  ULDC UR4, c[0x0][0xac8] ;  /* 0x0002b20000047ab9 */ /* 0x000fe20000000800 */
[----:B------:R-:W-:Y:S02]  /*26fd0*/  SHF.R.S32.HI R4, RZ, 0x1f, R207 ;  /* 0x0000001fff047819 */ /* 0x000fe400000114cf */
[----:B------:R-:W-:-:S13]  /*26fe0*/  ISETP.GE.AND P1, PT, R207, UR4, PT ;  /* 0x00000004cf007c0c */ /* 0x000fda000bf26270 */
[----:B---3--:R-:W-:-:S04]  /*26ff0*/  @!P1 LEA R2, P0, R207, R14, 0x1 ;  /* 0x0000000ecf029211 */ /* 0x008fc800078008ff */
[----:B0-----:R-:W-:Y:S02]  /*27000*/  @!P1 LEA.HI.X R3, R207, R0, R4, 0x1, P0 ;  /* 0x00000000cf039211 */ /* 0x001fe400000f0c04 */
[----:B------:R-:W-:-:S03]  /*27010*/  ISETP.GE.AND P0, PT, R215, UR4, PT ;  /* 0x00000004d7007c0c */ /* 0x000fc6000bf06270 */
[----:B-----5:R0:W-:Y:S10]  /*27020*/  @!P1 ST.E.128 desc[UR56][R2.64], R36 ;  /* 0x0000002402009985 */ /* 0x0201f4000c101d38 */
[----:B------:R-:W-:Y:S05]  /*27030*/  @P0 BRA `(.L_x_2448) ;  /* 0x0000001c00740947 */ /* 0x000fea0003800000 */
[----:B------:R-:W-:Y:S02]  /*27040*/  SHF.R.S32.HI R4, RZ, 0x1f, R215 ;  /* 0x0000001fff047819 */ /* 0x000fe400000114d7 */
[----:B------:R-:W-:-:S04]  /*27050*/  LEA R14, P0, R215, R14, 0x1 ;  /* 0x0000000ed70e7211 */ /* 0x000fc800078008ff */
[----:B------:R-:W-:-:S05]  /*27060*/  LEA.HI.X R15, R215, R0, R4, 0x1, P0 ;  /* 0x00000000d70f7211 */ /* 0x000fca00000f0c04 */
[----:B------:R1:W-:Y:S01]  /*27070*/  ST.E.128 desc[UR56][R14.64], R52 ;  /* 0x000000340e007985 */ /* 0x0003e2000c101d38 */
[----:B------:R-:W-:Y:S05]  /*27080*/  BRA `(.L_x_2448) ;  /* 0x0000001c00607947 */ /* 0x000fea0003800000 */
.L_x_2437:
[----:B------:R-:W-:Y:S01]  /*27090*/  ULDC.64 UR4, c[0x0][0xb08] ;  /* 0x0002c20000047ab9 */ /* 0x000fe20000000a00 */
[----:B------:R-:W1:Y:S01]  /*270a0*/  @P1 LDC R12, c[0x0][0xbec] ;  /* 0x0002fb00ff0c1b82 */ /* 0x000e620000000800 */
[----:B------:R-:W-:Y:S01]  /*270b0*/  IMAD R106, R106, UR4, RZ ;  /* 0x000000046a6a7c24 */ /* 0x000fe2000f8e02ff */
[----:B0-----:R-:W-:Y:S01]  /*270c0*/  SHF.R.S32.HI R10, RZ, 0x1f, R105 ;  /* 0x0000001fff0a7819 */ /* 0x001fe20000011469 */
[----:B------:R-:W-:Y:S01]  /*270d0*/  IMAD.WIDE.U32 R8, R101, UR4, RZ ;  /* 0x0000000465087c25 */ /* 0x000fe2000f8e00ff */
[----:B------:R-:W-:-:S03]  /*270e0*/  SHF.R.S32.HI R28, RZ, 0x1f, R223 ;  /* 0x0000001fff1c7819 */ /* 0x000fc600000114df */
[----:B------:R-:W-:Y:S01]  /*270f0*/  IMAD R101, R101, UR5, R106 ;  /* 0x0000000565657c24 */ /* 0x000fe2000f8e026a */
[----:B------:R-:W0:Y:S01]  /*27100*/  @P1 LDC R15, c[0x0][0xbf0] ;  /* 0x0002fc00ff0f1b82 */ /* 0x000e220000000800 */
[----:B------:R-:W-:Y:S01]  /*27110*/  ULDC.64 UR4, c[0x0][0xb38] ;  /* 0x0002ce0000047ab9 */ /* 0x000fe20000000a00 */
[----:B------:R-:W-:Y:S02]  /*27120*/  IMAD.MOV.U32 R11, RZ, RZ, R35 ;  /* 0x000000ffff0b7224 */ /* 0x000fe400078e0023 */
[----:B------:R-:W-:Y:S02]  /*27130*/  IMAD.IADD R9, R9, 0x1, R101 ;  /* 0x0000000109097824 */ /* 0x000fe400078e0265 */
[----:B------:R-:W-:Y:S02]  /*27140*/  VIADD R29, R208, 0x8 ;  /* 0x00000008d01d7836 */ /* 0x000fe40000000000 */
[----:B------:R-:W-:-:S03]  /*27150*/  IMAD.WIDE.U32 R8, R209, UR4, R8 ;  /* 0x00000004d1087c25 */ /* 0x000fc6000f8e0008 */
[----:B------:R-:W-:Y:S01]  /*27160*/  SHF.R.S32.HI R31, RZ, 0x1f, R29 ;  /* 0x0000001fff1f7819 */ /* 0x000fe2000001141d */
        /* <DEDUP_REMOVED lines=11> */
[----:B------:R-:W-:Y:S02]  /*27220*/  IADD3 R13, -R11, RZ, RZ ;  /* 0x000000ff0b0d7210 */ /* 0x000fe40007ffe1ff */
[----:B------:R-:W-:Y:S01]  /*27230*/  SHF.R.S32.HI R10, RZ, 0x1f, R11 ;  /* 0x0000001fff0a7819 */ /* 0x000fe2000001140b */
[----:B------:R-:W-:Y:S01]  /*27240*/  IMAD R9, R222, UR5, R9 ;  /* 0x00000005de097c24 */ /* 0x000fe2000f8e0209 */
[----:B------:R-:W-:Y:S01]  /*27250*/  ULDC.64 UR4, c[0x0][0xb30] ;  /* 0x0002cc0000047ab9 */ /* 0x000fe20000000a00 */
[----:B------:R-:W-:Y:S01]  /*27260*/  IMAD R13, R104, R13, R35 ;  /* 0x0000000d680d7224 */ /* 0x000fe200078e0223 */
[----:B------:R-:W-:Y:S01]  /*27270*/  PRMT R12, RZ, 0x654, R12 ;  /* 0x00000654ff0c7816 */ /* 0x000fe2000000000c */
[----:B------:R-:W-:-:S02]  /*27280*/  IMAD R10, R10, UR4, RZ ;  /* 0x000000040a0a7c24 */ /* 0x000fc4000f8e02ff */
[C---:B------:R-:W-:Y:S01]  /*27290*/  IMAD.WIDE.U32 R8, R11.reuse, UR4, R8 ;  /* 0x000000040b087c25 */ /* 0x040fe2000f8e0008 */
[----:B------:R0:W-:Y:S03]  /*272a0*/  SYNCS.ARRIVE.TRANS64.RED.A1T0 RZ, [R12+URZ], RZ ;  /* 0x000000ff0cff79a7 */ /* 0x0001e6000810043f */
[----:B------:R-:W-:Y:S01]  /*272b0*/  IMAD R15, R11, UR5, R10 ;  /* 0x000000050b0f7c24 */ /* 0x000fe2000f8e020a */
[----:B------:R-:W-:Y:S01]  /*272c0*/  SHF.R.S32.HI R10, RZ, 0x1f, R13 ;  /* 0x0000001fff0a7819 */ /* 0x000fe2000001140d */
[----:B------:R-:W-:Y:S02]  /*272d0*/  ULDC.64 UR4, c[0x0][0xb28] ;  /* 0x0002ca0000047ab9 */ /* 0x000fe40000000a00 */
[----:B------:R-:W-:Y:S02]  /*272e0*/  IMAD.IADD R9, R9, 0x1, R15 ;  /* 0x0000000109097824 */ /* 0x000fe400078e020f */
[----:B------:R-:W-:-:S02]  /*272f0*/  IMAD R10, R10, UR4, RZ ;  /* 0x000000040a0a7c24 */ /* 0x000fc4000f8e02ff */
        /* <DEDUP_REMOVED lines=10> */
.L_x_2708:
        /* <DEDUP_REMOVED lines=9> */
[----:B------:R-:W-:-:S02]  /*27430*/  SHF.R.S32.HI R32, RZ, 0x1f, R236 ;  /* 0x0000001fff207819 */ /* 0x000fc400000114ec */
[----:B------:R-:W-:-:S03]  /*27440*/  SHF.R.S32.HI R30, RZ, 0x1f, R229 ;  /* 0x0000001fff1e7819 */ /* 0x000fc600000114e5 */
[-C--:B--2---:R-:W-:Y:S01]  /*27450*/  @!P0 MOV R10, R14.reuse ;  /* 0x0000000e000a8202 */ /* 0x084fe20000000f00 */
[----:B-1----:R-:W-:Y:S01]  /*27460*/  @!P0 IMAD.MOV.U32 R11, RZ, RZ, R26 ;  /* 0x000000ffff0b8224 */ /* 0x002fe200078e001a */
[C---:B------:R-:W-:Y:S01]  /*27470*/  @!P3 LEA R8, P4, R29.reuse, R14, 0x2 ;  /* 0x0000000e1d08b211 */ /* 0x040fe200078810ff */
[----:B------:R-:W-:Y:S02]  /*27480*/  @!P0 IMAD.MOV.U32 R12, RZ, RZ, R102 ;  /* 0x000000ffff0c8224 */ /* 0x000fe400078e0066 */
[----:B------:R-:W-:Y:S01]  /*27490*/  @!P0 IMAD.WIDE R10, R208, 0x4, R10 ;  /* 0x00000004d00a8825 */ /* 0x000fe200078e020a */
[----:B------:R-:W-:-:S03]  /*274a0*/  @!P3 LEA.HI.X R9, R29, R26, R31, 0x2, P4 ;  /* 0x0000001a1d09b211 */ /* 0x000fc600020f141f */
[----:B------:R-:W-:-:S05]  /*274b0*/  @!P0 IMAD.MOV.U32 R13, RZ, RZ, R99 ;  /* 0x000000ffff0d8224 */ /* 0x000fca00078e0063 */
[----:B------:R1:W-:Y:S01]  /*274c0*/  @!P0 ST.E.64 desc[UR56][R10.64], R12 ;  /* 0x0000000c0a008985 */ /* 0x0003e2000c101b38 */
[----:B------:R-:W-:Y:S01]  /*274d0*/  ISETP.GE.AND P0, PT, R236, UR4, PT ;  /* 0x00000004ec007c0c */ /* 0x000fe2000bf06270 */
[----:B-1----:R-:W-:Y:S01]  /*274e0*/  @!P3 IMAD.MOV.U32 R12, RZ, RZ, R100 ;  /* 0x000000ffff0cb224 */ /* 0x002fe200078e0064 */
[----:B------:R-:W-:Y:S02]  /*274f0*/  @!P3 MOV R13, R98 ;  /* 0x00000062000db202 */ /* 0x000fe40000000f00 */
[----:B------:R-:W-:-:S03]  /*27500*/  @!P2 LEA R10, P4, R223, R14, 0x2 ;  /* 0x0000000edf0aa211 */ /* 0x000fc600078810ff */
[----:B------:R1:W-:Y:S01]  /*27510*/  @!P3 ST.E.64 desc[UR56][R8.64], R12 ;  /* 0x0000000c0800b985 */ /* 0x0003e2000c101b38 */
[----:B------:R-:W-:Y:S02]  /*27520*/  ISETP.GE.AND P3, PT, R235, UR4, PT ;  /* 0x00000004eb007c0c */ /* 0x000fe4000bf66270 */
[----:B------:R-:W-:Y:S01]  /*27530*/  @!P2 LEA.HI.X R11, R223, R26, R28, 0x2, P4 ;  /* 0x0000001adf0ba211 */ /* 0x000fe200020f141c */
[----:B-1----:R-:W-:Y:S01]  /*27540*/  @!P2 IMAD.MOV.U32 R12, RZ, RZ, R97 ;  /* 0x000000ffff0ca224 */ /* 0x002fe200078e0061 */
[----:B------:R-:W-:Y:S01]  /*27550*/  @!P1 LEA R8, P5, R237, R14, 0x2 ;  /* 0x0000000eed089211 */ /* 0x000fe200078a10ff */
[----:B------:R-:W-:-:S03]  /*27560*/  @!P2 IMAD.MOV.U32 R13, RZ, RZ, R96 ;  /* 0x000000ffff0da224 */ /* 0x000fc600078e0060 */
[----:B------:R-:W-:Y:S02]  /*27570*/  @!P1 LEA.HI.X R9, R237, R26, R15, 0x2, P5 ;  /* 0x0000001aed099211 */ /* 0x000fe400028f140f */
[----:B------:R1:W-:Y:S01]  /*27580*/  @!P2 ST.E.64 desc[UR56][R10.64], R12 ;  /* 0x0000000c0a00a985 */ /* 0x0003e2000c101b38 */
[----:B------:R-:W-:Y:S02]  /*27590*/  ISETP.GE.AND P2, PT, R234, UR4, PT ;  /* 0x00000004ea007c0c */ /* 0x000fe4000bf46270 */
[----:B------:R-:W-:Y:S01]  /*275a0*/  SHF.R.S32.HI R15, RZ, 0x1f, R235 ;  /* 0x0000001fff0f7819 */ /* 0x000fe200000114eb */
[----:B-1----:R-:W-:Y:S01]  /*275b0*/  @!P1 IMAD.MOV.U32 R10, RZ, RZ, R78 ;  /* 0x000000ffff0a9224 */ /* 0x002fe200078e004e */
[----:B------:R-:W-:Y:S01]  /*275c0*/  @!P0 LEA R12, P4, R236, R14, 0x2 ;  /* 0x0000000eec0c8211 */ /* 0x000fe200078810ff */
[----:B------:R-:W-:-:S03]  /*275d0*/  @!P1 IMAD.MOV.U32 R11, RZ, RZ, R77 ;  /* 0x000000ffff0b9224 */ /* 0x000fc600078e004d */
[----:B------:R-:W-:Y:S02]  /*275e0*/  @!P0 LEA.HI.X R13, R236, R26, R32, 0x2, P4 ;  /* 0x0000001aec0d8211 */ /* 0x000fe400020f1420 */
[----:B------:R1:W-:Y:S01]  /*275f0*/  @!P1 ST.E.64 desc[UR56][R8.64], R10 ;  /* 0x0000000a08009985 */ /* 0x0003e2000c101b38 */
[----:B------:R-:W-:Y:S02]  /*27600*/  ISETP.GE.AND P1, PT, R233, UR4, PT ;  /* 0x00000004e9007c0c */ /* 0x000fe4000bf26270 */
[----:B------:R-:W-:Y:S02]  /*27610*/  SHF.R.S32.HI R32, RZ, 0x1f, R234 ;  /* 0x0000001fff207819 */ /* 0x000fe400000114ea */
[----:B-1----:R-:W-:Y:S01]  /*27620*/  @!P0 MOV R10, R2 ;  /* 0x00000002000a8202 */ /* 0x002fe20000000f00 */
[----:B------:R-:W-:Y:S01]  /*27630*/  @!P0 IMAD.MOV.U32 R11, RZ, RZ, R79 ;  /* 0x000000ffff0b8224 */ /* 0x000fe200078e004f */
[----:B------:R-:W-:Y:S01]  /*27640*/  @!P3 LEA R8, P5, R235, R14, 0x2 ;  /* 0x0000000eeb08b211 */ /* 0x000fe200078a10ff */
[----:B------:R-:W-:-:S02]  /*27650*/  @!P3 IMAD.MOV.U32 R2, RZ, RZ, R3 ;  /* 0x000000ffff02b224 */ /* 0x000fc400078e0003 */
[----:B------:R-:W-:Y:S01]  /*27660*/  @!P3 IMAD.MOV.U32 R3, RZ, RZ, R0 ;  /* 0x000000ffff03b224 */ /* 0x000fe200078e0000 */
[----:B------:R-:W-:Y:S01]  /*27670*/  @!P3 LEA.HI.X R9, R235, R26, R15, 0x2, P5 ;  /* 0x0000001aeb09b211 */ /* 0x000fe200028f140f */
[----:B------:R1:W-:Y:S01]  /*27680*/  @!P0 ST.E.64 desc[UR56][R12.64], R10 ;  /* 0x0000000a0c008985 */ /* 0x0003e2000c101b38 */
[----:B------:R-:W-:Y:S02]  /*27690*/  ISETP.GE.AND P0, PT, R232, UR4, PT ;  /* 0x00000004e8007c0c */ /* 0x000fe4000bf06270 */
[----:B------:R-:W-:Y:S01]  /*276a0*/  SHF.R.S32.HI R15, RZ, 0x1f, R233 ;  /* 0x0000001fff0f7819 */ /* 0x000fe200000114e9 */
[----:B------:R2:W-:Y:S01]  /*276b0*/  @!P3 ST.E.64 desc[UR56][R8.64], R2 ;  /* 0x000000020800b985 */ /* 0x0005e2000c101b38 */
[----:B------:R-:W-:Y:S02]  /*276c0*/  ISETP.GE.AND P3, PT, R231, UR4, PT ;  /* 0x00000004e7007c0c */ /* 0x000fe4000bf66270 */
[----:B------:R-:W-:Y:S02]  /*276d0*/  SHF.R.S32.HI R0, RZ, 0x1f, R225 ;  /* 0x0000001fff007819 */ /* 0x000fe400000114e1 */
[----:B-1----:R-:W-:-:S04]  /*276e0*/  @!P2 LEA R10, P5, R234, R14, 0x2 ;  /* 0x0000000eea0aa211 */ /* 0x002fc800078a10ff */
[----:B------:R-:W-:Y:S01]  /*276f0*/  @!P2 LEA.HI.X R11, R234, R26, R32, 0x2, P5 ;  /* 0x0000001aea0ba211 */ /* 0x000fe200028f1420 */
[----:B--2---:R-:W-:Y:S01]  /*27700*/  @!P2 IMAD.MOV.U32 R8, RZ, RZ, R21 ;  /* 0x000000ffff08a224 */ /* 0x004fe200078e0015 */
[----:B------:R-:W-:Y:S01]  /*27710*/  @!P2 MOV R9, R4 ;  /* 0x000000040009a202 */ /* 0x000fe20000000f00 */
[----:B------:R-:W-:Y:S01]  /*27720*/  @!P1 IMAD.MOV.U32 R21, RZ, RZ, R20 ;  /* 0x000000ffff159224 */ /* 0x000fe200078e0014 */
[C---:B------:R-:W-:Y:S01]  /*27730*/  @!P1 LEA R2, P4, R233.reuse, R14, 0x2 ;  /* 0x0000000ee9029211 */ /* 0x040fe200078810ff */
[----:B------:R-:W-:Y:S01]  /*27740*/  @!P1 IMAD.MOV.U32 R20, RZ, RZ, R40 ;  /* 0x000000ffff149224 */ /* 0x000fe200078e0028 */
[----:B------:R-:W-:Y:S01]  /*27750*/  ISETP.GE.AND P5, PT, R230, UR4, PT ;  /* 0x00000004e6007c0c */ /* 0x000fe2000bfa6270 */
[----:B------:R1:W-:Y:S01]  /*27760*/  @!P2 ST.E.64 desc[UR56][R10.64], R8 ;  /* 0x000000080a00a985 */ /* 0x0003e2000c101b38 */
[----:B------:R-:W-:Y:S02]  /*27770*/  @!P1 LEA.HI.X R3, R233, R26, R15, 0x2, P4 ;  /* 0x0000001ae9039211 */ /* 0x000fe400020f140f */
[----:B------:R-:W-:-:S02]  /*27780*/  SHF.R.S32.HI R15, RZ, 0x1f, R232 ;  /* 0x0000001fff0f7819 */ /* 0x000fc400000114e8 */
        /* <DEDUP_REMOVED lines=12> */
[----:B------:R-:W-:Y:S02]  /*27850*/  @!P5 LEA R12, P2, R230, R14, 0x2 ;  /* 0x0000000ee60cd211 */ /* 0x000fe400078410ff */
[-C--:B------:R-:W-:Y:S02]  /*27860*/  @!P3 LEA.HI.X R3, R231, R26.reuse, R15, 0x2, P4 ;  /* 0x0000001ae703b211 */ /* 0x080fe400020f140f */
[----:B------:R-:W-:Y:S02]  /*27870*/  SHF.R.S32.HI R15, RZ, 0x1f, R230 ;  /* 0x0000001fff0f7819 */ /* 0x000fe400000114e6 */
[----:B------:R-:W-:Y:S01]  /*27880*/  ISETP.GE.AND P0, PT, R228, UR4, PT ;  /* 0x00000004e4007c0c */ /* 0x000fe2000bf06270 */
[----:B------:R2:W-:Y:S01]  /*27890*/  @!P3 ST.E.64 desc[UR56][R2.64], R42 ;  /* 0x0000002a0200b985 */ /* 0x0005e2000c101b38 */
[----:B------:R-:W-:-:S02]  /*278a0*/  @!P5 LEA.HI.X R13, R230, R26, R15, 0x2, P2 ;  /* 0x0000001ae60dd211 */ /* 0x000fc400010f140f */
[----:B------:R-:W-:Y:S02]  /*278b0*/  ISETP.GE.AND P3, PT, R227, UR4, PT ;  /* 0x00000004e3007c0c */ /* 0x000fe4000bf66270 */
[----:B------:R-:W-:Y:S02]  /*278c0*/  ISETP.GE.AND P4, PT, R225, UR4, PT ;  /* 0x00000004e1007c0c */ /* 0x000fe4000bf86270 */
[C---:B-1----:R-:W-:Y:S02]  /*278d0*/  @!P1 LEA R8, P2, R229.reuse, R14, 0x2 ;  /* 0x0000000ee5089211 */ /* 0x042fe400078410ff */
[----:B------:R-:W-:Y:S02]  /*278e0*/  SHF.R.S32.HI R15, RZ, 0x1f, R228 ;  /* 0x0000001fff0f7819 */ /* 0x000fe400000114e4 */
[----:B------:R-:W-:Y:S01]  /*278f0*/  @!P1 LEA.HI.X R9, R229, R26, R30, 0x2, P2 ;  /* 0x0000001ae5099211 */ /* 0x000fe200010f141e */
[----:B------:R-:W-:Y:S02]  /*27900*/  @!P0 IMAD.MOV.U32 R10, RZ, RZ, R51 ;  /* 0x000000ffff0a8224 */ /* 0x000fe400078e0033 */
[----:B--2---:R-:W-:-:S02]  /*27910*/  @!P5 IMAD.MOV.U32 R2, RZ, RZ, R47 ;  /* 0x000000ffff02d224 */ /* 0x004fc400078e002f */
[----:B------:R-:W-:Y:S02]  /*27920*/  @!P5 IMAD.MOV.U32 R3, RZ, RZ, R45 ;  /* 0x000000ffff03d224 */ /* 0x000fe400078e002d */
[----:B------:R-:W-:Y:S01]  /*27930*/  @!P1 IMAD.MOV.U32 R47, RZ, RZ, R46 ;  /* 0x000000ffff2f9224 */ /* 0x000fe200078e002e */
[----:B------:R-:W-:Y:S01]  /*27940*/  @!P1 MOV R46, R48 ;  /* 0x00000030002e9202 */ /* 0x000fe20000000f00 */
[----:B------:R-:W-:Y:S01]  /*27950*/  @!P0 IMAD.MOV.U32 R11, RZ, RZ, R49 ;  /* 0x000000ffff0b8224 */ /* 0x000fe200078e0031 */
[----:B------:R1:W-:Y:S01]  /*27960*/  @!P5 ST.E.64 desc[UR56][R12.64], R2 ;  /* 0x000000020c00d985 */ /* 0x0003e2000c101b38 */
[----:B------:R-:W-:Y:S01]  /*27970*/  ISETP.GE.AND P5, PT, R226, UR4, PT ;  /* 0x00000004e2007c0c */ /* 0x000fe2000bfa6270 */
[----:B------:R-:W-:Y:S02]  /*27980*/  @!P3 IMAD.MOV.U32 R51, RZ, RZ, R50 ;  /* 0x000000ffff33b224 */ /* 0x000fe400078e0032 */
[----:B------:R2:W-:Y:S01]  /*27990*/  @!P1 ST.E.64 desc[UR56][R8.64], R46 ;  /* 0x0000002e08009985 */ /* 0x0005e2000c101b38 */
[----:B------:R-:W-:Y:S01]  /*279a0*/  @!P3 IMAD.MOV.U32 R50, RZ, RZ, R80 ;  /* 0x000000ffff32b224 */ /* 0x000fe200078e0050 */
[----:B-1----:R-:W-:-:S08]  /*279b0*/  @!P0 LEA R2, P2, R228, R14, 0x2 ;  /* 0x0000000ee4028211 */ /* 0x002fd000078410ff */
[----:B------:R-:W-:Y:S01]  /*279c0*/  @!P5 MOV R80, R83 ;  /* 0x000000530050d202 */ /* 0x000fe20000000f00 */
[----:B------:R-:W-:Y:S01]  /*279d0*/  @!P4 IMAD.MOV.U32 R83, RZ, RZ, R82 ;  /* 0x000000ffff53c224 */ /* 0x000fe200078e0052 */
[----:B------:R-:W-:Y:S01]  /*279e0*/  @!P0 LEA.HI.X R3, R228, R26, R15, 0x2, P2 ;  /* 0x0000001ae4038211 */ /* 0x000fe200010f140f */
[----:B------:R-:W-:Y:S01]  /*279f0*/  @!P4 IMAD.MOV.U32 R82, RZ, RZ, R84 ;  /* 0x000000ffff52c224 */ /* 0x000fe200078e0054 */
[C---:B--2---:R-:W-:Y:S02]  /*27a00*/  @!P3 LEA R8, P1, R227.reuse, R14, 0x2 ;  /* 0x0000000ee308b211 */ /* 0x044fe400078210ff */
[----:B------:R-:W-:Y:S01]  /*27a10*/  SHF.R.S32.HI R15, RZ, 0x1f, R227 ;  /* 0x0000001fff0f7819 */ /* 0x000fe200000114e3 */
[----:B------:R1:W-:Y:S03]  /*27a20*/  @!P0 ST.E.64 desc[UR56][R2.64], R10 ;  /* 0x0000000a02008985 */ /* 0x0003e6000c101b38 */
[----:B------:R-:W-:-:S05]  /*27a30*/  @!P3 LEA.HI.X R9, R227, R26, R15, 0x2, P1 ;  /* 0x0000001ae309b211 */ /* 0x000fca00008f140f */
[----:B------:R3:W-:Y:S01]  /*27a40*/  @!P3 ST.E.64 desc[UR56][R8.64], R50 ;  /* 0x000000320800b985 */ /* 0x0007e2000c101b38 */
[CC--:B-1----:R-:W-:Y:S02]  /*27a50*/  @!P5 LEA R2, P0, R226.reuse, R14.reuse, 0x2 ;  /* 0x0000000ee202d211 */ /* 0x0c2fe400078010ff */
[C---:B------:R-:W-:Y:S02]  /*27a60*/  @!P4 LEA R10, P2, R225.reuse, R14, 0x2 ;  /* 0x0000000ee10ac211 */ /* 0x040fe400078410ff */
[-C--:B------:R-:W-:Y:S02]  /*27a70*/  @!P5 LEA.HI.X R3, R226, R26.reuse, R4, 0x2, P0 ;  /* 0x0000001ae203d211 */ /* 0x080fe400000f1404 */
[----:B------:R-:W-:-:S03]  /*27a80*/  @!P4 LEA.HI.X R11, R225, R26, R0, 0x2, P2 ;  /* 0x0000001ae10bc211 */ /* 0x000fc600010f1400 */
[----:B------:R3:W-:Y:S04]  /*27a90*/  @!P5 ST.E.64 desc[UR56][R2.64], R80 ;  /* 0x000000500200d985 */ /* 0x0007e8000c101b38 */
[----:B------:R3:W-:Y:S02]  /*27aa0*/  @!P4 ST.E.64 desc[UR56][R10.64], R82 ;  /* 0x000000520a00c985 */ /* 0x0007e4000c101b38 */
.L_x_2451:
[----:B------:R-:W-:Y:S05]  /*27ab0*/  BSYNC B1 ;  /* 0x0000000000017941 */ /* 0x000fea0003800000 */
.L_x_2450:
[----:B------:R-:W-:-:S03]  /*27ac0*/  UMOV UR4, 0xffffffff ;  /* 0xffffffff00047882 */ /* 0x000fc60000000000 */
[----:B------:R-:W-:Y:S05]  /*27ad0*/  BRA.DIV UR4, `(.L_x_2452) ;  /* 0x000000ba046c7947 */ /* 0x000fea000b800000 */
[----:B------:R4:W0:Y:S04]  /*27ae0*/  SHFL.IDX PT, R0, R27, 0x1, 0x1c1f ;  /* 0x003c1f001b007f89 */ /* 0x00082800000e0000 */
[----:B--2---:R4:W2:Y:S02]  /*27af0*/  SHFL.IDX PT, R14, R25, 0x1, 0x1c1f ;  /* 0x003c1f00190e7f89 */ /* 0x0048a400000e0000 */
.L_x_2712:
[----:B------:R-:W-:-:S13]  /*27b00*/  ISETP.GE.AND P0, PT, R24, R103, PT ;  /* 0x000000671800720c */ /* 0x000fda0003f06270 */
[----:B------:R-:W-:Y:S05]  /*27b10*/  @P0 BRA `(.L_x_2448) ;  /* 0x0000001000bc0947 */ /* 0x000fea0003800000 */
[----:B------:R-:W-:Y:S01]  /*27b20*/  ULDC UR4, c[0x0][0xac8] ;  /* 0x0002b20000047ab9 */ /* 0x000fe20000000800 */
[----:B0---4-:R-:W-:Y:S02]  /*27b30*/  SHF.R.S32.HI R25, RZ, 0x1f, R237 ;  /* 0x0000001fff197819 */ /* 0x011fe400000114ed */
[----:B------:R-:W-:Y:S02]  /*27b40*/  ISETP.GE.AND P1, PT, R208, UR4, PT ;  /* 0x00000004d0007c0c */ /* 0x000fe4000bf26270 */
[----:B------:R-:W-:Y:S02]  /*27b50*/  ISETP.GE.AND P3, PT, R29, UR4, PT ;  /* 0x000000041d007c0c */ /* 0x000fe4000bf66270 */
[----:B------:R-:W-:Y:S02]  /*27b60*/  ISETP.GE.AND P2, PT, R223, UR4, PT ;  /* 0x00000004df007c0c */ /* 0x000fe4000bf46270 */
[----:B------:R-:W-:Y:S02]  /*27b70*/  SHF.R.S32.HI R4, RZ, 0x1f, R236 ;  /* 0x0000001fff047819 */ /* 0x000fe400000114ec */
[----:B-1----:R-:W-:-:S02]  /*27b80*/  SHF.R.S32.HI R26, RZ, 0x1f, R230 ;  /* 0x0000001fff1a7819 */ /* 0x002fc400000114e6 */
[----:B------:R-:W-:-:S03]  /*27b90*/  SHF.R.S32.HI R27, RZ, 0x1f, R228 ;  /* 0x0000001fff1b7819 */ /* 0x000fc600000114e4 */
[----:B------:R-:W-:Y:S02]  /*27ba0*/  @!P1 IMAD.MOV.U32 R15, RZ, RZ, R0 ;  /* 0x000000ffff0f9224 */ /* 0x000fe400078e0000 */
[-C--:B--23--:R-:W-:Y:S01]  /*27bb0*/  @!P3 LEA R2, P0, R29, R14.reuse, 0x2 ;  /* 0x0000000e1d02b211 */ /* 0x08cfe200078010ff */
[----:B------:R-:W-:Y:S01]  /*27bc0*/  @!P1 IMAD.MOV.U32 R84, RZ, RZ, R52 ;  /* 0x000000ffff549224 */ /* 0x000fe200078e0034 */
[----:B------:R-:W-:Y:S01]  /*27bd0*/  @!P2 LEA R10, P4, R223, R14, 0x2 ;  /* 0x0000000edf0aa211 */ /* 0x000fe200078810ff */
[----:B------:R-:W-:Y:S01]  /*27be0*/  @!P1 IMAD.WIDE R8, R208, 0x4, R14 ;  /* 0x00000004d0089825 */ /* 0x000fe200078e020e */
[----:B------:R-:W-:Y:S02]  /*27bf0*/  @!P3 LEA.HI.X R3, R29, R0, R31, 0x2, P0 ;  /* 0x000000001d03b211 */ /* 0x000fe400000f141f */
[----:B------:R-:W-:Y:S02]  /*27c00*/  ISETP.GE.AND P0, PT, R237, UR4, PT ;  /* 0x00000004ed007c0c */ /* 0x000fe4000bf06270 */
[----:B------:R0:W-:Y:S01]  /*27c10*/  @!P1 ST.E.64 desc[UR56][R8.64], R84 ;  /* 0x0000005408009985 */ /* 0x0001e2000c101b38 */
[----:B------:R-:W-:-:S02]  /*27c20*/  ISETP.GE.AND P1, PT, R236, UR4, PT ;  /* 0x00000004ec007c0c */ /* 0x000fc4000bf26270 */
[----:B------:R-:W-:Y:S02]  /*27c30*/  @!P2 LEA.HI.X R11, R223, R0, R28, 0x2, P4 ;  /* 0x00000000df0ba211 */ /* 0x000fe400020f141c */
[----:B------:R-:W-:-:S06]  /*27c40*/  ISETP.GE.AND P4, PT, R235, UR4, PT ;  /* 0x00000004eb007c0c */ /* 0x000fcc000bf86270 */
[C---:B------:R-:W-:Y:S02]  /*27c50*/  @!P0 LEA R12, P5, R237.reuse, R14, 0x2 ;  /* 0x0000000eed0c8211 */ /* 0x040fe400078a10ff */
[----:B0-----:R-:W-:Y:S01]  /*27c60*/  @!P3 MOV R8, R53 ;  /* 0x000000350008b202 */ /* 0x001fe20000000f00 */
[----:B------:R-:W-:Y:S01]  /*27c70*/  @!P3 IMAD.MOV.U32 R9, RZ, RZ, R86 ;  /* 0x000000ffff09b224 */ /* 0x000fe200078e0056 */
[----:B------:R-:W-:Y:S02]  /*27c80*/  @!P0 LEA.HI.X R13, R237, R0, R25, 0x2, P5 ;  /* 0x00000000ed0d8211 */ /* 0x000fe400028f1419 */
[----:B------:R-:W-:Y:S02]  /*27c90*/  SHF.R.S32.HI R25, RZ, 0x1f, R235 ;  /* 0x0000001fff197819 */ /* 0x000fe400000114eb */
[----:B------:R0:W-:Y:S01]  /*27ca0*/  @!P3 ST.E.64 desc[UR56][R2.64], R8 ;  /* 0x000000080200b985 */ /* 0x0001e2000c101b38 */
[----:B------:R-:W-:Y:S01]  /*27cb0*/  ISETP.GE.AND P3, PT, R234, UR4, PT ;  /* 0x00000004ea007c0c */ /* 0x000fe2000bf66270 */
[----:B0-----:R-:W-:-:S02]  /*27cc0*/  @!P2 IMAD.MOV.U32 R2, RZ, RZ, R56 ;  /* 0x000000ffff02a224 */ /* 0x001fc400078e0038 */
[----:B------:R-:W-:Y:S02]  /*27cd0*/  @!P2 IMAD.MOV.U32 R3, RZ, RZ, R54 ;  /* 0x000000ffff03a224 */ /* 0x000fe400078e0036 */
[----:B------:R-:W-:-:S03]  /*27ce0*/  @!P0 IMAD.MOV.U32 R54, RZ, RZ, R57 ;  /* 0x000000ffff368224 */ /* 0x000fc600078e0039 */
[----:B------:R0:W-:Y:S01]  /*27cf0*/  @!P2 ST.E.64 desc[UR56][R10.64], R2 ;  /* 0x000000020a00a985 */ /* 0x0001e2000c101b38 */
[----:B------:R-:W-:-:S03]  /*27d00*/  @!P1 LEA R20, P2, R236, R14, 0x2 ;  /* 0x0000000eec149211 */ /* 0x000fc600078410ff */
[----:B------:R1:W-:Y:S01]  /*27d10*/  @!P0 ST.E.64 desc[UR56][R12.64], R54 ;  /* 0x000000360c008985 */ /* 0x0003e2000c101b38 */
[----:B------:R-:W-:Y:S02]  /*27d20*/  @!P1 LEA.HI.X R21, R236, R0, R4, 0x2, P2 ;  /* 0x00000000ec159211 */ /* 0x000fe400010f1404 */
[----:B------:R-:W-:Y:S02]  /*27d30*/  ISETP.GE.AND P2, PT, R233, UR4, PT ;  /* 0x00000004e9007c0c */ /* 0x000fe4000bf46270 */
[C---:B------:R-:W-:Y:S02]  /*27d40*/  @!P4 LEA R8, P0, R235.reuse, R14, 0x2 ;  /* 0x0000000eeb08c211 */ /* 0x040fe400078010ff */
[----:B------:R-:W-:Y:S02]  /*27d50*/  SHF.R.S32.HI R4, RZ, 0x1f, R234 ;  /* 0x0000001fff047819 */ /* 0x000fe400000114ea */
[----:B------:R-:W-:Y:S01]  /*27d60*/  @!P4 LEA.HI.X R9, R235, R0, R25, 0x2, P0 ;  /* 0x00000000eb09c211 */ /* 0x000fe200000f1419 */
[----:B0-----:R-:W-:Y:S01]  /*27d70*/  @!P1 IMAD.MOV.U32 R3, RZ, RZ, R58 ;  /* 0x000000ffff039224 */ /* 0x001fe200078e003a */
[----:B------:R-:W-:Y:S01]  /*27d80*/  @!P1 MOV R2, R66 ;  /* 0x0000004200029202 */ /* 0x000fe20000000f00 */
[----:B------:R-:W-:Y:S01]  /*27d90*/  @!P4 IMAD.MOV.U32 R58, RZ, RZ, R67 ;  /* 0x000000ffff3ac224 */ /* 0x000fe200078e0043 */
[----:B------:R-:W-:-:S02]  /*27da0*/  @!P3 LEA R10, P5, R234, R14, 0x2 ;  /* 0x0000000eea0ab211 */ /* 0x000fc400078a10ff */
[----:B------:R-:W-:Y:S01]  /*27db0*/  ISETP.GE.AND P0, PT, R231, UR4, PT ;  /* 0x00000004e7007c0c */ /* 0x000fe2000bf06270 */
[----:B------:R0:W-:Y:S01]  /*27dc0*/  @!P1 ST.E.64 desc[UR56][R20.64], R2 ;  /* 0x0000000214009985 */ /* 0x0001e2000c101b38 */
[----:B------:R-:W-:Y:S02]  /*27dd0*/  ISETP.GE.AND P1, PT, R232, UR4, PT ;  /* 0x00000004e8007c0c */ /* 0x000fe4000bf26270 */
[----:B------:R-:W-:Y:S01]  /*27de0*/  @!P3 LEA.HI.X R11, R234, R0, R4, 0x2, P5 ;  /* 0x00000000ea0bb211 */ /* 0x000fe200028f1404 */
[----:B------:R-:W-:Y:S01]  /*27df0*/  @!P4 ST.E.64 desc[UR56][R8.64], R58 ;  /* 0x0000003a0800c985 */ /* 0x000fe2000c101b38 */
[----:B------:R-:W-:Y:S02]  /*27e00*/  SHF.R.S32.HI R4, RZ, 0x1f, R233 ;  /* 0x0000001fff047819 */ /* 0x000fe400000114e9 */
[----:B-1----:R-:W-:-:S04]  /*27e10*/  @!P2 LEA R12, P4, R233, R14, 0x2 ;  /* 0x0000000ee90ca211 */ /* 0x002fc800078810ff */
[----:B------:R-:W-:Y:S02]  /*27e20*/  @!P2 LEA.HI.X R13, R233, R0, R4, 0x2, P4 ;  /* 0x00000000e90da211 */ /* 0x000fe400020f1404 */
[----:B------:R-:W-:Y:S01]  /*27e30*/  SHF.R.S32.HI R4, RZ, 0x1f, R232 ;  /* 0x0000001fff047819 */ /* 0x000fe200000114e8 */
[----:B0-----:R-:W-:Y:S01]  /*27e40*/  @!P3 IMAD.MOV.U32 R2, RZ, RZ, R70 ;  /* 0x000000ffff02b224 */ /* 0x001fe200078e0046 */
[C---:B------:R-:W-:Y:S01]  /*27e50*/  @!P1 LEA R20, P5, R232.reuse, R14, 0x2 ;  /* 0x0000000ee8149211 */ /* 0x040fe200078a10ff */
[----:B------:R-:W-:Y:S01]  /*27e60*/  @!P3 IMAD.MOV.U32 R3, RZ, RZ, R68 ;  /* 0x000000ffff03b224 */ /* 0x000fe200078e0044 */
[----:B------:R-:W-:Y:S02]  /*27e70*/  @!P2 MOV R68, R71 ;  /* 0x000000470044a202 */ /* 0x000fe40000000f00 */
[----:B------:R-:W-:Y:S02]  /*27e80*/  @!P1 LEA.HI.X R21, R232, R0, R4, 0x2, P5 ;  /* 0x00000000e8159211 */ /* 0x000fe400028f1404 */
[----:B------:R0:W-:Y:S01]  /*27e90*/  @!P3 ST.E.64 desc[UR56][R10.64], R2 ;  /* 0x000000020a00b985 */ /* 0x0001e2000c101b38 */
[----:B------:R-:W-:-:S02]  /*27ea0*/  ISETP.GE.AND P3, PT, R230, UR4, PT ;  /* 0x00000004e6007c0c */ /* 0x000fc4000bf66270 */
[----:B------:R-:W-:Y:S01]  /*27eb0*/  @!P0 LEA R24, P4, R231, R14, 0x2 ;  /* 0x0000000ee7188211 */ /* 0x000fe200078810ff */
[----:B------:R-:W-:Y:S01]  /*27ec0*/  @!P2 ST.E.64 desc[UR56][R12.64], R68 ;  /* 0x000000440c00a985 */ /* 0x000fe2000c101b38 */
[----:B------:R-:W-:Y:S02]  /*27ed0*/  ISETP.GE.AND P2, PT, R229, UR4, PT ;  /* 0x00000004e5007c0c */ /* 0x000fe4000bf46270 */
[----:B------:R-:W-:Y:S02]  /*27ee0*/  SHF.R.S32.HI R4, RZ, 0x1f, R231 ;  /* 0x0000001fff047819 */ /* 0x000fe400000114e7 */
[----:B------:R-:W-:Y:S02]  /*27ef0*/  ISETP.GE.AND P5, PT, R227, UR4, PT ;  /* 0x00000004e3007c0c */ /* 0x000fe4000bfa6270 */
[----:B------:R-:W-:Y:S02]  /*27f00*/  @!P0 LEA.HI.X R25, R231, R0, R4, 0x2, P4 ;  /* 0x00000000e7198211 */ /* 0x000fe400020f1404 */
[----:B------:R-:W-:Y:S01]  /*27f10*/  ISETP.GE.AND P4, PT, R228, UR4, PT ;  /* 0x00000004e4007c0c */ /* 0x000fe2000bf86270 */
[----:B0-----:R-:W-:Y:S01]  /*27f20*/  @!P1 IMAD.MOV.U32 R2, RZ, RZ, R74 ;  /* 0x000000ffff029224 */ /* 0x001fe200078e004a */
[----:B------:R-:W-:Y:S01]  /*27f30*/  SHF.R.S32.HI R4, RZ, 0x1f, R229 ;  /* 0x0000001fff047819 */ /* 0x000fe200000114e5 */
[----:B------:R-:W-:-:S02]  /*27f40*/  @!P1 IMAD.MOV.U32 R3, RZ, RZ, R72 ;  /* 0x000000ffff039224 */ /* 0x000fc400078e0048 */
[----:B------:R-:W-:Y:S02]  /*27f50*/  @!P0 IMAD.MOV.U32 R72, RZ, RZ, R75 ;  /* 0x000000ffff488224 */ /* 0x000fe400078e004b */
[----:B------:R-:W-:Y:S01]  /*27f60*/  @!P3 IMAD.MOV.U32 R77, RZ, RZ, R76 ;  /* 0x000000ffff4db224 */ /* 0x000fe200078e004c */
[----:B------:R0:W-:Y:S01]  /*27f70*/  @!P1 ST.E.64 desc[UR56][R20.64], R2 ;  /* 0x0000000214009985 */ /* 0x0001e2000c101b38 */
[----:B------:R-:W-:Y:S01]  /*27f80*/  @!P3 LEA R8, P1, R230, R14, 0x2 ;  /* 0x0000000ee608b211 */ /* 0x000fe200078210ff */
[----:B------:R-:W-:Y:S01]  /*27f90*/  @!P2 IMAD.MOV.U32 R86, RZ, RZ, R91 ;  /* 0x000000ffff56a224 */ /* 0x000fe200078e005b */
[----:B------:R-:W-:Y:S01]  /*27fa0*/  @!P3 MOV R76, R90 ;  /* 0x0000005a004cb202 */ /* 0x000fe20000000f00 */
[----:B------:R1:W-:Y:S01]  /*27fb0*/  @!P0 ST.E.64 desc[UR56][R24.64], R72 ;  /* 0x0000004818008985 */ /* 0x0003e2000c101b38 */
[----:B------:R-:W-:Y:S02]  /*27fc0*/  ISETP.GE.AND P0, PT, R226, UR4, PT ;  /* 0x00000004e2007c0c */ /* 0x000fe4000bf06270 */
[----:B------:R-:W-:-:S02]  /*27fd0*/  @!P3 LEA.HI.X R9, R230, R0, R26, 0x2, P1 ;  /* 0x00000000e609b211 */ /* 0x000fc400008f141a */
[C---:B------:R-:W-:Y:S02]  /*27fe0*/  @!P2 LEA R10, P1, R229.reuse, R14, 0x2 ;  /* 0x0000000ee50aa211 */ /* 0x040fe400078210ff */
[----:B------:R-:W-:Y:S01]  /*27ff0*/  SHF.R.S32.HI R26, RZ, 0x1f, R227 ;  /* 0x0000001fff1a7819 */ /* 0x000fe200000114e3 */
[----:B------:R2:W-:Y:S01]  /*28000*/  @!P3 ST.E.64 desc[UR56][R8.64], R76 ;  /* 0x0000004c0800b985 */ /* 0x0005e2000c101b38 */
[----:B------:R-:W-:Y:S01]  /*28010*/  @!P2 LEA.HI.X R11, R229, R0, R4, 0x2, P1 ;  /* 0x00000000e50ba211 */ /* 0x000fe200008f1404 */
[----:B0-----:R-:W-:Y:S01]  /*28020*/  @!P4 IMAD.MOV.U32 R2, RZ, RZ, R94 ;  /* 0x000000ffff02c224 */ /* 0x001fe200078e005e */
[-C--:B------:R-:W-:Y:S01]  /*28030*/  @!P4 LEA R12, P1, R228, R14.reuse, 0x2 ;  /* 0x0000000ee40cc211 */ /* 0x080fe200078210ff */
[----:B------:R-:W-:Y:S01]  /*28040*/  @!P4 IMAD.MOV.U32 R3, RZ, RZ, R92 ;  /* 0x000000ffff03c224 */ /* 0x000fe200078e005c */
[----:B------:R-:W-:Y:S01]  /*28050*/  SHF.R.S32.HI R4, RZ, 0x1f, R226 ;  /* 0x0000001fff047819 */ /* 0x000fe200000114e2 */
[----:B------:R2:W-:Y:S01]  /*28060*/  @!P2 ST.E.64 desc[UR56][R10.64], R86 ;  /* 0x000000560a00a985 */ /* 0x0005e2000c101b38 */
[-C--:B------:R-:W-:Y:S01]  /*28070*/  @!P5 LEA R20, P2, R227, R14.reuse, 0x2 ;  /* 0x0000000ee314d211 */ /* 0x080fe200078410ff */
[----:B------:R-:W-:Y:S01]  /*28080*/  @!P5 IMAD.MOV.U32 R92, RZ, RZ, R95 ;  /* 0x000000ffff5cd224 */ /* 0x000fe200078e005f */
[----:B-1----:R-:W-:-:S02]  /*28090*/  @!P0 LEA R24, P3, R226, R14, 0x2 ;  /* 0x0000000ee2188211 */ /* 0x002fc400078610ff */
[-C--:B------:R-:W-:Y:S02]  /*280a0*/  @!P4 LEA.HI.X R13, R228, R0.reuse, R27, 0x2, P1 ;  /* 0x00000000e40dc211 */ /* 0x080fe400008f141b */
[-C--:B------:R-:W-:Y:S02]  /*280b0*/  @!P5 LEA.HI.X R21, R227, R0.reuse, R26, 0x2, P2 ;  /* 0x00000000e315d211 */ /* 0x080fe400010f141a */
[----:B------:R-:W-:Y:S01]  /*280c0*/  @!P0 LEA.HI.X R25, R226, R0, R4, 0x2, P3 ;  /* 0x00000000e2198211 */ /* 0x000fe200018f1404 */
[----:B------:R2:W-:Y:S04]  /*280d0*/  @!P4 ST.E.64 desc[UR56][R12.64], R2 ;  /* 0x000000020c00c985 */ /* 0x0005e8000c101b38 */
[----:B------:R2:W-:Y:S04]  /*280e0*/  @!P5 ST.E.64 desc[UR56][R20.64], R92 ;  /* 0x0000005c1400d985 */ /* 0x0005e8000c101b38 */
[----:B------:R2:W-:Y:S01]  /*280f0*/  @!P0 ST.E.64 desc[UR56][R24.64], R62 ;  /* 0x0000003e18008985 */ /* 0x0005e2000c101b38 */
[----:B------:R-:W-:-:S13]  /*28100*/  ISETP.GE.AND P0, PT, R225, UR4, PT ;  /* 0x00000004e1007c0c */ /* 0x000fda000bf06270 */
[----:B--2---:R-:W-:Y:S05]  /*28110*/  @P0 BRA `(.L_x_2448) ;  /* 0x0000000c003c0947 */ /* 0x004fea0003800000 */
[----:B------:R-:W-:Y:S02]  /*28120*/  SHF.R.S32.HI R4, RZ, 0x1f, R225 ;  /* 0x0000001fff047819 */ /* 0x000fe400000114e1 */
[----:B------:R-:W-:-:S04]  /*28130*/  LEA R14, P0, R225, R14, 0x2 ;  /* 0x0000000ee10e7211 */ /* 0x000fc800078010ff */
[----:B------:R-:W-:-:S05]  /*28140*/  LEA.HI.X R15, R225, R0, R4, 0x2, P0 ;  /* 0x00000000e10f7211 */ /* 0x000fca00000f1404 */
[----:B------:R0:W-:Y:S01]  /*28150*/  ST.E.64 desc[UR56][R14.64], R64 ;  /* 0x000000400e007985 */ /* 0x0001e2000c101b38 */
[----:B------:R-:W-:Y:S05]  /*28160*/  BRA `(.L_x_2448) ;  /* 0x0000000c00287947 */ /* 0x000fea0003800000 */
.L_x_2434:
[----:B------:R-:W-:Y:S01]  /*28170*/  ULDC.64 UR6, c[0x0][0xc08] ;  /* 0x0003020000067ab9 */ /* 0x000fe20000000a00 */
[----:B------:R-:W-:Y:S01]  /*28180*/  ULDC.64 UR4, c[0x0][0xc00] ;  /* 0x0003000000047ab9 */ /* 0x000fe20000000a00 */
[----:B------:R-:W-:Y:S02]  /*28190*/  ISETP.NE.U32.AND P1, PT, RZ, UR6, PT ;  /* 0x00000006ff007c0c */ /* 0x000fe4000bf25070 */
[----:B------:R-:W-:Y:S02]  /*281a0*/  ISETP.NE.U32.AND P0, PT, RZ, UR4, PT ;  /* 0x00000004ff007c0c */ /* 0x000fe4000bf05070 */
[----:B------:R-:W-:Y:S02]  /*281b0*/  ISETP.NE.AND.EX P1, PT, RZ, UR7, PT, P1 ;  /* 0x00000007ff007c0c */ /* 0x000fe4000bf25310 */
[----:B------:R-:W-:Y:S02]  /*281c0*/  IADD3 R2, P2, R218, UR4, RZ ;  /* 0x00000004da027c10 */ /* 0x000fe4000ff5e0ff */
[----:B------:R-:W-:-:S02]  /*281d0*/  ISETP.NE.AND.EX P0, PT, RZ, UR5, PT, P0 ;  /* 0x00000005ff007c0c */ /* 0x000fc4000bf05300 */
[----:B------:R-:W-:Y:S01]  /*281e0*/  IADD3.X R3, R219, UR5, RZ, P2, !PT ;  /* 0x00000005db037c10 */ /* 0x000fe200097fe4ff */
[----:B------:R-:W-:Y:S01]  /*281f0*/  ULDC UR4, c[0x0][0xa88] ;  /* 0x0002a20000047ab9 */ /* 0x000fe20000000800 */
[----:B------:R-:W-:Y:S01]  /*28200*/  MOV R25, RZ ;  /* 0x000000ff00197202 */ /* 0x000fe20000000f00 */
[----:B--2---:R-:W-:-:S04]  /*28210*/  IMAD.U32 R4, RZ, RZ, UR4 ;  /* 0x00000004ff047e24 */ /* 0x004fc8000f8e00ff */
[----:B------:R-:W-:-:S04]  /*28220*/  @P1 IADD3 R218, P2, R218, UR6, RZ ;  /* 0x00000006dada1c10 */ /* 0x000fc8000ff5e0ff */
[----:B------:R-:W-:Y:S01]  /*28230*/  @P1 IADD3.X R219, R219, UR7, RZ, P2, !PT ;  /* 0x00000007dbdb1c10 */ /* 0x000fe200097fe4ff */
[----:B------:R2:W5:Y:S04]  /*28240*/  @P0 LDG.E R25, desc[UR56][R2.64] ;  /* 0x0000003802190981 */ /* 0x000568000c1e1900 */
[----:B------:R2:W5:Y:S01]  /*28250*/  @P1 LDG.E R4, desc[UR56][R218.64] ;  /* 0x00000038da041981 */ /* 0x000562000c1e1900 */
[----:B------:R-:W3:Y:S01]  /*28260*/  S2R R28, SR_TID.X ;  /* 0x00000000001c7919 */ /* 0x000ee20000002100 */
[----:B-1----:R-:W-:Y:S01]  /*28270*/  ISETP.GT.AND P2, PT, R217, 0x1, PT ;  /* 0x00000001d900780c */ /* 0x002fe20003f44270 */
[----:B---3--:R-:W-:-:S05]  /*28280*/  VIADD R0, R28, 0xffffff80 ;  /* 0xffffff801c007836 */ /* 0x008fca0000000000 */
[----:B------:R-:W-:Y:S01]  /*28290*/  ISETP.GT.AND P3, PT, R0, 0x7f, PT ;  /* 0x0000007f0000780c */ /* 0x000fe20003f64270 */
[----:B--2---:R-:W-:-:S12]  /*282a0*/  @P1 BRA `(.L_x_2453) ;  /* 0x0000000000101947 */ /* 0x004fd80003800000 */
[----:B------:R-:W-:Y:S05]  /*282b0*/  @!P0 BRA `(.L_x_2453) ;  /* 0x00000000000c8947 */ /* 0x000fea0003800000 */
[----:B------:R-:W2:Y:S04]  /*282c0*/  LDG.E R9, desc[UR56][R2.64] ;  /* 0x0000003802097981 */ /* 0x000ea8000c1e1900 */
[----:B-----5:R-:W2:Y:S02]  /*282d0*/  LDG.E R4, desc[UR56][R2.64+0x4] ;  /* 0x0000043802047981 */ /* 0x020ea4000c1e1900 */
[----:B--2---:R-:W-:-:S07]  /*282e0*/  IMAD.IADD R4, R4, 0x1, -R9 ;  /* 0x0000000104047824 */ /* 0x004fce00078e0a09 */
.L_x_2453:
[----:B------:R-:W-:Y:S01]  /*282f0*/  BSSY B1, `(.L_x_2454) ;  /* 0x0000035000017945 */ /* 0x000fe20003800000 */
[----:B------:R-:W-:Y:S02]  /*28300*/  SEL R29, R212, RZ, !P0 ;  /* 0x000000ffd41d7207 */ /* 0x000fe40004000000 */
[----:B------:R-:W-:Y:S02]  /*28310*/  SEL R220, R220, RZ, !P0 ;  /* 0x000000ffdcdc7207 */ /* 0x000fe40004000000 */
[----:B-----5:R-:W-:Y:S01]  /*28320*/  SHF.R.S32.HI R24, RZ, 0x1f, R25 ;  /* 0x0000001fff187819 */ /* 0x020fe20000011419 */
[----:B------:R-:W-:Y:S06]  /*28330*/  @P3 BRA `(.L_x_2455) ;  /* 0x0000000000c03947 */ /* 0x000fec0003800000 */
[----:B------:R-:W1:Y:S01]  /*28340*/  LDC R33, c[0x0][0xbe8] ;  /* 0x0002fa00ff217b82 */ /* 0x000e620000000800 */
[----:B------:R-:W-:Y:S01]  /*28350*/  IADD3 R31, R204, -0x80, R28 ;  /* 0xffffff80cc1f7810 */ /* 0x000fe20007ffe01c */
[----:B-1----:R-:W-:-:S05]  /*28360*/  IMAD R0, R4, R33, RZ ;  /* 0x0000002104007224 */ /* 0x002fca00078e02ff */
[----:B------:R-:W-:-:S13]  /*28370*/  ISETP.GE.AND P0, PT, R31, R0, PT ;  /* 0x000000001f00720c */ /* 0x000fda0003f06270 */
[----:B------:R-:W-:Y:S05]  /*28380*/  @P0 BRA `(.L_x_2455) ;  /* 0x0000000000ac0947 */ /* 0x000fea0003800000 */
[----:B------:R-:W-:Y:S01]  /*28390*/  IMAD.MOV.U32 R0, RZ, RZ, 0x9b8 ;  /* 0x000009b8ff007424 */ /* 0x000fe200078e00ff */
[----:B------:R-:W-:Y:S01]  /*283a0*/  ISETP.GT.AND P3, PT, R217, 0x1, PT ;  /* 0x00000001d900780c */ /* 0x000fe20003f64270 */
[----:B------:R-:W1:Y:S01]  /*283b0*/  LDC.64 R2, c[0x0][0xba8] ;  /* 0x0002ea00ff027b82 */ /* 0x000e620000000a00 */
[----:B------:R-:W-:Y:S02]  /*283c0*/  ISETP.NE.AND P0, PT, R33, 0x1, PT ;  /* 0x000000012100780c */ /* 0x000fe40003f05270 */
[----:B------:R-:W-:Y:S02]  /*283d0*/  SEL R26, R0, 0x978, P3 ;  /* 0x00000978001a7807 */ /* 0x000fe40001800000 */
[----:B------:R-:W-:-:S03]  /*283e0*/  MOV R27, R31 ;  /* 0x0000001f001b7202 */ /* 0x000fc60000000f00 */
[----:B------:R-:W2:Y:S08]  /*283f0*/  LDC.64 R12, c[0x0][R26+0x220] ;  /* 0x000088001a0c7b82 */ /* 0x000eb00000000a00 */
[----:B------:R-:W3:Y:S08]  /*28400*/  LDC.64 R8, c[0x0][R26+0x218] ;  /* 0x000086001a087b82 */ /* 0x000ef00000000a00 */
[----:B------:R-:W4:Y:S08]  /*28410*/  LDC.64 R14, c[0x0][R26+0x228] ;  /* 0x00008a001a0e7b82 */ /* 0x000f300000000a00 */
[----:B------:R-:W5:Y:S08]  /*28420*/  LDC.64 R10, c[0x0][R26+0x210] ;  /* 0x000084001a0a7b82 */ /* 0x000f700000000a00 */
[----:B------:R-:W0:Y:S08]  /*28430*/  @P0 LDC R0, c[0x0][0xbec] ;  /* 0x0002fb00ff000b82 */ /* 0x000e300000000800 */
[----:B------:R-:W4:Y:S01]  /*28440*/  @P0 LDC R37, c[0x0][0xbf0] ;  /* 0x0002fc00ff250b82 */ /* 0x000f220000000800 */
[----:B--2---:R-:W-:-:S07]  /*28450*/  IMAD R13, R13, R29, RZ ;  /* 0x0000001d0d0d7224 */ /* 0x004fce00078e02ff */
[----:B-1----:R-:W1:Y:S01]  /*28460*/  @!P3 LDC R2, c[0x0][0xb50] ;  /* 0x0002d400ff02bb82 */ /* 0x002e620000000800 */
[----:B------:R-:W-:Y:S02]  /*28470*/  IMAD R13, R12, R220, R13 ;  /* 0x000000dc0c0d7224 */ /* 0x000fe400078e020d */
[----:B0-----:R-:W-:-:S05]  /*28480*/  @P0 IMAD.HI.U32 R0, R31, R0, RZ ;  /* 0x000000001f000227 */ /* 0x001fca00078e00ff */
[----:B------:R-:W0:Y:S01]  /*28490*/  @!P3 LDC R3, c[0x0][0xb54] ;  /* 0x0002d500ff03bb82 */ /* 0x000e220000000800 */
[-C--:B---3--:R-:W-:Y:S02]  /*284a0*/  IMAD R35, R9, R209.reuse, RZ ;  /* 0x000000d109237224 */ /* 0x088fe400078e02ff */
        /* <DEDUP_REMOVED lines=19> */
[----:B------:R-:W-:-:S05]  /*285e0*/  IMAD.WIDE.U32 R8, R10, R13, R8 ;  /* 0x0000000d0a087225 */ /* 0x000fca00078e0008 */
[----:B------:R-:W-:Y:S01]  /*285f0*/  IADD3 R0, R9, R15, RZ ;  /* 0x0000000f09007210 */ /* 0x000fe20007ffe0ff */
[----:B------:R-:W-:Y:S01]  /*28600*/  IMAD.MOV.U32 R9, RZ, RZ, -0x800000 ;  /* 0xff800000ff097424 */ /* 0x000fe200078e00ff */
[----:B-1----:R-:W-:-:S04]  /*28610*/  LEA R2, P0, R8, R2, 0x2 ;  /* 0x0000000208027211 */ /* 0x002fc800078010ff */
[----:B0-----:R-:W-:-:S05]  /*28620*/  LEA.HI.X R3, R8, R3, R0, 0x2, P0 ;  /* 0x0000000308037211 */ /* 0x001fca00000f1400 */
[----:B------:R1:W-:Y:S04]  /*28630*/  STG.E desc[UR56][R2.64], R9 ;  /* 0x0000000902007986 */ /* 0x0003e8000c101938 */
.L_x_2455:
[----:B------:R-:W-:Y:S05]  /*28640*/  BSYNC B1 ;  /* 0x0000000000017941 */ /* 0x000fea0003800000 */
.L_x_2454:
[----:B------:R-:W-:Y:S05]  /*28650*/  @P2 BRA `(.L_x_2448) ;  /* 0x0000000400ec2947 */ /* 0x000fea0003800000 */
[----:B------:R-:W2:Y:S01]  /*28660*/  LDC R21, c[0x0][0xbe8] ;  /* 0x0002fa00ff157b82 */ /* 0x000ea20000000800 */
[C---:B------:R-:W-:Y:S01]  /*28670*/  VIADD R10, R28.reuse, 0xffffff80 ;  /* 0xffffff801c0a7836 */ /* 0x040fe20000000000 */
[----:B------:R-:W-:Y:S01]  /*28680*/  ULDC.64 UR4, c[0x0][0xaa0] ;  /* 0x0002a80000047ab9 */ /* 0x000fe20000000a00 */
[----:B------:R-:W-:Y:S01]  /*28690*/  VIADD R20, R28, 0xffffff80 ;  /* 0xffffff801c147836 */ /* 0x000fe20000000000 */
[----:B------:R-:W-:Y:S01]  /*286a0*/  ULDC.64 UR6, c[0x0][0xaf0] ;  /* 0x0002bc0000067ab9 */ /* 0x000fe20000000a00 */
[----:B------:R-:W-:Y:S01]  /*286b0*/  IMAD R0, R24, UR4, RZ ;  /* 0x0000000418007c24 */ /* 0x000fe2000f8e02ff */
[----:B------:R-:W-:Y:S01]  /*286c0*/  SHF.R.S32.HI R10, RZ, 0x1f, R10 ;  /* 0x0000001fff0a7819 */ /* 0x000fe2000001140a */
[----:B-1----:R-:W-:-:S03]  /*286d0*/  IMAD.WIDE.U32 R2, R25, UR4, RZ ;  /* 0x0000000419027c25 */ /* 0x002fc6000f8e00ff */
[----:B------:R-:W-:Y:S01]  /*286e0*/  LEA.HI R10, R10, R20, RZ, 0x3 ;  /* 0x000000140a0a7211 */ /* 0x000fe200078f18ff */
[----:B------:R-:W-:Y:S01]  /*286f0*/  IMAD R9, R25, UR5, R0 ;  /* 0x0000000519097c24 */ /* 0x000fe2000f8e0200 */
[----:B------:R-:W-:Y:S02]  /*28700*/  ULDC.64 UR4, c[0x0][0xae8] ;  /* 0x0002ba0000047ab9 */ /* 0x000fe40000000a00 */
[----:B------:R-:W-:Y:S02]  /*28710*/  SHF.R.S32.HI R10, RZ, 0x3, R10 ;  /* 0x00000003ff0a7819 */ /* 0x000fe4000001140a */
[----:B------:R-:W-:-:S03]  /*28720*/  IADD3 R3, R3, R9, RZ ;  /* 0x0000000903037210 */ /* 0x000fc60007ffe0ff */
[----:B------:R-:W-:Y:S02]  /*28730*/  IMAD R11, R216, 0x20, R10 ;  /* 0x00000020d80b7824 */ /* 0x000fe400078e020a */
[----:B------:R-:W-:Y:S01]  /*28740*/  IMAD.WIDE.U32 R2, R209, UR4, R2 ;  /* 0x00000004d1027c25 */ /* 0x000fe2000f8e0002 */
[----:B--2---:R-:W-:-:S03]  /*28750*/  ISETP.NE.AND P0, PT, R21, 0x1, PT ;  /* 0x000000011500780c */ /* 0x004fc60003f05270 */
[----:B------:R-:W-:Y:S02]  /*28760*/  IMAD.IADD R13, R204, 0x1, R11 ;  /* 0x00000001cc0d7824 */ /* 0x000fe400078e020b */
[----:B------:R-:W-:Y:S01]  /*28770*/  IMAD R3, R209, UR5, R3 ;  /* 0x00000005d1037c24 */ /* 0x000fe2000f8e0203 */
[----:B------:R-:W-:Y:S01]  /*28780*/  ULDC.64 UR4, c[0x0][0xae0] ;  /* 0x0002b80000047ab9 */ /* 0x000fe20000000a00 */
[----:B------:R-:W-:Y:S02]  /*28790*/  IMAD.MOV.U32 R9, RZ, RZ, R13 ;  /* 0x000000ffff097224 */ /* 0x000fe400078e000d */
[----:B------:R-:W-:-:S04]  /*287a0*/  IMAD.WIDE.U32 R2, R29, UR6, R2 ;  /* 0x000000061d027c25 */ /* 0x000fc8000f8e0002 */
[----:B------:R-:W1:Y:S08]  /*287b0*/  @P0 LDC R8, c[0x0][0xbec] ;  /* 0x0002fb00ff080b82 */ /* 0x000e700000000800 */
[----:B------:R-:W2:Y:S01]  /*287c0*/  @P0 LDC R15, c[0x0][0xbf0] ;  /* 0x0002fc00ff0f0b82 */ /* 0x000ea20000000800 */
[----:B-1----:R-:W-:-:S04]  /*287d0*/  @P0 IMAD.HI.U32 R0, R13, R8, RZ ;  /* 0x000000080d000227 */ /* 0x002fc800078e00ff */
[----:B------:R-:W-:Y:S01]  /*287e0*/  IMAD R8, R220, UR6, RZ ;  /* 0x00000006dc087c24 */ /* 0x000fe2000f8e02ff */
[----:B--2---:R-:W-:-:S03]  /*287f0*/  @P0 SHF.R.U32.HI R9, RZ, R15, R0 ;  /* 0x0000000fff090219 */ /* 0x004fc60000011600 */
        /* <DEDUP_REMOVED lines=20> */
[----:B------:R1:W2:Y:S04]  /*28940*/  SHFL.IDX PT, R0, R3, RZ, 0x181f ;  /* 0x00181fff03007589 */ /* 0x0002a800000e0000 */
[----:B------:R1:W3:Y:S02]  /*28950*/  SHFL.IDX PT, R14, R2, RZ, 0x181f ;  /* 0x00181fff020e7589 */ /* 0x0002e400000e0000 */
.L_x_2715:
        /* <DEDUP_REMOVED lines=10> */
[-C--:B---3--:R-:W-:Y:S02]  /*28a00*/  @!P2 LEA R8, P0, R207, R14.reuse, 0x1 ;  /* 0x0000000ecf08a211 */ /* 0x088fe400078008ff */
[----:B------:R-:W-:Y:S02]  /*28a10*/  @!P3 LEA R14, P1, R215, R14, 0x1 ;  /* 0x0000000ed70eb211 */ /* 0x000fe400078208ff */
[-C--:B--2---:R-:W-:Y:S02]  /*28a20*/  @!P2 LEA.HI.X R9, R207, R0.reuse, R11, 0x1, P0 ;  /* 0x00000000cf09a211 */ /* 0x084fe400000f0c0b */
[----:B------:R-:W-:-:S03]  /*28a30*/  @!P3 LEA.HI.X R15, R215, R0, R10, 0x1, P1 ;  /* 0x00000000d70fb211 */ /* 0x000fc600008f0c0a */
[----:B------:R4:W-:Y:S04]  /*28a40*/  @!P2 ST.E.128 desc[UR56][R8.64], RZ ;  /* 0x000000ff0800a985 */ /* 0x0009e8000c101d38 */
[----:B------:R4:W-:Y:S02]  /*28a50*/  @!P3 ST.E.128 desc[UR56][R14.64], RZ ;  /* 0x000000ff0e00b985 */ /* 0x0009e4000c101d38 */
.L_x_2458:
[----:B------:R-:W-:Y:S05]  /*28a60*/  BSYNC B1 ;  /* 0x0000000000017941 */ /* 0x000fea0003800000 */
.L_x_2457:
[----:B------:R-:W-:-:S03]  /*28a70*/  UMOV UR4, 0xffffffff ;  /* 0xffffffff00047882 */ /* 0x000fc60000000000 */
[----:B------:R-:W-:Y:S05]  /*28a80*/  BRA.DIV UR4, `(.L_x_2459) ;  /* 0x000000aa04fc7947 */ /* 0x000fea000b800000 */
[----:B--2---:R2:W0:Y:S04]  /*28a90*/  SHFL.IDX PT, R0, R3, 0x1, 0x181f ;  /* 0x00381f0003007f89 */ /* 0x00442800000e0000 */
[----:B---34-:R2:W3:Y:S02]  /*28aa0*/  SHFL.IDX PT, R14, R2, 0x1, 0x181f ;  /* 0x00381f00020e7f89 */ /* 0x0184e400000e0000 */
.L_x_2719:
        /* <DEDUP_REMOVED lines=11> */
[-C--:B0-----:R-:W-:Y:S02]  /*28b60*/  @!P2 LEA.HI.X R9, R207, R0.reuse, R11, 0x1, P0 ;  /* 0x00000000cf09a211 */ /* 0x081fe400000f0c0b */
[----:B------:R-:W-:-:S03]  /*28b70*/  @!P3 LEA.HI.X R15, R215, R0, R10, 0x1, P1 ;  /* 0x00000000d70fb211 */ /* 0x000fc600008f0c0a */
[----:B------:R4:W-:Y:S04]  /*28b80*/  @!P2 ST.E.128 desc[UR56][R8.64], RZ ;  /* 0x000000ff0800a985 */ /* 0x0009e8000c101d38 */
[----:B------:R4:W-:Y:S02]  /*28b90*/  @!P3 ST.E.128 desc[UR56][R14.64], RZ ;  /* 0x000000ff0e00b985 */ /* 0x0009e4000c101d38 */
.L_x_2461:
[----:B------:R-:W-:Y:S05]  /*28ba0*/  BSYNC B1 ;  /* 0x0000000000017941 */ /* 0x000fea0003800000 */
.L_x_2460:
[----:B------:R-:W-:-:S03]  /*28bb0*/  UMOV UR4, 0xffffffff ;  /* 0xffffffff00047882 */ /* 0x000fc60000000000 */
[----:B------:R-:W-:Y:S05]  /*28bc0*/  BRA.DIV UR4, `(.L_x_2462) ;  /* 0x000000aa04f47947 */ /* 0x000fea000b800000 */
[----:B0-----:R0:W0:Y:S04]  /*28bd0*/  SHFL.IDX PT, R0, R3, 0x2, 0x181f ;  /* 0x00581f0003007f89 */ /* 0x00102800000e0000 */
[----:B---34-:R3:W4:Y:S02]  /*28be0*/  SHFL.IDX PT, R14, R2, 0x2, 0x181f ;  /* 0x00581f00020e7f89 */ /* 0x01872400000e0000 */
.L_x_2723:
        /* <DEDUP_REMOVED lines=15> */
.L_x_2464:
[----:B------:R-:W-:Y:S05]  /*28ce0*/  BSYNC B1 ;  /* 0x0000000000017941 */ /* 0x000fea0003800000 */
.L_x_2463:
[----:B------:R-:W-:-:S03]  /*28cf0*/  UMOV UR4, 0xffffffff ;  /* 0xffffffff00047882 */ /* 0x000fc60000000000 */
[----:B------:R-:W-:Y:S05]  /*28d00*/  BRA.DIV UR4, `(.L_x_2465) ;  /* 0x000000aa04ec7947 */ /* 0x000fea000b800000 */
[----:B0-----:R0:W0:Y:S04]  /*28d10*/  SHFL.IDX PT, R0, R3, 0x3, 0x181f ;  /* 0x00781f0003007f89 */ /* 0x00102800000e0000 */
[----:B----4-:R4:W0:Y:S02]  /*28d20*/  SHFL.IDX PT, R14, R2, 0x3, 0x181f ;  /* 0x00781f00020e7f89 */ /* 0x01082400000e0000 */
.L_x_2727:
[----:B-1234-:R-:W-:-:S04]  /*28d30*/  IADD3 R2, R204, 0x60, RZ ;  /* 0x00000060cc027810 */ /* 0x01efc80007ffe0ff */
        /* <DEDUP_REMOVED lines=13> */
.L_x_2448:
[----:B------:R-:W-:Y:S05]  /*28e10*/  BSYNC B0 ;  /* 0x0000000000007941 */ /* 0x000fea0003800000 */
.L_x_2433:
[----:B------:R-:W-:Y:S02]  /*28e20*/  ULDC UR4, c[0x0][0xc3c] ;  /* 0x00030f0000047ab9 */ /* 0x000fe40000000800 */
[----:B------:R-:W-:-:S13]  /*28e30*/  ISETP.GE.AND P0, PT, R7, UR4, PT ;  /* 0x0000000407007c0c */ /* 0x000fda000bf06270 */
[----:B------:R-:W-:Y:S05]  /*28e40*/  @!P0 BRA `(.L_x_2466) ;  /* 0xfffffd88001c8947 */ /* 0x000fea000383ffff */
[----:B------:R-:W-:Y:S05]  /*28e50*/  BRA `(.L_x_2250) ;  /* 0x0000007800c87947 */ /* 0x000fea0003800000 */
.L_x_2248:
        /* <DEDUP_REMOVED lines=20> */
.L_x_2467:
        /* <DEDUP_REMOVED lines=44> */
.L_x_2471:
[----:B------:R-:W0:Y:S01]  /*29260*/  LDC R2, c[0x0][0xc3c] ;  /* 0x00030f00ff027b82 */ /* 0x000e220000000800 */
[----:B------:R-:W-:Y:S01]  /*29270*/  ULDC UR7, c[0x0][0xc3c] ;  /* 0x00030f0000077ab9 */ /* 0x000fe20000000800 */
[----:B------:R-:W-:Y:S01]  /*29280*/  UIADD3 UR4, UR4, 0x1f, URZ ;  /* 0x0000001f04047890 */ /* 0x000fe2000fffe03f */
[----:B------:R-:W-:-:S05]  /*29290*/  MOV R3, UR7 ;  /* 0x0000000700037c02 */ /* 0x000fca0008000f00 */
        /* <DEDUP_REMOVED lines=34> */
[----:B------:R-:W-:-:S07]  /*294c0*/  MOV R3, R2 ;  /* 0x0000000200037202 */ /* 0x000fce0000000f00 */
.L_x_2469:
        /* <DEDUP_REMOVED lines=12> */
.L_x_2472:
[----:B----4-:R-:W-:Y:S01]  /*29590*/  IMAD R2, R8, UR5, R9 ;  /* 0x0000000508027c24 */ /* 0x010fe2000f8e0209 */
[----:B-1----:R-:W-:Y:S01]  /*295a0*/  ISETP.NE.AND P0, PT, R7, 0x1, PT ;  /* 0x000000010700780c */ /* 0x002fe20003f05270 */
[----:B------:R-:W-:-:S03]  /*295b0*/  VIADD R12, R10, UR4 ;  /* 0x000000040a0c7c36 */ /* 0x000fc60008000000 */
[----:B------:R1:W-:Y:S01]  /*295c0*/  STL [R1], R2 ;  /* 0x0000000201007387 */ /* 0x0003e20000100800 */
[----:B0-----:R-:W-:-:S03]  /*295d0*/  IADD3 R5, -R2, UR6, RZ ;  /* 0x0000000602057c10 */ /* 0x001fc6000fffe1ff */
[----:B------:R1:W-:Y:S05]  /*295e0*/  STL [R1+0xc], R12 ;  /* 0x00000c0c01007387 */ /* 0x0003ea0000100800 */
[----:B------:R-:W-:Y:S05]  /*295f0*/  @!P0 BRA `(.L_x_2473) ;  /* 0x0000000000e08947 */ /* 0x000fea0003800000 */
[----:B--2---:R-:W-:Y:S02]  /*29600*/  IABS R6, R4 ;  /* 0x0000000400067213 */ /* 0x004fe40000000000 */
[----:B------:R-:W-:Y:S02]  /*29610*/  IABS R8, R7 ;  /* 0x0000000700087213 */ /* 0x000fe40000000000 */
[----:B------:R-:W0:Y:S08]  /*29620*/  I2F.RP R9, R6 ;  /* 0x0000000600097306 */ /* 0x000e300000209400 */
[----:B------:R-:W2:Y:S08]  /*29630*/  I2F.RP R10, R8 ;  /* 0x00000008000a7306 */ /* 0x000eb00000209400 */
[----:B0-----:R-:W1:Y:S08]  /*29640*/  MUFU.RCP R9, R9 ;  /* 0x0000000900097308 */ /* 0x001e700000001000 */
[----:B--2---:R-:W-:Y:S01]  /*29650*/  MUFU.RCP R10, R10 ;  /* 0x0000000a000a7308 */ /* 0x004fe20000001000 */
[----:B-1----:R-:W-:-:S02]  /*29660*/  IADD3 R2, R9, 0xffffffe, RZ ;  /* 0x0ffffffe09027810 */ /* 0x002fc40007ffe0ff */
[----:B------:R-:W-:-:S05]  /*29670*/  IABS R9, R4 ;  /* 0x0000000400097213 */ /* 0x000fca0000000000 */
[----:B---3--:R0:W1:Y:S02]  /*29680*/  F2I.FTZ.U32.TRUNC.NTZ R3, R2 ;  /* 0x0000000200037305 */ /* 0x008064000021f000 */
[----:B0-----:R-:W-:Y:S02]  /*29690*/  IMAD.MOV.U32 R2, RZ, RZ, RZ ;  /* 0x000000ffff027224 */ /* 0x001fe400078e00ff */
[----:B-1----:R-:W-:-:S04]  /*296a0*/  IMAD.MOV R11, RZ, RZ, -R3 ;  /* 0x000000ffff0b7224 */ /* 0x002fc800078e0a03 */
[----:B------:R-:W-:-:S04]  /*296b0*/  IMAD R11, R11, R6, RZ ;  /* 0x000000060b0b7224 */ /* 0x000fc800078e02ff */
[----:B------:R-:W-:Y:S01]  /*296c0*/  IMAD.HI.U32 R3, R3, R11, R2 ;  /* 0x0000000b03037227 */ /* 0x000fe200078e0002 */
[----:B------:R-:W-:-:S03]  /*296d0*/  IABS R2, R5 ;  /* 0x0000000500027213 */ /* 0x000fc60000000000 */
[----:B------:R-:W-:Y:S02]  /*296e0*/  IMAD.MOV R11, RZ, RZ, -R9 ;  /* 0x000000ffff0b7224 */ /* 0x000fe400078e0a09 */
[----:B------:R-:W-:-:S04]  /*296f0*/  IMAD.HI.U32 R9, R3, R2, RZ ;  /* 0x0000000203097227 */ /* 0x000fc800078e00ff */
[----:B------:R-:W-:Y:S02]  /*29700*/  IMAD R11, R9, R11, R2 ;  /* 0x0000000b090b7224 */ /* 0x000fe400078e0202 */
[----:B------:R-:W-:Y:S02]  /*29710*/  VIADD R3, R10, 0xffffffe ;  /* 0x0ffffffe0a037836 */ /* 0x000fe40000000000 */
[----:B------:R-:W-:Y:S01]  /*29720*/  IMAD.MOV.U32 R2, RZ, RZ, RZ ;  /* 0x000000ffff027224 */ /* 0x000fe200078e00ff */
[----:B------:R-:W-:-:S03]  /*29730*/  ISETP.GT.U32.AND P1, PT, R6, R11, PT ;  /* 0x0000000b0600720c */ /* 0x000fc60003f24070 */
[----:B------:R-:W0:Y:S10]  /*29740*/  F2I.FTZ.U32.TRUNC.NTZ R3, R3 ;  /* 0x0000000300037305 */ /* 0x000e34000021f000 */
[----:B------:R-:W-:Y:S01]  /*29750*/  @!P1 IADD3 R11, R11, -R6, RZ ;  /* 0x800000060b0b9210 */ /* 0x000fe20007ffe0ff */
[----:B------:R-:W-:Y:S01]  /*29760*/  @!P1 VIADD R9, R9, 0x1 ;  /* 0x0000000109099836 */ /* 0x000fe20000000000 */
[----:B------:R-:W-:-:S02]  /*29770*/  ISETP.NE.AND P1, PT, R4, RZ, PT ;  /* 0x000000ff0400720c */ /* 0x000fc40003f25270 */
        /* <DEDUP_REMOVED lines=9> */
[----:B------:R-:W-:Y:S02]  /*29810*/  @!P2 IADD3 R9, -R9, RZ, RZ ;  /* 0x000000ff0909a210 */ /* 0x000fe40007ffe1ff */
        /* <DEDUP_REMOVED lines=11> */
[----:B------:R-:W-:-:S05]  /*298d0*/  @P0 VIADD R6, R6, 0x1 ;  /* 0x0000000106060836 */ /* 0x000fca0000000000 */
[----:B------:R-:W-:Y:S02]  /*298e0*/  @!P2 IADD3 R6, -R6, RZ, RZ ;  /* 0x000000ff0606a210 */ /* 0x000fe40007ffe1ff */
        /* <DEDUP_REMOVED lines=9> */
.L_x_2473:
        /* <DEDUP_REMOVED lines=8> */
[----:B0-----:R-:W-:-:S06]  /*29a00*/  IADD3 R10, R9, 0xffffffe, RZ ;  /* 0x0ffffffe090a7810 */ /* 0x001fcc0007ffe0ff */
        /* <DEDUP_REMOVED lines=10> */
[----:B------:R-:W-:Y:S01]  /*29ab0*/  @!P1 IMAD.IADD R3, R3, 0x1, -R8 ;  /* 0x0000000103039824 */ /* 0x000fe200078e0a08 */
[----:B------:R-:W-:Y:S02]  /*29ac0*/  @!P1 IADD3 R2, R2, 0x1, RZ ;  /* 0x0000000102029810 */ /* 0x000fe40007ffe0ff */
[----:B------:R-:W-:Y:S02]  /*29ad0*/  ISETP.NE.AND P1, PT, R6, RZ, PT ;  /* 0x000000ff0600720c */ /* 0x000fe40003f25270 */
[----:B------:R-:W-:Y:S02]  /*29ae0*/  ISETP.GE.U32.AND P0, PT, R3, R8, PT ;  /* 0x000000080300720c */ /* 0x000fe40003f06070 */
[----:B------:R-:W-:-:S04]  /*29af0*/  LOP3.LUT R3, R5, R6, RZ, 0x3c, !PT ;  /* 0x0000000605037212 */ /* 0x000fc800078e3cff */
[----:B------:R-:W-:-:S07]  /*29b00*/  ISETP.GE.AND P2, PT, R3, RZ, PT ;  /* 0x000000ff0300720c */ /* 0x000fce0003f46270 */
[----:B------:R-:W-:-:S06]  /*29b10*/  @P0 VIADD R2, R2, 0x1 ;  /* 0x0000000102020836 */ /* 0x000fcc0000000000 */
[----:B------:R-:W-:Y:S01]  /*29b20*/  @!P2 IMAD.MOV R2, RZ, RZ, -R2 ;  /* 0x000000ffff02a224 */ /* 0x000fe200078e0a02 */
[----:B------:R-:W-:-:S05]  /*29b30*/  @!P1 LOP3.LUT R2, RZ, R6, RZ, 0x33, !PT ;  /* 0x00000006ff029212 */ /* 0x000fca00078e33ff */
[----:B------:R-:W-:Y:S01]  /*29b40*/  IMAD R8, R7, R2, RZ ;  /* 0x0000000207087224 */ /* 0x000fe200078e02ff */
[----:B------:R-:W-:-:S03]  /*29b50*/  IADD3 R2, -R2, RZ, RZ ;  /* 0x000000ff02027210 */ /* 0x000fc60007ffe1ff */
        /* <DEDUP_REMOVED lines=31> */
.L_x_2474:
[----:B01----:R-:W-:-:S05]  /*29d50*/  LOP3.LUT R3, RZ, R2, RZ, 0x33, !PT ;  /* 0x00000002ff037212 */ /* 0x003fca00078e33ff */
[----:B------:R-:W-:-:S05]  /*29d60*/  IMAD.IADD R2, R4, 0x1, R3 ;  /* 0x0000000104027824 */ /* 0x000fca00078e0203 */
[----:B------:R1:W-:Y:S01]  /*29d70*/  STL [R1+0x4], R2 ;  /* 0x0000040201007387 */ /* 0x0003e20000100800 */
[----:B------:R-:W-:Y:S05]  /*29d80*/  BRA `(.L_x_2475) ;  /* 0x0000000000107947 */ /* 0x000fea0003800000 */
.L_x_2470:
[----:B------:R-:W-:Y:S01]  /*29d90*/  MOV R2, UR6 ;  /* 0x0000000600027c02 */ /* 0x000fe20008000f00 */
[----:B------:R0:W-:Y:S04]  /*29da0*/  STL [R1+0x4], RZ ;  /* 0x000004ff01007387 */ /* 0x0001e80000100800 */
[----:B------:R0:W-:Y:S04]  /*29db0*/  STL [R1+0x8], RZ ;  /* 0x000008ff01007387 */ /* 0x0001e80000100800 */
[----:B------:R0:W-:Y:S02]  /*29dc0*/  STL [R1], R2 ;  /* 0x0000000201007387 */ /* 0x0001e40000100800 */
.L_x_2475:
        /* <DEDUP_REMOVED lines=10> */
.L_x_2468:
[----:B--2---:R-:W2:Y:S01]  /*29e70*/  LDL R0, [R1+0xc] ;  /* 0x00000c0001007983 */ /* 0x004ea20000100800 */
[----:B------:R-:W-:Y:S01]  /*29e80*/  ULDC UR4, c[0x0][0xc3c] ;  /* 0x00030f0000047ab9 */ /* 0x000fe20000000800 */
[----:B------:R-:W-:Y:S01]  /*29e90*/  IMAD.MOV.U32 R19, RZ, RZ, RZ ;  /* 0x000000ffff137224 */ /* 0x000fe200078e00ff */
[----:B--2---:R-:W-:Y:S01]  /*29ea0*/  ISETP.GE.AND P0, PT, R0, UR4, PT ;  /* 0x0000000400007c0c */ /* 0x004fe2000bf06270 */
        /* <DEDUP_REMOVED lines=14> */
[----:B------:R-:W-:Y:S01]  /*29f90*/  MOV R18, UR4 ;  /* 0x0000000400127c02 */ /* 0x000fe20008000f00 */
[C---:B-1----:R-:W-:Y:S01]  /*29fa0*/  IMAD.SHL.U32 R4, R10.reuse, 0x80, RZ ;  /* 0x000000800a047824 */ /* 0x042fe200078e00ff */
[C---:B------:R-:W-:Y:S01]  /*29fb0*/  LOP3.LUT R8, R10.reuse, 0x7f, RZ, 0xc0, !PT ;  /* 0x0000007f0a087812 */ /* 0x040fe200078ec0ff */
[C---:B------:R-:W-:Y:S01]  /*29fc0*/  IMAD.SHL.U32 R3, R10.reuse, 0x2, RZ ;  /* 0x000000020a037824 */ /* 0x040fe200078e00ff */
[----:B--2---:R-:W-:Y:S01]  /*29fd0*/  SHF.R.U32.HI R0, RZ, 0x1, R10 ;  /* 0x00000001ff007819 */ /* 0x004fe2000001160a */
[----:B------:R-:W-:Y:S01]  /*29fe0*/  IMAD.SHL.U32 R9, R10, 0x4, RZ ;  /* 0x000000040a097824 */ /* 0x000fe200078e00ff */
[----:B------:R-:W-:Y:S02]  /*29ff0*/  LOP3.LUT R5, R4, 0x380, RZ, 0xc0, !PT ;  /* 0x0000038004057812 */ /* 0x000fe400078ec0ff */
[----:B0-----:R-:W-:Y:S02]  /*2a000*/  SHF.L.U32 R2, R10, 0x4, RZ ;  /* 0x000000040a027819 */ /* 0x001fe400000006ff */
[----:B------:R-:W-:Y:S01]  /*2a010*/  LOP3.LUT R5, R5, 0x30, R0, 0xf8, !PT ;  /* 0x0000003005057812 */ /* 0x000fe200078ef800 */
[----:B------:R-:W-:Y:S01]  /*2a020*/  IMAD.SHL.U32 R0, R8, 0x10, RZ ;  /* 0x0000001008007824 */ /* 0x000fe200078e00ff */
[----:B------:R-:W-:-:S02]  /*2a030*/  LOP3.LUT P0, RZ, R10, 0x4, RZ, 0xc0, !PT ;  /* 0x000000040aff7812 */ /* 0x000fc4000780c0ff */
[----:B------:R-:W-:Y:S02]  /*2a040*/  LOP3.LUT R5, R5, 0x70, R2, 0x78, !PT ;  /* 0x0000007005057812 */ /* 0x000fe400078e7802 */
[----:B------:R-:W-:Y:S02]  /*2a050*/  LOP3.LUT R7, R0, 0x600, RZ, 0xc0, !PT ;  /* 0x0000060000077812 */ /* 0x000fe400078ec0ff */
[----:B------:R-:W-:Y:S02]  /*2a060*/  LOP3.LUT R0, R2, 0x1b0, RZ, 0xc0, !PT ;  /* 0x000001b002007812 */ /* 0x000fe400078ec0ff */
[----:B------:R-:W-:Y:S02]  /*2a070*/  LOP3.LUT R5, R5, 0xc00, R4, 0xf8, !PT ;  /* 0x00000c0005057812 */ /* 0x000fe400078ef804 */
[----:B------:R-:W-:Y:S02]  /*2a080*/  LOP3.LUT R3, R0, 0x30, R3, 0x78, !PT ;  /* 0x0000003000037812 */ /* 0x000fe400078e7803 */
        /* <DEDUP_REMOVED lines=11> */
[----:B------:R-:W-:Y:S01]  /*2a140*/  LOP3.LUT R5, R5, 0x60, R0, 0xf8, !PT ;  /* 0x0000006005057812 */ /* 0x000fe200078ef800 */
[----:B------:R-:W-:Y:S02]  /*2a150*/  IMAD.MOV.U32 R0, RZ, RZ, 0x1 ;  /* 0x00000001ff007424 */ /* 0x000fe400078e00ff */
        /* <DEDUP_REMOVED lines=13> */
.L_x_2590:
[----:B--2---:R-:W2:Y:S01]  /*2a230*/  LDL R0, [R1+0xc] ;  /* 0x00000c0001007983 */ /* 0x004ea20000100800 */
        /* <DEDUP_REMOVED lines=12> */
[----:B------:R0:W-:Y:S10]  /*2a300*/  STL [R1+0x34], R0 ;  /* 0x0000340001007387 */ /* 0x0001f40000100800 */
[----:B------:R-:W-:-:S02]  /*2a310*/  @P0 LEA R2, P1, R0, UR4, 0x2 ;  /* 0x0000000400020c11 */ /* 0x000fc4000f8210ff */
[C---:B------:R-:W-:Y:S01]  /*2a320*/  SHF.L.U32 R15, R0.reuse, 0x2, RZ ;  /* 0x00000002000f7819 */ /* 0x040fe200000006ff */
[----:B-1----:R1:W-:Y:S01]  /*2a330*/  STL [R1+0x58], R4 ;  /* 0x0000580401007387 */ /* 0x0023e20000100800 */
[C-C-:B------:R-:W-:Y:S01]  /*2a340*/  @P0 LEA.HI.X R3, R0.reuse, UR5, R4.reuse, 0x2, P1 ;  /* 0x0000000500030c11 */ /* 0x140fe200088f1404 */
[----:B------:R-:W-:Y:S02]  /*2a350*/  ULDC.64 UR4, c[0x0][0xa00] ;  /* 0x0002800000047ab9 */ /* 0x000fe40000000a00 */
[----:B------:R-:W-:Y:S02]  /*2a360*/  ISETP.NE.U32.AND P2, PT, RZ, UR4, PT ;  /* 0x00000004ff007c0c */ /* 0x000fe4000bf45070 */
[----:B------:R2:W5:Y:S01]  /*2a370*/  @P0 LDG.E R9, desc[UR56][R2.64] ;  /* 0x0000003802090981 */ /* 0x000562000c1e1900 */
[----:B------:R-:W-:Y:S01]  /*2a380*/  SHF.L.U64.HI R14, R0, 0x2, R4 ;  /* 0x00000002000e7819 */ /* 0x000fe20000010204 */
[----:B------:R-:W-:Y:S01]  /*2a390*/  IMAD.MOV.U32 R12, RZ, RZ, RZ ;  /* 0x000000ffff0c7224 */ /* 0x000fe200078e00ff */
[----:B------:R-:W-:Y:S01]  /*2a3a0*/  ISETP.NE.AND.EX P2, PT, RZ, UR5, PT, P2 ;  /* 0x00000005ff007c0c */ /* 0x000fe2000bf45320 */
[----:B------:R-:W-:Y:S01]  /*2a3b0*/  STL [R1+0x24], R15 ;  /* 0x0000240f01007387 */ /* 0x000fe20000100800 */
[----:B------:R-:W-:Y:S01]  /*2a3c0*/  ISETP.NE.U32.AND P3, PT, RZ, UR10, PT ;  /* 0x0000000aff007c0c */ /* 0x000fe2000bf65070 */
[----:B0-----:R-:W-:Y:S01]  /*2a3d0*/  IMAD.MOV.U32 R0, RZ, RZ, RZ ;  /* 0x000000ffff007224 */ /* 0x001fe200078e00ff */
[----:B------:R-:W-:Y:S01]  /*2a3e0*/  ISETP.NE.U32.AND P0, PT, RZ, UR6, PT ;  /* 0x00000006ff007c0c */ /* 0x000fe2000bf05070 */
[----:B------:R-:W-:Y:S01]  /*2a3f0*/  STL [R1+0x38], R14 ;  /* 0x0000380e01007387 */ /* 0x000fe20000100800 */
[----:B------:R-:W-:-:S02]  /*2a400*/  ISETP.NE.U32.AND P1, PT, RZ, UR8, PT ;  /* 0x00000008ff007c0c */ /* 0x000fc4000bf25070 */
[C---:B--2---:R-:W-:Y:S02]  /*2a410*/  IADD3 R2, P4, R15.reuse, UR4, RZ ;  /* 0x000000040f027c10 */ /* 0x044fe4000ff9e0ff */
[----:B------:R-:W-:Y:S02]  /*2a420*/  ISETP.NE.AND.EX P3, PT, RZ, UR11, PT, P3 ;  /* 0x0000000bff007c0c */ /* 0x000fe4000bf65330 */
[C---:B------:R-:W-:Y:S02]  /*2a430*/  IADD3.X R3, R14.reuse, UR5, RZ, P4, !PT ;  /* 0x000000050e037c10 */ /* 0x040fe4000a7fe4ff */
[----:B-1----:R-:W-:Y:S02]  /*2a440*/  IADD3 R4, P4, R15, UR8, RZ ;  /* 0x000000080f047c10 */ /* 0x002fe4000ff9e0ff */
[----:B------:R-:W-:Y:S01]  /*2a450*/  ISETP.NE.AND.EX P0, PT, RZ, UR7, PT, P0 ;  /* 0x00000007ff007c0c */ /* 0x000fe2000bf05300 */
[----:B------:R-:W2:Y:S01]  /*2a460*/  @P2 LDG.E R8, desc[UR56][R2.64] ;  /* 0x0000003802082981 */ /* 0x000ea2000c1e1900 */
[----:B------:R-:W-:Y:S01]  /*2a470*/  IADD3.X R5, R14, UR9, RZ, P4, !PT ;  /* 0x000000090e057c10 */ /* 0x000fe2000a7fe4ff */
[----:B------:R-:W-:Y:S01]  /*2a480*/  ULDC UR4, c[0x0][0x288] ;  /* 0x0000a20000047ab9 */ /* 0x000fe20000000800 */
[----:B------:R-:W-:-:S02]  /*2a490*/  ISETP.NE.AND.EX P1, PT, RZ, UR9, PT, P1 ;  /* 0x00000009ff007c0c */ /* 0x000fc4000bf25310 */
[C---:B------:R-:W-:Y:S02]  /*2a4a0*/  IADD3 R6, P5, R15.reuse, UR6, RZ ;  /* 0x000000060f067c10 */ /* 0x040fe4000ffbe0ff */
[----:B------:R-:W-:Y:S02]  /*2a4b0*/  @P3 IADD3 R10, P4, R15, UR10, RZ ;  /* 0x0000000a0f0a3c10 */ /* 0x000fe4000ff9e0ff */
[C---:B------:R-:W-:Y:S02]  /*2a4c0*/  IADD3.X R7, R14.reuse, UR7, RZ, P5, !PT ;  /* 0x000000070e077c10 */ /* 0x040fe4000affe4ff */
[----:B------:R-:W-:-:S03]  /*2a4d0*/  @P3 IADD3.X R11, R14, UR11, RZ, P4, !PT ;  /* 0x0000000b0e0b3c10 */ /* 0x000fc6000a7fe4ff */
[----:B------:R0:W5:Y:S04]  /*2a4e0*/  @P0 LDG.E R12, desc[UR56][R6.64] ;  /* 0x00000038060c0981 */ /* 0x000168000c1e1900 */
[----:B------:R0:W5:Y:S04]  /*2a4f0*/  @P1 LDG.E R0, desc[UR56][R4.64] ;  /* 0x0000003804001981 */ /* 0x000168000c1e1900 */
[----:B--2---:R1:W-:Y:S02]  /*2a500*/  STL [R1+0x40], R8 ;  /* 0x0000400801007387 */ /* 0x0043e40000100800 */
[----:B-1----:R-:W-:Y:S01]  /*2a510*/  IMAD.U32 R8, RZ, RZ, UR4 ;  /* 0x00000004ff087e24 */ /* 0x002fe2000f8e00ff */
[----:B------:R-:W-:-:S05]  /*2a520*/  ULDC.64 UR4, c[0x0][0x418] ;  /* 0x0001060000047ab9 */ /* 0x000fca0000000a00 */
[----:B------:R-:W2:Y:S01]  /*2a530*/  @P3 LDG.E R8, desc[UR56][R10.64] ;  /* 0x000000380a083981 */ /* 0x000ea2000c1e1900 */
[----:B------:R-:W-:-:S03]  /*2a540*/  UISETP.NE.U32.AND UP0, UPT, UR4, URZ, UPT ;  /* 0x0000003f0400728c */ /* 0x000fc6000bf05070 */
[----:B------:R-:W-:Y:S01]  /*2a550*/  ULDC UR4, c[0x0][0x424] ;  /* 0x0001090000047ab9 */ /* 0x000fe20000000800 */
[----:B------:R-:W-:-:S03]  /*2a560*/  UISETP.NE.AND.EX UP0, UPT, UR5, URZ, UPT, UP0 ;  /* 0x0000003f0500728c */ /* 0x000fc6000bf05300 */
[----:B------:R-:W-:Y:S01]  /*2a570*/  ULDC UR5, c[0x0][0x2f0] ;  /* 0x0000bc0000057ab9 */ /* 0x000fe20000000800 */
[----:B------:R-:W-:Y:S01]  /*2a580*/  USEL UR4, UR4, 0x1, UP0 ;  /* 0x0000000104047887 */ /* 0x000fe20008000000 */
[----:B--2---:R1:W-:Y:S04]  /*2a590*/  STL [R1+0x44], R8 ;  /* 0x0000440801007387 */ /* 0x0043e80000100800 */
[----:B------:R0:W5:Y:S01]  /*2a5a0*/  LDL R13, [R1+0x44] ;  /* 0x00004400010d7983 */ /* 0x0001620000100800 */
[----:B------:R-:W-:-:S03]  /*2a5b0*/  UIMAD UR4, UR4, UR5, URZ ;  /* 0x00000005040472a4 */ /* 0x000fc6000f8e023f */
[----:B------:R-:W-:Y:S02]  /*2a5c0*/  ULDC UR5, c[0x0][0x348] ;  /* 0x0000d20000057ab9 */ /* 0x000fe40000000800 */
[----:B------:R-:W-:Y:S01]  /*2a5d0*/  IMAD.U32 R10, RZ, RZ, UR5 ;  /* 0x00000005ff0a7e24 */ /* 0x000fe2000f8e00ff */
[----:B-1----:R-:W-:Y:S01]  /*2a5e0*/  MOV R8, UR4 ;  /* 0x0000000400087c02 */ /* 0x002fe20008000f00 */
[----:B0-----:R-:W-:Y:S06]  /*2a5f0*/  @P3 BRA `(.L_x_2477) ;  /* 0x0000000000143947 */ /* 0x001fec0003800000 */
[----:B------:R-:W-:Y:S05]  /*2a600*/  @!P2 BRA `(.L_x_2477) ;  /* 0x000000000010a947 */ /* 0x000fea0003800000 */
[----:B------:R-:W2:Y:S04]  /*2a610*/  LDG.E R11, desc[UR56][R2.64] ;  /* 0x00000038020b7981 */ /* 0x000ea8000c1e1900 */
[----:B------:R-:W2:Y:S02]  /*2a620*/  LDG.E R2, desc[UR56][R2.64+0x4] ;  /* 0x0000043802027981 */ /* 0x000ea4000c1e1900 */
[----:B--2--5:R-:W-:-:S05]  /*2a630*/  IMAD.IADD R13, R2, 0x1, -R11 ;  /* 0x00000001020d7824 */ /* 0x024fca00078e0a0b */
[----:B------:R0:W-:Y:S02]  /*2a640*/  STL [R1+0x44], R13 ;  /* 0x0000440d01007387 */ /* 0x0001e40000100800 */
.L_x_2477:
[----:B------:R-:W2:Y:S01]  /*2a650*/  LDL.LU R3, [R1+0x8] ;  /* 0x0000080001037983 */ /* 0x000ea20000300800 */
[----:B------:R-:W-:Y:S02]  /*2a660*/  ULDC.64 UR4, c[0x0][0xa20] ;  /* 0x0002880000047ab9 */ /* 0x000fe40000000a00 */
[----:B------:R-:W-:Y:S01]  /*2a670*/  ISETP.NE.U32.AND P2, PT, RZ, UR4, PT ;  /* 0x00000004ff007c0c */ /* 0x000fe2000bf45070 */
[----:B------:R-:W3:Y:S03]  /*2a680*/  LDL R11, [R1+0x34] ;  /* 0x00003400010b7983 */ /* 0x000ee60000100800 */
[----:B------:R-:W-:Y:S02]  /*2a690*/  ISETP.NE.AND.EX P2, PT, RZ, UR5, PT, P2 ;  /* 0x00000005ff007c0c */ /* 0x000fe4000bf45320 */
[C---:B--2---:R-:W-:Y:S02]  /*2a6a0*/  LOP3.LUT R17, R3.reuse, 0xff000000, RZ, 0xc0, !PT ;  /* 0xff00000003117812 */ /* 0x044fe400078ec0ff */
[----:B------:R-:W-:-:S02]  /*2a6b0*/  LOP3.LUT R2, R3, 0xff0000, RZ, 0xc0, !PT ;  /* 0x00ff000003027812 */ /* 0x000fc400078ec0ff */
[----:B------:R-:W-:Y:S02]  /*2a6c0*/  SHF.R.U32.HI R17, RZ, 0x8, R17 ;  /* 0x00000008ff117819 */ /* 0x000fe40000011611 */
[----:B------:R-:W-:Y:S02]  /*2a6d0*/  LOP3.LUT R16, R3, 0xffff, RZ, 0xc0, !PT ;  /* 0x0000ffff03107812 */ /* 0x000fe400078ec0ff */
[----:B------:R-:W-:Y:S01]  /*2a6e0*/  LEA.HI R17, R2, R17, RZ, 0x10 ;  /* 0x0000001102117211 */ /* 0x000fe200078f80ff */
[----:B-----5:R-:W-:-:S05]  /*2a6f0*/  IMAD.IADD R2, R12, 0x1, R9 ;  /* 0x000000010c027824 */ /* 0x020fca00078e0209 */
[----:B------:R1:W-:Y:S04]  /*2a700*/  STL [R1+0x28], R2 ;  /* 0x0000280201007387 */ /* 0x0003e80000100800 */
[----:B---3--:R1:W-:Y:S01]  /*2a710*/  STL [R1+0x8], R11 ;  /* 0x0000080b01007387 */ /* 0x0083e20000100800 */
[----:B------:R-:W-:Y:S05]  /*2a720*/  @!P2 BRA `(.L_x_2478) ;  /* 0x000000000010a947 */ /* 0x000fea0003800000 */
[----:B-1----:R-:W-:-:S04]  /*2a730*/  IADD3 R2, P0, R15, UR4, RZ ;  /* 0x000000040f027c10 */ /* 0x002fc8000ff1e0ff */
[----:B------:R-:W-:-:S05]  /*2a740*/  IADD3.X R3, R14, UR5, RZ, P0, !PT ;  /* 0x000000050e037c10 */ /* 0x000fca00087fe4ff */
[----:B------:R2:W5:Y:S01]  /*2a750*/  LDG.E R8, desc[UR56][R2.64] ;  /* 0x0000003802087981 */ /* 0x000562000c1e1900 */
[----:B------:R-:W-:Y:S05]  /*2a760*/  BRA `(.L_x_2479) ;  /* 0x0000000000107947 */ /* 0x000fea0003800000 */
.L_x_2478:
[----:B------:R-:W-:Y:S05]  /*2a770*/  @!P0 BRA `(.L_x_2479) ;  /* 0x00000000000c8947 */ /* 0x000fea0003800000 */
[----:B------:R-:W2:Y:S04]  /*2a780*/  LDG.E R8, desc[UR56][R6.64] ;  /* 0x0000003806087981 */ /* 0x000ea8000c1e1900 */
[----:B------:R-:W2:Y:S02]  /*2a790*/  LDG.E R6, desc[UR56][R6.64+0x4] ;  /* 0x0000043806067981 */ /* 0x000ea4000c1e1900 */
[----:B--2---:R-:W-:-:S07]  /*2a7a0*/  IMAD.IADD R8, R6, 0x1, -R8 ;  /* 0x0000000106087824 */ /* 0x004fce00078e0a08 */
.L_x_2479:
[----:B------:R-:W3:Y:S01]  /*2a7b0*/  LDL R7, [R1+0x4] ;  /* 0x0000040001077983 */ /* 0x000ee20000100800 */
[----:B--2---:R-:W2:Y:S03]  /*2a7c0*/  LDC R3, c[0x0][0x448] ;  /* 0x00011200ff037b82 */ /* 0x004ea60000000800 */
[----:B-1----:R-:W4:Y:S04]  /*2a7d0*/  @P1 LDG.E R2, desc[UR56][R4.64] ;  /* 0x0000003804021981 */ /* 0x002f28000c1e1900 */
[----:B------:R1:W4:Y:S01]  /*2a7e0*/  @P1 LDG.E R4, desc[UR56][R4.64+0x4] ;  /* 0x0000043804041981 */ /* 0x000322000c1e1900 */
[----:B-----5:R-:W-:Y:S01]  /*2a7f0*/  IMAD.IADD R9, R8, 0x1, -R9 ;  /* 0x0000000108097824 */ /* 0x020fe200078e0a09 */
[----:B------:R-:W-:Y:S01]  /*2a800*/  LOP3.LUT R12, R17, 0xff, RZ, 0xc0, !PT ;  /* 0x000000ff110c7812 */ /* 0x000fe200078ec0ff */
[----:B------:R-:W-:Y:S01]  /*2a810*/  BSSY B0, `(.L_x_2480) ;  /* 0x0000036000007945 */ /* 0x000fe20003800000 */
[----:B------:R-:W-:-:S03]  /*2a820*/  SHF.R.U32.HI R17, RZ, 0x10, R17 ;  /* 0x00000010ff117819 */ /* 0x000fc60000011611 */
[----:B------:R0:W-:Y:S01]  /*2a830*/  STL [R1+0x20], R12 ;  /* 0x0000200c01007387 */ /* 0x0001e20000100800 */
[----:B--2---:R-:W-:-:S13]  /*2a840*/  ISETP.NE.AND P0, PT, R3, 0x1, PT ;  /* 0x000000010300780c */ /* 0x004fda0003f05270 */
[----:B-1----:R-:W1:Y:S08]  /*2a850*/  @P0 LDC R5, c[0x0][0x44c] ;  /* 0x00011300ff050b82 */ /* 0x002e700000000800 */
[----:B------:R-:W2:Y:S01]  /*2a860*/  @P0 LDC R6, c[0x0][0x450] ;  /* 0x00011400ff060b82 */ /* 0x000ea20000000800 */
[----:B---3--:R-:W-:-:S05]  /*2a870*/  SHF.L.U32 R3, R7, 0x7, RZ ;  /* 0x0000000707037819 */ /* 0x008fca00000006ff */
[----:B------:R-:W-:Y:S02]  /*2a880*/  VIADD R3, R3, 0x7f ;  /* 0x0000007f03037836 */ /* 0x000fe40000000000 */
[----:B----4-:R-:W-:Y:S02]  /*2a890*/  @P1 IMAD.IADD R10, R4, 0x1, -R2 ;  /* 0x00000001040a1824 */ /* 0x010fe400078e0a02 */
[----:B-1----:R-:W-:-:S05]  /*2a8a0*/  @P0 IMAD.HI.U32 R2, R3, R5, RZ ;  /* 0x0000000503020227 */ /* 0x002fca00078e00ff */
[----:B--2---:R-:W-:Y:S01]  /*2a8b0*/  @P0 SHF.R.U32.HI R3, RZ, R6, R2 ;  /* 0x00000006ff030219 */ /* 0x004fe20000011602 */
[----:B------:R-:W-:-:S04]  /*2a8c0*/  IMAD.IADD R2, R9, 0x1, R10 ;  /* 0x0000000109027824 */ /* 0x000fc800078e020a */
[C---:B------:R-:W-:Y:S01]  /*2a8d0*/  VIADD R4, R2.reuse, 0x9f ;  /* 0x0000009f02047836 */ /* 0x040fe20000000000 */
[----:B------:R-:W-:-:S03]  /*2a8e0*/  IADD3 R21, R2, 0xa0, -R13 ;  /* 0x000000a002157810 */ /* 0x000fc60007ffe80d */
[----:B------:R-:W-:Y:S01]  /*2a8f0*/  IMAD.HI R2, R4, 0x66666667, RZ ;  /* 0x6666666704027827 */ /* 0x000fe200078e02ff */
[----:B------:R-:W-:-:S04]  /*2a900*/  IADD3 R3, R21, R3, RZ ;  /* 0x0000000315037210 */ /* 0x000fc80007ffe0ff */
[----:B------:R-:W-:Y:S01]  /*2a910*/  SHF.R.U32.HI R20, RZ, 0x1f, R2 ;  /* 0x0000001fff147819 */ /* 0x000fe20000011602 */
[----:B------:R-:W-:-:S03]  /*2a920*/  IMAD.HI R3, R3, 0x66666667, RZ ;  /* 0x6666666703037827 */ /* 0x000fc600078e02ff */
[----:B------:R-:W-:Y:S01]  /*2a930*/  LEA.HI.SX32 R20, R2, R20, 0x1a ;  /* 0x0000001402147211 */ /* 0x000fe200078fd2ff */
[----:B------:R-:W-:Y:S01]  /*2a940*/  IMAD.MOV.U32 R2, RZ, RZ, RZ ;  /* 0x000000ffff027224 */ /* 0x000fe200078e00ff */
[----:B------:R-:W-:-:S04]  /*2a950*/  SHF.R.U32.HI R8, RZ, 0x1f, R3 ;  /* 0x0000001fff087819 */ /* 0x000fc80000011603 */
[----:B------:R-:W-:-:S04]  /*2a960*/  LEA.HI.SX32 R8, R3, R8, 0x1a ;  /* 0x0000000803087211 */ /* 0x000fc800078fd2ff */
[----:B------:R-:W-:-:S04]  /*2a970*/  VIMNMX R8, R20, R8, PT ;  /* 0x0000000814087248 */ /* 0x000fc80003fe0100 */
[----:B------:R-:W-:-:S13]  /*2a980*/  ISETP.GE.AND P0, PT, R8, 0x1, PT ;  /* 0x000000010800780c */ /* 0x000fda0003f06270 */
[----:B0-----:R-:W-:Y:S05]  /*2a990*/  @!P0 BRA `(.L_x_2481) ;  /* 0x0000000000748947 */ /* 0x001fea0003800000 */
        /* <DEDUP_REMOVED lines=11> */
[----:B0-----:R-:W-:Y:S02]  /*2aa50*/  IMAD.MOV.U32 R6, RZ, RZ, RZ ;  /* 0x000000ffff067224 */ /* 0x001fe400078e00ff */
[----:B-1----:R-:W-:-:S04]  /*2aa60*/  IMAD.MOV R5, RZ, RZ, -R7 ;  /* 0x000000ffff057224 */ /* 0x002fc800078e0a07 */
[----:B------:R-:W-:-:S04]  /*2aa70*/  IMAD R5, R5, R4, RZ ;  /* 0x0000000405057224 */ /* 0x000fc800078e02ff */
[----:B------:R-:W-:Y:S01]  /*2aa80*/  IMAD.HI.U32 R7, R7, R5, R6 ;  /* 0x0000000507077227 */ /* 0x000fe200078e0006 */
[----:B------:R-:W-:Y:S02]  /*2aa90*/  IABS R5, R2 ;  /* 0x0000000200057213 */ /* 0x000fe40000000000 */
[----:B------:R-:W-:-:S04]  /*2aaa0*/  IABS R2, R3 ;  /* 0x0000000300027213 */ /* 0x000fc80000000000 */
[----:B------:R-:W-:-:S05]  /*2aab0*/  IADD3 R2, RZ, -R2, RZ ;  /* 0x80000002ff027210 */ /* 0x000fca0007ffe0ff */
        /* <DEDUP_REMOVED lines=8> */
[----:B------:R-:W-:-:S05]  /*2ab40*/  @P0 VIADD R2, R2, 0x1 ;  /* 0x0000000102020836 */ /* 0x000fca0000000000 */
[----:B------:R-:W-:Y:S02]  /*2ab50*/  @!P3 IADD3 R2, -R2, RZ, RZ ;  /* 0x000000ff0202b210 */ /* 0x000fe40007ffe1ff */
[----:B------:R-:W-:-:S07]  /*2ab60*/  @!P2 LOP3.LUT R2, RZ, R3, RZ, 0x33, !PT ;  /* 0x00000003ff02a212 */ /* 0x000fce00078e33ff */
.L_x_2481:
[----:B------:R-:W-:Y:S05]  /*2ab70*/  BSYNC B0 ;  /* 0x0000000000007941 */ /* 0x000fea0003800000 */
.L_x_2480:
[-C--:B------:R-:W-:Y:S01]  /*2ab80*/  IMAD R3, R12, R2.reuse, RZ ;  /* 0x000000020c037224 */ /* 0x080fe200078e02ff */
[----:B------:R-:W-:Y:S04]  /*2ab90*/  BSSY B0, `(.L_x_2482) ;  /* 0x0000123000007945 */ /* 0x000fe80003800000 */
[----:B------:R-:W-:-:S05]  /*2aba0*/  VIADDMNMX R2, R3, R2, R8, PT ;  /* 0x0000000203027246 */ /* 0x000fca0003800108 */
[--C-:B------:R-:W-:Y:S02]  /*2abb0*/  IMAD R4, R2, 0xa0, -R9.reuse ;  /* 0x000000a002047824 */ /* 0x100fe400078e0a09 */
[----:B------:R-:W-:-:S03]  /*2abc0*/  IMAD R2, R3, 0xa0, -R9 ;  /* 0x000000a003027824 */ /* 0x000fc600078e0a09 */
[----:B------:R-:W-:Y:S02]  /*2abd0*/  VIMNMX R10, R4, R10, PT ;  /* 0x0000000a040a7248 */ /* 0x000fe40003fe0100 */
[----:B------:R-:W-:-:S04]  /*2abe0*/  VIMNMX R2, RZ, R2, !PT ;  /* 0x00000002ff027248 */ /* 0x000fc80007fe0100 */
[----:B------:R-:W-:Y:S01]  /*2abf0*/  ISETP.GT.AND P0, PT, R10, R2, PT ;  /* 0x000000020a00720c */ /* 0x000fe20003f04270 */
[----:B------:R-:W-:-:S05]  /*2ac00*/  IMAD.WIDE.U32 R2, R2, -0x33333333, RZ ;  /* 0xcccccccd02027825 */ /* 0x000fca00078e00ff */
[----:B------:R-:W-:-:S05]  /*2ac10*/  SHF.R.U32.HI R3, RZ, 0x7, R3 ;  /* 0x00000007ff037819 */ /* 0x000fca0000011603 */
[----:B------:R-:W-:Y:S02]  /*2ac20*/  IMAD.MOV.U32 R8, RZ, RZ, R3 ;  /* 0x000000ffff087224 */ /* 0x000fe400078e0003 */
        /* <DEDUP_REMOVED lines=14> */
.L_x_2730:
[----:B-1----:R-:W-:Y:S02]  /*2ad10*/  ISETP.NE.AND P0, PT, R14, RZ, PT ;  /* 0x000000ff0e00720c */ /* 0x002fe40003f05270 */
[----:B------:R-:W-:-:S11]  /*2ad20*/  PLOP3.LUT P6, PT, PT, PT, PT, 0x8, 0x0 ;  /* 0x000000000000781c */ /* 0x000fd60003fce170 */
[----:B------:R-:W-:Y:S05]  /*2ad30*/  @P0 BRA `(.L_x_2485) ;  /* 0x00000000000c0947 */ /* 0x000fea0003800000 */
[----:B------:R-:W-:-:S03]  /*2ad40*/  UMOV UR4, 0xffffffff ;  /* 0xffffffff00047882 */ /* 0x000fc60000000000 */
[----:B------:R-:W-:Y:S05]  /*2ad50*/  BRA.DIV UR4, `(.L_x_2486) ;  /* 0x0000008e04547947 */ /* 0x000fea000b800000 */
[----:B------:R-:W-:-:S13]  /*2ad60*/  ELECT P6, URZ, PT ;  /* 0x00000000003f782f */ /* 0x000fda00038c0000 */
.L_x_2485:
        /* <DEDUP_REMOVED lines=9> */
.L_x_2733:
[----:B------:R-:W-:Y:S05]  /*2ae00*/  BSYNC B1 ;  /* 0x0000000000017941 */ /* 0x000fea0003800000 */
.L_x_2487:
[----:B------:R-:W-:Y:S04]  /*2ae10*/  BSSY B1, `(.L_x_2489) ;  /* 0x0000070000017945 */ /* 0x000fe80003800000 */
[----:B------:R-:W-:Y:S05]  /*2ae20*/  @!P6 BRA `(.L_x_2490) ;  /* 0x0000000400b8e947 */ /* 0x000fea0003800000 */
[----:B------:R-:W2:Y:S04]  /*2ae30*/  LDL R7, [R1+0x10] ;  /* 0x0000100001077983 */ /* 0x000ea80000100800 */
[----:B------:R-:W3:Y:S01]  /*2ae40*/  LDL R6, [R1+0x1c] ;  /* 0x00001c0001067983 */ /* 0x000ee20000100800 */
[----:B------:R-:W1:Y:S01]  /*2ae50*/  S2R R5, SR_TID.X ;  /* 0x0000000000057919 */ /* 0x000e620000002100 */
[----:B------:R-:W-:Y:S01]  /*2ae60*/  BSSY B2, `(.L_x_2491) ;  /* 0x0000007000027945 */ /* 0x000fe20003800000 */
[----:B-1----:R-:W-:-:S04]  /*2ae70*/  LOP3.LUT R5, R5, 0x7f, RZ, 0xc0, !PT ;  /* 0x0000007f05057812 */ /* 0x002fc800078ec0ff */
[----:B------:R-:W-:Y:S02]  /*2ae80*/  ISETP.NE.AND P1, PT, R5, RZ, PT ;  /* 0x000000ff0500720c */ /* 0x000fe40003f25270 */
[----:B--2---:R-:W-:Y:S02]  /*2ae90*/  LEA R7, R7, R18, 0x3 ;  /* 0x0000001207077211 */ /* 0x004fe400078e18ff */
[----:B---3--:R-:W-:-:S04]  /*2aea0*/  SHF.L.U32 R10, R6, 0x1f, RZ ;  /* 0x0000001f060a7819 */ /* 0x008fc800000006ff */
[----:B------:R-:W1:Y:S02]  /*2aeb0*/  SYNCS.PHASECHK.TRANS64.TRYWAIT P0, [R7+URZ+0x298a0], R10 ;  /* 0x0298a00a070075a7 */ /* 0x000e64000800017f */
[----:B-1----:R-:W-:Y:S05]  /*2aec0*/  @!P0 BRA `(.L_x_2492) ;  /* 0x0000008c002c8947 */ /* 0x002fea0003800000 */
.L_x_2734:
[----:B------:R-:W-:Y:S05]  /*2aed0*/  BSYNC B2 ;  /* 0x0000000000027941 */ /* 0x000fea0003800000 */
.L_x_2491:
[----:B------:R-:W-:Y:S04]  /*2aee0*/  BSSY B2, `(.L_x_2493) ;  /* 0x0000009000027945 */ /* 0x000fe80003800000 */
        /* <DEDUP_REMOVED lines=8> */
.L_x_2494:
[----:B------:R-:W-:Y:S05]  /*2af70*/  BSYNC B2 ;  /* 0x0000000000027941 */ /* 0x000fea0003800000 */
.L_x_2493:
        /* <DEDUP_REMOVED lines=13> */
.L_x_2495:
        /* <DEDUP_REMOVED lines=15> */
.L_x_2496:
        /* <DEDUP_REMOVED lines=15> */
.L_x_2497:
        /* <DEDUP_REMOVED lines=13> */
.L_x_2735:
[----:B------:R-:W-:Y:S05]  /*2b300*/  BSYNC B2 ;  /* 0x0000000000027941 */ /* 0x000fea0003800000 */
.L_x_2498:
[----:B------:R-:W-:Y:S01]  /*2b310*/  BSSY B2, `(.L_x_2500) ;  /* 0x000000b000027945 */ /* 0x000fe20003800000 */
[----:B------:R-:W-:Y:S02]  /*2b320*/  IMAD.MOV.U32 R12, RZ, RZ, 0x0 ;  /* 0x00000000ff0c7424 */ /* 0x000fe400078e00ff */
[----:B------:R-:W-:Y:S01]  /*2b330*/  IMAD.MOV.U32 R13, RZ, RZ, 0x12f00000 ;  /* 0x12f00000ff0d7424 */ /* 0x000fe200078e00ff */
[----:B------:R-:W-:Y:S06]  /*2b340*/  @P1 BRA `(.L_x_2501) ;  /* 0x00000000001c1947 */ /* 0x000fec0003800000 */
[----:B------:R-:W2:Y:S02]  /*2b350*/  S2R R4, SR_TID.X ;  /* 0x0000000000047919 */ /* 0x000ea40000002100 */
[----:B--2---:R-:W-:Y:S02]  /*2b360*/  LOP3.LUT R6, R4, 0x1f, RZ, 0xc0, !PT ;  /* 0x0000001f04067812 */ /* 0x004fe400078ec0ff */
[----:B------:R-:W-:Y:S02]  /*2b370*/  MOV R4, 0x5000 ;  /* 0x0000500000047802 */ /* 0x000fe40000000f00 */
[----:B------:R-:W-:Y:S02]  /*2b380*/  ISETP.NE.AND P0, PT, R6, RZ, PT ;  /* 0x000000ff0600720c */ /* 0x000fe40003f05270 */
[----:B------:R2:W-:Y:S11]  /*2b390*/  SYNCS.ARRIVE.TRANS64 RZ, [R7+URZ+0x298b0], R4 ;  /* 0x0298b00407ff79a7 */ /* 0x0005f6000800003f */
[----:B--2---:R-:W-:Y:S05]  /*2b3a0*/  @!P0 BRA `(.L_x_2501) ;  /* 0x0000000000048947 */ /* 0x004fea0003800000 */
[----:B------:R-:W-:Y:S01]  /*2b3b0*/  BPT.TRAP 0x1 ;  /* 0x000000040000795c */ /* 0x000fe20000300000 */
.L_x_2501:
[----:B------:R-:W-:Y:S05]  /*2b3c0*/  BSYNC B2 ;  /* 0x0000000000027941 */ /* 0x000fea0003800000 */
.L_x_2500:
        /* <DEDUP_REMOVED lines=10> */
.L_x_2502:
        /* <DEDUP_REMOVED lines=10> */
.L_x_2490:
[----:B------:R-:W-:Y:S05]  /*2b510*/  BSYNC B1 ;  /* 0x0000000000017941 */ /* 0x000fea0003800000 */
.L_x_2489:
[----:B------:R-:W2:Y:S04]  /*2b520*/  LDL.LU R9, [R1+0x10] ;  /* 0x0000100001097983 */ /* 0x000ea80000300800 */
[----:B01----:R-:W3:Y:S01]  /*2b530*/  LDL.LU R7, [R1+0x1c] ;  /* 0x00001c0001077983 */ /* 0x003ee20000300800 */
[----:B------:R-:W-:Y:S01]  /*2b540*/  PLOP3.LUT P0, PT, PT, PT, PT, 0x8, 0x0 ;  /* 0x000000000000781c */ /* 0x000fe20003f0e170 */
[----:B--2---:R-:W-:Y:S02]  /*2b550*/  VIADD R4, R9, 0x1 ;  /* 0x0000000109047836 */ /* 0x004fe40000000000 */
        /* <DEDUP_REMOVED lines=9> */
.L_x_2517:
        /* <DEDUP_REMOVED lines=8> */
[----:B------:R-:W-:Y:S02]  /*2b670*/  ISETP.NE.AND P2, PT, R4, RZ, PT ;  /* 0x000000ff0400720c */ /* 0x000fe40003f45270 */
[----:B--2---:R-:W-:Y:S02]  /*2b680*/  LEA R8, R6, R18, 0x3 ;  /* 0x0000001206087211 */ /* 0x004fe400078e18ff */
[----:B---3--:R-:W-:-:S04]  /*2b690*/  SHF.L.U32 R7, R5, 0x1f, RZ ;  /* 0x0000001f05077819 */ /* 0x008fc800000006ff */
[----:B------:R-:W0:Y:S02]  /*2b6a0*/  SYNCS.PHASECHK.TRANS64.TRYWAIT P1, [R8+URZ+0x298a0], R7 ;  /* 0x0298a007080075a7 */ /* 0x000e24000802017f */
[----:B0-----:R-:W-:Y:S05]  /*2b6b0*/  @!P1 BRA `(.L_x_2506) ;  /* 0x0000008400589947 */ /* 0x001fea0003800000 */
.L_x_2736:
[----:B------:R-:W-:Y:S05]  /*2b6c0*/  BSYNC B2 ;  /* 0x0000000000027941 */ /* 0x000fea0003800000 */
.L_x_2505:
        /* <DEDUP_REMOVED lines=9> */
.L_x_2508:
[----:B------:R-:W-:Y:S05]  /*2b760*/  BSYNC B2 ;  /* 0x0000000000027941 */ /* 0x000fea0003800000 */
.L_x_2507:
        /* <DEDUP_REMOVED lines=12> */
.L_x_2509:
        /* <DEDUP_REMOVED lines=15> */
.L_x_2510:
        /* <DEDUP_REMOVED lines=15> */
.L_x_2511:
        /* <DEDUP_REMOVED lines=13> */
.L_x_2737:
[----:B------:R-:W-:Y:S05]  /*2bae0*/  BSYNC B2 ;  /* 0x0000000000027941 */ /* 0x000fea0003800000 */
.L_x_2512:
        /* <DEDUP_REMOVED lines=11> */
.L_x_2515:
[----:B------:R-:W-:Y:S05]  /*2bba0*/  BSYNC B2 ;  /* 0x0000000000027941 */ /* 0x000fea0003800000 */
.L_x_2514:
        /* <DEDUP_REMOVED lines=10> */
.L_x_2516:
        /* <DEDUP_REMOVED lines=10> */
.L_x_2504:
[----:B------:R-:W-:Y:S05]  /*2bcf0*/  BSYNC B1 ;  /* 0x0000000000017941 */ /* 0x000fea0003800000 */
.L_x_2503:
        /* <DEDUP_REMOVED lines=12> */
.L_x_2483:
[----:B------:R-:W-:Y:S05]  /*2bdc0*/  BSYNC B0 ;  /* 0x0000000000007941 */ /* 0x000fea0003800000 */
.L_x_2482:
[----:B01----:R-:W2:Y:S01]  /*2bdd0*/  LDL R4, [R1+0x4] ;  /* 0x0000040001047983 */ /* 0x003ea20000100800 */
[----:B------:R-:W0:Y:S01]  /*2bde0*/  LDC R0, c[0x0][0x448] ;  /* 0x00011200ff007b82 */ /* 0x000e220000000800 */
[----:B------:R-:W-:Y:S01]  /*2bdf0*/  ISETP.NE.AND P2, PT, R17, RZ, PT ;  /* 0x000000ff1100720c */ /* 0x000fe20003f45270 */
[----:B------:R-:W-:Y:S05]  /*2be00*/  @!P0 WARPSYNC.ALL ;  /* 0x0000000000008948 */ /* 0x000fea0003800000 */
[----:B------:R-:W-:Y:S07]  /*2be10*/  BSSY B0, `(.L_x_2518) ;  /* 0x000002b000007945 */ /* 0x000fee0003800000 */
[----:B------:R-:W1:Y:S08]  /*2be20*/  @!P2 LDC R17, c[0x0][0x9f0] ;  /* 0x00027c00ff11ab82 */ /* 0x000e700000000800 */
[----:B------:R-:W-:Y:S01]  /*2be30*/  @!P0 BAR.SYNC.DEFER_BLOCKING 0xc, 0x180 ;  /* 0x0306000000008b1d */ /* 0x000fe20000010000 */
[----:B0-----:R-:W-:-:S13]  /*2be40*/  ISETP.NE.AND P1, PT, R0, 0x1, PT ;  /* 0x000000010000780c */ /* 0x001fda0003f25270 */
[----:B------:R-:W0:Y:S08]  /*2be50*/  @P1 LDC R2, c[0x0][0x44c] ;  /* 0x00011300ff021b82 */ /* 0x000e300000000800 */
[----:B------:R-:W3:Y:S01]  /*2be60*/  @P1 LDC R3, c[0x0][0x450] ;  /* 0x00011400ff031b82 */ /* 0x000ee20000000800 */
[----:B--2---:R-:W-:-:S05]  /*2be70*/  LEA R0, R4, 0x7f, 0x7 ;  /* 0x0000007f04007811 */ /* 0x004fca00078e38ff */
[----:B0-----:R-:W-:-:S05]  /*2be80*/  @P1 IMAD.HI.U32 R2, R0, R2, RZ ;  /* 0x0000000200021227 */ /* 0x001fca00078e00ff */
[----:B---3--:R-:W-:-:S05]  /*2be90*/  @P1 SHF.R.U32.HI R0, RZ, R3, R2 ;  /* 0x00000003ff001219 */ /* 0x008fca0000011602 */
[----:B------:R-:W-:-:S04]  /*2bea0*/  IMAD.IADD R0, R21, 0x1, R0 ;  /* 0x0000000115007824 */ /* 0x000fc800078e0200 */
[----:B------:R-:W-:-:S05]  /*2beb0*/  IMAD.HI R0, R0, 0x66666667, RZ ;  /* 0x6666666700007827 */ /* 0x000fca00078e02ff */
[----:B------:R-:W-:-:S04]  /*2bec0*/  SHF.R.U32.HI R6, RZ, 0x1f, R0 ;  /* 0x0000001fff067819 */ /* 0x000fc80000011600 */
[----:B------:R-:W-:Y:S02]  /*2bed0*/  LEA.HI.SX32 R6, R0, R6, 0x1a ;  /* 0x0000000600067211 */ /* 0x000fe400078fd2ff */
[----:B------:R-:W-:Y:S02]  /*2bee0*/  MOV R0, RZ ;  /* 0x000000ff00007202 */ /* 0x000fe40000000f00 */
[----:B------:R-:W-:-:S04]  /*2bef0*/  VIMNMX R6, R20, R6, PT ;  /* 0x0000000614067248 */ /* 0x000fc80003fe0100 */
[----:B------:R-:W-:-:S13]  /*2bf00*/  ISETP.GE.AND P1, PT, R6, 0x1, PT ;  /* 0x000000010600780c */ /* 0x000fda0003f26270 */
[----:B-1----:R-:W-:Y:S05]  /*2bf10*/  @!P1 BRA `(.L_x_2519) ;  /* 0x0000000000689947 */ /* 0x002fea0003800000 */
[----:B------:R-:W-:-:S04]  /*2bf20*/  IABS R2, R17 ;  /* 0x0000001100027213 */ /* 0x000fc80000000000 */
[----:B------:R-:W0:Y:S08]  /*2bf30*/  I2F.RP R4, R2 ;  /* 0x0000000200047306 */ /* 0x000e300000209400 */
        /* <DEDUP_REMOVED lines=8> */
[----:B------:R-:W-:-:S03]  /*2bfc0*/  IADD3 R4, R17, -0x1, R6 ;  /* 0xffffffff11047810 */ /* 0x000fc60007ffe006 */
[----:B------:R-:W-:Y:S01]  /*2bfd0*/  IMAD.MOV R0, RZ, RZ, -R0 ;  /* 0x000000ffff007224 */ /* 0x000fe200078e0a00 */
[----:B------:R-:W-:Y:S02]  /*2bfe0*/  IABS R3, R4 ;  /* 0x0000000400037213 */ /* 0x000fe40000000000 */
[----:B------:R-:W-:Y:S02]  /*2bff0*/  LOP3.LUT R4, R4, R17, RZ, 0x3c, !PT ;  /* 0x0000001104047212 */ /* 0x000fe400078e3cff */
[----:B------:R-:W-:Y:S01]  /*2c000*/  MOV R5, R0 ;  /* 0x0000000000057202 */ /* 0x000fe20000000f00 */
        /* <DEDUP_REMOVED lines=11> */
.L_x_2519:
[----:B------:R-:W-:Y:S05]  /*2c0c0*/  BSYNC B0 ;  /* 0x0000000000007941 */ /* 0x000fea0003800000 */
.L_x_2518:
[----:B------:R-:W2:Y:S02]  /*2c0d0*/  LDL.LU R2, [R1+0x20] ;  /* 0x0000200001027983 */ /* 0x000ea40000300800 */
[----:B--2---:R-:W-:-:S05]  /*2c0e0*/  IMAD R3, R2, R0, RZ ;  /* 0x0000000002037224 */ /* 0x004fca00078e02ff */
[----:B------:R-:W-:Y:S01]  /*2c0f0*/  VIADDMNMX R2, R3, R0, R6, PT ;  /* 0x0000000003027246 */ /* 0x000fe20003800106 */
[----:B------:R0:W-:Y:S03]  /*2c100*/  STL [R1+0x20], R3 ;  /* 0x0000200301007387 */ /* 0x0001e60000100800 */
[----:B------:R-:W-:Y:S01]  /*2c110*/  ISETP.GT.AND P0, PT, R2, R3, PT ;  /* 0x000000030200720c */ /* 0x000fe20003f04270 */
[----:B------:R0:W-:-:S12]  /*2c120*/  STL [R1+0x48], R2 ;  /* 0x0000480201007387 */ /* 0x0001d80000100800 */
[----:B0-----:R-:W-:Y:S05]  /*2c130*/  @P0 BRA `(.L_x_2520) ;  /* 0x0000000000480947 */ /* 0x001fea0003800000 */
[----:B------:R-:W0:Y:S02]  /*2c140*/  S2R R2, SR_TID.X ;  /* 0x0000000000027919 */ /* 0x000e240000002100 */
[----:B0-----:R-:W-:-:S04]  /*2c150*/  LOP3.LUT R2, R2, 0x7f, RZ, 0xc0, !PT ;  /* 0x0000007f02027812 */ /* 0x001fc800078ec0ff */
[----:B------:R-:W-:-:S13]  /*2c160*/  ISETP.NE.AND P0, PT, R2, RZ, PT ;  /* 0x000000ff0200720c */ /* 0x000fda0003f05270 */
[----:B------:R-:W-:Y:S05]  /*2c170*/  @P0 BRA `(.L_x_2521) ;  /* 0x00000030007c0947 */ /* 0x000fea0003800000 */
[----:B------:R-:W0:Y:S01]  /*2c180*/  S2R R2, SR_LANEID ;  /* 0x0000000000027919 */ /* 0x000e220000000000 */
[----:B------:R-:W-:Y:S01]  /*2c190*/  VOTEU.ANY UR4, UPT, PT ;  /* 0x0000000000047886 */ /* 0x000fe200038e0100 */
[----:B------:R-:W1:Y:S01]  /*2c1a0*/  LDC.64 R4, c[0x0][0xc60] ;  /* 0x00031800ff047b82 */ /* 0x000e620000000a00 */
[----:B------:R-:W0:Y:S02]  /*2c1b0*/  FLO.U32 R0, UR4 ;  /* 0x0000000400007d00 */ /* 0x000e2400080e0000 */
[----:B0-----:R-:W-:-:S06]  /*2c1c0*/  ISETP.EQ.U32.AND P0, PT, R0, R2, PT ;  /* 0x000000020000720c */ /* 0x001fcc0003f02070 */
[----:B------:R-:W1:Y:S07]  /*2c1d0*/  POPC R2, UR4 ;  /* 0x0000000400027d09 */ /* 0x000e6e0008000000 */
[----:B-1----:R-:W2:Y:S04]  /*2c1e0*/  @P0 ATOMG.E.ADD.STRONG.GPU PT, R2, desc[UR56][R4.64], R2 ;  /* 0x00000002040209a8 */ /* 0x002ea800081ee1f8 */
[----:B--2---:R0:W1:Y:S02]  /*2c1f0*/  SHFL.IDX PT, R2, R2, R0, 0x1f ;  /* 0x00001f0002027589 */ /* 0x00406400000e0000 */
[----:B0-----:R-:W0:Y:S02]  /*2c200*/  S2R R0, SR_LTMASK ;  /* 0x0000000000007919 */ /* 0x001e240000003900 */
[----:B0-----:R-:W-:-:S06]  /*2c210*/  LOP3.LUT R0, R0, UR4, RZ, 0xc0, !PT ;  /* 0x0000000400007c12 */ /* 0x001fcc000f8ec0ff */
[----:B------:R-:W1:Y:S02]  /*2c220*/  POPC R0, R0 ;  /* 0x0000000000007309 */ /* 0x000e640000000000 */
[----:B-1----:R-:W-:-:S05]  /*2c230*/  IADD3 R0, R2, UR38, R0 ;  /* 0x0000002602007c10 */ /* 0x002fca000fffe000 */
[----:B------:R2:W-:Y:S01]  /*2c240*/  STL [R1], R0 ;  /* 0x0000000001007387 */ /* 0x0005e20000100800 */
[----:B------:R-:W-:Y:S05]  /*2c250*/  BRA `(.L_x_2521) ;  /* 0x0000003000447947 */ /* 0x000fea0003800000 */
.L_x_2520:
[----:B------:R-:W-:Y:S01]  /*2c260*/  IADD3 R0, R18, 0x1a400, RZ ;  /* 0x0001a40012007810 */ /* 0x000fe20007ffe0ff */
[----:B------:R-:W-:Y:S03]  /*2c270*/  BSSY B6, `(.L_x_2522) ;  /* 0x0000013000067945 */ /* 0x000fe60003800000 */
        /* <DEDUP_REMOVED lines=8> */
[----:B------:R-:W0:Y:S01]  /*2c300*/  LDC.64 R2, c[0x4][R2] ;  /* 0x0100000002027b82 */ /* 0x000e220000000a00 */
        /* <DEDUP_REMOVED lines=8> */
[----:B0-----:R-:W-:Y:S05]  /*2c390*/  CALL.ABS.NOINC R2 ;  /* 0x0000000002007343 */ /* 0x001fea0003c00000 */
.L_x_2523:
[----:B------:R-:W-:Y:S05]  /*2c3a0*/  BSYNC B6 ;  /* 0x0000000000067941 */ /* 0x000fea0003800000 */
.L_x_2522:
        /* <DEDUP_REMOVED lines=12> */
[----:B------:R-:W-:Y:S01]  /*2c470*/  IMAD.U32 R4, RZ, RZ, UR6 ;  /* 0x00000006ff047e24 */ /* 0x000fe2000f8e00ff */
[----:B------:R-:W-:Y:S01]  /*2c480*/  MOV R10, UR4 ;  /* 0x00000004000a7c02 */ /* 0x000fe20008000f00 */
[----:B------:R-:W1:Y:S01]  /*2c490*/  LDC.64 R2, c[0x4][R2] ;  /* 0x0100000002027b82 */ /* 0x000e620000000a00 */
        /* <DEDUP_REMOVED lines=8> */
[----:B01----:R-:W-:Y:S05]  /*2c520*/  CALL.ABS.NOINC R2 ;  /* 0x0000000002007343 */ /* 0x003fea0003c00000 */
.L_x_2525:
[----:B------:R-:W-:Y:S05]  /*2c530*/  BSYNC B6 ;  /* 0x0000000000067941 */ /* 0x000fea0003800000 */
.L_x_2524:
        /* <DEDUP_REMOVED lines=20> */
.L_x_2527:
[----:B------:R-:W-:Y:S05]  /*2c680*/  BSYNC B6 ;  /* 0x0000000000067941 */ /* 0x000fea0003800000 */
.L_x_2526:
[----:B------:R-:W-:Y:S01]  /*2c690*/  LOP3.LUT P6, RZ, R17, 0x1, RZ, 0xc0, !PT ;  /* 0x0000000111ff7812 */ /* 0x000fe200078cc0ff */
[----:B------:R-:W-:-:S12]  /*2c6a0*/  BSSY B6, `(.L_x_2528) ;  /* 0x0000012000067945 */ /* 0x000fd80003800000 */
[----:B------:R-:W-:Y:S05]  /*2c6b0*/  @!P6 BRA `(.L_x_2529) ;  /* 0x000000000040e947 */ /* 0x000fea0003800000 */
[----:B------:R-:W-:Y:S01]  /*2c6c0*/  MOV R2, 0x0 ;  /* 0x0000000000027802 */ /* 0x000fe20000000f00 */
[----:B------:R-:W-:Y:S01]  /*2c6d0*/  ULDC.64 UR4, c[0x4][0xc8] ;  /* 0x0100320000047ab9 */ /* 0x000fe20000000a00 */
[----:B------:R-:W-:Y:S01]  /*2c6e0*/  ULDC.64 UR6, c[0x4][0xd0] ;  /* 0x0100340000067ab9 */ /* 0x000fe20000000a00 */
[----:B------:R-:W-:Y:S01]  /*2c6f0*/  ULDC.64 UR8, c[0x4][0x20] ;  /* 0x0100080000087ab9 */ /* 0x000fe20000000a00 */
[----:B------:R-:W-:Y:S01]  /*2c700*/  MOV R4, UR4 ;  /* 0x0000000400047c02 */ /* 0x000fe20008000f00 */
[----:B------:R-:W-:Y:S01]  /*2c710*/  IMAD.U32 R5, RZ, RZ, UR5 ;  /* 0x00000005ff057e24 */ /* 0x000fe2000f8e00ff */
[----:B------:R-:W1:Y:S01]  /*2c720*/  LDC.64 R2, c[0x4][R2] ;  /* 0x0100000002027b82 */ /* 0x000e620000000a00 */
        /* <DEDUP_REMOVED lines=8> */
[----:B01----:R-:W-:Y:S05]  /*2c7b0*/  CALL.ABS.NOINC R2 ;  /* 0x0000000002007343 */ /* 0x003fea0003c00000 */
.L_x_2529:
[----:B------:R-:W-:Y:S05]  /*2c7c0*/  BSYNC B6 ;  /* 0x0000000000067941 */ /* 0x000fea0003800000 */
.L_x_2528:
[----:B------:R-:W2:Y:S01]  /*2c7d0*/  LDL.LU R2, [R1+0x24] ;  /* 0x0000240001027983 */ /* 0x000ea20000300800 */
[----:B------:R-:W-:-:S03]  /*2c7e0*/  ULDC.64 UR4, c[0x0][0x9f8] ;  /* 0x00027e0000047ab9 */ /* 0x000fc60000000a00 */
[----:B0-----:R-:W3:Y:S04]  /*2c7f0*/  LDL.LU R17, [R1+0x38] ;  /* 0x0000380001117983 */ /* 0x001ee80000300800 */
[----:B------:R-:W4:Y:S01]  /*2c800*/  LDL R8, [R1+0x8] ;  /* 0x0000080001087983 */ /* 0x000f220000100800 */
[----:B------:R-:W-:-:S04]  /*2c810*/  ISETP.NE.U32.AND P0, PT, RZ, UR4, PT ;  /* 0x00000004ff007c0c */ /* 0x000fc8000bf05070 */
[----:B------:R-:W-:-:S13]  /*2c820*/  ISETP.NE.AND.EX P0, PT, RZ, UR5, PT, P0 ;  /* 0x00000005ff007c0c */ /* 0x000fda000bf05300 */
[----:B--2---:R-:W-:-:S04]  /*2c830*/  @P0 IADD3 R2, P1, R2, UR4, RZ ;  /* 0x0000000402020c10 */ /* 0x004fc8000ff3e0ff */
[----:B---3--:R-:W-:Y:S01]  /*2c840*/  @P0 IADD3.X R3, R17, UR5, RZ, P1, !PT ;  /* 0x0000000511030c10 */ /* 0x008fe20008ffe4ff */
[----:B------:R-:W-:-:S04]  /*2c850*/  ULDC.64 UR4, c[0x0][0xa08] ;  /* 0x0002820000047ab9 */ /* 0x000fc80000000a00 */
[----:B----4-:R0:W2:Y:S02]  /*2c860*/  @P0 LDG.E R8, desc[UR56][R2.64] ;  /* 0x0000003802080981 */ /* 0x0100a4000c1e1900 */
[----:B0-----:R-:W0:Y:S01]  /*2c870*/  LDC.64 R2, c[0x0][0x418] ;  /* 0x00010600ff027b82 */ /* 0x001e220000000a00 */
[----:B--2---:R-:W-:Y:S01]  /*2c880*/  SHF.R.S32.HI R9, RZ, 0x1f, R8 ;  /* 0x0000001fff097819 */ /* 0x004fe20000011408 */
[----:B------:R1:W-:Y:S01]  /*2c890*/  @P0 STL [R1+0x8], R8 ;  /* 0x0000080801000387 */ /* 0x0003e20000100800 */
[----:B0-----:R-:W-:Y:S01]  /*2c8a0*/  LOP3.LUT P0, RZ, R2, UR4, RZ, 0xfc, !PT ;  /* 0x0000000402ff7c12 */ /* 0x001fe2000f80fcff */
[----:B------:R-:W-:Y:S02]  /*2c8b0*/  UMOV UR4, 0xffffffff ;  /* 0xffffffff00047882 */ /* 0x000fe40000000000 */
[----:B------:R1:W-:Y:S01]  /*2c8c0*/  STL [R1+0x24], R9 ;  /* 0x0000240901007387 */ /* 0x0003e20000100800 */
[----:B------:R-:W-:-:S04]  /*2c8d0*/  LOP3.LUT P0, RZ, R3, UR5, RZ, 0xfc, P0 ;  /* 0x0000000503ff7c12 */ /* 0x000fc8000800fcff */
[----:B------:R-:W-:Y:S01]  /*2c8e0*/  SEL R17, R8, RZ, !P0 ;  /* 0x000000ff08117207 */ /* 0x000fe20004000000 */
[----:B------:R-:W-:Y:S08]  /*2c8f0*/  BRA.DIV UR4, `(.L_x_2530) ;  /* 0x0000007204f07947 */ /* 0x000ff0000b800000 */
[----:B------:R-:W0:Y:S02]  /*2c900*/  S2R R0, SR_TID.X ;  /* 0x0000000000007919 */ /* 0x000e240000002100 */
[----:B0-----:R-:W-:-:S04]  /*2c910*/  SHF.R.U32.HI R0, RZ, 0x5, R0 ;  /* 0x00000005ff007819 */ /* 0x001fc80000011600 */
[----:B------:R-:W-:-:S05]  /*2c920*/  LOP3.LUT R0, R0, 0x3, RZ, 0xc0, !PT ;  /* 0x0000000300007812 */ /* 0x000fca00078ec0ff */
[----:B------:R0:W2:Y:S02]  /*2c930*/  SHFL.IDX PT, R14, R0, RZ, 0x1f ;  /* 0x00001fff000e7589 */ /* 0x0000a400000e0000 */
.L_x_2740:
[----:B0-----:R-:W3:Y:S01]  /*2c940*/  LDL.LU R0, [R1+0x14] ;  /* 0x0000140001007983 */ /* 0x001ee20000300800 */
[----:B------:R-:W-:Y:S02]  /*2c950*/  PLOP3.LUT P1, PT, PT, PT, PT, 0x8, 0x0 ;  /* 0x000000000000781c */ /* 0x000fe40003f2e170 */
[----:B--2---:R-:W-:Y:S02]  /*2c960*/  ISETP.NE.AND P0, PT, R14, RZ, PT ;  /* 0x000000ff0e00720c */ /* 0x004fe40003f05270 */
[----:B---3--:R-:W-:-:S09]  /*2c970*/  LOP3.LUT R0, R0, 0xfffffffe, RZ, 0xc0, !PT ;  /* 0xfffffffe00007812 */ /* 0x008fd200078ec0ff */
[----:B------:R-:W-:-:S05]  /*2c980*/  @P1 LOP3.LUT R0, R0, 0x1, RZ, 0xfc, !PT ;  /* 0x0000000100001812 */ /* 0x000fca00078efcff */
[----:B------:R0:W-:Y:S01]  /*2c990*/  STL [R1+0x14], R0 ;  /* 0x0000140001007387 */ /* 0x0001e20000100800 */
[----:B------:R-:W-:Y:S05]  /*2c9a0*/  @P0 BRA `(.L_x_2531) ;  /* 0x00000004008c0947 */ /* 0x000fea0003800000 */
[----:B------:R-:W-:-:S03]  /*2c9b0*/  UMOV UR4, 0xffffffff ;  /* 0xffffffff00047882 */ /* 0x000fc60000000000 */
[----:B------:R-:W-:Y:S05]  /*2c9c0*/  BRA.DIV UR4, `(.L_x_2532) ;  /* 0x0000007204f07947 */ /* 0x000fea000b800000 */
[----:B------:R-:W-:-:S13]  /*2c9d0*/  ELECT P6, URZ, PT ;  /* 0x00000000003f782f */ /* 0x000fda00038c0000 */
.L_x_2743:
[----:B------:R-:W-:Y:S05]  /*2c9e0*/  @!P6 BRA `(.L_x_2531) ;  /* 0x00000004007ce947 */ /* 0x000fea0003800000 */
[----:B0-----:R-:W2:Y:S01]  /*2c9f0*/  LDL R0, [R1+0x48] ;  /* 0x0000480001007983 */ /* 0x001ea20000100800 */
[----:B------:R-:W-:-:S04]  /*2ca00*/  ISETP.NE.U32.AND P0, PT, R2, RZ, PT ;  /* 0x000000ff0200720c */ /* 0x000fc80003f05070 */
[----:B------:R-:W-:Y:S01]  /*2ca10*/  ISETP.NE.AND.EX P0, PT, R3, RZ, PT, P0 ;  /* 0x000000ff0300720c */ /* 0x000fe20003f05300 */
[----:B--2---:R-:W-:-:S12]  /*2ca20*/  VIADD R0, R0, 0xffffffff ;  /* 0xffffffff00007836 */ /* 0x004fd80000000000 */
[----:B------:R-:W-:Y:S05]  /*2ca30*/  @!P0 BRA `(.L_x_2533) ;  /* 0x0000000000448947 */ /* 0x000fea0003800000 */
[----:B------:R-:W0:Y:S01]  /*2ca40*/  LDC R7, c[0x0][0x43c] ;  /* 0x00010f00ff077b82 */ /* 0x000e220000000800 */
[----:B------:R-:W-:Y:S01]  /*2ca50*/  ULDC.64 UR4, c[0x0][0x428] ;  /* 0x00010a0000047ab9 */ /* 0x000fe20000000a00 */
[----:B0-----:R-:W-:-:S13]  /*2ca60*/  ISETP.NE.AND P0, PT, R7, 0x1, PT ;  /* 0x000000010700780c */ /* 0x001fda0003f05270 */
[----:B------:R-:W0:Y:S02]  /*2ca70*/  @P0 LDC.64 R4, c[0x0][0x440] ;  /* 0x00011000ff040b82 */ /* 0x000e240000000a00 */
[----:B0-----:R-:W-:Y:S01]  /*2ca80*/  @P0 IMAD.HI.U32 R6, R0, R4, RZ ;  /* 0x0000000400060227 */ /* 0x001fe200078e00ff */
[----:B------:R-:W-:-:S04]  /*2ca90*/  MOV R4, R0 ;  /* 0x0000000000047202 */ /* 0x000fc80000000f00 */
        /* <DEDUP_REMOVED lines=11> */
.L_x_2533:
[----:B0-----:R-:W2:Y:S01]  /*2cb50*/  LDL R3, [R1+0x18] ;  /* 0x0000180001037983 */ /* 0x001ea20000100800 */
[----:B------:R-:W-:Y:S01]  /*2cb60*/  IMAD R2, R19, 0x8, R18 ;  /* 0x0000000813027824 */ /* 0x000fe200078e0212 */
[----:B-1----:R-:W0:Y:S02]  /*2cb70*/  S2R R8, SR_TID.X ;  /* 0x0000000000087919 */ /* 0x002e240000002100 */
[----:B0-----:R-:W-:-:S04]  /*2cb80*/  LOP3.LUT R8, R8, 0x7f, RZ, 0xc0, !PT ;  /* 0x0000007f08087812 */ /* 0x001fc800078ec0ff */
[----:B------:R-:W-:Y:S02]  /*2cb90*/  ISETP.NE.AND P1, PT, R8, RZ, PT ;  /* 0x000000ff0800720c */ /* 0x000fe40003f25270 */
[----:B--2---:R-:W-:-:S04]  /*2cba0*/  SHF.L.U32 R3, R3, 0x1f, RZ ;  /* 0x0000001f03037819 */ /* 0x004fc800000006ff */
[----:B------:R-:W0:Y:S02]  /*2cbb0*/  SYNCS.PHASECHK.TRANS64.TRYWAIT P0, [R2+URZ+0x29880], R3 ;  /* 0x02988003020075a7 */ /* 0x000e24000800017f */
[----:B0-----:R-:W-:Y:S05]  /*2cbc0*/  @!P0 BRA `(.L_x_2534) ;  /* 0x0000007000908947 */ /* 0x001fea0003800000 */
.L_x_2744:
        /* <DEDUP_REMOVED lines=8> */
.L_x_2535:
[----:B------:R-:W2:Y:S01]  /*2cc50*/  LDL R5, [R1+0x28] ;  /* 0x0000280001057983 */ /* 0x000ea20000100800 */
[----:B------:R-:W-:Y:S01]  /*2cc60*/  IMAD R4, R19, 0x5000, R18 ;  /* 0x0000500013047824 */ /* 0x000fe200078e0212 */
        /* <DEDUP_REMOVED lines=11> */
[----:B--2---:R-:W-:-:S05]  /*2cd20*/  IMAD R0, R0, 0xa0, R5 ;  /* 0x000000a000007824 */ /* 0x004fca00078e0205 */
[----:B------:R-:W-:-:S13]  /*2cd30*/  R2UR UR11, R0 ;  /* 0x00000000000b72ca */ /* 0x000fda00000e0000 */
[----:B------:R1:W-:Y:S01]  /*2cd40*/  UTMALDG.4D [UR8], [UR4], desc[UR6] ;  /* 0x00000608040075b4 */ /* 0x0003e20008019000 */
[----:B------:R-:W2:Y:S02]  /*2cd50*/  SYNCS.PHASECHK.TRANS64.TRYWAIT P0, [R2+URZ+0x29840], R3 ;  /* 0x02984003020075a7 */ /* 0x000ea4000800017f */
[----:B-12---:R-:W-:Y:S05]  /*2cd60*/  @!P0 BRA `(.L_x_2536) ;  /* 0x00000070003c8947 */ /* 0x006fea0003800000 */
.L_x_2745:
[----:B------:R-:W-:Y:S05]  /*2cd70*/  @P1 BRA `(.L_x_2537) ;  /* 0x00000000001c1947 */ /* 0x000fea0003800000 */
[----:B------:R-:W2:Y:S01]  /*2cd80*/  S2R R4, SR_TID.X ;  /* 0x0000000000047919 */ /* 0x000ea20000002100 */
[----:B01----:R-:W-:-:S04]  /*2cd90*/  MOV R3, 0x7800 ;  /* 0x0000780000037802 */ /* 0x003fc80000000f00 */
[----:B------:R3:W-:Y:S01]  /*2cda0*/  SYNCS.ARRIVE.TRANS64 RZ, [R2+URZ+0x29830], R3 ;  /* 0x0298300302ff79a7 */ /* 0x0007e2000800003f */
[----:B--2---:R-:W-:-:S04]  /*2cdb0*/  LOP3.LUT R4, R4, 0x1f, RZ, 0xc0, !PT ;  /* 0x0000001f04047812 */ /* 0x004fc800078ec0ff */
[----:B------:R-:W-:-:S13]  /*2cdc0*/  ISETP.NE.AND P0, PT, R4, RZ, PT ;  /* 0x000000ff0400720c */ /* 0x000fda0003f05270 */
[----:B---3--:R-:W-:Y:S05]  /*2cdd0*/  @!P0 BRA `(.L_x_2537) ;  /* 0x0000000000048947 */ /* 0x008fea0003800000 */
[----:B------:R-:W-:Y:S01]  /*2cde0*/  BPT.TRAP 0x1 ;  /* 0x000000040000795c */ /* 0x000fe20000300000 */
.L_x_2537:
[----:B01----:R-:W2:Y:S01]  /*2cdf0*/  LDL.LU R3, [R1+0x14] ;  /* 0x0000140001037983 */ /* 0x003ea20000300800 */
        /* <DEDUP_REMOVED lines=30> */
.L_x_2531:
[----:B---3--:R-:W0:Y:S04]  /*2cfe0*/  LDL.LU R3, [R1+0x40] ;  /* 0x0000400001037983 */ /* 0x008e280000300800 */
[----:B------:R-:W2:Y:S04]  /*2cff0*/  LDL.LU R5, [R1+0x34] ;  /* 0x0000340001057983 */ /* 0x000ea80000300800 */
[----:B------:R-:W3:Y:S01]  /*2d000*/  LDL.LU R4, [R1+0x58] ;  /* 0x0000580001047983 */ /* 0x000ee20000300800 */
[----:B------:R-:W-:Y:S05]  /*2d010*/  WARPSYNC.ALL ;  /* 0x0000000000007948 */ /* 0x000fea0003800000 */
[----:B------:R-:W-:Y:S01]  /*2d020*/  ULDC.64 UR6, c[0x0][0xa00] ;  /* 0x0002800000067ab9 */ /* 0x000fe20000000a00 */
[----:B------:R-:W-:Y:S01]  /*2d030*/  ULDC.64 UR4, c[0x0][0x298] ;  /* 0x0000a60000047ab9 */ /* 0x000fe20000000a00 */
[----:B------:R-:W-:Y:S01]  /*2d040*/  BAR.SYNC.DEFER_BLOCKING 0x8, 0x180 ;  /* 0x0206000000007b1d */ /* 0x000fe20000010000 */
[----:B------:R-:W-:Y:S01]  /*2d050*/  ISETP.NE.U32.AND P0, PT, RZ, UR6, PT ;  /* 0x00000006ff007c0c */ /* 0x000fe2000bf05070 */
[----:B------:R-:W-:-:S03]  /*2d060*/  VIADD R2, R18, 0x14400 ;  /* 0x0001440012027836 */ /* 0x000fc60000000000 */
[----:B------:R-:W-:Y:S01]  /*2d070*/  ISETP.NE.AND.EX P0, PT, RZ, UR7, PT, P0 ;  /* 0x00000007ff007c0c */ /* 0x000fe2000bf05300 */
[----:B------:R-:W-:Y:S01]  /*2d080*/  BSSY B6, `(.L_x_2538) ;  /* 0x000001e000067945 */ /* 0x000fe20003800000 */
[----:B------:R-:W-:Y:S02]  /*2d090*/  LOP3.LUT P1, RZ, R2, 0x1bf, RZ, 0xc0, !PT ;  /* 0x000001bf02ff7812 */ /* 0x000fe4000782c0ff */
[----:B0-----:R-:W-:Y:S02]  /*2d0a0*/  SHF.R.S32.HI R0, RZ, 0x1f, R3 ;  /* 0x0000001fff007819 */ /* 0x001fe40000011403 */
[----:B--2---:R-:W-:-:S03]  /*2d0b0*/  SEL R5, R5, RZ, !P0 ;  /* 0x000000ff05057207 */ /* 0x004fc60004000000 */
[----:B------:R-:W-:Y:S01]  /*2d0c0*/  IMAD R0, R0, UR4, RZ ;  /* 0x0000000400007c24 */ /* 0x000fe2000f8e02ff */
[----:B---3--:R-:W-:-:S03]  /*2d0d0*/  SEL R4, R4, RZ, !P0 ;  /* 0x000000ff04047207 */ /* 0x008fc60004000000 */
        /* <DEDUP_REMOVED lines=16> */
[----:B------:R-:W-:Y:S01]  /*2d1e0*/  MOV R12, 0x1 ;  /* 0x00000001000c7802 */ /* 0x000fe20000000f00 */
[----:B------:R-:W-:Y:S02]  /*2d1f0*/  IMAD.U32 R7, RZ, RZ, UR7 ;  /* 0x00000007ff077e24 */ /* 0x000fe4000f8e00ff */
[----:B------:R-:W-:-:S02]  /*2d200*/  IMAD.U32 R10, RZ, RZ, UR8 ;  /* 0x00000008ff0a7e24 */ /* 0x000fc4000f8e00ff */
[----:B------:R-:W-:Y:S02]  /*2d210*/  IMAD.U32 R11, RZ, RZ, UR9 ;  /* 0x00000009ff0b7e24 */ /* 0x000fe4000f8e00ff */
[----:B-1----:R-:W-:Y:S02]  /*2d220*/  IMAD.MOV.U32 R8, RZ, RZ, 0x70 ;  /* 0x00000070ff087424 */ /* 0x002fe400078e00ff */
[----:B------:R-:W-:-:S07]  /*2d230*/  IMAD.MOV.U32 R13, RZ, RZ, RZ ;  /* 0x000000ffff0d7224 */ /* 0x000fce00078e00ff */
[----:B------:R-:W-:-:S07]  /*2d240*/  LEPC R20, `(.L_x_2539) ;  /* 0x000000001014794e */ /* 0x000fce0000000000 */
[----:B0-----:R-:W-:Y:S05]  /*2d250*/  CALL.ABS.NOINC R2 ;  /* 0x0000000002007343 */ /* 0x001fea0003c00000 */
.L_x_2539:
[----:B------:R-:W-:Y:S05]  /*2d260*/  BSYNC B6 ;  /* 0x0000000000067941 */ /* 0x000fea0003800000 */
.L_x_2538:
[----:B0-----:R-:W2:Y:S01]  /*2d270*/  LDL.LU R0, [R1+0x40] ;  /* 0x0000400001007983 */ /* 0x001ea20000300800 */
[----:B------:R-:W-:Y:S01]  /*2d280*/  ULDC.64 UR4, c[0x0][0x2d8] ;  /* 0x0000b60000047ab9 */ /* 0x000fe20000000a00 */
[----:B------:R-:W0:Y:S01]  /*2d290*/  LDC R7, c[0x0][0x448] ;  /* 0x00011200ff077b82 */ /* 0x000e220000000800 */
[----:B------:R-:W-:Y:S01]  /*2d2a0*/  ULDC.64 UR6, c[0x0][0x280] ;  /* 0x0000a00000067ab9 */ /* 0x000fe20000000a00 */
[----:B------:R-:W3:Y:S04]  /*2d2b0*/  LDL.LU R5, [R1+0x38] ;  /* 0x0000380001057983 */ /* 0x000ee80000300800 */
[----:B------:R-:W3:Y:S04]  /*2d2c0*/  LDL.LU.64 R2, [R1+0x50] ;  /* 0x0000500001027983 */ /* 0x000ee80000300a00 */
[----:B------:R-:W4:Y:S04]  /*2d2d0*/  LDL.LU R4, [R1+0x34] ;  /* 0x0000340001047983 */ /* 0x000f280000300800 */
[----:B------:R-:W4:Y:S01]  /*2d2e0*/  LDL R10, [R1+0x4] ;  /* 0x00000400010a7983 */ /* 0x000f220000100800 */
[----:B-1----:R-:W1:Y:S01]  /*2d2f0*/  S2R R8, SR_TID.X ;  /* 0x0000000000087919 */ /* 0x002e620000002100 */
[----:B0-----:R-:W-:-:S13]  /*2d300*/  ISETP.NE.AND P0, PT, R7, 0x1, PT ;  /* 0x000000010700780c */ /* 0x001fda0003f05270 */
[----:B------:R-:W0:Y:S01]  /*2d310*/  @P0 LDC R6, c[0x0][0x450] ;  /* 0x00011400ff060b82 */ /* 0x000e220000000800 */
[----:B-1----:R-:W-:-:S04]  /*2d320*/  SHF.L.U32 R8, R8, 0x4, RZ ;  /* 0x0000000408087819 */ /* 0x002fc800000006ff */
[----:B------:R-:W-:-:S04]  /*2d330*/  LOP3.LUT R8, R8, 0x30, RZ, 0xc0, !PT ;  /* 0x0000003008087812 */ /* 0x000fc800078ec0ff */
[C---:B------:R-:W-:Y:S02]  /*2d340*/  LOP3.LUT R11, R8.reuse, 0x40, RZ, 0xfc, !PT ;  /* 0x00000040080b7812 */ /* 0x040fe400078efcff */
[----:B------:R-:W-:Y:S01]  /*2d350*/  LOP3.LUT R8, R8, 0x80, RZ, 0xfc, !PT ;  /* 0x0000008008087812 */ /* 0x000fe200078efcff */
[----:B---3--:R-:W-:Y:S02]  /*2d360*/  IMAD.MOV.U32 R3, RZ, RZ, R5 ;  /* 0x000000ffff037224 */ /* 0x008fe400078e0005 */
[----:B------:R-:W1:Y:S01]  /*2d370*/  S2R R5, SR_TID.X ;  /* 0x0000000000057919 */ /* 0x000e620000002100 */
[----:B------:R-:W-:-:S04]  /*2d380*/  IMAD.WIDE.U32 R2, R16, UR4, R2 ;  /* 0x0000000410027c25 */ /* 0x000fc8000f8e0002 */
[----:B------:R-:W-:Y:S01]  /*2d390*/  IMAD R3, R16, UR5, R3 ;  /* 0x0000000510037c24 */ /* 0x000fe2000f8e0203 */
[----:B------:R-:W-:Y:S02]  /*2d3a0*/  ULDC.64 UR4, c[0x0][0x2e0] ;  /* 0x0000b80000047ab9 */ /* 0x000fe40000000a00 */
[----:B--2---:R-:W-:Y:S02]  /*2d3b0*/  IMAD R0, R0, UR4, RZ ;  /* 0x0000000400007c24 */ /* 0x004fe4000f8e02ff */
[----:B----4-:R-:W-:-:S04]  /*2d3c0*/  IMAD.WIDE.U32 R2, R4, UR4, R2 ;  /* 0x0000000404027c25 */ /* 0x010fc8000f8e0002 */
[----:B------:R-:W-:Y:S01]  /*2d3d0*/  IMAD R0, R4, UR5, R0 ;  /* 0x0000000504007c24 */ /* 0x000fe2000f8e0200 */
[----:B------:R-:W-:Y:S01]  /*2d3e0*/  ULDC.64 UR4, c[0x0][0x2d0] ;  /* 0x0000b40000047ab9 */ /* 0x000fe20000000a00 */
[----:B------:R-:W2:Y:S02]  /*2d3f0*/  S2R R4, SR_TID.X ;  /* 0x0000000000047919 */ /* 0x000ea40000002100 */
[----:B------:R-:W-:Y:S01]  /*2d400*/  IMAD.IADD R3, R3, 0x1, R0 ;  /* 0x0000000103037824 */ /* 0x000fe200078e0200 */
[----:B-1----:R-:W-:-:S04]  /*2d410*/  LOP3.LUT R5, R5, 0x7f, RZ, 0xc0, !PT ;  /* 0x0000007f05057812 */ /* 0x002fc800078ec0ff */
[----:B------:R-:W-:Y:S01]  /*2d420*/  SHF.R.U32.HI R5, RZ, 0x2, R5 ;  /* 0x00000002ff057819 */ /* 0x000fe20000011605 */
[----:B--2---:R-:W-:-:S05]  /*2d430*/  IMAD.SHL.U32 R4, R4, 0x20, RZ ;  /* 0x0000002004047824 */ /* 0x004fca00078e00ff */
[----:B------:R-:W-:Y:S02]  /*2d440*/  LOP3.LUT R4, R5, 0x60, R4, 0xf8, !PT ;  /* 0x0000006005047812 */ /* 0x000fe400078ef804 */
[----:B------:R-:W1:Y:S02]  /*2d450*/  @P0 LDC R5, c[0x0][0x44c] ;  /* 0x00011300ff050b82 */ /* 0x000e640000000800 */
[----:B------:R-:W-:-:S05]  /*2d460*/  LEA R4, R10, R4, 0x7 ;  /* 0x000000040a047211 */ /* 0x000fca00078e38ff */
        /* <DEDUP_REMOVED lines=30> */
[----:B------:R-:W-:-:S05]  /*2d650*/  SHF.R.U32.HI R11, RZ, 0x2, R11 ;  /* 0x00000002ff0b7819 */ /* 0x000fca000001160b */
[----:B------:R-:W-:-:S04]  /*2d660*/  IMAD R0, R10, 0x80, R11 ;  /* 0x000000800a007824 */ /* 0x000fc800078e020b */
[----:B------:R-:W-:Y:S02]  /*2d670*/  VIADD R5, R0, 0x20 ;  /* 0x0000002000057836 */ /* 0x000fe40000000000 */
[----:B--2---:R-:W-:Y:S02]  /*2d680*/  IMAD R2, R6, R7, RZ ;  /* 0x0000000706027224 */ /* 0x004fe400078e02ff */
[----:B------:R-:W0:Y:S03]  /*2d690*/  SHFL.IDX PT, R7, R4, RZ, 0x1c1f ;  /* 0x001c1fff04077589 */ /* 0x000e2600000e0000 */
[----:B------:R-:W-:Y:S01]  /*2d6a0*/  ISETP.GE.AND P4, PT, R0, R2, PT ;  /* 0x000000020000720c */ /* 0x000fe20003f86270 */
[----:B------:R-:W1:-:S12]  /*2d6b0*/  SHFL.IDX PT, R6, R3, RZ, 0x1c1f ;  /* 0x001c1fff03067589 */ /* 0x000e5800000e0000 */
        /* <DEDUP_REMOVED lines=23> */
[----:B0-----:R-:W-:-:S04]  /*2d830*/  @!P3 IMAD.X R6, RZ, RZ, R6, P4 ;  /* 0x000000ffff06b224 */ /* 0x001fc800020e0606 */
[----:B------:R-:W-:Y:S01]  /*2d840*/  @!P3 IMAD.MOV.U32 R7, RZ, RZ, R6 ;  /* 0x000000ffff07b224 */ /* 0x000fe200078e0006 */
[----:B------:R-:W-:Y:S02]  /*2d850*/  @!P3 MOV R6, R5 ;  /* 0x000000050006b202 */ /* 0x000fe40000000f00 */
[----:B------:R1:W2:Y:S04]  /*2d860*/  SHFL.IDX PT, R5, R3, 0x3, 0x1c1f ;  /* 0x007c1f0003057f89 */ /* 0x0002a800000e0000 */
[----:B------:R1:W-:Y:S04]  /*2d870*/  @!P3 LDGSTS.E.BYPASS.LTC128B.128 [R8+0x15400], desc[UR56][R6.64], !P0 ;  /* 0x154000000608bfae */ /* 0x0003e8000c101d78 */
[----:B------:R1:W-:Y:S04]  /*2d880*/  @!P3 LDGSTS.E.BYPASS.LTC128B.128 [R8+0x17400], desc[UR56][R6.64+0x40], !P1 ;  /* 0x174000400608bfae */ /* 0x0003e8000c901d78 */
[----:B------:R1:W-:Y:S04]  /*2d890*/  @!P3 LDGSTS.E.BYPASS.LTC128B.128 [R8+0x19400], desc[UR56][R6.64+0x80], !P2 ;  /* 0x194000800608bfae */ /* 0x0003e8000d101d78 */
[----:B------:R1:W3:Y:S02]  /*2d8a0*/  SHFL.IDX PT, R3, R4, 0x3, 0x1c1f ;  /* 0x007c1f0004037f89 */ /* 0x0002e400000e0000 */
.L_x_2754:
        /* <DEDUP_REMOVED lines=12> */
.L_x_2542:
[----:B------:R-:W-:Y:S05]  /*2d970*/  BSYNC B0 ;  /* 0x0000000000007941 */ /* 0x000fea0003800000 */
.L_x_2541:
[----:B------:R-:W-:Y:S01]  /*2d980*/  NOP ;  /* 0x0000000000007918 */ /* 0x000fe20000000000 */
[----:B------:R-:W-:-:S13]  /*2d990*/  PLOP3.LUT P0, PT, PT, PT, PT, 0x80, 0x0 ;  /* 0x000000000000781c */ /* 0x000fda0003f0f070 */
.L_x_2543:
[----:B------:R-:W-:Y:S02]  /*2d9a0*/  PLOP3.LUT P1, PT, P1, P0, PT, 0xa2, 0x0 ;  /* 0x000000000000781c */ /* 0x000fe40000f21472 */
[----:B------:R-:W-:-:S08]  /*2d9b0*/  @P0 R2UR P1, UR4, R18 ;  /* 0x00000000120402ca */ /* 0x000fd00000020000 */
[----:B------:R-:W-:-:S05]  /*2d9c0*/  @P0 PLOP3.LUT P0, PT, P1, PT, PT, 0x80, 0x0 ;  /* 0x000000000000081c */ /* 0x000fca0000f0f070 */
[----:B------:R-:W-:Y:S01]  /*2d9d0*/  @!P1 SYNCS.ARRIVE.TRANS64.RED.A0T1 RZ, [UR4+0x29800], RZ ;  /* 0x029800ffffff99a7 */ /* 0x000fe20008200404 */
[----:B------:R-:W-:Y:S07]  /*2d9e0*/  @!P1 ARRIVES.LDGSTSBAR.64.TRANSCNT [UR4+0x29800] ;  /* 0x02980000ff0099b0 */ /* 0x000fee0008000a84 */
[----:B------:R-:W-:Y:S05]  /*2d9f0*/  @P0 BRA.U.ANY `(.L_x_2543) ;  /* 0xfffffffd00e80947 */ /* 0x000fea000393ffff */
[----:B----4-:R-:W4:Y:S02]  /*2da00*/  LDL.LU R2, [R1+0x60] ;  /* 0x0000600001027983 */ /* 0x010f240000300800 */
[----:B----4-:R-:W-:-:S05]  /*2da10*/  VIADD R2, R2, 0x1 ;  /* 0x0000000102027836 */ /* 0x010fca0000000000 */
        /* <DEDUP_REMOVED lines=10> */
.L_x_2755:
[----:B------:R-:W-:Y:S05]  /*2dac0*/  BSYNC B0 ;  /* 0x0000000000007941 */ /* 0x000fea0003800000 */
.L_x_2544:
[----:B------:R-:W5:Y:S04]  /*2dad0*/  LDL.LU R2, [R1+0x48] ;  /* 0x0000480001027983 */ /* 0x000f680000300800 */
[----:B-1-3--:R-:W3:Y:S01]  /*2dae0*/  LDL R3, [R1+0x20] ;  /* 0x0000200001037983 */ /* 0x00aee20000100800 */
[----:B-----5:R-:W-:-:S04]  /*2daf0*/  IADD3 R2, R2, -0x2, RZ ;  /* 0xfffffffe02027810 */ /* 0x020fc80007ffe0ff */
[----:B---3--:R-:W-:-:S13]  /*2db00*/  ISETP.GE.AND P0, PT, R2, R3, PT ;  /* 0x000000030200720c */ /* 0x008fda0003f06270 */
[----:B------:R-:W-:Y:S05]  /*2db10*/  @!P0 BRA `(.L_x_2546) ;  /* 0x0000001000048947 */ /* 0x000fea0003800000 */
[----:B------:R1:W5:Y:S01]  /*2db20*/  LDL.LU R3, [R1+0x18] ;  /* 0x0000180001037983 */ /* 0x0003620000300800 */
[----:B----4-:R-:W-:-:S07]  /*2db30*/  IMAD.MOV.U32 R0, RZ, RZ, R19 ;  /* 0x000000ffff007224 */ /* 0x010fce00078e0013 */
.L_x_2568:
[----:B------:R-:W3:Y:S01]  /*2db40*/  LDL R4, [R1+0x14] ;  /* 0x0000140001047983 */ /* 0x000ee20000100800 */
[----:B------:R-:W-:Y:S01]  /*2db50*/  VIADD R19, R0, 0x1 ;  /* 0x0000000100137836 */ /* 0x000fe20000000000 */
[----:B------:R-:W-:Y:S05]  /*2db60*/  YIELD ;  /* 0x0000000000007946 */ /* 0x000fea0003800000 */
[C---:B------:R-:W-:Y:S01]  /*2db70*/  ISETP.NE.AND P0, PT, R19.reuse, 0x2, PT ;  /* 0x000000021300780c */ /* 0x040fe20003f05270 */
[----:B------:R-:W-:Y:S03]  /*2db80*/  BSSY B0, `(.L_x_2547) ;  /* 0x0000089000007945 */ /* 0x000fe60003800000 */
[----:B------:R-:W-:-:S02]  /*2db90*/  SEL R19, R19, RZ, P0 ;  /* 0x000000ff13137207 */ /* 0x000fc40000000000 */
[----:B---3--:R-:W-:Y:S02]  /*2dba0*/  LOP3.LUT P1, RZ, R4, 0x1, RZ, 0xc0, !PT ;  /* 0x0000000104ff7812 */ /* 0x008fe4000782c0ff */
[----:B------:R-:W-:-:S04]  /*2dbb0*/  SEL R4, RZ, 0x1, P0 ;  /* 0x00000001ff047807 */ /* 0x000fc80000000000 */
[----:B--2--5:R-:W-:-:S05]  /*2dbc0*/  LOP3.LUT R9, R3, R4, RZ, 0x3c, !PT ;  /* 0x0000000403097212 */ /* 0x024fca00078e3cff */
[----:B------:R3:W-:Y:S02]  /*2dbd0*/  STL [R1+0x18], R9 ;  /* 0x0000180901007387 */ /* 0x0007e40000100800 */
[----:B------:R-:W-:Y:S05]  /*2dbe0*/  @!P1 BRA `(.L_x_2548) ;  /* 0x0000000800089947 */ /* 0x000fea0003800000 */
[----:B------:R-:W-:Y:S01]  /*2dbf0*/  ULDC.64 UR4, c[0x0][0x418] ;  /* 0x0001060000047ab9 */ /* 0x000fe20000000a00 */
[----:B0-----:R-:W-:Y:S01]  /*2dc00*/  IMAD.MOV.U32 R8, RZ, RZ, R2 ;  /* 0x000000ffff087224 */ /* 0x001fe200078e0002 */
[----:B------:R-:W-:-:S04]  /*2dc10*/  ISETP.NE.U32.AND P0, PT, RZ, UR4, PT ;  /* 0x00000004ff007c0c */ /* 0x000fc8000bf05070 */
[----:B------:R-:W-:-:S13]  /*2dc20*/  ISETP.NE.AND.EX P0, PT, RZ, UR5, PT, P0 ;  /* 0x00000005ff007c0c */ /* 0x000fda000bf05300 */
[----:B------:R-:W-:Y:S05]  /*2dc30*/  @!P0 BRA `(.L_x_2549) ;  /* 0x00000000004c8947 */ /* 0x000fea0003800000 */
[----:B------:R-:W4:Y:S01]  /*2dc40*/  LDL R11, [R1+0x24] ;  /* 0x00002400010b7983 */ /* 0x000f220000100800 */
[----:B------:R-:W0:Y:S01]  /*2dc50*/  LDC R7, c[0x0][0x43c] ;  /* 0x00010f00ff077b82 */ /* 0x000e220000000800 */
[----:B------:R-:W-:Y:S02]  /*2dc60*/  ULDC.64 UR6, c[0x0][0x428] ;  /* 0x00010a0000067ab9 */ /* 0x000fe40000000a00 */
[----:B------:R-:W3:Y:S01]  /*2dc70*/  LDL R10, [R1+0x8] ;  /* 0x00000800010a7983 */ /* 0x000ee20000100800 */
[----:B0-----:R-:W-:-:S13]  /*2dc80*/  ISETP.NE.AND P0, PT, R7, 0x1, PT ;  /* 0x000000010700780c */ /* 0x001fda0003f05270 */
[----:B--2---:R-:W0:Y:S02]  /*2dc90*/  @P0 LDC.64 R4, c[0x0][0x440] ;  /* 0x00011000ff040b82 */ /* 0x004e240000000a00 */
[----:B0-----:R-:W-:-:S04]  /*2dca0*/  @P0 IMAD.HI.U32 R6, R2, R4, RZ ;  /* 0x0000000402060227 */ /* 0x001fc800078e00ff */
[----:B------:R-:W-:Y:S01]  /*2dcb0*/  IMAD.MOV.U32 R4, RZ, RZ, R2 ;  /* 0x000000ffff047224 */ /* 0x000fe200078e0002 */
[----:B------:R-:W-:-:S04]  /*2dcc0*/  @P0 SHF.R.U32.HI R4, RZ, R5, R6 ;  /* 0x00000005ff040219 */ /* 0x000fc80000011606 */
[----:B------:R-:W-:Y:S02]  /*2dcd0*/  SHF.R.S32.HI R5, RZ, 0x1f, R4 ;  /* 0x0000001fff057819 */ /* 0x000fe40000011404 */
[----:B------:R-:W-:-:S05]  /*2dce0*/  IADD3 R8, -R4, RZ, RZ ;  /* 0x000000ff04087210 */ /* 0x000fca0007ffe1ff */
[----:B------:R-:W-:Y:S02]  /*2dcf0*/  IMAD R8, R7, R8, R2 ;  /* 0x0000000807087224 */ /* 0x000fe400078e0202 */
[----:B----4-:R-:W-:-:S04]  /*2dd00*/  IMAD R6, R11, UR6, RZ ;  /* 0x000000060b067c24 */ /* 0x010fc8000f8e02ff */
[C---:B---3--:R-:W-:Y:S02]  /*2dd10*/  IMAD R6, R10.reuse, UR7, R6 ;  /* 0x000000070a067c24 */ /* 0x048fe4000f8e0206 */
[----:B------:R-:W-:-:S04]  /*2dd20*/  IMAD.WIDE.U32 R4, R10, UR6, R4 ;  /* 0x000000060a047c25 */ /* 0x000fc8000f8e0004 */
[----:B------:R-:W-:Y:S01]  /*2dd30*/  IMAD.IADD R5, R6, 0x1, R5 ;  /* 0x0000000106057824 */ /* 0x000fe200078e0205 */
[----:B------:R-:W-:-:S04]  /*2dd40*/  LEA R6, P0, R4, UR4, 0x2 ;  /* 0x0000000404067c11 */ /* 0x000fc8000f8010ff */
[----:B------:R-:W-:-:S05]  /*2dd50*/  LEA.HI.X R7, R4, UR5, R5, 0x2, P0 ;  /* 0x0000000504077c11 */ /* 0x000fca00080f1405 */
[----:B------:R0:W5:Y:S04]  /*2dd60*/  LDG.E R17, desc[UR56][R6.64] ;  /* 0x0000003806117981 */ /* 0x000168000c1e1900 */
.L_x_2549:
[----:B------:R-:W0:Y:S01]  /*2dd70*/  S2R R4, SR_TID.X ;  /* 0x0000000000047919 */ /* 0x000e220000002100 */
[----:B--2---:R-:W-:Y:S01]  /*2dd80*/  IMAD R5, R19, 0x8, R18 ;  /* 0x0000000813057824 */ /* 0x004fe200078e0212 */
[----:B------:R-:W-:Y:S01]  /*2dd90*/  BSSY B1, `(.L_x_2550) ;  /* 0x0000006000017945 */ /* 0x000fe20003800000 */
[----:B0-----:R-:W-:Y:S02]  /*2dda0*/  LOP3.LUT R6, R4, 0x7f, RZ, 0xc0, !PT ;  /* 0x0000007f04067812 */ /* 0x001fe400078ec0ff */
[----:B------:R-:W-:Y:S02]  /*2ddb0*/  SHF.L.U32 R4, R9, 0x1f, RZ ;  /* 0x0000001f09047819 */ /* 0x000fe400000006ff */
[----:B------:R-:W-:Y:S02]  /*2ddc0*/  ISETP.NE.AND P1, PT, R6, RZ, PT ;  /* 0x000000ff0600720c */ /* 0x000fe40003f25270 */
[----:B------:R-:W0:Y:S02]  /*2ddd0*/  SYNCS.PHASECHK.TRANS64.TRYWAIT P0, [R5+URZ+0x29880], R4 ;  /* 0x02988004050075a7 */ /* 0x000e24000800017f */
[----:B0-----:R-:W-:Y:S09]  /*2dde0*/  @!P0 BRA `(.L_x_2551) ;  /* 0x0000006400b08947 */ /* 0x001ff20003800000 */
.L_x_2756:
[----:B------:R-:W-:Y:S05]  /*2ddf0*/  BSYNC B1 ;  /* 0x0000000000017941 */ /* 0x000fea0003800000 */
.L_x_2550:
        /* <DEDUP_REMOVED lines=9> */
.L_x_2553:
[----:B------:R-:W-:Y:S05]  /*2de90*/  BSYNC B1 ;  /* 0x0000000000017941 */ /* 0x000fea0003800000 */
.L_x_2552:
[----:B------:R-:W2:Y:S01]  /*2dea0*/  LDL R6, [R1+0x28] ;  /* 0x0000280001067983 */ /* 0x000ea20000100800 */
        /* <DEDUP_REMOVED lines=9> */
[----:B--2---:R-:W-:-:S02]  /*2df40*/  IMAD R6, R8, 0xa0, R6 ;  /* 0x000000a008067824 */ /* 0x004fc400078e0206 */
[----:B------:R-:W-:-:S09]  /*2df50*/  VIADD R8, R5, 0x29870 ;  /* 0x0002987005087836 */ /* 0x000fd20000000000 */
.L_x_2554:
        /* <DEDUP_REMOVED lines=13> */
.L_x_2757:
[----:B------:R-:W-:Y:S05]  /*2e030*/  BSYNC B1 ;  /* 0x0000000000017941 */ /* 0x000fea0003800000 */
.L_x_2555:
[----:B------:R-:W-:Y:S01]  /*2e040*/  BSSY B1, `(.L_x_2557) ;  /* 0x000000b000017945 */ /* 0x000fe20003800000 */
[----:B------:R-:W-:Y:S02]  /*2e050*/  IMAD.MOV.U32 R8, RZ, RZ, 0x0 ;  /* 0x00000000ff087424 */ /* 0x000fe400078e00ff */
[----:B---3--:R-:W-:Y:S01]  /*2e060*/  IMAD.MOV.U32 R9, RZ, RZ, 0x14f00000 ;  /* 0x14f00000ff097424 */ /* 0x008fe200078e00ff */
[----:B------:R-:W-:Y:S06]  /*2e070*/  @P1 BRA `(.L_x_2558) ;  /* 0x00000000001c1947 */ /* 0x000fec0003800000 */
[----:B------:R-:W3:Y:S01]  /*2e080*/  S2R R7, SR_TID.X ;  /* 0x0000000000077919 */ /* 0x000ee20000002100 */
[----:B0-2---:R-:W-:-:S04]  /*2e090*/  IMAD.MOV.U32 R4, RZ, RZ, 0x7800 ;  /* 0x00007800ff047424 */ /* 0x005fc800078e00ff */
[----:B------:R4:W-:Y:S01]  /*2e0a0*/  SYNCS.ARRIVE.TRANS64 RZ, [R5+URZ+0x29830], R4 ;  /* 0x0298300405ff79a7 */ /* 0x0009e2000800003f */
[----:B---3--:R-:W-:-:S04]  /*2e0b0*/  LOP3.LUT R7, R7, 0x1f, RZ, 0xc0, !PT ;  /* 0x0000001f07077812 */ /* 0x008fc800078ec0ff */
[----:B------:R-:W-:-:S13]  /*2e0c0*/  ISETP.NE.AND P0, PT, R7, RZ, PT ;  /* 0x000000ff0700720c */ /* 0x000fda0003f05270 */
[----:B----4-:R-:W-:Y:S05]  /*2e0d0*/  @!P0 BRA `(.L_x_2558) ;  /* 0x0000000000048947 */ /* 0x010fea0003800000 */
[----:B------:R-:W-:Y:S01]  /*2e0e0*/  BPT.TRAP 0x1 ;  /* 0x000000040000795c */ /* 0x000fe20000300000 */
.L_x_2558:
[----:B------:R-:W-:Y:S05]  /*2e0f0*/  BSYNC B1 ;  /* 0x0000000000017941 */ /* 0x000fea0003800000 */
.L_x_2557:
[----:B------:R-:W-:Y:S01]  /*2e100*/  R2UR UR10, R10 ;  /* 0x000000000a0a72ca */ /* 0x000fe200000e0000 */
[----:B0-2---:R-:W-:Y:S01]  /*2e110*/  IMAD R4, R19, 0x7800, R18 ;  /* 0x0000780013047824 */ /* 0x005fe200078e0212 */
[----:B------:R-:W-:Y:S01]  /*2e120*/  R2UR UR6, R8 ;  /* 0x00000000080672ca */ /* 0x000fe200000e0000 */
[----:B------:R-:W-:Y:S01]  /*2e130*/  UIADD3 UR4, UP0, UR40, 0x370, URZ ;  /* 0x0000037028047890 */ /* 0x000fe2000ff1e03f */
[----:B------:R-:W-:Y:S01]  /*2e140*/  R2UR UR7, R9 ;  /* 0x00000000090772ca */ /* 0x000fe200000e0000 */
[----:B------:R-:W-:Y:S01]  /*2e150*/  VIADD R7, R4, 0x1a400 ;  /* 0x0001a40004077836 */ /* 0x000fe20000000000 */
[----:B------:R-:W-:Y:S01]  /*2e160*/  PLOP3.LUT P0, PT, PT, PT, PT, 0x80, 0x0 ;  /* 0x000000000000781c */ /* 0x000fe20003f0f070 */
[----:B------:R-:W-:Y:S01]  /*2e170*/  UIADD3.X UR5, URZ, UR41, URZ, UP0, !UPT ;  /* 0x000000293f057290 */ /* 0x000fe200087fe43f */
[----:B------:R-:W-:-:S11]  /*2e180*/  IADD3 R5, R5, 0x29830, RZ ;  /* 0x0002983005057810 */ /* 0x000fd60007ffe0ff */
.L_x_2559:
        /* <DEDUP_REMOVED lines=15> */
.L_x_2560:
        /* <DEDUP_REMOVED lines=15> */
.L_x_2561:
        /* <DEDUP_REMOVED lines=9> */
[----:B----4-:R-:W-:Y:S05]  /*2e400*/  @P0 BRA.U.ANY `(.L_x_2561) ;  /* 0xfffffffd00d80947 */ /* 0x010fea000393ffff */
.L_x_2548:
[----:B------:R-:W-:Y:S05]  /*2e410*/  BSYNC B0 ;  /* 0x0000000000007941 */ /* 0x000fea0003800000 */
.L_x_2547:
[----:B------:R-:W-:-:S06]  /*2e420*/  UISETP.NE.AND UP0, UPT, UR37, 0x3, UPT ;  /* 0x000000032500788c */ /* 0x000fcc000bf05270 */
[----:B------:R-:W-:-:S13]  /*2e430*/  PLOP3.LUT P0, PT, PT, PT, UP0, 0x80, 0x0 ;  /* 0x000000000000781c */ /* 0x000fda0003f0f008 */
[----:B------:R-:W-:Y:S05]  /*2e440*/  @!P0 BRA `(.L_x_2562) ;  /* 0x0000000000048947 */ /* 0x000fea0003800000 */
[----:B------:R-:W-:Y:S01]  /*2e450*/  BPT.TRAP 0x1 ;  /* 0x000000040000795c */ /* 0x000fe20000300000 */
.L_x_2562:
[----:B------:R-:W-:Y:S01]  /*2e460*/  IMAD.U32 R4, RZ, RZ, UR39 ;  /* 0x00000027ff047e24 */ /* 0x000fe2000f8e00ff */
[----:B------:R-:W-:Y:S01]  /*2e470*/  LEA R20, R0, R18, 0x3 ;  /* 0x0000001200147211 */ /* 0x000fe200078e18ff */
[----:B------:R-:W-:Y:S03]  /*2e480*/  BSSY B0, `(.L_x_2563) ;  /* 0x0000006000007945 */ /* 0x000fe60003800000 */
[----:B------:R-:W-:Y:S02]  /*2e490*/  ISETP.NE.AND P1, PT, R4, 0x3, PT ;  /* 0x000000030400780c */ /* 0x000fe40003f25270 */
[----:B------:R-:W-:-:S04]  /*2e4a0*/  LOP3.LUT R4, R3, 0x1, RZ, 0x3c, !PT ;  /* 0x0000000103047812 */ /* 0x000fc800078e3cff */
[----:B------:R-:W-:-:S04]  /*2e4b0*/  SHF.L.U32 R4, R4, 0x1f, RZ ;  /* 0x0000001f04047819 */ /* 0x000fc800000006ff */
[----:B------:R-:W4:Y:S02]  /*2e4c0*/  SYNCS.PHASECHK.TRANS64.TRYWAIT P0, [R20+URZ+0x29870], R4 ;  /* 0x02987004140075a7 */ /* 0x000f24000800017f */
[----:B----4-:R-:W-:Y:S05]  /*2e4d0*/  @!P0 BRA `(.L_x_2564) ;  /* 0x00000060001c8947 */ /* 0x010fea0003800000 */
.L_x_2758:
[----:B------:R-:W-:Y:S05]  /*2e4e0*/  BSYNC B0 ;  /* 0x0000000000007941 */ /* 0x000fea0003800000 */
.L_x_2563:
[----:B------:R-:W-:Y:S05]  /*2e4f0*/  @!P1 BRA `(.L_x_2565) ;  /* 0x0000000000049947 */ /* 0x000fea0003800000 */
[----:B------:R-:W-:Y:S01]  /*2e500*/  BPT.TRAP 0x1 ;  /* 0x000000040000795c */ /* 0x000fe20000300000 */
.L_x_2565:
[----:B------:R-:W-:Y:S01]  /*2e510*/  SHF.L.U32 R3, R3, 0x1f, RZ ;  /* 0x0000001f03037819 */ /* 0x000fe200000006ff */
[----:B------:R-:W-:-:S03]  /*2e520*/  IMAD R12, R0, 0x5000, RZ ;  /* 0x00005000000c7824 */ /* 0x000fc600078e02ff */
[----:B------:R-:W5:Y:S02]  /*2e530*/  SYNCS.PHASECHK.TRANS64.TRYWAIT P0, [R20+URZ+0x29860], R3 ;  /* 0x02986003140075a7 */ /* 0x000f64000800017f */
[----:B-----5:R-:W-:Y:S05]  /*2e540*/  @!P0 BRA `(.L_x_2566) ;  /* 0x0000006000148947 */ /* 0x020fea0003800000 */
.L_x_2759:
[----:B------:R-:W5:Y:S04]  /*2e550*/  LDL R0, [R1+0x30] ;  /* 0x0000300001007983 */ /* 0x000f680000100800 */
[----:B------:R-:W2:Y:S01]  /*2e560*/  LDL R13, [R1+0x2c] ;  /* 0x00002c00010d7983 */ /* 0x000ea20000100800 */
[----:B------:R-:W-:Y:S05]  /*2e570*/  WARPSYNC.ALL ;  /* 0x0000000000007948 */ /* 0x000fea0003800000 */
[----:B---3--:R-:W3:Y:S01]  /*2e580*/  S2R R9, SR_TID.X ;  /* 0x0000000000097919 */ /* 0x008ee20000002100 */
[----:B------:R-:W-:Y:S01]  /*2e590*/  IMAD.MOV.U32 R14, RZ, RZ, 0x40 ;  /* 0x00000040ff0e7424 */ /* 0x000fe200078e00ff */
[----:B---3--:R-:W-:-:S04]  /*2e5a0*/  LOP3.LUT P0, RZ, R9, 0x4, RZ, 0xc0, !PT ;  /* 0x0000000409ff7812 */ /* 0x008fc8000780c0ff */
[----:B------:R-:W-:Y:S02]  /*2e5b0*/  SEL R14, R14, 0xffffffc0, !P0 ;  /* 0xffffffc00e0e7807 */ /* 0x000fe40004000000 */
[C---:B-----5:R-:W-:Y:S02]  /*2e5c0*/  LOP3.LUT R0, R12.reuse, R0, RZ, 0xfc, !PT ;  /* 0x000000000c007212 */ /* 0x060fe400078efcff */
[----:B--2---:R-:W-:-:S03]  /*2e5d0*/  LOP3.LUT R21, R12, R13, RZ, 0xfc, !PT ;  /* 0x0000000d0c157212 */ /* 0x004fc600078efcff */
[----:B------:R-:W-:-:S04]  /*2e5e0*/  IMAD.IADD R0, R18, 0x1, R0 ;  /* 0x0000000112007824 */ /* 0x000fc800078e0200 */
[----:B------:R-:W-:Y:S01]  /*2e5f0*/  IMAD.IADD R3, R14, 0x1, R0 ;  /* 0x000000010e037824 */ /* 0x000fe200078e0200 */
[----:B0---4-:R-:W0:Y:S01]  /*2e600*/  LDSM.16.MT88.4 R4, [R0+0xa400] ;  /* 0x00a400000004783b */ /* 0x011e220000004200 */
        /* <DEDUP_REMOVED lines=68> */
.L_x_2567:
[----:B------:R-:W3:Y:S01]  /*2ea50*/  S2R R0, SR_TID.X ;  /* 0x0000000000007919 */ /* 0x000ee20000002100 */
[----:B0-----:R0:W-:Y:S01]  /*2ea60*/  SYNCS.ARRIVE.TRANS64.A1T0 RZ, [R20+URZ+0x29850], RZ ;  /* 0x029850ff14ff79a7 */ /* 0x0011e2000810003f */
[----:B---3--:R-:W-:Y:S02]  /*2ea70*/  LOP3.LUT R3, R0, 0x7f, RZ, 0xc0, !PT ;  /* 0x0000007f00037812 */ /* 0x008fe400078ec0ff */
[----:B------:R-:W3:Y:S01]  /*2ea80*/  LDL R0, [R1+0x20] ;  /* 0x0000200001007983 */ /* 0x000ee20000100800 */
[----:B------:R-:W-:Y:S01]  /*2ea90*/  BAR.SYNC.DEFER_BLOCKING 0x2, 0x80 ;  /* 0x0082000000007b1d */ /* 0x000fe20000010000 */
[----:B------:R-:W-:-:S05]  /*2eaa0*/  ISETP.NE.AND P0, PT, R3, RZ, PT ;  /* 0x000000ff0300720c */ /* 0x000fca0003f05270 */
[----:B------:R4:W5:Y:S08]  /*2eab0*/  LDL R3, [R1+0x18] ;  /* 0x0000180001037983 */ /* 0x0009700000100800 */
[----:B0-----:R-:W-:-:S04]  /*2eac0*/  @!P0 IADD3 R20, R20, 0x29880, RZ ;  /* 0x0002988014148810 */ /* 0x001fc80007ffe0ff */
[----:B------:R-:W-:-:S04]  /*2ead0*/  @!P0 PRMT R20, RZ, 0x654, R20 ;  /* 0x00000654ff148816 */ /* 0x000fc80000000014 */
[----:B------:R4:W-:Y:S01]  /*2eae0*/  @!P0 SYNCS.ARRIVE.TRANS64.RED.A1T0 RZ, [R20+URZ], RZ ;  /* 0x000000ff14ff89a7 */ /* 0x0009e2000810043f */
[C---:B---3--:R-:W-:Y:S01]  /*2eaf0*/  ISETP.GT.AND P0, PT, R2.reuse, R0, PT ;  /* 0x000000000200720c */ /* 0x048fe20003f04270 */
[----:B------:R-:W-:Y:S02]  /*2eb00*/  VIADD R2, R2, 0xffffffff ;  /* 0xffffffff02027836 */ /* 0x000fe40000000000 */
[----:B------:R-:W-:-:S10]  /*2eb10*/  IMAD.MOV.U32 R0, RZ, RZ, R19 ;  /* 0x000000ffff007224 */ /* 0x000fd400078e0013 */
[----:B----4-:R-:W-:Y:S05]  /*2eb20*/  @P0 BRA `(.L_x_2568) ;  /* 0xfffffff000040947 */ /* 0x010fea000383ffff */
.L_x_2546:
        /* <DEDUP_REMOVED lines=18> */
.L_x_2570:
[----:B------:R-:W-:Y:S05]  /*2ec50*/  BSYNC B0 ;  /* 0x0000000000007941 */ /* 0x000fea0003800000 */
.L_x_2569:
[----:B------:R-:W-:-:S06]  /*2ec60*/  UISETP.NE.AND UP0, UPT, UR37, 0x3, UPT ;  /* 0x000000032500788c */ /* 0x000fcc000bf05270 */
[----:B------:R-:W-:-:S13]  /*2ec70*/  PLOP3.LUT P1, PT, PT, PT, UP0, 0x80, 0x0 ;  /* 0x000000000000781c */ /* 0x000fda0003f2f008 */
[----:B------:R-:W-:Y:S05]  /*2ec80*/  @!P1 BRA `(.L_x_2571) ;  /* 0x0000000000049947 */ /* 0x000fea0003800000 */
[----:B------:R-:W-:Y:S01]  /*2ec90*/  BPT.TRAP 0x1 ;  /* 0x000000040000795c */ /* 0x000fe20000300000 */
.L_x_2571:
        /* <DEDUP_REMOVED lines=9> */
.L_x_2760:
[----:B------:R-:W-:Y:S05]  /*2ed30*/  BSYNC B0 ;  /* 0x0000000000007941 */ /* 0x000fea0003800000 */
.L_x_2572:
[----:B------:R-:W-:Y:S05]  /*2ed40*/  @!P2 BRA `(.L_x_2574) ;  /* 0x000000000004a947 */ /* 0x000fea0003800000 */
[----:B------:R-:W-:Y:S01]  /*2ed50*/  BPT.TRAP 0x1 ;  /* 0x000000040000795c */ /* 0x000fe20000300000 */
.L_x_2574:
[----:B--2---:R-:W2:Y:S02]  /*2ed60*/  LDL R0, [R1+0x18] ;  /* 0x0000180001007983 */ /* 0x004ea40000100800 */
[----:B--2---:R-:W-:-:S04]  /*2ed70*/  SHF.L.U32 R0, R0, 0x1f, RZ ;  /* 0x0000001f00007819 */ /* 0x004fc800000006ff */
[----:B------:R-:W2:Y:S02]  /*2ed80*/  SYNCS.PHASECHK.TRANS64.TRYWAIT P1, [R16+URZ+0x29860], R0 ;  /* 0x02986000100075a7 */ /* 0x000ea4000802017f */
[----:B--2---:R-:W-:Y:S05]  /*2ed90*/  @!P1 BRA `(.L_x_2575) ;  /* 0x0000005800289947 */ /* 0x004fea0003800000 */
.L_x_2761:
        /* <DEDUP_REMOVED lines=81> */
.L_x_2576:
[----:B------:R-:W3:Y:S01]  /*2f2b0*/  LDL.LU R2, [R1+0x18] ;  /* 0x0000180001027983 */ /* 0x000ee20000300800 */
[----:B0-----:R0:W-:Y:S01]  /*2f2c0*/  SYNCS.ARRIVE.TRANS64.A1T0 RZ, [R16+URZ+0x29850], RZ ;  /* 0x029850ff10ff79a7 */ /* 0x0011e2000810003f */
[----:B------:R-:W-:Y:S01]  /*2f2d0*/  IADD3 R19, R19, 0x1, RZ ;  /* 0x0000000113137810 */ /* 0x000fe20007ffe0ff */
[----:B0-----:R-:W-:-:S05]  /*2f2e0*/  @!P0 VIADD R16, R16, 0x29880 ;  /* 0x0002988010108836 */ /* 0x001fca0000000000 */
        /* <DEDUP_REMOVED lines=8> */
.L_x_2521:
        /* <DEDUP_REMOVED lines=14> */
.L_x_2577:
        /* <DEDUP_REMOVED lines=11> */
[----:B------:R-:W0:Y:S08]  /*2f500*/  @!P1 LDC.64 R2, c[0x0][0xc80] ;  /* 0x00032000ff029b82 */ /* 0x000e300000000a00 */
[----:B------:R-:W2:Y:S01]  /*2f510*/  @!P1 LDC.64 R6, c[0x0][0xc78] ;  /* 0x00031e00ff069b82 */ /* 0x000ea20000000a00 */
[----:B0-----:R-:W-:-:S05]  /*2f520*/  @!P1 IMAD.WIDE R2, R0, 0x4, R2 ;  /* 0x0000000400029825 */ /* 0x001fca00078e0202 */
[----:B------:R2:W3:Y:S02]  /*2f530*/  @!P1 LDG.E R8, desc[UR56][R2.64] ;  /* 0x0000003802089981 */ /* 0x0004e4000c1e1900 */
[----:B--2---:R-:W-:-:S06]  /*2f540*/  @!P1 IMAD.WIDE R2, R0, 0x4, R6 ;  /* 0x0000000400029825 */ /* 0x004fcc00078e0206 */
[----:B------:R-:W2:Y:S01]  /*2f550*/  @!P1 LDG.E R2, desc[UR56][R2.64] ;  /* 0x0000003802029981 */ /* 0x000ea2000c1e1900 */
        /* <DEDUP_REMOVED lines=8> */
[----:B---3--:R-:W-:Y:S01]  /*2f5e0*/  @!P1 MOV R4, R8 ;  /* 0x0000000800049202 */ /* 0x008fe20000000f00 */
[----:B------:R-:W-:-:S02]  /*2f5f0*/  IMAD.MOV.U32 R8, RZ, RZ, RZ ;  /* 0x000000ffff087224 */ /* 0x000fc400078e00ff */
[----:B--2---:R-:W-:Y:S01]  /*2f600*/  @!P1 IMAD.MOV.U32 R6, RZ, RZ, R2 ;  /* 0x000000ffff069224 */ /* 0x004fe200078e0002 */
        /* <DEDUP_REMOVED lines=17> */
[----:B------:R0:W2:Y:S02]  /*2f720*/  SHFL.IDX PT, R9, R3, 0x1f, 0x1f ;  /* 0x03e01f0003097f89 */ /* 0x0000a400000e0000 */
.L_x_2771:
[----:B------:R-:W-:Y:S01]  /*2f730*/  ULDC UR4, c[0x0][0xc38] ;  /* 0x00030e0000047ab9 */ /* 0x000fe20000000800 */
[----:B------:R-:W-:Y:S02]  /*2f740*/  IMAD.MOV.U32 R7, RZ, RZ, R3 ;  /* 0x000000ffff077224 */ /* 0x000fe400078e0003 */
[----:B------:R-:W-:-:S04]  /*2f750*/  IMAD.U32 R2, RZ, RZ, UR4 ;  /* 0x00000004ff027e24 */ /* 0x000fc8000f8e00ff */
[----:B--2---:R-:W-:-:S05]  /*2f760*/  IMAD R9, R9, R2, RZ ;  /* 0x0000000209097224 */ /* 0x004fca00078e02ff */
[----:B------:R-:W-:-:S04]  /*2f770*/  IADD3 R0, R0, R9, RZ ;  /* 0x0000000900007210 */ /* 0x000fc80007ffe0ff */
[----:B------:R-:W-:-:S13]  /*2f780*/  ISETP.GT.AND P6, PT, R0, R5, PT ;  /* 0x000000050000720c */ /* 0x000fda0003fc4270 */
[----:B------:R-:W-:Y:S05]  /*2f790*/  @P6 BRA `(.L_x_2580) ;  /* 0x0000000000ac6947 */ /* 0x000fea0003800000 */
.L_x_2583:
        /* <DEDUP_REMOVED lines=8> */
[----:B------:R-:W-:Y:S02]  /*2f820*/  IMAD.IADD R6, R3, 0x1, R4 ;  /* 0x0000000103067824 */ /* 0x000fe400078e0204 */
[----:B------:R-:W-:-:S03]  /*2f830*/  IMAD.MOV.U32 R4, RZ, RZ, RZ ;  /* 0x000000ffff047224 */ /* 0x000fc600078e00ff */
[----:B------:R-:W-:-:S13]  /*2f840*/  ISETP.GE.OR P6, PT, R6, R2, !P0 ;  /* 0x000000020600720c */ /* 0x000fda00047c6670 */
[----:B--2---:R-:W0:Y:S02]  /*2f850*/  @!P6 LDC.64 R2, c[0x0][0xc80] ;  /* 0x00032000ff02eb82 */ /* 0x004e240000000a00 */
[----:B0-----:R-:W-:-:S05]  /*2f860*/  @!P6 IMAD.WIDE R2, R6, 0x4, R2 ;  /* 0x000000040602e825 */ /* 0x001fca00078e0202 */
[----:B------:R0:W2:Y:S02]  /*2f870*/  @!P6 LDG.E R4, desc[UR56][R2.64] ;  /* 0x000000380204e981 */ /* 0x0000a4000c1e1900 */
[----:B0-----:R-:W0:Y:S02]  /*2f880*/  @!P6 LDC.64 R2, c[0x0][0xc78] ;  /* 0x00031e00ff02eb82 */ /* 0x001e240000000a00 */
[----:B0-----:R-:W-:Y:S01]  /*2f890*/  @!P6 IMAD.WIDE R2, R6, 0x4, R2 ;  /* 0x000000040602e825 */ /* 0x001fe200078e0202 */
[----:B------:R-:W-:-:S06]  /*2f8a0*/  MOV R6, RZ ;  /* 0x000000ff00067202 */ /* 0x000fcc0000000f00 */
        /* <DEDUP_REMOVED lines=19> */
[----:B------:R0:W2:Y:S02]  /*2f9e0*/  SHFL.IDX PT, R9, R7, 0x1f, 0x1f ;  /* 0x03e01f0007097f89 */ /* 0x0000a400000e0000 */
.L_x_2779:
[----:B------:R-:W-:Y:S02]  /*2f9f0*/  ULDC UR4, c[0x0][0xc38] ;  /* 0x00030e0000047ab9 */ /* 0x000fe40000000800 */
[----:B------:R-:W-:-:S04]  /*2fa00*/  IMAD.U32 R2, RZ, RZ, UR4 ;  /* 0x00000004ff027e24 */ /* 0x000fc8000f8e00ff */
[----:B--2---:R-:W-:-:S04]  /*2fa10*/  IMAD R9, R9, R2, RZ ;  /* 0x0000000209097224 */ /* 0x004fc800078e02ff */
[----:B------:R-:W-:-:S05]  /*2fa20*/  IMAD.IADD R0, R9, 0x1, R0 ;  /* 0x0000000109007824 */ /* 0x000fca00078e0200 */
[----:B------:R-:W-:-:S13]  /*2fa30*/  ISETP.GT.AND P6, PT, R0, R5, PT ;  /* 0x000000050000720c */ /* 0x000fda0003fc4270 */
[----:B------:R-:W-:Y:S05]  /*2fa40*/  @!P6 BRA `(.L_x_2583) ;  /* 0xfffffffc0054e947 */ /* 0x000fea000383ffff */
.L_x_2580:
[----:B------:R-:W-:Y:S01]  /*2fa50*/  IMAD.IADD R9, R0, 0x1, -R9 ;  /* 0x0000000100097824 */ /* 0x000fe200078e0a09 */
[----:B------:R-:W-:-:S03]  /*2fa60*/  UMOV UR4, 0xffffffff ;  /* 0xffffffff00047882 */ /* 0x000fc60000000000 */
[----:B------:R-:W-:-:S05]  /*2fa70*/  IMAD R0, R7, R2, R9 ;  /* 0x0000000207007224 */ /* 0x000fca00078e0209 */
[----:B------:R-:W-:Y:S01]  /*2fa80*/  ISETP.GT.AND P6, PT, R0, R5, PT ;  /* 0x000000050000720c */ /* 0x000fe20003fc4270 */
[----:B------:R-:W-:-:S12]  /*2fa90*/  BRA.DIV UR4, `(.L_x_2584) ;  /* 0x0000005604347947 */ /* 0x000fd8000b800000 */
[----:B------:R-:W2:Y:S01]  /*2faa0*/  LDL.LU R10, [R1+0xc] ;  /* 0x00000c00010a7983 */ /* 0x000ea20000300800 */
[----:B0-----:R-:W-:-:S04]  /*2fab0*/  VOTE.ANY R3, PT, !P6 ;  /* 0x0000000000037806 */ /* 0x001fc800070e0100 */
[----:B------:R-:W0:Y:S02]  /*2fac0*/  POPC R0, R3 ;  /* 0x0000000300007309 */ /* 0x000e240000000000 */
[----:B0-----:R3:W4:Y:S04]  /*2fad0*/  SHFL.IDX PT, R4, R4, R0, 0x1f ;  /* 0x00001f0004047589 */ /* 0x00172800000e0000 */
[----:B------:R3:W0:Y:S01]  /*2fae0*/  SHFL.IDX PT, R6, R6, R0, 0x1f ;  /* 0x00001f0006067589 */ /* 0x00062200000e0000 */
[----:B--2---:R-:W-:-:S05]  /*2faf0*/  IMAD.IADD R10, R0, 0x1, R10 ;  /* 0x00000001000a7824 */ /* 0x004fca00078e020a */
[----:B0---4-:R3:W-:Y:S02]  /*2fb00*/  STL [R1+0xc], R10 ;  /* 0x00000c0a01007387 */ /* 0x0117e40000100800 */
.L_x_2784:
[----:B------:R-:W-:-:S13]  /*2fb10*/  ISETP.NE.AND P0, PT, R3, RZ, PT ;  /* 0x000000ff0300720c */ /* 0x000fda0003f05270 */
[----:B------:R-:W-:Y:S05]  /*2fb20*/  @!P0 BRA `(.L_x_2585) ;  /* 0x0000000000148947 */ /* 0x000fea0003800000 */
[----:B------:R-:W-:Y:S01]  /*2fb30*/  UMOV UR4, 0xffffffff ;  /* 0xffffffff00047882 */ /* 0x000fe20000000000 */
[----:B---3--:R-:W-:Y:S02]  /*2fb40*/  IADD3 R0, R0, -0x1, RZ ;  /* 0xffffffff00007810 */ /* 0x008fe40007ffe0ff */
[----:B------:R-:W-:Y:S05]  /*2fb50*/  BRA.DIV UR4, `(.L_x_2586) ;  /* 0x00000056046c7947 */ /* 0x000fea000b800000 */
[----:B------:R2:W3:Y:S02]  /*2fb60*/  SHFL.IDX PT, R0, R7, R0, 0x1f ;  /* 0x00001f0007007589 */ /* 0x0004e400000e0000 */
.L_x_2787:
[----:B---3--:R-:W-:-:S07]  /*2fb70*/  IMAD.MOV.U32 R8, RZ, RZ, R0 ;  /* 0x000000ffff087224 */ /* 0x008fce00078e0000 */
.L_x_2585:
[----:B------:R-:W-:Y:S01]  /*2fb80*/  ISETP.NE.AND P0, PT, R6, 0x1, PT ;  /* 0x000000010600780c */ /* 0x000fe20003f05270 */
[----:B---3--:R-:W-:-:S05]  /*2fb90*/  IMAD R0, R8, R2, R9 ;  /* 0x0000000208007224 */ /* 0x008fca00078e0209 */
[----:B------:R3:W-:Y:S02]  /*2fba0*/  STL [R1], R0 ;  /* 0x0000000001007387 */ /* 0x0007e40000100800 */
[----:B---3--:R-:W-:-:S05]  /*2fbb0*/  IMAD.IADD R0, R5, 0x1, -R0 ;  /* 0x0000000105007824 */ /* 0x008fca00078e0a00 */
[----:B------:R-:W-:Y:S05]  /*2fbc0*/  @!P0 BRA `(.L_x_2587) ;  /* 0x0000000000e48947 */ /* 0x000fea0003800000 */
[----:B------:R-:W-:-:S04]  /*2fbd0*/  IABS R5, R4 ;  /* 0x0000000400057213 */ /* 0x000fc80000000000 */
[----:B------:R-:W3:Y:S08]  /*2fbe0*/  I2F.RP R2, R5 ;  /* 0x0000000500027306 */ /* 0x000ef00000209400 */
[----:B---3--:R-:W3:Y:S02]  /*2fbf0*/  MUFU.RCP R2, R2 ;  /* 0x0000000200027308 */ /* 0x008ee40000001000 */
[----:B---3--:R-:W-:-:S06]  /*2fc00*/  VIADD R2, R2, 0xffffffe ;  /* 0x0ffffffe02027836 */ /* 0x008fcc0000000000 */
[----:B------:R-:W3:Y:S02]  /*2fc10*/  F2I.FTZ.U32.TRUNC.NTZ R3, R2 ;  /* 0x0000000200037305 */ /* 0x000ee4000021f000 */
[----:B---3--:R-:W-:-:S04]  /*2fc20*/  IMAD.MOV R2, RZ, RZ, -R3 ;  /* 0x000000ffff027224 */ /* 0x008fc800078e0a03 */
[----:B------:R-:W-:Y:S01]  /*2fc30*/  IMAD R8, R2, R5, RZ ;  /* 0x0000000502087224 */ /* 0x000fe200078e02ff */
[----:B------:R-:W-:-:S05]  /*2fc40*/  MOV R2, RZ ;  /* 0x000000ff00027202 */ /* 0x000fca0000000f00 */
        /* <DEDUP_REMOVED lines=18> */
[----:B--2---:R-:W-:Y:S01]  /*2fd70*/  IMAD R7, R2, R5, RZ ;  /* 0x0000000502077224 */ /* 0x004fe200078e02ff */
[----:B------:R-:W-:-:S05]  /*2fd80*/  MOV R2, RZ ;  /* 0x000000ff00027202 */ /* 0x000fca0000000f00 */
[----:B------:R-:W-:Y:S01]  /*2fd90*/  IMAD.HI.U32 R7, R3, R7, R2 ;  /* 0x0000000703077227 */ /* 0x000fe200078e0002 */
[----:B------:R-:W-:-:S03]  /*2fda0*/  LOP3.LUT R2, R0, R4, RZ, 0x3c, !PT ;  /* 0x0000000400027212 */ /* 0x000fc600078e3cff */
[----:B------:R-:W-:Y:S01]  /*2fdb0*/  IMAD.MOV.U32 R3, RZ, RZ, R8 ;  /* 0x000000ffff037224 */ /* 0x000fe200078e0008 */
[----:B------:R-:W-:Y:S02]  /*2fdc0*/  ISETP.GE.AND P2, PT, R2, RZ, PT ;  /* 0x000000ff0200720c */ /* 0x000fe40003f46270 */
[----:B------:R-:W-:-:S04]  /*2fdd0*/  IABS R8, R6 ;  /* 0x0000000600087213 */ /* 0x000fc80000000000 */
[----:B------:R-:W-:-:S07]  /*2fde0*/  IADD3 R8, RZ, -R8, RZ ;  /* 0x80000008ff087210 */ /* 0x000fce0007ffe0ff */
        /* <DEDUP_REMOVED lines=15> */
[----:B------:R-:W-:Y:S02]  /*2fee0*/  @!P2 IADD3 R7, -R7, RZ, RZ ;  /* 0x000000ff0707a210 */ /* 0x000fe40007ffe1ff */
[----:B------:R-:W-:-:S05]  /*2fef0*/  @!P1 LOP3.LUT R7, RZ, R6, RZ, 0x33, !PT ;  /* 0x00000006ff079212 */ /* 0x000fca00078e33ff */
[----:B------:R-:W-:-:S04]  /*2ff00*/  IMAD.MOV R2, RZ, RZ, -R7 ;  /* 0x000000ffff027224 */ /* 0x000fc800078e0a07 */
[C---:B------:R-:W-:Y:S02]  /*2ff10*/  IMAD R2, R6.reuse, R2, R3 ;  /* 0x0000000206027224 */ /* 0x040fe400078e0203 */
[----:B------:R-:W-:-:S04]  /*2ff20*/  IMAD R6, R6, 0x1000000, R7 ;  /* 0x0100000006067824 */ /* 0x000fc800078e0207 */
[----:B------:R-:W-:-:S05]  /*2ff30*/  IMAD R2, R2, 0x10000, R6 ;  /* 0x0001000002027824 */ /* 0x000fca00078e0206 */
[----:B------:R2:W-:Y:S01]  /*2ff40*/  STL [R1+0x8], R2 ;  /* 0x0000080201007387 */ /* 0x0005e20000100800 */
[----:B------:R-:W-:Y:S05]  /*2ff50*/  BRA `(.L_x_2588) ;  /* 0x0000000400007947 */ /* 0x000fea0003800000 */
.L_x_2587:
[----:B------:R-:W3:Y:S01]  /*2ff60*/  LDL R3, [R1+0xc] ;  /* 0x00000c0001037983 */ /* 0x000ee20000100800 */
        /* <DEDUP_REMOVED lines=9> */
[----:B--2---:R-:W-:-:S05]  /*30000*/  IADD3 R6, RZ, -R7, RZ ;  /* 0x80000007ff067210 */ /* 0x004fca0007ffe0ff */
        /* <DEDUP_REMOVED lines=15> */
[----:B------:R-:W-:-:S05]  /*30100*/  @P0 IADD3 R9, R9, 0x1, RZ ;  /* 0x0000000109090810 */ /* 0x000fca0007ffe0ff */
[----:B------:R-:W-:-:S04]  /*30110*/  IMAD.MOV.U32 R6, RZ, RZ, R9 ;  /* 0x000000ffff067224 */ /* 0x000fc800078e0009 */
[----:B------:R-:W-:Y:S01]  /*30120*/  @!P2 IMAD.MOV R6, RZ, RZ, -R6 ;  /* 0x000000ffff06a224 */ /* 0x000fe200078e0a06 */
[----:B------:R-:W-:-:S05]  /*30130*/  @!P1 LOP3.LUT R6, RZ, R5, RZ, 0x33, !PT ;  /* 0x00000005ff069212 */ /* 0x000fca00078e33ff */
[----:B------:R-:W-:Y:S01]  /*30140*/  IMAD R7, R3, R6, RZ ;  /* 0x0000000603077224 */ /* 0x000fe200078e02ff */
[----:B------:R-:W-:-:S03]  /*30150*/  IADD3 R6, -R6, RZ, RZ ;  /* 0x000000ff06067210 */ /* 0x000fc60007ffe1ff */
        /* <DEDUP_REMOVED lines=8> */
[----:B--2---:R-:W-:Y:S02]  /*301e0*/  IMAD.MOV.U32 R2, RZ, RZ, RZ ;  /* 0x000000ffff027224 */ /* 0x004fe400078e00ff */
[----:B---3--:R-:W-:-:S04]  /*301f0*/  IMAD.MOV R0, RZ, RZ, -R3 ;  /* 0x000000ffff007224 */ /* 0x008fc800078e0a03 */
        /* <DEDUP_REMOVED lines=22> */
.L_x_2588:
[----:B------:R-:W-:-:S04]  /*30360*/  LOP3.LUT R0, RZ, R0, RZ, 0x33, !PT ;  /* 0x00000000ff007212 */ /* 0x000fc800078e33ff */
[----:B------:R-:W-:-:S05]  /*30370*/  IADD3 R0, R4, R0, RZ ;  /* 0x0000000004007210 */ /* 0x000fca0007ffe0ff */
[----:B------:R4:W-:Y:S01]  /*30380*/  STL [R1+0x4], R0 ;  /* 0x0000040001007387 */ /* 0x0009e20000100800 */
[----:B------:R-:W-:Y:S05]  /*30390*/  BRA `(.L_x_2589) ;  /* 0x0000000000287947 */ /* 0x000fea0003800000 */
.L_x_2581:
[----:B------:R-:W-:Y:S01]  /*303a0*/  UMOV UR4, URZ ;  /* 0x0000003f00047c82 */ /* 0x000fe20008000000 */
[----:B------:R-:W-:Y:S01]  /*303b0*/  ULDC UR6, c[0x0][0xc3c] ;  /* 0x00030f0000067ab9 */ /* 0x000fe20000000800 */
[----:B------:R-:W-:Y:S01]  /*303c0*/  UMOV UR5, URZ ;  /* 0x0000003f00057c82 */ /* 0x000fe20008000000 */
[----:B------:R-:W-:Y:S01]  /*303d0*/  IMAD.U32 R3, RZ, RZ, UR4 ;  /* 0x00000004ff037e24 */ /* 0x000fe2000f8e00ff */
[----:B------:R0:W-:Y:S01]  /*303e0*/  STL [R1], R5 ;  /* 0x0000000501007387 */ /* 0x0001e20000100800 */
[----:B------:R-:W-:Y:S02]  /*303f0*/  IMAD.U32 R0, RZ, RZ, UR6 ;  /* 0x00000006ff007e24 */ /* 0x000fe4000f8e00ff */
[----:B------:R-:W-:Y:S01]  /*30400*/  IMAD.U32 R2, RZ, RZ, UR5 ;  /* 0x00000005ff027e24 */ /* 0x000fe2000f8e00ff */
[----:B------:R0:W-:Y:S04]  /*30410*/  STL [R1+0x4], R3 ;  /* 0x0000040301007387 */ /* 0x0001e80000100800 */
[----:B------:R0:W-:Y:S04]  /*30420*/  STL [R1+0xc], R0 ;  /* 0x00000c0001007387 */ /* 0x0001e80000100800 */
[----:B------:R0:W-:Y:S02]  /*30430*/  STL [R1+0x8], R2 ;  /* 0x0000080201007387 */ /* 0x0001e40000100800 */
.L_x_2589:
[----:B0-23--:R-:W2:Y:S04]  /*30440*/  LDL R2, [R1+0xc] ;  /* 0x00000c0001027983 */ /* 0x00dea80000100800 */
[----:B------:R-:W3:Y:S04]  /*30450*/  LDL R3, [R1+0x8] ;  /* 0x0000080001037983 */ /* 0x000ee80000100800 */
[----:B------:R-:W5:Y:S04]  /*30460*/  LDL R4, [R1] ;  /* 0x0000000001047983 */ /* 0x000f680000100800 */
[----:B------:R-:W5:Y:S01]  /*30470*/  LDL R5, [R1+0x4] ;  /* 0x0000040001057983 */ /* 0x000f620000100800 */
[----:B----4-:R-:W0:Y:S01]  /*30480*/  S2R R0, SR_TID.X ;  /* 0x0000000000007919 */ /* 0x010e220000002100 */
[----:B------:R-:W-:Y:S05]  /*30490*/  WARPSYNC.ALL ;  /* 0x0000000000007948 */ /* 0x000fea0003800000 */
[----:B0-----:R-:W-:Y:S01]  /*304a0*/  LOP3.LUT R0, R0, 0x1f, RZ, 0xc0, !PT ;  /* 0x0000001f00007812 */ /* 0x001fe200078ec0ff */
[----:B------:R-:W-:Y:S03]  /*304b0*/  BAR.SYNC.DEFER_BLOCKING 0x4, 0x180 ;  /* 0x0106000000007b1d */ /* 0x000fe60000010000 */
[----:B------:R-:W-:-:S13]  /*304c0*/  ISETP.NE.AND P0, PT, R0, RZ, PT ;  /* 0x000000ff0000720c */ /* 0x000fda0003f05270 */
[----:B------:R-:W0:Y:S01]  /*304d0*/  @!P0 S2R R0, SR_CgaCtaId ;  /* 0x0000000000008919 */ /* 0x000e220000008800 */
[----:B--2---:R-:W-:Y:S02]  /*304e0*/  MOV R7, R2 ;  /* 0x0000000200077202 */ /* 0x004fe40000000f00 */
[----:B------:R-:W-:Y:S01]  /*304f0*/  @!P0 MOV R2, 0x400 ;  /* 0x0000040000028802 */ /* 0x000fe20000000f00 */
[----:B---3--:R-:W-:-:S03]  /*30500*/  IMAD.MOV.U32 R6, RZ, RZ, R3 ;  /* 0x000000ffff067224 */ /* 0x008fc600078e0003 */
[----:B0-----:R-:W-:-:S05]  /*30510*/  @!P0 LEA R18, R0, R2, 0x18 ;  /* 0x0000000200128211 */ /* 0x001fca00078ec0ff */
[----:B-----5:R0:W-:Y:S01]  /*30520*/  @!P0 STS.128 [R18+0x298d0], R4 ;  /* 0x0298d00412008388 */ /* 0x0201e20000000c00 */
[----:B------:R-:W-:Y:S06]  /*30530*/  BAR.ARV 0x5, 0x180 ;  /* 0x0146000000007b1d */ /* 0x000fec0000002000 */
.L_x_2578:
[----:B------:R-:W3:Y:S01]  /*30540*/  LDL R0, [R1+0xc] ;  /* 0x00000c0001007983 */ /* 0x000ee20000100800 */
[----:B------:R-:W-:Y:S02]  /*30550*/  ULDC UR4, c[0x0][0xc3c] ;  /* 0x00030f0000047ab9 */ /* 0x000fe40000000800 */
[----:B---3--:R-:W-:-:S13]  /*30560*/  ISETP.GE.AND P0, PT, R0, UR4, PT ;  /* 0x0000000400007c0c */ /* 0x008fda000bf06270 */
[----:B------:R-:W-:Y:S05]  /*30570*/  @!P0 BRA `(.L_x_2590) ;  /* 0xffffff9c002c8947 */ /* 0x000fea000383ffff */
[----:B------:R-:W-:Y:S05]  /*30580*/  BSYNC B7 ;  /* 0x0000000000077941 */ /* 0x000fea0003800000 */
.L_x_2476:
[----:B--2---:R-:W2:Y:S01]  /*30590*/  LDL.LU R0, [R1+0x60] ;  /* 0x0000600001007983 */ /* 0x004ea20000300800 */
        /* <DEDUP_REMOVED lines=11> */
.L_x_2788:
[----:B------:R-:W-:Y:S05]  /*30650*/  BSYNC B0 ;  /* 0x0000000000007941 */ /* 0x000fea0003800000 */
.L_x_2591:
[----:B------:R-:W-:-:S03]  /*30660*/  UMOV UR4, 0xffffffff ;  /* 0xffffffff00047882 */ /* 0x000fc60000000000 */
[----:B------:R-:W-:Y:S05]  /*30670*/  BRA.DIV UR4, `(.L_x_2593) ;  /* 0x0000004a04e47947 */ /* 0x000fea000b800000 */
[----:B------:R-:W1:Y:S02]  /*30680*/  S2R R2, SR_TID.X ;  /* 0x0000000000027919 */ /* 0x000e640000002100 */
[----:B-1----:R-:W-:-:S04]  /*30690*/  SHF.R.U32.HI R2, RZ, 0x5, R2 ;  /* 0x00000005ff027819 */ /* 0x002fc80000011602 */
[----:B------:R-:W-:-:S05]  /*306a0*/  LOP3.LUT R2, R2, 0x3, RZ, 0xc0, !PT ;  /* 0x0000000302027812 */ /* 0x000fca00078ec0ff */
[----:B------:R1:W2:Y:S02]  /*306b0*/  SHFL.IDX PT, R14, R2, RZ, 0x1f ;  /* 0x00001fff020e7589 */ /* 0x0002a400000e0000 */
.L_x_2791:
[----:B--2---:R-:W-:-:S13]  /*306c0*/  ISETP.NE.AND P0, PT, R14, RZ, PT ;  /* 0x000000ff0e00720c */ /* 0x004fda0003f05270 */
[----:B------:R-:W-:Y:S05]  /*306d0*/  @P0 BRA `(.L_x_2250) ;  /* 0x0000000000a80947 */ /* 0x000fea0003800000 */
[----:B------:R-:W-:-:S03]  /*306e0*/  UMOV UR4, 0xffffffff ;  /* 0xffffffff00047882 */ /* 0x000fc60000000000 */
[----:B------:R-:W-:Y:S05]  /*306f0*/  BRA.DIV UR4, `(.L_x_2594) ;  /* 0x0000004a04f87947 */ /* 0x000fea000b800000 */
[----:B------:R-:W-:-:S13]  /*30700*/  ELECT P6, URZ, PT ;  /* 0x00000000003f782f */ /* 0x000fda00038c0000 */
.L_x_2794:
[----:B------:R-:W-:Y:S05]  /*30710*/  @!P6 BRA `(.L_x_2250) ;  /* 0x000000000098e947 */ /* 0x000fea0003800000 */
[----:B------:R-:W-:-:S06]  /*30720*/  ULOP3.LUT UR4, UR36, 0x2, URZ, 0xfc, !UPT ;  /* 0x0000000224047892 */ /* 0x000fcc000f8efc3f */
[----:B-1----:R-:W-:-:S05]  /*30730*/  IMAD.U32 R2, RZ, RZ, UR4 ;  /* 0x00000004ff027e24 */ /* 0x002fca000f8e00ff */
[----:B------:R-:W-:-:S13]  /*30740*/  ISETP.NE.AND P0, PT, R2, 0x3, PT ;  /* 0x000000030200780c */ /* 0x000fda0003f05270 */
[----:B------:R-:W-:Y:S05]  /*30750*/  @!P0 BRA `(.L_x_2595) ;  /* 0x0000000000048947 */ /* 0x000fea0003800000 */
[----:B------:R-:W-:Y:S01]  /*30760*/  BPT.TRAP 0x1 ;  /* 0x000000040000795c */ /* 0x000fe20000300000 */
.L_x_2595:
[----:B------:R-:W2:Y:S01]  /*30770*/  LDL.LU R7, [R1+0x18] ;  /* 0x0000180001077983 */ /* 0x000ea20000300800 */
[----:B------:R-:W-:Y:S02]  /*30780*/  VIADD R2, R0, 0x29840 ;  /* 0x0002984000027836 */ /* 0x000fe40000000000 */
[----:B0-----:R-:W-:-:S03]  /*30790*/  VIADD R3, R19, 0x1 ;  /* 0x0000000113037836 */ /* 0x001fc60000000000 */
[----:B------:R-:W-:Y:S02]  /*307a0*/  LEA R6, R19, R2, 0x3 ;  /* 0x0000000213067211 */ /* 0x000fe400078e18ff */
        /* <DEDUP_REMOVED lines=9> */
.L_x_2795:
[----:B------:R-:W1:Y:S02]  /*30840*/  SYNCS.PHASECHK.TRANS64.TRYWAIT P1, [R7+URZ], R2 ;  /* 0x00000002070075a7 */ /* 0x000e64000802017f */
[----:B-1----:R-:W-:Y:S05]  /*30850*/  @!P1 BRA `(.L_x_2597) ;  /* 0x0000004800d49947 */ /* 0x002fea0003800000 */
.L_x_2796:
[----:B------:R-:W-:Y:S05]  /*30860*/  @!P0 BRA `(.L_x_2598) ;  /* 0x0000000000048947 */ /* 0x000fea0003800000 */
[----:B------:R-:W-:Y:S01]  /*30870*/  BPT.TRAP 0x1 ;  /* 0x000000040000795c */ /* 0x000fe20000300000 */
.L_x_2598:
[----:B------:R-:W-:-:S04]  /*30880*/  IMAD R4, R19, 0x8, R0 ;  /* 0x0000000813047824 */ /* 0x000fc800078e0200 */
[----:B------:R-:W2:Y:S02]  /*30890*/  SYNCS.PHASECHK.TRANS64.TRYWAIT P1, [R4+URZ+0x29860], R5 ;  /* 0x02986005040075a7 */ /* 0x000ea4000802017f */
[----:B--2---:R-:W-:Y:S05]  /*308a0*/  @!P1 BRA `(.L_x_2599) ;  /* 0x0000004800d49947 */ /* 0x004fea0003800000 */
.L_x_2797:
[----:B------:R-:W-:Y:S05]  /*308b0*/  @!P0 BRA `(.L_x_2600) ;  /* 0x0000000000048947 */ /* 0x000fea0003800000 */
[----:B------:R-:W-:Y:S01]  /*308c0*/  BPT.TRAP 0x1 ;  /* 0x000000040000795c */ /* 0x000fe20000300000 */
.L_x_2600:
[----:B------:R-:W-:-:S04]  /*308d0*/  IMAD R3, R3, 0x8, R0 ;  /* 0x0000000803037824 */ /* 0x000fc800078e0200 */
[----:B------:R-:W3:Y:S02]  /*308e0*/  SYNCS.PHASECHK.TRANS64.TRYWAIT P1, [R3+URZ+0x29860], R2 ;  /* 0x02986002030075a7 */ /* 0x000ee4000802017f */
[----:B---3--:R-:W-:Y:S05]  /*308f0*/  @!P1 BRA `(.L_x_2601) ;  /* 0x0000004800d49947 */ /* 0x008fea0003800000 */
.L_x_2798:
[----:B------:R-:W-:Y:S05]  /*30900*/  @!P0 BRA `(.L_x_2602) ;  /* 0x0000000000048947 */ /* 0x000fea0003800000 */
[----:B------:R-:W-:Y:S01]  /*30910*/  BPT.TRAP 0x1 ;  /* 0x000000040000795c */ /* 0x000fe20000300000 */
.L_x_2602:
[----:B------:R-:W4:Y:S02]  /*30920*/  SYNCS.PHASECHK.TRANS64.TRYWAIT P0, [R4+URZ+0x29880], R5 ;  /* 0x02988005040075a7 */ /* 0x000f24000800017f */
[----:B----4-:R-:W-:Y:S05]  /*30930*/  @!P0 BRA `(.L_x_2603) ;  /* 0x0000004800d88947 */ /* 0x010fea0003800000 */
.L_x_2604:
[----:B------:R0:W0:Y:S02]  /*30940*/  SYNCS.PHASECHK.TRANS64.TRYWAIT P0, [R3+URZ+0x29880], R2 ;  /* 0x02988002030075a7 */ /* 0x000024000800017f */
[----:B0-----:R-:W-:Y:S05]  /*30950*/  @!P0 NANOSLEEP.SYNCS 0x989680 ;  /* 0x009896800000895d */ /* 0x001fea0003900000 */
[----:B------:R-:W0:Y:S02]  /*30960*/  @!P0 SYNCS.PHASECHK.TRANS64 P0, [R3+URZ+0x29880], R2 ;  /* 0x02988002030085a7 */ /* 0x000e24000800007f */
[----:B0-----:R-:W-:Y:S05]  /*30970*/  @!P0 BRA `(.L_x_2604) ;  /* 0xfffffffc00f08947 */ /* 0x001fea000383ffff */
.L_x_2250:
[----:B------:R-:W-:Y:S05]  /*30980*/  BSYNC B8 ;  /* 0x0000000000087941 */ /* 0x000fea0003800000 */
.L_x_2247:
[----:B------:R-:W-:Y:S05]  /*30990*/  EXIT ;  /* 0x000000000000794d */ /* 0x000fea0003800000 */
.L_x_2270:
[----:B---3--:R3:W4:Y:S02]  /*309a0*/  SYNCS.PHASECHK.TRANS64.TRYWAIT P5, [R97+URZ+0x29890], R98 ;  /* 0x02989062610075a7 */ /* 0x00872400080a017f */
[----:B----4-:R-:W-:Y:S05]  /*309b0*/  @!P5 NANOSLEEP.SYNCS 0x989680 ;  /* 0x009896800000d95d */ /* 0x010fea0003900000 */
[----:B------:R-:W4:Y:S02]  /*309c0*/  @!P5 SYNCS.PHASECHK.TRANS64 P5, [R97+URZ+0x29890], R98 ;  /* 0x029890626100d5a7 */ /* 0x000f2400080a007f */
[----:B----4-:R-:W-:Y:S05]  /*309d0*/  @!P5 BRA `(.L_x_2270) ;  /* 0xfffffffc00f0d947 */ /* 0x010fea000383ffff */
[----:B------:R-:W-:Y:S05]  /*309e0*/  BRA `(.L_x_2605) ;  /* 0xfffffd3000187947 */ /* 0x000fea000383ffff */
.L_x_2324:
[----:B--2---:R2:W3:Y:S02]  /*309f0*/  SYNCS.PHASECHK.TRANS64.TRYWAIT P5, [R97+URZ+0x29890], R98 ;  /* 0x02989062610075a7 */ /* 0x0044e400080a017f */
[----:B---3--:R-:W-:Y:S05]  /*30a00*/  @!P5 NANOSLEEP.SYNCS 0x989680 ;  /* 0x009896800000d95d */ /* 0x008fea0003900000 */
[----:B------:R-:W3:Y:S02]  /*30a10*/  @!P5 SYNCS.PHASECHK.TRANS64 P5, [R97+URZ+0x29890], R98 ;  /* 0x029890626100d5a7 */ /* 0x000ee400080a007f */
[----:B---3--:R-:W-:Y:S05]  /*30a20*/  @!P5 BRA `(.L_x_2324) ;  /* 0xfffffffc00f0d947 */ /* 0x008fea000383ffff */
[----:B------:R-:W-:Y:S05]  /*30a30*/  BRA `(.L_x_2606) ;  /* 0xfffffd8c00707947 */ /* 0x000fea000383ffff */
.L_x_2349:
[----:B-1----:R1:W2:Y:S02]  /*30a40*/  SYNCS.PHASECHK.TRANS64.TRYWAIT P2, [R97+URZ+0x29890], R98 ;  /* 0x02989062610075a7 */ /* 0x0022a4000804017f */
[----:B--2---:R-:W-:Y:S05]  /*30a50*/  @!P2 NANOSLEEP.SYNCS 0x989680 ;  /* 0x009896800000a95d */ /* 0x004fea0003900000 */
[----:B------:R-:W2:Y:S02]  /*30a60*/  @!P2 SYNCS.PHASECHK.TRANS64 P2, [R97+URZ+0x29890], R98 ;  /* 0x029890626100a5a7 */ /* 0x000ea4000804007f */
[----:B--2---:R-:W-:Y:S05]  /*30a70*/  @!P2 BRA `(.L_x_2349) ;  /* 0xfffffffc00f0a947 */ /* 0x004fea000383ffff */
[----:B------:R-:W-:Y:S05]  /*30a80*/  BRA `(.L_x_2607) ;  /* 0xfffffdec00347947 */ /* 0x000fea000383ffff */
.L_x_2355:
[----:B-1----:R1:W2:Y:S02]  /*30a90*/  SYNCS.PHASECHK.TRANS64.TRYWAIT P1, [R97+URZ+0x298b0], R98 ;  /* 0x0298b062610075a7 */ /* 0x0022a4000802017f */
[----:B--2---:R-:W-:Y:S05]  /*30aa0*/  @!P1 NANOSLEEP.SYNCS 0x989680 ;  /* 0x009896800000995d */ /* 0x004fea0003900000 */
[----:B------:R-:W2:Y:S02]  /*30ab0*/  @!P1 SYNCS.PHASECHK.TRANS64 P1, [R97+URZ+0x298b0], R98 ;  /* 0x0298b062610095a7 */ /* 0x000ea4000802007f */
[----:B--2---:R-:W-:Y:S05]  /*30ac0*/  @!P1 BRA `(.L_x_2355) ;  /* 0xfffffffc00f09947 */ /* 0x004fea000383ffff */
[----:B------:R-:W-:Y:S05]  /*30ad0*/  BRA `(.L_x_2608) ;  /* 0xfffffdf000347947 */ /* 0x000fea000383ffff */
.L_x_2365:
[----:B------:R-:W0:Y:S01]  /*30ae0*/  S2R R2, SR_TID.X ;  /* 0x0000000000027919 */ /* 0x000e220000002100 */
[----:B------:R-:W-:Y:S01]  /*30af0*/  BSSY B0, `(.L_x_2609) ;  /* 0x000000d000007945 */ /* 0x000fe20003800000 */
[----:B------:R-:W-:Y:S01]  /*30b00*/  IMAD.MOV.U32 R12, RZ, RZ, RZ ;  /* 0x000000ffff0c7224 */ /* 0x000fe200078e00ff */
[----:B------:R-:W-:Y:S01]  /*30b10*/  MOV R15, 0xffffffff ;  /* 0xffffffff000f7802 */ /* 0x000fe20000000f00 */
[----:B------:R-:W-:Y:S01]  /*30b20*/  IMAD.MOV.U32 R11, RZ, RZ, 0x1f ;  /* 0x0000001fff0b7424 */ /* 0x000fe200078e00ff */
[C---:B0-----:R-:W-:Y:S01]  /*30b30*/  IADD3 R3, R2.reuse, -0x80, RZ ;  /* 0xffffff8002037810 */ /* 0x041fe20007ffe0ff */
[----:B------:R-:W-:-:S05]  /*30b40*/  VIADD R2, R2, 0xffffff80 ;  /* 0xffffff8002027836 */ /* 0x000fca0000000000 */
[----:B------:R-:W-:-:S04]  /*30b50*/  SHF.R.S32.HI R2, RZ, 0x1f, R2 ;  /* 0x0000001fff027819 */ /* 0x000fc80000011402 */
[----:B------:R-:W-:-:S04]  /*30b60*/  LEA.HI R2, R2, R3, RZ, 0x7 ;  /* 0x0000000302027211 */ /* 0x000fc800078f38ff */
[----:B------:R-:W-:-:S05]  /*30b70*/  SHF.R.S32.HI R2, RZ, 0x7, R2 ;  /* 0x00000007ff027819 */ /* 0x000fca0000011402 */
[----:B------:R-:W-:-:S07]  /*30b80*/  IMAD.MOV.U32 R13, RZ, RZ, R2 ;  /* 0x000000ffff0d7224 */ /* 0x000fce00078e0002 */
[----:B-----5:R-:W-:Y:S05]  /*30b90*/  WARPSYNC.COLLECTIVE R15, `(.L_x_2610) ;  /* 0x000000000f087348 */ /* 0x020fea0003c00000 */
[----:B------:R0:W1:Y:S02]  /*30ba0*/  SHFL.IDX P6, R14, R13, R12, R11 ;  /* 0x0000000c0d0e7389 */ /* 0x00006400000c000b */
[----:B01---5:R-:W-:Y:S01]  /*30bb0*/  ENDCOLLECTIVE ;  /* 0x000000000000791b */ /* 0x023fe20003800000 */
.L_x_2610:
[----:B------:R-:W-:Y:S05]  /*30bc0*/  BSYNC B0 ;  /* 0x0000000000007941 */ /* 0x000fea0003800000 */
.L_x_2609:
[----:B------:R-:W-:Y:S01]  /*30bd0*/  IMAD.MOV.U32 R197, RZ, RZ, R14 ;  /* 0x000000ffffc57224 */ /* 0x000fe200078e000e */
[----:B------:R-:W-:Y:S06]  /*30be0*/  BRA `(.L_x_2611) ;  /* 0xfffffdf800d07947 */ /* 0x000fec000383ffff */
.L_x_2375:
[----:B------:R-:W-:Y:S01]  /*30bf0*/  BSSY B1, `(.L_x_2612) ;  /* 0x0000007000017945 */ /* 0x000fe20003800000 */
[----:B------:R-:W-:Y:S02]  /*30c00*/  IMAD.MOV.U32 R12, RZ, RZ, RZ ;  /* 0x000000ffff0c7224 */ /* 0x000fe400078e00ff */
[----:B------:R-:W-:Y:S02]  /*30c10*/  IMAD.MOV.U32 R11, RZ, RZ, 0x1e1f ;  /* 0x00001e1fff0b7424 */ /* 0x000fe400078e00ff */
[----:B------:R-:W-:-:S07]  /*30c20*/  IMAD.MOV.U32 R15, RZ, RZ, -0x1 ;  /* 0xffffffffff0f7424 */ /* 0x000fce00078e00ff */
[----:B------:R-:W-:Y:S05]  /*30c30*/  WARPSYNC.COLLECTIVE R15, `(.L_x_2613) ;  /* 0x000000000f087348 */ /* 0x000fea0003c00000 */
[----:B------:R0:W1:Y:S02]  /*30c40*/  SHFL.IDX P6, R14, R13, R12, R11 ;  /* 0x0000000c0d0e7389 */ /* 0x00006400000c000b */
[----:B01----:R-:W-:Y:S01]  /*30c50*/  ENDCOLLECTIVE ;  /* 0x000000000000791b */ /* 0x003fe20003800000 */
.L_x_2613:
[----:B------:R-:W-:Y:S05]  /*30c60*/  BSYNC B1 ;  /* 0x0000000000017941 */ /* 0x000fea0003800000 */
.L_x_2612:
[----:B------:R-:W-:Y:S01]  /*30c70*/  IMAD.MOV.U32 R13, RZ, RZ, R3 ;  /* 0x000000ffff0d7224 */ /* 0x000fe200078e0003 */
[----:B------:R-:W-:Y:S01]  /*30c80*/  MOV R0, R14 ;  /* 0x0000000e00007202 */ /* 0x000fe20000000f00 */
[----:B------:R-:W-:Y:S02]  /*30c90*/  IMAD.MOV.U32 R12, RZ, RZ, RZ ;  /* 0x000000ffff0c7224 */ /* 0x000fe400078e00ff */
[----:B------:R-:W-:Y:S02]  /*30ca0*/  IMAD.MOV.U32 R11, RZ, RZ, 0x1e1f ;  /* 0x00001e1fff0b7424 */ /* 0x000fe400078e00ff */
[----:B------:R-:W-:-:S07]  /*30cb0*/  IMAD.MOV.U32 R15, RZ, RZ, -0x1 ;  /* 0xffffffffff0f7424 */ /* 0x000fce00078e00ff */
[----:B------:R-:W-:Y:S05]  /*30cc0*/  WARPSYNC.COLLECTIVE R15, `(.L_x_2614) ;  /* 0x000000000f087348 */ /* 0x000fea0003c00000 */
[----:B------:R0:W1:Y:S02]  /*30cd0*/  SHFL.IDX P6, R14, R13, R12, R11 ;  /* 0x0000000c0d0e7389 */ /* 0x00006400000c000b */
[----:B01----:R-:W-:Y:S01]  /*30ce0*/  ENDCOLLECTIVE ;  /* 0x000000000000791b */ /* 0x003fe20003800000 */
.L_x_2614:
[----:B------:R-:W-:Y:S01]  /*30cf0*/  IMAD.MOV.U32 R13, RZ, RZ, R4 ;  /* 0x000000ffff0d7224 */ /* 0x000fe200078e0004 */
[----:B------:R-:W-:-:S07]  /*30d00*/  MOV R3, R14 ;  /* 0x0000000e00037202 */ /* 0x000fce0000000f00 */
[----:B------:R-:W-:Y:S05]  /*30d10*/  WARPSYNC.COLLECTIVE R15, `(.L_x_2615) ;  /* 0x000000000f087348 */ /* 0x000fea0003c00000 */
[----:B------:R0:W1:Y:S02]  /*30d20*/  SHFL.IDX P6, R14, R13, R12, R11 ;  /* 0x0000000c0d0e7389 */ /* 0x00006400000c000b */
[----:B01----:R-:W-:Y:S01]  /*30d30*/  ENDCOLLECTIVE ;  /* 0x000000000000791b */ /* 0x003fe20003800000 */
.L_x_2615:
[----:B------:R-:W-:Y:S02]  /*30d40*/  IMAD.MOV.U32 R13, RZ, RZ, R5 ;  /* 0x000000ffff0d7224 */ /* 0x000fe400078e0005 */
[----:B------:R-:W-:-:S07]  /*30d50*/  IMAD.MOV.U32 R4, RZ, RZ, R14 ;  /* 0x000000ffff047224 */ /* 0x000fce00078e000e */
[----:B------:R-:W-:Y:S05]  /*30d60*/  WARPSYNC.COLLECTIVE R15, `(.L_x_2616) ;  /* 0x000000000f087348 */ /* 0x000fea0003c00000 */
[----:B------:R0:W1:Y:S02]  /*30d70*/  SHFL.IDX P6, R14, R13, R12, R11 ;  /* 0x0000000c0d0e7389 */ /* 0x00006400000c000b */
[----:B01----:R-:W-:Y:S01]  /*30d80*/  ENDCOLLECTIVE ;  /* 0x000000000000791b */ /* 0x003fe20003800000 */
.L_x_2616:
[----:B------:R-:W-:Y:S05]  /*30d90*/  BRA `(.L_x_2617) ;  /* 0xfffffe0000a47947 */ /* 0x000fea000383ffff */
.L_x_2379:
[----:B--2---:R2:W0:Y:S02]  /*30da0*/  SYNCS.PHASECHK.TRANS64.TRYWAIT P0, [R16+URZ+0x29800], R5 ;  /* 0x02980005100075a7 */ /* 0x004424000800017f */
[----:B0-----:R-:W-:Y:S05]  /*30db0*/  @!P0 NANOSLEEP.SYNCS 0x989680 ;  /* 0x009896800000895d */ /* 0x001fea0003900000 */
[----:B------:R-:W0:Y:S02]  /*30dc0*/  @!P0 SYNCS.PHASECHK.TRANS64 P0, [R16+URZ+0x29800], R5 ;  /* 0x02980005100085a7 */ /* 0x000e24000800007f */
[----:B0-----:R-:W-:Y:S05]  /*30dd0*/  @!P0 BRA `(.L_x_2379) ;  /* 0xfffffffc00f08947 */ /* 0x001fea000383ffff */
[----:B------:R-:W-:Y:S05]  /*30de0*/  BRA `(.L_x_2618) ;  /* 0xfffffe0400f07947 */ /* 0x000fea000383ffff */
.L_x_2391:
[----:B------:R-:W-:Y:S01]  /*30df0*/  BSSY B1, `(.L_x_2619) ;  /* 0x0000007000017945 */ /* 0x000fe20003800000 */
[----:B------:R-:W-:Y:S01]  /*30e00*/  IMAD.MOV.U32 R12, RZ, RZ, RZ ;  /* 0x000000ffff0c7224 */ /* 0x000fe200078e00ff */
[----:B------:R-:W-:Y:S01]  /*30e10*/  MOV R11, 0x1e1f ;  /* 0x00001e1f000b7802 */ /* 0x000fe20000000f00 */
[----:B------:R-:W-:-:S07]  /*30e20*/  IMAD.MOV.U32 R15, RZ, RZ, -0x1 ;  /* 0xffffffffff0f7424 */ /* 0x000fce00078e00ff */
[----:B------:R-:W-:Y:S05]  /*30e30*/  WARPSYNC.COLLECTIVE R15, `(.L_x_2620) ;  /* 0x000000000f087348 */ /* 0x000fea0003c00000 */
[----:B------:R0:W1:Y:S02]  /*30e40*/  SHFL.IDX P6, R14, R13, R12, R11 ;  /* 0x0000000c0d0e7389 */ /* 0x00006400000c000b */
[----:B01----:R-:W-:Y:S01]  /*30e50*/  ENDCOLLECTIVE ;  /* 0x000000000000791b */ /* 0x003fe20003800000 */
.L_x_2620:
[----:B------:R-:W-:Y:S05]  /*30e60*/  BSYNC B1 ;  /* 0x0000000000017941 */ /* 0x000fea0003800000 */
.L_x_2619:
[----:B------:R-:W-:Y:S01]  /*30e70*/  IMAD.MOV.U32 R13, RZ, RZ, R3 ;  /* 0x000000ffff0d7224 */ /* 0x000fe200078e0003 */
[----:B------:R-:W-:Y:S01]  /*30e80*/  MOV R11, 0x1e1f ;  /* 0x00001e1f000b7802 */ /* 0x000fe20000000f00 */
[----:B------:R-:W-:Y:S02]  /*30e90*/  IMAD.MOV.U32 R12, RZ, RZ, RZ ;  /* 0x000000ffff0c7224 */ /* 0x000fe400078e00ff */
[----:B------:R-:W-:Y:S02]  /*30ea0*/  IMAD.MOV.U32 R15, RZ, RZ, -0x1 ;  /* 0xffffffffff0f7424 */ /* 0x000fe400078e00ff */
[----:B------:R-:W-:-:S07]  /*30eb0*/  IMAD.MOV.U32 R0, RZ, RZ, R14 ;  /* 0x000000ffff007224 */ /* 0x000fce00078e000e */
[----:B------:R-:W-:Y:S05]  /*30ec0*/  WARPSYNC.COLLECTIVE R15, `(.L_x_2621) ;  /* 0x000000000f087348 */ /* 0x000fea0003c00000 */
[----:B------:R0:W1:Y:S02]  /*30ed0*/  SHFL.IDX P6, R14, R13, R12, R11 ;  /* 0x0000000c0d0e7389 */ /* 0x00006400000c000b */
[----:B01----:R-:W-:Y:S01]  /*30ee0*/  ENDCOLLECTIVE ;  /* 0x000000000000791b */ /* 0x003fe20003800000 */
.L_x_2621:
[----:B------:R-:W-:Y:S02]  /*30ef0*/  IMAD.MOV.U32 R13, RZ, RZ, R20 ;  /* 0x000000ffff0d7224 */ /* 0x000fe400078e0014 */
[----:B------:R-:W-:-:S07]  /*30f00*/  IMAD.MOV.U32 R3, RZ, RZ, R14 ;  /* 0x000000ffff037224 */ /* 0x000fce00078e000e */
[----:B------:R-:W-:Y:S05]  /*30f10*/  WARPSYNC.COLLECTIVE R15, `(.L_x_2622) ;  /* 0x000000000f087348 */ /* 0x000fea0003c00000 */
[----:B------:R0:W1:Y:S02]  /*30f20*/  SHFL.IDX P6, R14, R13, R12, R11 ;  /* 0x0000000c0d0e7389 */ /* 0x00006400000c000b */
[----:B01----:R-:W-:Y:S01]  /*30f30*/  ENDCOLLECTIVE ;  /* 0x000000000000791b */ /* 0x003fe20003800000 */
.L_x_2622:
[----:B------:R-:W-:Y:S01]  /*30f40*/  MOV R13, R21 ;  /* 0x00000015000d7202 */ /* 0x000fe20000000f00 */
[----:B------:R-:W-:-:S07]  /*30f50*/  IMAD.MOV.U32 R20, RZ, RZ, R14 ;  /* 0x000000ffff147224 */ /* 0x000fce00078e000e */
[----:B------:R-:W-:Y:S05]  /*30f60*/  WARPSYNC.COLLECTIVE R15, `(.L_x_2623) ;  /* 0x000000000f087348 */ /* 0x000fea0003c00000 */
[----:B------:R0:W1:Y:S02]  /*30f70*/  SHFL.IDX P6, R14, R13, R12, R11 ;  /* 0x0000000c0d0e7389 */ /* 0x00006400000c000b */
[----:B01----:R-:W-:Y:S01]  /*30f80*/  ENDCOLLECTIVE ;  /* 0x000000000000791b */ /* 0x003fe20003800000 */
.L_x_2623:
[----:B------:R-:W-:Y:S01]  /*30f90*/  IMAD.MOV.U32 R21, RZ, RZ, R14 ;  /* 0x000000ffff157224 */ /* 0x000fe200078e000e */
[----:B------:R-:W-:Y:S06]  /*30fa0*/  BRA `(.L_x_2624) ;  /* 0xfffffe3400b87947 */ /* 0x000fec000383ffff */
.L_x_2395:
[----:B--2---:R2:W4:Y:S02]  /*30fb0*/  SYNCS.PHASECHK.TRANS64.TRYWAIT P0, [R16+URZ+0x29800], R21 ;  /* 0x02980015100075a7 */ /* 0x004524000800017f */
[----:B----4-:R-:W-:Y:S05]  /*30fc0*/  @!P0 NANOSLEEP.SYNCS 0x989680 ;  /* 0x009896800000895d */ /* 0x010fea0003900000 */
[----:B------:R-:W4:Y:S02]  /*30fd0*/  @!P0 SYNCS.PHASECHK.TRANS64 P0, [R16+URZ+0x29800], R21 ;  /* 0x02980015100085a7 */ /* 0x000f24000800007f */
[----:B----4-:R-:W-:Y:S05]  /*30fe0*/  @!P0 BRA `(.L_x_2395) ;  /* 0xfffffffc00f08947 */ /* 0x010fea000383ffff */
[----:B------:R-:W-:Y:S05]  /*30ff0*/  BRA `(.L_x_2625) ;  /* 0xfffffe3800bc7947 */ /* 0x000fea000383ffff */
.L_x_2403:
[----:B-1----:R1:W3:Y:S02]  /*31000*/  SYNCS.PHASECHK.TRANS64.TRYWAIT P0, [R0+URZ+0x29830], R3 ;  /* 0x02983003000075a7 */ /* 0x0022e4000800017f */
[----:B---3--:R-:W-:Y:S05]  /*31010*/  @!P0 NANOSLEEP.SYNCS 0x989680 ;  /* 0x009896800000895d */ /* 0x008fea0003900000 */
[----:B------:R-:W3:Y:S02]  /*31020*/  @!P0 SYNCS.PHASECHK.TRANS64 P0, [R0+URZ+0x29830], R3 ;  /* 0x02983003000085a7 */ /* 0x000ee4000800007f */
[----:B---3--:R-:W-:Y:S05]  /*31030*/  @!P0 BRA `(.L_x_2403) ;  /* 0xfffffffc00f08947 */ /* 0x008fea000383ffff */
[----:B------:R-:W-:Y:S05]  /*31040*/  BRA `(.L_x_2402) ;  /* 0xfffffe6c00047947 */ /* 0x000fea000383ffff */
.L_x_2409:
[----:B-1----:R1:W2:Y:S02]  /*31050*/  SYNCS.PHASECHK.TRANS64.TRYWAIT P3, [R11+URZ+0x29830], R10 ;  /* 0x0298300a0b0075a7 */ /* 0x0022a4000806017f */
[----:B--2---:R-:W-:Y:S05]  /*31060*/  @!P3 NANOSLEEP.SYNCS 0x989680 ;  /* 0x009896800000b95d */ /* 0x004fea0003900000 */
[----:B------:R-:W2:Y:S02]  /*31070*/  @!P3 SYNCS.PHASECHK.TRANS64 P3, [R11+URZ+0x29830], R10 ;  /* 0x0298300a0b00b5a7 */ /* 0x000ea4000806007f */
[----:B--2---:R-:W-:Y:S05]  /*31080*/  @!P3 BRA `(.L_x_2409) ;  /* 0xfffffffc00f0b947 */ /* 0x004fea000383ffff */
[----:B------:R-:W-:Y:S05]  /*31090*/  BRA `(.L_x_2408) ;  /* 0xfffffeac00b47947 */ /* 0x000fea000383ffff */
.L_x_2413:
[----:B-1----:R1:W2:Y:S02]  /*310a0*/  SYNCS.PHASECHK.TRANS64.TRYWAIT P2, [R11+URZ+0x29850], R9 ;  /* 0x029850090b0075a7 */ /* 0x0022a4000804017f */
[----:B--2---:R-:W-:Y:S05]  /*310b0*/  @!P2 NANOSLEEP.SYNCS 0x989680 ;  /* 0x009896800000a95d */ /* 0x004fea0003900000 */
[----:B------:R-:W2:Y:S02]  /*310c0*/  @!P2 SYNCS.PHASECHK.TRANS64 P2, [R11+URZ+0x29850], R9 ;  /* 0x029850090b00a5a7 */ /* 0x000ea4000804007f */
[----:B--2---:R-:W-:Y:S05]  /*310d0*/  @!P2 BRA `(.L_x_2413) ;  /* 0xfffffffc00f0a947 */ /* 0x004fea000383ffff */
[----:B------:R-:W-:Y:S05]  /*310e0*/  BRA `(.L_x_2410) ;  /* 0xfffffebc00f07947 */ /* 0x000fea000383ffff */
.L_x_2421:
[----:B-1----:R1:W2:Y:S02]  /*310f0*/  SYNCS.PHASECHK.TRANS64.TRYWAIT P0, [R10+URZ+0x29830], R11 ;  /* 0x0298300b0a0075a7 */ /* 0x0022a4000800017f */
[----:B--2---:R-:W-:Y:S05]  /*31100*/  @!P0 NANOSLEEP.SYNCS 0x989680 ;  /* 0x009896800000895d */ /* 0x004fea0003900000 */
[----:B------:R-:W2:Y:S02]  /*31110*/  @!P0 SYNCS.PHASECHK.TRANS64 P0, [R10+URZ+0x29830], R11 ;  /* 0x0298300b0a0085a7 */ /* 0x000ea4000800007f */
[----:B--2---:R-:W-:Y:S05]  /*31120*/  @!P0 BRA `(.L_x_2421) ;  /* 0xfffffffc00f08947 */ /* 0x004fea000383ffff */
[----:B------:R-:W-:Y:S05]  /*31130*/  BRA `(.L_x_2420) ;  /* 0xfffffef400787947 */ /* 0x000fea000383ffff */
.L_x_2425:
[----:B-1----:R1:W2:Y:S02]  /*31140*/  SYNCS.PHASECHK.TRANS64.TRYWAIT P0, [R10+URZ+0x29850], R7 ;  /* 0x029850070a0075a7 */ /* 0x0022a4000800017f */
[----:B--2---:R-:W-:Y:S05]  /*31150*/  @!P0 NANOSLEEP.SYNCS 0x989680 ;  /* 0x009896800000895d */ /* 0x004fea0003900000 */
[----:B------:R-:W2:Y:S02]  /*31160*/  @!P0 SYNCS.PHASECHK.TRANS64 P0, [R10+URZ+0x29850], R7 ;  /* 0x029850070a0085a7 */ /* 0x000ea4000800007f */
[----:B--2---:R-:W-:Y:S05]  /*31170*/  @!P0 BRA `(.L_x_2425) ;  /* 0xfffffffc00f08947 */ /* 0x004fea000383ffff */
[----:B------:R-:W-:Y:S05]  /*31180*/  BRA `(.L_x_2422) ;  /* 0xffffff0400a87947 */ /* 0x000fea000383ffff */
.L_x_2431:
[----:B-1----:R1:W2:Y:S02]  /*31190*/  SYNCS.PHASECHK.TRANS64.TRYWAIT P0, [R13+URZ+0x29850], R2 ;  /* 0x029850020d0075a7 */ /* 0x0022a4000800017f */
[----:B--2---:R-:W-:Y:S05]  /*311a0*/  @!P0 NANOSLEEP.SYNCS 0x989680 ;  /* 0x009896800000895d */ /* 0x004fea0003900000 */
[----:B------:R-:W2:Y:S02]  /*311b0*/  @!P0 SYNCS.PHASECHK.TRANS64 P0, [R13+URZ+0x29850], R2 ;  /* 0x029850020d0085a7 */ /* 0x000ea4000800007f */
[----:B--2---:R-:W-:Y:S05]  /*311c0*/  @!P0 BRA `(.L_x_2431) ;  /* 0xfffffffc00f08947 */ /* 0x004fea000383ffff */
[----:B------:R-:W-:Y:S05]  /*311d0*/  BRA `(.L_x_2430) ;  /* 0xffffff30003c7947 */ /* 0x000fea000383ffff */
.L_x_2435:
[----:B------:R-:W-:Y:S01]  /*311e0*/  SEL R84, R12, R77, P0 ;  /* 0x0000004d0c547207 */ /* 0x000fe20000000000 */
[----:B------:R-:W-:Y:S01]  /*311f0*/  IMAD.MOV.U32 R11, RZ, RZ, 0x1c1f ;  /* 0x00001c1fff0b7424 */ /* 0x000fe200078e00ff */
[----:B------:R-:W-:Y:S01]  /*31200*/  SEL R83, R77, R12, P0 ;  /* 0x0000000c4d537207 */ /* 0x000fe20000000000 */
[----:B-----5:R-:W-:Y:S01]  /*31210*/  IMAD.MOV.U32 R12, RZ, RZ, R9 ;  /* 0x000000ffff0c7224 */ /* 0x020fe200078e0009 */
[----:B------:R-:W-:Y:S01]  /*31220*/  SEL R78, R0, R93, P0 ;  /* 0x0000005d004e7207 */ /* 0x000fe20000000000 */
[----:B------:R-:W-:Y:S01]  /*31230*/  IMAD.MOV.U32 R15, RZ, RZ, -0x1 ;  /* 0xffffffffff0f7424 */ /* 0x000fe200078e00ff */
[----:B------:R-:W-:Y:S02]  /*31240*/  SEL R49, R93, R0, P0 ;  /* 0x000000005d317207 */ /* 0x000fe40000000000 */
[----:B------:R-:W-:-:S07]  /*31250*/  SEL R0, R98, R45, P0 ;  /* 0x0000002d62007207 */ /* 0x000fce0000000000 */
[----:B-1----:R-:W-:Y:S05]  /*31260*/  WARPSYNC.COLLECTIVE R15, `(.L_x_2626) ;  /* 0x000000000f087348 */ /* 0x002fea0003c00000 */
[----:B------:R0:W2:Y:S02]  /*31270*/  SHFL.IDX P6, R14, R13, R12, R11 ;  /* 0x0000000c0d0e7389 */ /* 0x0000a400000c000b */
[----:B012---:R-:W-:Y:S01]  /*31280*/  ENDCOLLECTIVE ;  /* 0x000000000000791b */ /* 0x007fe20003800000 */
.L_x_2626:
[----:B------:R-:W-:Y:S02]  /*31290*/  SEL R21, R45, R98, P0 ;  /* 0x000000622d157207 */ /* 0x000fe40000000000 */
[----:B------:R-:W-:Y:S02]  /*312a0*/  LOP3.LUT R10, R9, 0x2, RZ, 0x3c, !PT ;  /* 0x00000002090a7812 */ /* 0x000fe400078e3cff */
        /* <DEDUP_REMOVED lines=15> */
.L_x_2627:
        /* <DEDUP_REMOVED lines=19> */
.L_x_2628:
        /* <DEDUP_REMOVED lines=17> */
.L_x_2629:
        /* <DEDUP_REMOVED lines=19> */
.L_x_2630:
        /* <DEDUP_REMOVED lines=11> */
[----:B------:R-:W-:-:S07]  /*317c0*/  MOV R77, R14 ;  /* 0x0000000e004d7202 */ /* 0x000fce0000000f00 */
[----:B------:R-:W-:Y:S05]  /*317d0*/  WARPSYNC.COLLECTIVE R15, `(.L_x_2631) ;  /* 0x000000000f087348 */ /* 0x000fea0003c00000 */
[----:B------:R0:W1:Y:S02]  /*317e0*/  SHFL.IDX P6, R14, R13, R12, R11 ;  /* 0x0000000c0d0e7389 */ /* 0x00006400000c000b */
[----:B01----:R-:W-:Y:S01]  /*317f0*/  ENDCOLLECTIVE ;  /* 0x000000000000791b */ /* 0x003fe20003800000 */
.L_x_2631:
[----:B------:R-:W-:Y:S02]  /*31800*/  IMAD.MOV.U32 R13, RZ, RZ, R97 ;  /* 0x000000ffff0d7224 */ /* 0x000fe400078e0061 */
[----:B------:R-:W-:Y:S02]  /*31810*/  IMAD.MOV.U32 R12, RZ, RZ, R10 ;  /* 0x000000ffff0c7224 */ /* 0x000fe400078e000a */
[----:B------:R-:W-:-:S07]  /*31820*/  IMAD.MOV.U32 R78, RZ, RZ, R14 ;  /* 0x000000ffff4e7224 */ /* 0x000fce00078e000e */
[----:B------:R-:W-:Y:S05]  /*31830*/  WARPSYNC.COLLECTIVE R15, `(.L_x_2632) ;  /* 0x000000000f087348 */ /* 0x000fea0003c00000 */
[----:B------:R0:W1:Y:S02]  /*31840*/  SHFL.IDX P6, R14, R13, R12, R11 ;  /* 0x0000000c0d0e7389 */ /* 0x00006400000c000b */
[----:B01----:R-:W-:Y:S01]  /*31850*/  ENDCOLLECTIVE ;  /* 0x000000000000791b */ /* 0x003fe20003800000 */
.L_x_2632:
[----:B------:R-:W-:Y:S01]  /*31860*/  IMAD.MOV.U32 R13, RZ, RZ, R49 ;  /* 0x000000ffff0d7224 */ /* 0x000fe200078e0031 */
[----:B------:R-:W-:-:S07]  /*31870*/  MOV R2, R14 ;  /* 0x0000000e00027202 */ /* 0x000fce0000000f00 */
[----:B------:R-:W-:Y:S05]  /*31880*/  WARPSYNC.COLLECTIVE R15, `(.L_x_2633) ;  /* 0x000000000f087348 */ /* 0x000fea0003c00000 */
[----:B------:R0:W1:Y:S02]  /*31890*/  SHFL.IDX P6, R14, R13, R12, R11 ;  /* 0x0000000c0d0e7389 */ /* 0x00006400000c000b */
[----:B01----:R-:W-:Y:S01]  /*318a0*/  ENDCOLLECTIVE ;  /* 0x000000000000791b */ /* 0x003fe20003800000 */
.L_x_2633:
        /* <DEDUP_REMOVED lines=8> */
.L_x_2634:
[----:B------:R-:W-:Y:S02]  /*31930*/  SEL R97, R78, R49, P0 ;  /* 0x000000314e617207 */ /* 0x000fe40000000000 */
[----:B------:R-:W-:Y:S01]  /*31940*/  SEL R78, R49, R78, P0 ;  /* 0x0000004e314e7207 */ /* 0x000fe20000000000 */
[----:B------:R-:W-:Y:S01]  /*31950*/  IMAD.MOV.U32 R13, RZ, RZ, R4 ;  /* 0x000000ffff0d7224 */ /* 0x000fe200078e0004 */
[----:B------:R-:W-:-:S07]  /*31960*/  MOV R0, R14 ;  /* 0x0000000e00007202 */ /* 0x000fce0000000f00 */
[----:B------:R-:W-:Y:S05]  /*31970*/  WARPSYNC.COLLECTIVE R15, `(.L_x_2635) ;  /* 0x000000000f087348 */ /* 0x000fea0003c00000 */
[----:B------:R0:W1:Y:S02]  /*31980*/  SHFL.IDX P6, R14, R13, R12, R11 ;  /* 0x0000000c0d0e7389 */ /* 0x00006400000c000b */
[----:B01----:R-:W-:Y:S01]  /*31990*/  ENDCOLLECTIVE ;  /* 0x000000000000791b */ /* 0x003fe20003800000 */
.L_x_2635:
[----:B------:R-:W-:Y:S02]  /*319a0*/  IMAD.MOV.U32 R13, RZ, RZ, R21 ;  /* 0x000000ffff0d7224 */ /* 0x000fe400078e0015 */
[----:B------:R-:W-:Y:S02]  /*319b0*/  IMAD.MOV.U32 R12, RZ, RZ, R10 ;  /* 0x000000ffff0c7224 */ /* 0x000fe400078e000a */
[----:B------:R-:W-:-:S07]  /*319c0*/  IMAD.MOV.U32 R3, RZ, RZ, R14 ;  /* 0x000000ffff037224 */ /* 0x000fce00078e000e */
[----:B------:R-:W-:Y:S05]  /*319d0*/  WARPSYNC.COLLECTIVE R15, `(.L_x_2636) ;  /* 0x000000000f087348 */ /* 0x000fea0003c00000 */
[----:B------:R0:W1:Y:S02]  /*319e0*/  SHFL.IDX P6, R14, R13, R12, R11 ;  /* 0x0000000c0d0e7389 */ /* 0x00006400000c000b */
[----:B01----:R-:W-:Y:S01]  /*319f0*/  ENDCOLLECTIVE ;  /* 0x000000000000791b */ /* 0x003fe20003800000 */
.L_x_2636:
[----:B------:R-:W-:Y:S01]  /*31a00*/  IMAD.MOV.U32 R13, RZ, RZ, R79 ;  /* 0x000000ffff0d7224 */ /* 0x000fe200078e004f */
[----:B------:R-:W-:-:S07]  /*31a10*/  MOV R21, R14 ;  /* 0x0000000e00157202 */ /* 0x000fce0000000f00 */
[----:B------:R-:W-:Y:S05]  /*31a20*/  WARPSYNC.COLLECTIVE R15, `(.L_x_2637) ;  /* 0x000000000f087348 */ /* 0x000fea0003c00000 */
[----:B------:R0:W1:Y:S02]  /*31a30*/  SHFL.IDX P6, R14, R13, R12, R11 ;  /* 0x0000000c0d0e7389 */ /* 0x00006400000c000b */
[----:B01----:R-:W-:Y:S01]  /*31a40*/  ENDCOLLECTIVE ;  /* 0x000000000000791b */ /* 0x003fe20003800000 */
.L_x_2637:
        /* <DEDUP_REMOVED lines=8> */
.L_x_2638:
[----:B------:R-:W-:Y:S02]  /*31ad0*/  SEL R2, R3, R4, P0 ;  /* 0x0000000403027207 */ /* 0x000fe40000000000 */
[----:B------:R-:W-:Y:S01]  /*31ae0*/  SEL R3, R4, R3, P0 ;  /* 0x0000000304037207 */ /* 0x000fe20000000000 */
[----:B------:R-:W-:Y:S01]  /*31af0*/  IMAD.MOV.U32 R13, RZ, RZ, R40 ;  /* 0x000000ffff0d7224 */ /* 0x000fe200078e0028 */
[----:B------:R-:W-:-:S07]  /*31b00*/  MOV R20, R14 ;  /* 0x0000000e00147202 */ /* 0x000fce0000000f00 */
[----:B------:R-:W-:Y:S05]  /*31b10*/  WARPSYNC.COLLECTIVE R15, `(.L_x_2639) ;  /* 0x000000000f087348 */ /* 0x000fea0003c00000 */
[----:B------:R0:W1:Y:S02]  /*31b20*/  SHFL.IDX P6, R14, R13, R12, R11 ;  /* 0x0000000c0d0e7389 */ /* 0x00006400000c000b */
[----:B01----:R-:W-:Y:S01]  /*31b30*/  ENDCOLLECTIVE ;  /* 0x000000000000791b */ /* 0x003fe20003800000 */
.L_x_2639:
[----:B------:R-:W-:Y:S02]  /*31b40*/  IMAD.MOV.U32 R13, RZ, RZ, R41 ;  /* 0x000000ffff0d7224 */ /* 0x000fe400078e0029 */
[----:B------:R-:W-:Y:S02]  /*31b50*/  IMAD.MOV.U32 R12, RZ, RZ, R10 ;  /* 0x000000ffff0c7224 */ /* 0x000fe400078e000a */
[----:B------:R-:W-:-:S07]  /*31b60*/  IMAD.MOV.U32 R40, RZ, RZ, R14 ;  /* 0x000000ffff287224 */ /* 0x000fce00078e000e */
[----:B------:R-:W-:Y:S05]  /*31b70*/  WARPSYNC.COLLECTIVE R15, `(.L_x_2640) ;  /* 0x000000000f087348 */ /* 0x000fea0003c00000 */
[----:B------:R0:W1:Y:S02]  /*31b80*/  SHFL.IDX P6, R14, R13, R12, R11 ;  /* 0x0000000c0d0e7389 */ /* 0x00006400000c000b */
[----:B01----:R-:W-:Y:S01]  /*31b90*/  ENDCOLLECTIVE ;  /* 0x000000000000791b */ /* 0x003fe20003800000 */
.L_x_2640:
[----:B------:R-:W-:Y:S01]  /*31ba0*/  IMAD.MOV.U32 R13, RZ, RZ, R121 ;  /* 0x000000ffff0d7224 */ /* 0x000fe200078e0079 */
[----:B------:R-:W-:-:S07]  /*31bb0*/  MOV R41, R14 ;  /* 0x0000000e00297202 */ /* 0x000fce0000000f00 */
[----:B------:R-:W-:Y:S05]  /*31bc0*/  WARPSYNC.COLLECTIVE R15, `(.L_x_2641) ;  /* 0x000000000f087348 */ /* 0x000fea0003c00000 */
[----:B------:R0:W1:Y:S02]  /*31bd0*/  SHFL.IDX P6, R14, R13, R12, R11 ;  /* 0x0000000c0d0e7389 */ /* 0x00006400000c000b */
[----:B01----:R-:W-:Y:S01]  /*31be0*/  ENDCOLLECTIVE ;  /* 0x000000000000791b */ /* 0x003fe20003800000 */
.L_x_2641:
        /* <DEDUP_REMOVED lines=8> */
.L_x_2642:
[----:B------:R-:W-:Y:S02]  /*31c70*/  SEL R21, R40, R121, P0 ;  /* 0x0000007928157207 */ /* 0x000fe40000000000 */
[----:B------:R-:W-:Y:S01]  /*31c80*/  SEL R40, R121, R40, P0 ;  /* 0x0000002879287207 */ /* 0x000fe20000000000 */
[----:B------:R-:W-:Y:S01]  /*31c90*/  IMAD.MOV.U32 R13, RZ, RZ, R44 ;  /* 0x000000ffff0d7224 */ /* 0x000fe200078e002c */
[----:B------:R-:W-:-:S07]  /*31ca0*/  MOV R42, R14 ;  /* 0x0000000e002a7202 */ /* 0x000fce0000000f00 */
[----:B------:R-:W-:Y:S05]  /*31cb0*/  WARPSYNC.COLLECTIVE R15, `(.L_x_2643) ;  /* 0x000000000f087348 */ /* 0x000fea0003c00000 */
[----:B------:R0:W1:Y:S02]  /*31cc0*/  SHFL.IDX P6, R14, R13, R12, R11 ;  /* 0x0000000c0d0e7389 */ /* 0x00006400000c000b */
[----:B01----:R-:W-:Y:S01]  /*31cd0*/  ENDCOLLECTIVE ;  /* 0x000000000000791b */ /* 0x003fe20003800000 */
.L_x_2643:
[----:B------:R-:W-:Y:S02]  /*31ce0*/  IMAD.MOV.U32 R13, RZ, RZ, R119 ;  /* 0x000000ffff0d7224 */ /* 0x000fe400078e0077 */
[----:B------:R-:W-:Y:S02]  /*31cf0*/  IMAD.MOV.U32 R12, RZ, RZ, R10 ;  /* 0x000000ffff0c7224 */ /* 0x000fe400078e000a */
[----:B------:R-:W-:-:S07]  /*31d00*/  IMAD.MOV.U32 R44, RZ, RZ, R14 ;  /* 0x000000ffff2c7224 */ /* 0x000fce00078e000e */
[----:B------:R-:W-:Y:S05]  /*31d10*/  WARPSYNC.COLLECTIVE R15, `(.L_x_2644) ;  /* 0x000000000f087348 */ /* 0x000fea0003c00000 */
[----:B------:R0:W1:Y:S02]  /*31d20*/  SHFL.IDX P6, R14, R13, R12, R11 ;  /* 0x0000000c0d0e7389 */ /* 0x00006400000c000b */
[----:B01----:R-:W-:Y:S01]  /*31d30*/  ENDCOLLECTIVE ;  /* 0x000000000000791b */ /* 0x003fe20003800000 */
.L_x_2644:
[----:B------:R-:W-:Y:S01]  /*31d40*/  IMAD.MOV.U32 R13, RZ, RZ, R117 ;  /* 0x000000ffff0d7224 */ /* 0x000fe200078e0075 */
[----:B------:R-:W-:-:S07]  /*31d50*/  MOV R119, R14 ;  /* 0x0000000e00777202 */ /* 0x000fce0000000f00 */
[----:B------:R-:W-:Y:S05]  /*31d60*/  WARPSYNC.COLLECTIVE R15, `(.L_x_2645) ;  /* 0x000000000f087348 */ /* 0x000fea0003c00000 */
[----:B------:R0:W1:Y:S02]  /*31d70*/  SHFL.IDX P6, R14, R13, R12, R11 ;  /* 0x0000000c0d0e7389 */ /* 0x00006400000c000b */
[----:B01----:R-:W-:Y:S01]  /*31d80*/  ENDCOLLECTIVE ;  /* 0x000000000000791b */ /* 0x003fe20003800000 */
.L_x_2645:
        /* <DEDUP_REMOVED lines=8> */
.L_x_2646:
[----:B------:R-:W-:Y:S01]  /*31e10*/  IMAD.MOV.U32 R13, RZ, RZ, R48 ;  /* 0x000000ffff0d7224 */ /* 0x000fe200078e0030 */
[----:B------:R-:W-:-:S07]  /*31e20*/  MOV R46, R14 ;  /* 0x0000000e002e7202 */ /* 0x000fce0000000f00 */
[----:B------:R-:W-:Y:S05]  /*31e30*/  WARPSYNC.COLLECTIVE R15, `(.L_x_2647) ;  /* 0x000000000f087348 */ /* 0x000fea0003c00000 */
[----:B------:R0:W1:Y:S02]  /*31e40*/  SHFL.IDX P6, R14, R13, R12, R11 ;  /* 0x0000000c0d0e7389 */ /* 0x00006400000c000b */
[----:B01----:R-:W-:Y:S01]  /*31e50*/  ENDCOLLECTIVE ;  /* 0x000000000000791b */ /* 0x003fe20003800000 */
.L_x_2647:
[----:B------:R-:W-:Y:S02]  /*31e60*/  IMAD.MOV.U32 R13, RZ, RZ, R115 ;  /* 0x000000ffff0d7224 */ /* 0x000fe400078e0073 */
[----:B------:R-:W-:Y:S02]  /*31e70*/  IMAD.MOV.U32 R12, RZ, RZ, R10 ;  /* 0x000000ffff0c7224 */ /* 0x000fe400078e000a */
[----:B------:R-:W-:-:S07]  /*31e80*/  IMAD.MOV.U32 R48, RZ, RZ, R14 ;  /* 0x000000ffff307224 */ /* 0x000fce00078e000e */
[----:B------:R-:W-:Y:S05]  /*31e90*/  WARPSYNC.COLLECTIVE R15, `(.L_x_2648) ;  /* 0x000000000f087348 */ /* 0x000fea0003c00000 */
[----:B------:R0:W1:Y:S02]  /*31ea0*/  SHFL.IDX P6, R14, R13, R12, R11 ;  /* 0x0000000c0d0e7389 */ /* 0x00006400000c000b */
[----:B01----:R-:W-:Y:S01]  /*31eb0*/  ENDCOLLECTIVE ;  /* 0x000000000000791b */ /* 0x003fe20003800000 */
.L_x_2648:
[----:B------:R-:W-:Y:S01]  /*31ec0*/  IMAD.MOV.U32 R13, RZ, RZ, R113 ;  /* 0x000000ffff0d7224 */ /* 0x000fe200078e0071 */
[----:B------:R-:W-:-:S07]  /*31ed0*/  MOV R115, R14 ;  /* 0x0000000e00737202 */ /* 0x000fce0000000f00 */
[----:B------:R-:W-:Y:S05]  /*31ee0*/  WARPSYNC.COLLECTIVE R15, `(.L_x_2649) ;  /* 0x000000000f087348 */ /* 0x000fea0003c00000 */
[----:B------:R0:W1:Y:S02]  /*31ef0*/  SHFL.IDX P6, R14, R13, R12, R11 ;  /* 0x0000000c0d0e7389 */ /* 0x00006400000c000b */
[----:B01----:R-:W-:Y:S01]  /*31f00*/  ENDCOLLECTIVE ;  /* 0x000000000000791b */ /* 0x003fe20003800000 */
.L_x_2649:
[----:B------:R-:W-:Y:S02]  /*31f10*/  IMAD.MOV.U32 R13, RZ, RZ, R50 ;  /* 0x000000ffff0d7224 */ /* 0x000fe400078e0032 */
[----:B------:R-:W-:Y:S02]  /*31f20*/  IMAD.MOV.U32 R12, RZ, RZ, R9 ;  /* 0x000000ffff0c7224 */ /* 0x000fe400078e0009 */
[----:B------:R-:W-:-:S07]  /*31f30*/  IMAD.MOV.U32 R113, RZ, RZ, R14 ;  /* 0x000000ffff717224 */ /* 0x000fce00078e000e */
[----:B------:R-:W-:Y:S05]  /*31f40*/  WARPSYNC.COLLECTIVE R15, `(.L_x_2650) ;  /* 0x000000000f087348 */ /* 0x000fea0003c00000 */
[----:B------:R0:W1:Y:S02]  /*31f50*/  SHFL.IDX P6, R14, R13, R12, R11 ;  /* 0x0000000c0d0e7389 */ /* 0x00006400000c000b */
[----:B01----:R-:W-:Y:S01]  /*31f60*/  ENDCOLLECTIVE ;  /* 0x000000000000791b */ /* 0x003fe20003800000 */
.L_x_2650:
[----:B------:R-:W-:Y:S02]  /*31f70*/  SEL R47, R48, R113, P0 ;  /* 0x00000071302f7207 */ /* 0x000fe40000000000 */
[----:B------:R-:W-:Y:S01]  /*31f80*/  SEL R48, R113, R48, P0 ;  /* 0x0000003071307207 */ /* 0x000fe20000000000 */
[----:B------:R-:W-:Y:S01]  /*31f90*/  IMAD.MOV.U32 R13, RZ, RZ, R80 ;  /* 0x000000ffff0d7224 */ /* 0x000fe200078e0050 */
[----:B------:R-:W-:-:S07]  /*31fa0*/  MOV R50, R14 ;  /* 0x0000000e00327202 */ /* 0x000fce0000000f00 */
[----:B------:R-:W-:Y:S05]  /*31fb0*/  WARPSYNC.COLLECTIVE R15, `(.L_x_2651) ;  /* 0x000000000f087348 */ /* 0x000fea0003c00000 */
[----:B------:R0:W1:Y:S02]  /*31fc0*/  SHFL.IDX P6, R14, R13, R12, R11 ;  /* 0x0000000c0d0e7389 */ /* 0x00006400000c000b */
[----:B01----:R-:W-:Y:S01]  /*31fd0*/  ENDCOLLECTIVE ;  /* 0x000000000000791b */ /* 0x003fe20003800000 */
.L_x_2651:
[----:B------:R-:W-:Y:S02]  /*31fe0*/  IMAD.MOV.U32 R13, RZ, RZ, R111 ;  /* 0x000000ffff0d7224 */ /* 0x000fe400078e006f */
[----:B------:R-:W-:Y:S02]  /*31ff0*/  IMAD.MOV.U32 R12, RZ, RZ, R10 ;  /* 0x000000ffff0c7224 */ /* 0x000fe400078e000a */
[----:B------:R-:W-:-:S07]  /*32000*/  IMAD.MOV.U32 R80, RZ, RZ, R14 ;  /* 0x000000ffff507224 */ /* 0x000fce00078e000e */
[----:B------:R-:W-:Y:S05]  /*32010*/  WARPSYNC.COLLECTIVE R15, `(.L_x_2652) ;  /* 0x000000000f087348 */ /* 0x000fea0003c00000 */
[----:B------:R0:W1:Y:S02]  /*32020*/  SHFL.IDX P6, R14, R13, R12, R11 ;  /* 0x0000000c0d0e7389 */ /* 0x00006400000c000b */
[----:B01----:R-:W-:Y:S01]  /*32030*/  ENDCOLLECTIVE ;  /* 0x000000000000791b */ /* 0x003fe20003800000 */
.L_x_2652:
[----:B------:R-:W-:Y:S01]  /*32040*/  IMAD.MOV.U32 R13, RZ, RZ, R101 ;  /* 0x000000ffff0d7224 */ /* 0x000fe200078e0065 */
[----:B------:R-:W-:-:S07]  /*32050*/  MOV R111, R14 ;  /* 0x0000000e006f7202 */ /* 0x000fce0000000f00 */
[----:B------:R-:W-:Y:S05]  /*32060*/  WARPSYNC.COLLECTIVE R15, `(.L_x_2653) ;  /* 0x000000000f087348 */ /* 0x000fea0003c00000 */
[----:B------:R0:W1:Y:S02]  /*32070*/  SHFL.IDX P6, R14, R13, R12, R11 ;  /* 0x0000000c0d0e7389 */ /* 0x00006400000c000b */
[----:B01----:R-:W-:Y:S01]  /*32080*/  ENDCOLLECTIVE ;  /* 0x000000000000791b */ /* 0x003fe20003800000 */
.L_x_2653:
        /* <DEDUP_REMOVED lines=8> */
.L_x_2654:
[----:B------:R-:W-:Y:S02]  /*32110*/  SEL R51, R80, R101, P0 ;  /* 0x0000006550337207 */ /* 0x000fe40000000000 */
[----:B------:R-:W-:Y:S01]  /*32120*/  SEL R80, R101, R80, P0 ;  /* 0x0000005065507207 */ /* 0x000fe20000000000 */
[----:B------:R-:W-:Y:S02]  /*32130*/  IMAD.MOV.U32 R101, RZ, RZ, RZ ;  /* 0x000000ffff657224 */ /* 0x000fe400078e00ff */
[----:B------:R-:W-:Y:S01]  /*32140*/  IMAD.MOV.U32 R13, RZ, RZ, R84 ;  /* 0x000000ffff0d7224 */ /* 0x000fe200078e0054 */
[----:B------:R-:W-:-:S07]  /*32150*/  MOV R82, R14 ;  /* 0x0000000e00527202 */ /* 0x000fce0000000f00 */
[----:B------:R-:W-:Y:S05]  /*32160*/  WARPSYNC.COLLECTIVE R15, `(.L_x_2655) ;  /* 0x000000000f087348 */ /* 0x000fea0003c00000 */
[----:B------:R0:W1:Y:S02]  /*32170*/  SHFL.IDX P6, R14, R13, R12, R11 ;  /* 0x0000000c0d0e7389 */ /* 0x00006400000c000b */
[----:B01----:R-:W-:Y:S01]  /*32180*/  ENDCOLLECTIVE ;  /* 0x000000000000791b */ /* 0x003fe20003800000 */
.L_x_2655:
[----:B------:R-:W-:Y:S02]  /*32190*/  IMAD.MOV.U32 R13, RZ, RZ, R85 ;  /* 0x000000ffff0d7224 */ /* 0x000fe400078e0055 */
[----:B------:R-:W-:Y:S02]  /*321a0*/  IMAD.MOV.U32 R12, RZ, RZ, R10 ;  /* 0x000000ffff0c7224 */ /* 0x000fe400078e000a */
[----:B------:R-:W-:-:S07]  /*321b0*/  IMAD.MOV.U32 R84, RZ, RZ, R14 ;  /* 0x000000ffff547224 */ /* 0x000fce00078e000e */
[----:B------:R-:W-:Y:S05]  /*321c0*/  WARPSYNC.COLLECTIVE R15, `(.L_x_2656) ;  /* 0x000000000f087348 */ /* 0x000fea0003c00000 */
[----:B------:R0:W1:Y:S02]  /*321d0*/  SHFL.IDX P6, R14, R13, R12, R11 ;  /* 0x0000000c0d0e7389 */ /* 0x00006400000c000b */
[----:B01----:R-:W-:Y:S01]  /*321e0*/  ENDCOLLECTIVE ;  /* 0x000000000000791b */ /* 0x003fe20003800000 */
.L_x_2656:
[----:B------:R-:W-:Y:S01]  /*321f0*/  IMAD.MOV.U32 R13, RZ, RZ, R83 ;  /* 0x000000ffff0d7224 */ /* 0x000fe200078e0053 */
[----:B------:R-:W-:-:S07]  /*32200*/  MOV R85, R14 ;  /* 0x0000000e00557202 */ /* 0x000fce0000000f00 */
[----:B------:R-:W-:Y:S05]  /*32210*/  WARPSYNC.COLLECTIVE R15, `(.L_x_2657) ;  /* 0x000000000f087348 */ /* 0x000fea0003c00000 */
[----:B------:R0:W1:Y:S02]  /*32220*/  SHFL.IDX P6, R14, R13, R12, R11 ;  /* 0x0000000c0d0e7389 */ /* 0x00006400000c000b */
[----:B01----:R-:W-:Y:S01]  /*32230*/  ENDCOLLECTIVE ;  /* 0x000000000000791b */ /* 0x003fe20003800000 */
.L_x_2657:
[----:B------:R-:W-:Y:S02]  /*32240*/  IMAD.MOV.U32 R13, RZ, RZ, R86 ;  /* 0x000000ffff0d7224 */ /* 0x000fe400078e0056 */
[----:B------:R-:W-:Y:S02]  /*32250*/  IMAD.MOV.U32 R12, RZ, RZ, R9 ;  /* 0x000000ffff0c7224 */ /* 0x000fe400078e0009 */
[----:B------:R-:W-:-:S07]  /*32260*/  IMAD.MOV.U32 R123, RZ, RZ, R14 ;  /* 0x000000ffff7b7224 */ /* 0x000fce00078e000e */
[----:B------:R-:W-:Y:S05]  /*32270*/  WARPSYNC.COLLECTIVE R15, `(.L_x_2658) ;  /* 0x000000000f087348 */ /* 0x000fea0003c00000 */
[----:B------:R0:W1:Y:S02]  /*32280*/  SHFL.IDX P6, R14, R13, R12, R11 ;  /* 0x0000000c0d0e7389 */ /* 0x00006400000c000b */
[----:B01----:R-:W-:Y:S01]  /*32290*/  ENDCOLLECTIVE ;  /* 0x000000000000791b */ /* 0x003fe20003800000 */
.L_x_2658:
[----:B------:R-:W-:Y:S02]  /*322a0*/  SEL R83, R84, R123, P0 ;  /* 0x0000007b54537207 */ /* 0x000fe40000000000 */
[----:B------:R-:W-:Y:S01]  /*322b0*/  SEL R84, R123, R84, P0 ;  /* 0x000000547b547207 */ /* 0x000fe20000000000 */
[----:B------:R-:W-:Y:S01]  /*322c0*/  IMAD.MOV.U32 R13, RZ, RZ, R54 ;  /* 0x000000ffff0d7224 */ /* 0x000fe200078e0036 */
[----:B------:R-:W-:-:S07]  /*322d0*/  MOV R86, R14 ;  /* 0x0000000e00567202 */ /* 0x000fce0000000f00 */
[----:B------:R-:W-:Y:S05]  /*322e0*/  WARPSYNC.COLLECTIVE R15, `(.L_x_2659) ;  /* 0x000000000f087348 */ /* 0x000fea0003c00000 */
[----:B------:R0:W1:Y:S02]  /*322f0*/  SHFL.IDX P6, R14, R13, R12, R11 ;  /* 0x0000000c0d0e7389 */ /* 0x00006400000c000b */
[----:B01----:R-:W-:Y:S01]  /*32300*/  ENDCOLLECTIVE ;  /* 0x000000000000791b */ /* 0x003fe20003800000 */
.L_x_2659:
        /* <DEDUP_REMOVED lines=8> */
.L_x_2660:
[----:B------:R-:W-:Y:S01]  /*32390*/  IMAD.MOV.U32 R13, RZ, RZ, R45 ;  /* 0x000000ffff0d7224 */ /* 0x000fe200078e002d */
[----:B------:R-:W-:Y:S02]  /*323a0*/  SEL R45, R46, R115, P0 ;  /* 0x000000732e2d7207 */ /* 0x000fe40000000000 */
[----:B------:R-:W-:Y:S02]  /*323b0*/  SEL R46, R115, R46, P0 ;  /* 0x0000002e732e7207 */ /* 0x000fe40000000000 */
[----:B------:R-:W-:-:S07]  /*323c0*/  MOV R125, R14 ;  /* 0x0000000e007d7202 */ /* 0x000fce0000000f00 */
[----:B------:R-:W-:Y:S05]  /*323d0*/  WARPSYNC.COLLECTIVE R15, `(.L_x_2661) ;  /* 0x000000000f087348 */ /* 0x000fea0003c00000 */
[----:B------:R0:W1:Y:S02]  /*323e0*/  SHFL.IDX P6, R14, R13, R12, R11 ;  /* 0x0000000c0d0e7389 */ /* 0x00006400000c000b */
[----:B01----:R-:W-:Y:S01]  /*323f0*/  ENDCOLLECTIVE ;  /* 0x000000000000791b */ /* 0x003fe20003800000 */
.L_x_2661:
        /* <DEDUP_REMOVED lines=8> */
.L_x_2662:
[----:B------:R-:W-:Y:S01]  /*32480*/  IMAD.MOV.U32 R13, RZ, RZ, R56 ;  /* 0x000000ffff0d7224 */ /* 0x000fe200078e0038 */
[----:B------:R-:W-:-:S07]  /*32490*/  MOV R58, R14 ;  /* 0x0000000e003a7202 */ /* 0x000fce0000000f00 */
[----:B------:R-:W-:Y:S05]  /*324a0*/  WARPSYNC.COLLECTIVE R15, `(.L_x_2663) ;  /* 0x000000000f087348 */ /* 0x000fea0003c00000 */
[----:B------:R0:W1:Y:S02]  /*324b0*/  SHFL.IDX P6, R14, R13, R12, R11 ;  /* 0x0000000c0d0e7389 */ /* 0x00006400000c000b */
[----:B01----:R-:W-:Y:S01]  /*324c0*/  ENDCOLLECTIVE ;  /* 0x000000000000791b */ /* 0x003fe20003800000 */
.L_x_2663:
        /* <DEDUP_REMOVED lines=8> */
.L_x_2664:
[----:B------:R-:W-:Y:S01]  /*32550*/  IMAD.MOV.U32 R13, RZ, RZ, R55 ;  /* 0x000000ffff0d7224 */ /* 0x000fe200078e0037 */
[----:B------:R-:W-:-:S07]  /*32560*/  MOV R129, R14 ;  /* 0x0000000e00817202 */ /* 0x000fce0000000f00 */
[----:B------:R-:W-:Y:S05]  /*32570*/  WARPSYNC.COLLECTIVE R15, `(.L_x_2665) ;  /* 0x000000000f087348 */ /* 0x000fea0003c00000 */
[----:B------:R0:W1:Y:S02]  /*32580*/  SHFL.IDX P6, R14, R13, R12, R11 ;  /* 0x0000000c0d0e7389 */ /* 0x00006400000c000b */
[----:B01----:R-:W-:Y:S01]  /*32590*/  ENDCOLLECTIVE ;  /* 0x000000000000791b */ /* 0x003fe20003800000 */
.L_x_2665:
[----:B------:R-:W-:Y:S01]  /*325a0*/  SEL R55, R129, R58, P0 ;  /* 0x0000003a81377207 */ /* 0x000fe20000000000 */
[----:B------:R-:W-:Y:S02]  /*325b0*/  IMAD.MOV.U32 R13, RZ, RZ, R62 ;  /* 0x000000ffff0d7224 */ /* 0x000fe400078e003e */
[----:B------:R-:W-:Y:S02]  /*325c0*/  IMAD.MOV.U32 R12, RZ, RZ, R9 ;  /* 0x000000ffff0c7224 */ /* 0x000fe400078e0009 */
[----:B------:R-:W-:-:S07]  /*325d0*/  IMAD.MOV.U32 R66, RZ, RZ, R14 ;  /* 0x000000ffff427224 */ /* 0x000fce00078e000e */
[----:B------:R-:W-:Y:S05]  /*325e0*/  WARPSYNC.COLLECTIVE R15, `(.L_x_2666) ;  /* 0x000000000f087348 */ /* 0x000fea0003c00000 */
[----:B------:R0:W1:Y:S02]  /*325f0*/  SHFL.IDX P6, R14, R13, R12, R11 ;  /* 0x0000000c0d0e7389 */ /* 0x00006400000c000b */
[----:B01----:R-:W-:Y:S01]  /*32600*/  ENDCOLLECTIVE ;  /* 0x000000000000791b */ /* 0x003fe20003800000 */
.L_x_2666:
[----:B------:R-:W-:Y:S01]  /*32610*/  SEL R56, R65, R66, P0 ;  /* 0x0000004241387207 */ /* 0x000fe20000000000 */
[----:B------:R-:W-:Y:S01]  /*32620*/  IMAD.MOV.U32 R13, RZ, RZ, R52 ;  /* 0x000000ffff0d7224 */ /* 0x000fe200078e0034 */
[----:B------:R-:W-:Y:S02]  /*32630*/  SEL R52, R54, R127, P0 ;  /* 0x0000007f36347207 */ /* 0x000fe40000000000 */
[----:B------:R-:W-:-:S07]  /*32640*/  MOV R62, R14 ;  /* 0x0000000e003e7202 */ /* 0x000fce0000000f00 */
[----:B------:R-:W-:Y:S05]  /*32650*/  WARPSYNC.COLLECTIVE R15, `(.L_x_2667) ;  /* 0x000000000f087348 */ /* 0x000fea0003c00000 */
[----:B------:R0:W1:Y:S02]  /*32660*/  SHFL.IDX P6, R14, R13, R12, R11 ;  /* 0x0000000c0d0e7389 */ /* 0x00006400000c000b */
[----:B01----:R-:W-:Y:S01]  /*32670*/  ENDCOLLECTIVE ;  /* 0x000000000000791b */ /* 0x003fe20003800000 */
.L_x_2667:
[----:B------:R-:W-:Y:S02]  /*32680*/  IMAD.MOV.U32 R13, RZ, RZ, R63 ;  /* 0x000000ffff0d7224 */ /* 0x000fe400078e003f */
[----:B------:R-:W-:Y:S02]  /*32690*/  IMAD.MOV.U32 R12, RZ, RZ, R10 ;  /* 0x000000ffff0c7224 */ /* 0x000fe400078e000a */
[----:B------:R-:W-:-:S07]  /*326a0*/  IMAD.MOV.U32 R67, RZ, RZ, R14 ;  /* 0x000000ffff437224 */ /* 0x000fce00078e000e */
[----:B------:R-:W-:Y:S05]  /*326b0*/  WARPSYNC.COLLECTIVE R15, `(.L_x_2668) ;  /* 0x000000000f087348 */ /* 0x000fea0003c00000 */
[----:B------:R0:W1:Y:S02]  /*326c0*/  SHFL.IDX P6, R14, R13, R12, R11 ;  /* 0x0000000c0d0e7389 */ /* 0x00006400000c000b */
[----:B01----:R-:W-:Y:S01]  /*326d0*/  ENDCOLLECTIVE ;  /* 0x000000000000791b */ /* 0x003fe20003800000 */
.L_x_2668:
[----:B------:R-:W-:Y:S01]  /*326e0*/  IMAD.MOV.U32 R13, RZ, RZ, R53 ;  /* 0x000000ffff0d7224 */ /* 0x000fe200078e0035 */
[----:B------:R-:W-:Y:S02]  /*326f0*/  SEL R53, R127, R54, P0 ;  /* 0x000000367f357207 */ /* 0x000fe40000000000 */
[----:B------:R-:W-:Y:S02]  /*32700*/  SEL R54, R58, R129, P0 ;  /* 0x000000813a367207 */ /* 0x000fe40000000000 */
[----:B------:R-:W-:-:S07]  /*32710*/  MOV R63, R14 ;  /* 0x0000000e003f7202 */ /* 0x000fce0000000f00 */
[----:B------:R-:W-:Y:S05]  /*32720*/  WARPSYNC.COLLECTIVE R15, `(.L_x_2669) ;  /* 0x000000000f087348 */ /* 0x000fea0003c00000 */
[----:B------:R0:W1:Y:S02]  /*32730*/  SHFL.IDX P6, R14, R13, R12, R11 ;  /* 0x0000000c0d0e7389 */ /* 0x00006400000c000b */
[----:B01----:R-:W-:Y:S01]  /*32740*/  ENDCOLLECTIVE ;  /* 0x000000000000791b */ /* 0x003fe20003800000 */
.L_x_2669:
[----:B------:R-:W-:Y:S01]  /*32750*/  SEL R58, R62, R63, P0 ;  /* 0x0000003f3e3a7207 */ /* 0x000fe20000000000 */
[----:B------:R-:W-:Y:S02]  /*32760*/  IMAD.MOV.U32 R13, RZ, RZ, R38 ;  /* 0x000000ffff0d7224 */ /* 0x000fe400078e0026 */
[----:B------:R-:W-:Y:S02]  /*32770*/  IMAD.MOV.U32 R12, RZ, RZ, R9 ;  /* 0x000000ffff0c7224 */ /* 0x000fe400078e0009 */
[----:B------:R-:W-:-:S07]  /*32780*/  IMAD.MOV.U32 R68, RZ, RZ, R14 ;  /* 0x000000ffff447224 */ /* 0x000fce00078e000e */
[----:B------:R-:W-:Y:S05]  /*32790*/  WARPSYNC.COLLECTIVE R15, `(.L_x_2670) ;  /* 0x000000000f087348 */ /* 0x000fea0003c00000 */
[----:B------:R0:W1:Y:S02]  /*327a0*/  SHFL.IDX P6, R14, R13, R12, R11 ;  /* 0x0000000c0d0e7389 */ /* 0x00006400000c000b */
[----:B01----:R-:W-:Y:S01]  /*327b0*/  ENDCOLLECTIVE ;  /* 0x000000000000791b */ /* 0x003fe20003800000 */
.L_x_2670:
[----:B------:R-:W-:Y:S01]  /*327c0*/  IMAD.MOV.U32 R13, RZ, RZ, R36 ;  /* 0x000000ffff0d7224 */ /* 0x000fe200078e0024 */
[----:B------:R-:W-:-:S07]  /*327d0*/  MOV R69, R14 ;  /* 0x0000000e00457202 */ /* 0x000fce0000000f00 */
[----:B------:R-:W-:Y:S05]  /*327e0*/  WARPSYNC.COLLECTIVE R15, `(.L_x_2671) ;  /* 0x000000000f087348 */ /* 0x000fea0003c00000 */
[----:B------:R0:W1:Y:S02]  /*327f0*/  SHFL.IDX P6, R14, R13, R12, R11 ;  /* 0x0000000c0d0e7389 */ /* 0x00006400000c000b */
[----:B01----:R-:W-:Y:S01]  /*32800*/  ENDCOLLECTIVE ;  /* 0x000000000000791b */ /* 0x003fe20003800000 */
.L_x_2671:
[----:B------:R-:W-:Y:S02]  /*32810*/  IMAD.MOV.U32 R13, RZ, RZ, R33 ;  /* 0x000000ffff0d7224 */ /* 0x000fe400078e0021 */
[----:B------:R-:W-:Y:S02]  /*32820*/  IMAD.MOV.U32 R12, RZ, RZ, R10 ;  /* 0x000000ffff0c7224 */ /* 0x000fe400078e000a */
[----:B------:R-:W-:-:S07]  /*32830*/  IMAD.MOV.U32 R71, RZ, RZ, R14 ;  /* 0x000000ffff477224 */ /* 0x000fce00078e000e */
[----:B------:R-:W-:Y:S05]  /*32840*/  WARPSYNC.COLLECTIVE R15, `(.L_x_2672) ;  /* 0x000000000f087348 */ /* 0x000fea0003c00000 */
[----:B------:R0:W1:Y:S02]  /*32850*/  SHFL.IDX P6, R14, R13, R12, R11 ;  /* 0x0000000c0d0e7389 */ /* 0x00006400000c000b */
[----:B01----:R-:W-:Y:S01]  /*32860*/  ENDCOLLECTIVE ;  /* 0x000000000000791b */ /* 0x003fe20003800000 */
.L_x_2672:
[----:B------:R-:W-:Y:S01]  /*32870*/  IMAD.MOV.U32 R13, RZ, RZ, R31 ;  /* 0x000000ffff0d7224 */ /* 0x000fe200078e001f */
[----:B------:R-:W-:-:S07]  /*32880*/  MOV R36, R14 ;  /* 0x0000000e00247202 */ /* 0x000fce0000000f00 */
[----:B------:R-:W-:Y:S05]  /*32890*/  WARPSYNC.COLLECTIVE R15, `(.L_x_2673) ;  /* 0x000000000f087348 */ /* 0x000fea0003c00000 */
[----:B------:R0:W1:Y:S02]  /*328a0*/  SHFL.IDX P6, R14, R13, R12, R11 ;  /* 0x0000000c0d0e7389 */ /* 0x00006400000c000b */
[----:B01----:R-:W-:Y:S01]  /*328b0*/  ENDCOLLECTIVE ;  /* 0x000000000000791b */ /* 0x003fe20003800000 */
.L_x_2673:
[----:B------:R-:W-:Y:S02]  /*328c0*/  IMAD.MOV.U32 R13, RZ, RZ, R34 ;  /* 0x000000ffff0d7224 */ /* 0x000fe400078e0022 */
[----:B------:R-:W-:Y:S02]  /*328d0*/  IMAD.MOV.U32 R12, RZ, RZ, R9 ;  /* 0x000000ffff0c7224 */ /* 0x000fe400078e0009 */
[----:B------:R-:W-:-:S07]  /*328e0*/  IMAD.MOV.U32 R38, RZ, RZ, R14 ;  /* 0x000000ffff267224 */ /* 0x000fce00078e000e */
[----:B------:R-:W-:Y:S05]  /*328f0*/  WARPSYNC.COLLECTIVE R15, `(.L_x_2674) ;  /* 0x000000000f087348 */ /* 0x000fea0003c00000 */
[----:B------:R0:W1:Y:S02]  /*32900*/  SHFL.IDX P6, R14, R13, R12, R11 ;  /* 0x0000000c0d0e7389 */ /* 0x00006400000c000b */
[----:B01----:R-:W-:Y:S01]  /*32910*/  ENDCOLLECTIVE ;  /* 0x000000000000791b */ /* 0x003fe20003800000 */
.L_x_2674:
[----:B------:R-:W-:Y:S02]  /*32920*/  SEL R70, R71, R38, P0 ;  /* 0x0000002647467207 */ /* 0x000fe40000000000 */
[----:B------:R-:W-:Y:S01]  /*32930*/  SEL R71, R38, R71, P0 ;  /* 0x0000004726477207 */ /* 0x000fe20000000000 */
[----:B------:R-:W-:Y:S01]  /*32940*/  IMAD.MOV.U32 R13, RZ, RZ, R32 ;  /* 0x000000ffff0d7224 */ /* 0x000fe200078e0020 */
[----:B------:R-:W-:-:S07]  /*32950*/  MOV R73, R14 ;  /* 0x0000000e00497202 */ /* 0x000fce0000000f00 */
[----:B------:R-:W-:Y:S05]  /*32960*/  WARPSYNC.COLLECTIVE R15, `(.L_x_2675) ;  /* 0x000000000f087348 */ /* 0x000fea0003c00000 */
[----:B------:R0:W1:Y:S02]  /*32970*/  SHFL.IDX P6, R14, R13, R12, R11 ;  /* 0x0000000c0d0e7389 */ /* 0x00006400000c000b */
[----:B01----:R-:W-:Y:S01]  /*32980*/  ENDCOLLECTIVE ;  /* 0x000000000000791b */ /* 0x003fe20003800000 */
.L_x_2675:
[----:B------:R-:W-:Y:S02]  /*32990*/  IMAD.MOV.U32 R13, RZ, RZ, R37 ;  /* 0x000000ffff0d7224 */ /* 0x000fe400078e0025 */
[----:B------:R-:W-:Y:S02]  /*329a0*/  IMAD.MOV.U32 R12, RZ, RZ, R10 ;  /* 0x000000ffff0c7224 */ /* 0x000fe400078e000a */
[----:B------:R-:W-:-:S07]  /*329b0*/  IMAD.MOV.U32 R75, RZ, RZ, R14 ;  /* 0x000000ffff4b7224 */ /* 0x000fce00078e000e */
[----:B------:R-:W-:Y:S05]  /*329c0*/  WARPSYNC.COLLECTIVE R15, `(.L_x_2676) ;  /* 0x000000000f087348 */ /* 0x000fea0003c00000 */
[----:B------:R0:W1:Y:S02]  /*329d0*/  SHFL.IDX P6, R14, R13, R12, R11 ;  /* 0x0000000c0d0e7389 */ /* 0x00006400000c000b */
[----:B01----:R-:W-:Y:S01]  /*329e0*/  ENDCOLLECTIVE ;  /* 0x000000000000791b */ /* 0x003fe20003800000 */
.L_x_2676:
[----:B------:R-:W-:Y:S01]  /*329f0*/  IMAD.MOV.U32 R13, RZ, RZ, R35 ;  /* 0x000000ffff0d7224 */ /* 0x000fe200078e0023 */
[----:B------:R-:W-:-:S07]  /*32a00*/  MOV R32, R14 ;  /* 0x0000000e00207202 */ /* 0x000fce0000000f00 */
[----:B------:R-:W-:Y:S05]  /*32a10*/  WARPSYNC.COLLECTIVE R15, `(.L_x_2677) ;  /* 0x000000000f087348 */ /* 0x000fea0003c00000 */
[----:B------:R0:W1:Y:S02]  /*32a20*/  SHFL.IDX P6, R14, R13, R12, R11 ;  /* 0x0000000c0d0e7389 */ /* 0x00006400000c000b */
[----:B01----:R-:W-:Y:S01]  /*32a30*/  ENDCOLLECTIVE ;  /* 0x000000000000791b */ /* 0x003fe20003800000 */
.L_x_2677:
        /* <DEDUP_REMOVED lines=8> */
.L_x_2678:
[----:B------:R-:W-:Y:S02]  /*32ac0*/  SEL R74, R75, R34, P0 ;  /* 0x000000224b4a7207 */ /* 0x000fe40000000000 */
[----:B------:R-:W-:Y:S01]  /*32ad0*/  SEL R75, R34, R75, P0 ;  /* 0x0000004b224b7207 */ /* 0x000fe20000000000 */
[----:B------:R-:W-:Y:S01]  /*32ae0*/  IMAD.MOV.U32 R13, RZ, RZ, R28 ;  /* 0x000000ffff0d7224 */ /* 0x000fe200078e001c */
[----:B------:R-:W-:-:S07]  /*32af0*/  MOV R87, R14 ;  /* 0x0000000e00577202 */ /* 0x000fce0000000f00 */
[----:B------:R-:W-:Y:S05]  /*32b00*/  WARPSYNC.COLLECTIVE R15, `(.L_x_2679) ;  /* 0x000000000f087348 */ /* 0x000fea0003c00000 */
[----:B------:R0:W1:Y:S02]  /*32b10*/  SHFL.IDX P6, R14, R13, R12, R11 ;  /* 0x0000000c0d0e7389 */ /* 0x00006400000c000b */
[----:B01----:R-:W-:Y:S01]  /*32b20*/  ENDCOLLECTIVE ;  /* 0x000000000000791b */ /* 0x003fe20003800000 */
.L_x_2679:
[----:B------:R-:W-:Y:S01]  /*32b30*/  IMAD.MOV.U32 R13, RZ, RZ, R57 ;  /* 0x000000ffff0d7224 */ /* 0x000fe200078e0039 */
        /* <DEDUP_REMOVED lines=10> */
.L_x_2680:
[----:B------:R-:W-:Y:S01]  /*32be0*/  IMAD.MOV.U32 R13, RZ, RZ, R39 ;  /* 0x000000ffff0d7224 */ /* 0x000fe200078e0027 */
[----:B------:R-:W-:-:S07]  /*32bf0*/  MOV R28, R14 ;  /* 0x0000000e001c7202 */ /* 0x000fce0000000f00 */
[----:B------:R-:W-:Y:S05]  /*32c00*/  WARPSYNC.COLLECTIVE R15, `(.L_x_2681) ;  /* 0x000000000f087348 */ /* 0x000fea0003c00000 */
[----:B------:R0:W1:Y:S02]  /*32c10*/  SHFL.IDX P6, R14, R13, R12, R11 ;  /* 0x0000000c0d0e7389 */ /* 0x00006400000c000b */
[----:B01----:R-:W-:Y:S01]  /*32c20*/  ENDCOLLECTIVE ;  /* 0x000000000000791b */ /* 0x003fe20003800000 */
.L_x_2681:
        /* <DEDUP_REMOVED lines=8> */
.L_x_2682:
[----:B------:R-:W-:Y:S02]  /*32cb0*/  SEL R90, R91, R30, P0 ;  /* 0x0000001e5b5a7207 */ /* 0x000fe40000000000 */
[----:B------:R-:W-:Y:S01]  /*32cc0*/  SEL R91, R30, R91, P0 ;  /* 0x0000005b1e5b7207 */ /* 0x000fe20000000000 */
[----:B------:R-:W-:Y:S01]  /*32cd0*/  IMAD.MOV.U32 R13, RZ, RZ, R24 ;  /* 0x000000ffff0d7224 */ /* 0x000fe200078e0018 */
[----:B------:R-:W-:-:S07]  /*32ce0*/  MOV R93, R14 ;  /* 0x0000000e005d7202 */ /* 0x000fce0000000f00 */
[----:B------:R-:W-:Y:S05]  /*32cf0*/  WARPSYNC.COLLECTIVE R15, `(.L_x_2683) ;  /* 0x000000000f087348 */ /* 0x000fea0003c00000 */
[----:B------:R0:W1:Y:S02]  /*32d00*/  SHFL.IDX P6, R14, R13, R12, R11 ;  /* 0x0000000c0d0e7389 */ /* 0x00006400000c000b */
[----:B01----:R-:W-:Y:S01]  /*32d10*/  ENDCOLLECTIVE ;  /* 0x000000000000791b */ /* 0x003fe20003800000 */
.L_x_2683:
[----:B------:R-:W-:Y:S01]  /*32d20*/  IMAD.MOV.U32 R13, RZ, RZ, R59 ;  /* 0x000000ffff0d7224 */ /* 0x000fe200078e003b */
[----:B------:R-:W-:Y:S01]  /*32d30*/  SEL R59, R63, R62, P0 ;  /* 0x0000003e3f3b7207 */ /* 0x000fe20000000000 */
[----:B------:R-:W-:Y:S02]  /*32d40*/  IMAD.MOV.U32 R12, RZ, RZ, R10 ;  /* 0x000000ffff0c7224 */ /* 0x000fe400078e000a */
[----:B------:R-:W-:-:S07]  /*32d50*/  IMAD.MOV.U32 R95, RZ, RZ, R14 ;  /* 0x000000ffff5f7224 */ /* 0x000fce00078e000e */
[----:B------:R-:W-:Y:S05]  /*32d60*/  WARPSYNC.COLLECTIVE R15, `(.L_x_2684) ;  /* 0x000000000f087348 */ /* 0x000fea0003c00000 */
[----:B------:R0:W1:Y:S02]  /*32d70*/  SHFL.IDX P6, R14, R13, R12, R11 ;  /* 0x0000000c0d0e7389 */ /* 0x00006400000c000b */
[----:B01----:R-:W-:Y:S01]  /*32d80*/  ENDCOLLECTIVE ;  /* 0x000000000000791b */ /* 0x003fe20003800000 */
.L_x_2684:
[----:B------:R-:W-:Y:S01]  /*32d90*/  IMAD.MOV.U32 R13, RZ, RZ, R29 ;  /* 0x000000ffff0d7224 */ /* 0x000fe200078e001d */
[----:B------:R-:W-:-:S07]  /*32da0*/  MOV R24, R14 ;  /* 0x0000000e00187202 */ /* 0x000fce0000000f00 */
[----:B------:R-:W-:Y:S05]  /*32db0*/  WARPSYNC.COLLECTIVE R15, `(.L_x_2685) ;  /* 0x000000000f087348 */ /* 0x000fea0003c00000 */
[----:B------:R0:W1:Y:S02]  /*32dc0*/  SHFL.IDX P6, R14, R13, R12, R11 ;  /* 0x0000000c0d0e7389 */ /* 0x00006400000c000b */
[----:B01----:R-:W-:Y:S01]  /*32dd0*/  ENDCOLLECTIVE ;  /* 0x000000000000791b */ /* 0x003fe20003800000 */
.L_x_2685:
        /* <DEDUP_REMOVED lines=8> */
.L_x_2686:
[----:B------:R-:W-:Y:S02]  /*32e60*/  SEL R94, R95, R26, P0 ;  /* 0x0000001a5f5e7207 */ /* 0x000fe40000000000 */
[----:B------:R-:W-:Y:S01]  /*32e70*/  SEL R95, R26, R95, P0 ;  /* 0x0000005f1a5f7207 */ /* 0x000fe20000000000 */
[----:B------:R-:W-:Y:S01]  /*32e80*/  IMAD.MOV.U32 R13, RZ, RZ, R64 ;  /* 0x000000ffff0d7224 */ /* 0x000fe200078e0040 */
[----:B------:R-:W-:-:S07]  /*32e90*/  MOV R8, R14 ;  /* 0x0000000e00087202 */ /* 0x000fce0000000f00 */
[----:B------:R-:W-:Y:S05]  /*32ea0*/  WARPSYNC.COLLECTIVE R15, `(.L_x_2687) ;  /* 0x000000000f087348 */ /* 0x000fea0003c00000 */
[----:B------:R0:W1:Y:S02]  /*32eb0*/  SHFL.IDX P6, R14, R13, R12, R11 ;  /* 0x0000000c0d0e7389 */ /* 0x00006400000c000b */
[----:B01----:R-:W-:Y:S01]  /*32ec0*/  ENDCOLLECTIVE ;  /* 0x000000000000791b */ /* 0x003fe20003800000 */
.L_x_2687:
[----:B------:R-:W-:Y:S02]  /*32ed0*/  IMAD.MOV.U32 R13, RZ, RZ, R27 ;  /* 0x000000ffff0d7224 */ /* 0x000fe400078e001b */
[----:B------:R-:W-:Y:S02]  /*32ee0*/  IMAD.MOV.U32 R12, RZ, RZ, R10 ;  /* 0x000000ffff0c7224 */ /* 0x000fe400078e000a */
[----:B------:R-:W-:-:S07]  /*32ef0*/  IMAD.MOV.U32 R64, RZ, RZ, R14 ;  /* 0x000000ffff407224 */ /* 0x000fce00078e000e */
[----:B------:R-:W-:Y:S05]  /*32f00*/  WARPSYNC.COLLECTIVE R15, `(.L_x_2688) ;  /* 0x000000000f087348 */ /* 0x000fea0003c00000 */
[----:B------:R0:W1:Y:S02]  /*32f10*/  SHFL.IDX P6, R14, R13, R12, R11 ;  /* 0x0000000c0d0e7389 */ /* 0x00006400000c000b */
[----:B01----:R-:W-:Y:S01]  /*32f20*/  ENDCOLLECTIVE ;  /* 0x000000000000791b */ /* 0x003fe20003800000 */
.L_x_2688:
[----:B------:R-:W-:Y:S01]  /*32f30*/  IMAD.MOV.U32 R13, RZ, RZ, R25 ;  /* 0x000000ffff0d7224 */ /* 0x000fe200078e0019 */
[----:B------:R-:W-:-:S07]  /*32f40*/  MOV R27, R14 ;  /* 0x0000000e001b7202 */ /* 0x000fce0000000f00 */
[----:B------:R-:W-:Y:S05]  /*32f50*/  WARPSYNC.COLLECTIVE R15, `(.L_x_2689) ;  /* 0x000000000f087348 */ /* 0x000fea0003c00000 */
[----:B------:R0:W1:Y:S02]  /*32f60*/  SHFL.IDX P6, R14, R13, R12, R11 ;  /* 0x0000000c0d0e7389 */ /* 0x00006400000c000b */
[----:B01----:R-:W-:Y:S01]  /*32f70*/  ENDCOLLECTIVE ;  /* 0x000000000000791b */ /* 0x003fe20003800000 */
.L_x_2689:
[----:B------:R-:W-:Y:S05]  /*32f80*/  BRA `(.L_x_2690) ;  /* 0xffffff2c00687947 */ /* 0x000fea000383ffff */
.L_x_2438:
[----:B------:R-:W-:Y:S01]  /*32f90*/  IMAD.MOV.U32 R13, RZ, RZ, R3 ;  /* 0x000000ffff0d7224 */ /* 0x000fe200078e0003 */
[----:B------:R-:W-:Y:S01]  /*32fa0*/  MOV R11, 0x181f ;  /* 0x0000181f000b7802 */ /* 0x000fe20000000f00 */
[----:B------:R-:W-:Y:S02]  /*32fb0*/  IMAD.MOV.U32 R12, RZ, RZ, RZ ;  /* 0x000000ffff0c7224 */ /* 0x000fe400078e00ff */
[----:B------:R-:W-:-:S07]  /*32fc0*/  IMAD.MOV.U32 R15, RZ, RZ, -0x1 ;  /* 0xffffffffff0f7424 */ /* 0x000fce00078e00ff */
[----:B-----5:R-:W-:Y:S05]  /*32fd0*/  WARPSYNC.COLLECTIVE R15, `(.L_x_2691) ;  /* 0x000000000f087348 */ /* 0x020fea0003c00000 */
[----:B------:R0:W1:Y:S02]  /*32fe0*/  SHFL.IDX P6, R14, R13, R12, R11 ;  /* 0x0000000c0d0e7389 */ /* 0x00006400000c000b */
[----:B01---5:R-:W-:Y:S01]  /*32ff0*/  ENDCOLLECTIVE ;  /* 0x000000000000791b */ /* 0x023fe20003800000 */
.L_x_2691:
[----:B------:R-:W-:Y:S02]  /*33000*/  IMAD.MOV.U32 R13, RZ, RZ, R2 ;  /* 0x000000ffff0d7224 */ /* 0x000fe400078e0002 */
[----:B------:R-:W-:-:S07]  /*33010*/  IMAD.MOV.U32 R0, RZ, RZ, R14 ;  /* 0x000000ffff007224 */ /* 0x000fce00078e000e */
[----:B------:R-:W-:Y:S05]  /*33020*/  WARPSYNC.COLLECTIVE R15, `(.L_x_2692) ;  /* 0x000000000f087348 */ /* 0x000fea0003c00000 */
[----:B------:R0:W1:Y:S02]  /*33030*/  SHFL.IDX P6, R14, R13, R12, R11 ;  /* 0x0000000c0d0e7389 */ /* 0x00006400000c000b */
[----:B01----:R-:W-:Y:S01]  /*33040*/  ENDCOLLECTIVE ;  /* 0x000000000000791b */ /* 0x003fe20003800000 */
.L_x_2692:
[----:B------:R-:W-:Y:S05]  /*33050*/  BRA `(.L_x_2693) ;  /* 0xffffff3800dc7947 */ /* 0x000fea000383ffff */
.L_x_2441:
[----:B------:R-:W-:Y:S01]  /*33060*/  BSSY B1, `(.L_x_2694) ;  /* 0x0000008000017945 */ /* 0x000fe20003800000 */
[----:B------:R-:W-:Y:S01]  /*33070*/  IMAD.MOV.U32 R13, RZ, RZ, R3 ;  /* 0x000000ffff0d7224 */ /* 0x000fe200078e0003 */
[----:B------:R-:W-:Y:S01]  /*33080*/  MOV R12, 0x1 ;  /* 0x00000001000c7802 */ /* 0x000fe20000000f00 */
[----:B------:R-:W-:Y:S02]  /*33090*/  IMAD.MOV.U32 R11, RZ, RZ, 0x181f ;  /* 0x0000181fff0b7424 */ /* 0x000fe400078e00ff */
[----:B---3--:R-:W-:-:S07]  /*330a0*/  IMAD.MOV.U32 R15, RZ, RZ, -0x1 ;  /* 0xffffffffff0f7424 */ /* 0x008fce00078e00ff */
[----:B012--5:R-:W-:Y:S05]  /*330b0*/  WARPSYNC.COLLECTIVE R15, `(.L_x_2695) ;  /* 0x000000000f087348 */ /* 0x027fea0003c00000 */
[----:B--2---:R2:W3:Y:S02]  /*330c0*/  SHFL.IDX P6, R14, R13, R12, R11 ;  /* 0x0000000c0d0e7389 */ /* 0x0044e400000c000b */
[----:B0123-5:R-:W-:Y:S01]  /*330d0*/  ENDCOLLECTIVE ;  /* 0x000000000000791b */ /* 0x02ffe20003800000 */
.L_x_2695:
[----:B------:R-:W-:Y:S05]  /*330e0*/  BSYNC B1 ;  /* 0x0000000000017941 */ /* 0x000fea0003800000 */
.L_x_2694:
        /* <DEDUP_REMOVED lines=8> */
.L_x_2696:
[----:B------:R-:W-:Y:S05]  /*33170*/  BRA `(.L_x_2697) ;  /* 0xffffff3800e47947 */ /* 0x000fea000383ffff */
.L_x_2444:
[----:B------:R-:W-:Y:S01]  /*33180*/  BSSY B1, `(.L_x_2698) ;  /* 0x0000008000017945 */ /* 0x000fe20003800000 */
[----:B------:R-:W-:Y:S01]  /*33190*/  IMAD.MOV.U32 R13, RZ, RZ, R3 ;  /* 0x000000ffff0d7224 */ /* 0x000fe200078e0003 */
[----:B------:R-:W-:Y:S01]  /*331a0*/  MOV R11, 0x181f ;  /* 0x0000181f000b7802 */ /* 0x000fe20000000f00 */
[----:B------:R-:W-:Y:S02]  /*331b0*/  IMAD.MOV.U32 R12, RZ, RZ, 0x2 ;  /* 0x00000002ff0c7424 */ /* 0x000fe400078e00ff */
[----:B---3--:R-:W-:-:S07]  /*331c0*/  IMAD.MOV.U32 R15, RZ, RZ, -0x1 ;  /* 0xffffffffff0f7424 */ /* 0x008fce00078e00ff */
[----:B012-45:R-:W-:Y:S05]  /*331d0*/  WARPSYNC.COLLECTIVE R15, `(.L_x_2699) ;  /* 0x000000000f087348 */ /* 0x037fea0003c00000 */
[----:B--2---:R2:W3:Y:S02]  /*331e0*/  SHFL.IDX P6, R14, R13, R12, R11 ;  /* 0x0000000c0d0e7389 */ /* 0x0044e400000c000b */
[----:B012345:R-:W-:Y:S01]  /*331f0*/  ENDCOLLECTIVE ;  /* 0x000000000000791b */ /* 0x03ffe20003800000 */
.L_x_2699:
[----:B------:R-:W-:Y:S05]  /*33200*/  BSYNC B1 ;  /* 0x0000000000017941 */ /* 0x000fea0003800000 */
.L_x_2698:
        /* <DEDUP_REMOVED lines=8> */
.L_x_2700:
[----:B------:R-:W-:Y:S05]  /*33290*/  BRA `(.L_x_2701) ;  /* 0xffffff3800ec7947 */ /* 0x000fea000383ffff */
.L_x_2447:
[----:B------:R-:W-:Y:S01]  /*332a0*/  BSSY B1, `(.L_x_2702) ;  /* 0x0000008000017945 */ /* 0x000fe20003800000 */
[----:B------:R-:W-:Y:S01]  /*332b0*/  IMAD.MOV.U32 R13, RZ, RZ, R3 ;  /* 0x000000ffff0d7224 */ /* 0x000fe200078e0003 */
[----:B---3--:R-:W-:Y:S01]  /*332c0*/  MOV R15, 0xffffffff ;  /* 0xffffffff000f7802 */ /* 0x008fe20000000f00 */
[----:B------:R-:W-:Y:S02]  /*332d0*/  IMAD.MOV.U32 R12, RZ, RZ, 0x3 ;  /* 0x00000003ff0c7424 */ /* 0x000fe400078e00ff */
[----:B------:R-:W-:-:S07]  /*332e0*/  IMAD.MOV.U32 R11, RZ, RZ, 0x181f ;  /* 0x0000181fff0b7424 */ /* 0x000fce00078e00ff */
[----:B012-45:R-:W-:Y:S05]  /*332f0*/  WARPSYNC.COLLECTIVE R15, `(.L_x_2703) ;  /* 0x000000000f087348 */ /* 0x037fea0003c00000 */
[----:B--2---:R2:W3:Y:S02]  /*33300*/  SHFL.IDX P6, R14, R13, R12, R11 ;  /* 0x0000000c0d0e7389 */ /* 0x0044e400000c000b */
[----:B012345:R-:W-:Y:S01]  /*33310*/  ENDCOLLECTIVE ;  /* 0x000000000000791b */ /* 0x03ffe20003800000 */
.L_x_2703:
[----:B------:R-:W-:Y:S05]  /*33320*/  BSYNC B1 ;  /* 0x0000000000017941 */ /* 0x000fea0003800000 */
.L_x_2702:
[----:B------:R-:W-:Y:S01]  /*33330*/  IMAD.MOV.U32 R13, RZ, RZ, R2 ;  /* 0x000000ffff0d7224 */ /* 0x000fe200078e0002 */
[----:B------:R-:W-:Y:S01]  /*33340*/  MOV R15, 0xffffffff ;  /* 0xffffffff000f7802 */ /* 0x000fe20000000f00 */
[----:B------:R-:W-:Y:S02]  /*33350*/  IMAD.MOV.U32 R12, RZ, RZ, 0x3 ;  /* 0x00000003ff0c7424 */ /* 0x000fe400078e00ff */
[----:B------:R-:W-:Y:S02]  /*33360*/  IMAD.MOV.U32 R11, RZ, RZ, 0x181f ;  /* 0x0000181fff0b7424 */ /* 0x000fe400078e00ff */
[----:B------:R-:W-:-:S07]  /*33370*/  IMAD.MOV.U32 R0, RZ, RZ, R14 ;  /* 0x000000ffff007224 */ /* 0x000fce00078e000e */
[----:B------:R-:W-:Y:S05]  /*33380*/  WARPSYNC.COLLECTIVE R15, `(.L_x_2704) ;  /* 0x000000000f087348 */ /* 0x000fea0003c00000 */
[----:B------:R0:W1:Y:S02]  /*33390*/  SHFL.IDX P6, R14, R13, R12, R11 ;  /* 0x0000000c0d0e7389 */ /* 0x00006400000c000b */
[----:B01----:R-:W-:Y:S01]  /*333a0*/  ENDCOLLECTIVE ;  /* 0x000000000000791b */ /* 0x003fe20003800000 */
.L_x_2704:
[----:B------:R-:W-:Y:S05]  /*333b0*/  BRA `(.L_x_2705) ;  /* 0xffffff3800f47947 */ /* 0x000fea000383ffff */
.L_x_2449:
[----:B------:R-:W-:Y:S02]  /*333c0*/  IMAD.MOV.U32 R13, RZ, RZ, R27 ;  /* 0x000000ffff0d7224 */ /* 0x000fe400078e001b */
[----:B------:R-:W-:Y:S02]  /*333d0*/  IMAD.MOV.U32 R12, RZ, RZ, RZ ;  /* 0x000000ffff0c7224 */ /* 0x000fe400078e00ff */
[----:B------:R-:W-:Y:S02]  /*333e0*/  IMAD.MOV.U32 R11, RZ, RZ, 0x1c1f ;  /* 0x00001c1fff0b7424 */ /* 0x000fe400078e00ff */
[----:B------:R-:W-:-:S07]  /*333f0*/  IMAD.MOV.U32 R15, RZ, RZ, -0x1 ;  /* 0xffffffffff0f7424 */ /* 0x000fce00078e00ff */
[----:B------:R-:W-:Y:S05]  /*33400*/  WARPSYNC.COLLECTIVE R15, `(.L_x_2706) ;  /* 0x000000000f087348 */ /* 0x000fea0003c00000 */
[----:B------:R0:W1:Y:S02]  /*33410*/  SHFL.IDX P6, R14, R13, R12, R11 ;  /* 0x0000000c0d0e7389 */ /* 0x00006400000c000b */
[----:B01----:R-:W-:Y:S01]  /*33420*/  ENDCOLLECTIVE ;  /* 0x000000000000791b */ /* 0x003fe20003800000 */
.L_x_2706:
[----:B------:R-:W-:Y:S01]  /*33430*/  IMAD.MOV.U32 R13, RZ, RZ, R25 ;  /* 0x000000ffff0d7224 */ /* 0x000fe200078e0019 */
[----:B------:R-:W-:-:S07]  /*33440*/  MOV R26, R14 ;  /* 0x0000000e001a7202 */ /* 0x000fce0000000f00 */
[----:B------:R-:W-:Y:S05]  /*33450*/  WARPSYNC.COLLECTIVE R15, `(.L_x_2707) ;  /* 0x000000000f087348 */ /* 0x000fea0003c00000 */
[----:B------:R0:W1:Y:S02]  /*33460*/  SHFL.IDX P6, R14, R13, R12, R11 ;  /* 0x0000000c0d0e7389 */ /* 0x00006400000c000b */
[----:B01----:R-:W-:Y:S01]  /*33470*/  ENDCOLLECTIVE ;  /* 0x000000000000791b */ /* 0x003fe20003800000 */
.L_x_2707:
[----:B------:R-:W-:Y:S05]  /*33480*/  BRA `(.L_x_2708) ;  /* 0xffffff3c00c47947 */ /* 0x000fea000383ffff */
.L_x_2452:
[----:B------:R-:W-:Y:S01]  /*33490*/  BSSY B1, `(.L_x_2709) ;  /* 0x0000008000017945 */ /* 0x000fe20003800000 */
[----:B------:R-:W-:Y:S01]  /*334a0*/  IMAD.MOV.U32 R13, RZ, RZ, R27 ;  /* 0x000000ffff0d7224 */ /* 0x000fe200078e001b */
[----:B------:R-:W-:Y:S01]  /*334b0*/  MOV R15, 0xffffffff ;  /* 0xffffffff000f7802 */ /* 0x000fe20000000f00 */
[----:B------:R-:W-:Y:S02]  /*334c0*/  IMAD.MOV.U32 R12, RZ, RZ, 0x1 ;  /* 0x00000001ff0c7424 */ /* 0x000fe400078e00ff */
[----:B---3--:R-:W-:-:S07]  /*334d0*/  IMAD.MOV.U32 R11, RZ, RZ, 0x1c1f ;  /* 0x00001c1fff0b7424 */ /* 0x008fce00078e00ff */
[----:B012---:R-:W-:Y:S05]  /*334e0*/  WARPSYNC.COLLECTIVE R15, `(.L_x_2710) ;  /* 0x000000000f087348 */ /* 0x007fea0003c00000 */
[----:B--2---:R2:W3:Y:S02]  /*334f0*/  SHFL.IDX P6, R14, R13, R12, R11 ;  /* 0x0000000c0d0e7389 */ /* 0x0044e400000c000b */
[----:B0123--:R-:W-:Y:S01]  /*33500*/  ENDCOLLECTIVE ;  /* 0x000000000000791b */ /* 0x00ffe20003800000 */
.L_x_2710:
[----:B------:R-:W-:Y:S05]  /*33510*/  BSYNC B1 ;  /* 0x0000000000017941 */ /* 0x000fea0003800000 */
.L_x_2709:
        /* <DEDUP_REMOVED lines=8> */
.L_x_2711:
[----:B------:R-:W-:Y:S05]  /*335a0*/  BRA `(.L_x_2712) ;  /* 0xffffff4400547947 */ /* 0x000fea000383ffff */
.L_x_2456:
[----:B------:R-:W-:Y:S02]  /*335b0*/  IMAD.MOV.U32 R13, RZ, RZ, R3 ;  /* 0x000000ffff0d7224 */ /* 0x000fe400078e0003 */
[----:B------:R-:W-:Y:S02]  /*335c0*/  IMAD.MOV.U32 R12, RZ, RZ, RZ ;  /* 0x000000ffff0c7224 */ /* 0x000fe400078e00ff */
[----:B------:R-:W-:Y:S02]  /*335d0*/  IMAD.MOV.U32 R11, RZ, RZ, 0x181f ;  /* 0x0000181fff0b7424 */ /* 0x000fe400078e00ff */
[----:B------:R-:W-:-:S07]  /*335e0*/  IMAD.MOV.U32 R15, RZ, RZ, -0x1 ;  /* 0xffffffffff0f7424 */ /* 0x000fce00078e00ff */
[----:B0-----:R-:W-:Y:S05]  /*335f0*/  WARPSYNC.COLLECTIVE R15, `(.L_x_2713) ;  /* 0x000000000f087348 */ /* 0x001fea0003c00000 */
[----:B------:R1:W2:Y:S02]  /*33600*/  SHFL.IDX P6, R14, R13, R12, R11 ;  /* 0x0000000c0d0e7389 */ /* 0x0002a400000c000b */
[----:B012---:R-:W-:Y:S01]  /*33610*/  ENDCOLLECTIVE ;  /* 0x000000000000791b */ /* 0x007fe20003800000 */
.L_x_2713:
[----:B------:R-:W-:Y:S01]  /*33620*/  IMAD.MOV.U32 R13, RZ, RZ, R2 ;  /* 0x000000ffff0d7224 */ /* 0x000fe200078e0002 */
[----:B------:R-:W-:-:S07]  /*33630*/  MOV R0, R14 ;  /* 0x0000000e00007202 */ /* 0x000fce0000000f00 */
[----:B------:R-:W-:Y:S05]  /*33640*/  WARPSYNC.COLLECTIVE R15, `(.L_x_2714) ;  /* 0x000000000f087348 */ /* 0x000fea0003c00000 */
[----:B------:R0:W1:Y:S02]  /*33650*/  SHFL.IDX P6, R14, R13, R12, R11 ;  /* 0x0000000c0d0e7389 */ /* 0x00006400000c000b */
[----:B01----:R-:W-:Y:S01]  /*33660*/  ENDCOLLECTIVE ;  /* 0x000000000000791b */ /* 0x003fe20003800000 */
.L_x_2714:
[----:B------:R-:W-:Y:S05]  /*33670*/  BRA `(.L_x_2715) ;  /* 0xffffff5000b87947 */ /* 0x000fea000383ffff */
.L_x_2459:
[----:B------:R-:W-:Y:S01]  /*33680*/  BSSY B1, `(.L_x_2716) ;  /* 0x0000008000017945 */ /* 0x000fe20003800000 */
[----:B------:R-:W-:Y:S01]  /*33690*/  IMAD.MOV.U32 R13, RZ, RZ, R3 ;  /* 0x000000ffff0d7224 */ /* 0x000fe200078e0003 */
[----:B----4-:R-:W-:Y:S01]  /*336a0*/  MOV R15, 0xffffffff ;  /* 0xffffffff000f7802 */ /* 0x010fe20000000f00 */
[----:B------:R-:W-:Y:S02]  /*336b0*/  IMAD.MOV.U32 R12, RZ, RZ, 0x1 ;  /* 0x00000001ff0c7424 */ /* 0x000fe400078e00ff */
[----:B------:R-:W-:-:S07]  /*336c0*/  IMAD.MOV.U32 R11, RZ, RZ, 0x181f ;  /* 0x0000181fff0b7424 */ /* 0x000fce00078e00ff */
[----:B0123--:R-:W-:Y:S05]  /*336d0*/  WARPSYNC.COLLECTIVE R15, `(.L_x_2717) ;  /* 0x000000000f087348 */ /* 0x00ffea0003c00000 */
[----:B---3--:R3:W4:Y:S02]  /*336e0*/  SHFL.IDX P6, R14, R13, R12, R11 ;  /* 0x0000000c0d0e7389 */ /* 0x00872400000c000b */
[----:B01234-:R-:W-:Y:S01]  /*336f0*/  ENDCOLLECTIVE ;  /* 0x000000000000791b */ /* 0x01ffe20003800000 */
.L_x_2717:
[----:B------:R-:W-:Y:S05]  /*33700*/  BSYNC B1 ;  /* 0x0000000000017941 */ /* 0x000fea0003800000 */
.L_x_2716:
        /* <DEDUP_REMOVED lines=8> */
.L_x_2718:
[----:B------:R-:W-:Y:S05]  /*33790*/  BRA `(.L_x_2719) ;  /* 0xffffff5000c47947 */ /* 0x000fea000383ffff */
.L_x_2462:
[----:B------:R-:W-:Y:S01]  /*337a0*/  BSSY B1, `(.L_x_2720) ;  /* 0x0000008000017945 */ /* 0x000fe20003800000 */
[----:B------:R-:W-:Y:S02]  /*337b0*/  IMAD.MOV.U32 R13, RZ, RZ, R3 ;  /* 0x000000ffff0d7224 */ /* 0x000fe400078e0003 */
[----:B------:R-:W-:Y:S02]  /*337c0*/  IMAD.MOV.U32 R12, RZ, RZ, 0x2 ;  /* 0x00000002ff0c7424 */ /* 0x000fe400078e00ff */
[----:B------:R-:W-:Y:S02]  /*337d0*/  IMAD.MOV.U32 R11, RZ, RZ, 0x181f ;  /* 0x0000181fff0b7424 */ /* 0x000fe400078e00ff */
[----:B----4-:R-:W-:-:S07]  /*337e0*/  IMAD.MOV.U32 R15, RZ, RZ, -0x1 ;  /* 0xffffffffff0f7424 */ /* 0x010fce00078e00ff */
[----:B0123--:R-:W-:Y:S05]  /*337f0*/  WARPSYNC.COLLECTIVE R15, `(.L_x_2721) ;  /* 0x000000000f087348 */ /* 0x00ffea0003c00000 */
[----:B---3--:R3:W4:Y:S02]  /*33800*/  SHFL.IDX P6, R14, R13, R12, R11 ;  /* 0x0000000c0d0e7389 */ /* 0x00872400000c000b */
[----:B01234-:R-:W-:Y:S01]  /*33810*/  ENDCOLLECTIVE ;  /* 0x000000000000791b */ /* 0x01ffe20003800000 */
.L_x_2721:
[----:B------:R-:W-:Y:S05]  /*33820*/  BSYNC B1 ;  /* 0x0000000000017941 */ /* 0x000fea0003800000 */
.L_x_2720:
[----:B------:R-:W-:Y:S01]  /*33830*/  IMAD.MOV.U32 R13, RZ, RZ, R2 ;  /* 0x000000ffff0d7224 */ /* 0x000fe200078e0002 */
[----:B------:R-:W-:Y:S01]  /*33840*/  MOV R0, R14 ;  /* 0x0000000e00007202 */ /* 0x000fe20000000f00 */
[----:B------:R-:W-:Y:S02]  /*33850*/  IMAD.MOV.U32 R12, RZ, RZ, 0x2 ;  /* 0x00000002ff0c7424 */ /* 0x000fe400078e00ff */
[----:B------:R-:W-:Y:S02]  /*33860*/  IMAD.MOV.U32 R11, RZ, RZ, 0x181f ;  /* 0x0000181fff0b7424 */ /* 0x000fe400078e00ff */
[----:B------:R-:W-:-:S07]  /*33870*/  IMAD.MOV.U32 R15, RZ, RZ, -0x1 ;  /* 0xffffffffff0f7424 */ /* 0x000fce00078e00ff */
[----:B------:R-:W-:Y:S05]  /*33880*/  WARPSYNC.COLLECTIVE R15, `(.L_x_2722) ;  /* 0x000000000f087348 */ /* 0x000fea0003c00000 */
[----:B------:R0:W1:Y:S02]  /*33890*/  SHFL.IDX P6, R14, R13, R12, R11 ;  /* 0x0000000c0d0e7389 */ /* 0x00006400000c000b */
[----:B01----:R-:W-:Y:S01]  /*338a0*/  ENDCOLLECTIVE ;  /* 0x000000000000791b */ /* 0x003fe20003800000 */
.L_x_2722:
[----:B------:R-:W-:Y:S05]  /*338b0*/  BRA `(.L_x_2723) ;  /* 0xffffff5000cc7947 */ /* 0x000fea000383ffff */
.L_x_2465:
[----:B------:R-:W-:Y:S01]  /*338c0*/  BSSY B1, `(.L_x_2724) ;  /* 0x0000008000017945 */ /* 0x000fe20003800000 */
[----:B------:R-:W-:Y:S01]  /*338d0*/  MOV R13, R3 ;  /* 0x00000003000d7202 */ /* 0x000fe20000000f00 */
[----:B------:R-:W-:Y:S02]  /*338e0*/  IMAD.MOV.U32 R12, RZ, RZ, 0x3 ;  /* 0x00000003ff0c7424 */ /* 0x000fe400078e00ff */
[----:B------:R-:W-:Y:S02]  /*338f0*/  IMAD.MOV.U32 R11, RZ, RZ, 0x181f ;  /* 0x0000181fff0b7424 */ /* 0x000fe400078e00ff */
[----:B0-----:R-:W-:-:S07]  /*33900*/  IMAD.MOV.U32 R15, RZ, RZ, -0x1 ;  /* 0xffffffffff0f7424 */ /* 0x001fce00078e00ff */
[----:B-1234-:R-:W-:Y:S05]  /*33910*/  WARPSYNC.COLLECTIVE R15, `(.L_x_2725) ;  /* 0x000000000f087348 */ /* 0x01efea0003c00000 */
[----:B----4-:R0:W4:Y:S02]  /*33920*/  SHFL.IDX P6, R14, R13, R12, R11 ;  /* 0x0000000c0d0e7389 */ /* 0x01012400000c000b */
[----:B01234-:R-:W-:Y:S01]  /*33930*/  ENDCOLLECTIVE ;  /* 0x000000000000791b */ /* 0x01ffe20003800000 */
.L_x_2725:
[----:B------:R-:W-:Y:S05]  /*33940*/  BSYNC B1 ;  /* 0x0000000000017941 */ /* 0x000fea0003800000 */
.L_x_2724:
[----:B------:R-:W-:Y:S01]  /*33950*/  MOV R13, R2 ;  /* 0x00000002000d7202 */ /* 0x000fe20000000f00 */
[----:B------:R-:W-:Y:S02]  /*33960*/  IMAD.MOV.U32 R12, RZ, RZ, 0x3 ;  /* 0x00000003ff0c7424 */ /* 0x000fe400078e00ff */
[----:B------:R-:W-:Y:S02]  /*33970*/  IMAD.MOV.U32 R11, RZ, RZ, 0x181f ;  /* 0x0000181fff0b7424 */ /* 0x000fe400078e00ff */
[----:B------:R-:W-:Y:S02]  /*33980*/  IMAD.MOV.U32 R15, RZ, RZ, -0x1 ;  /* 0xffffffffff0f7424 */ /* 0x000fe400078e00ff */
[----:B------:R-:W-:-:S07]  /*33990*/  IMAD.MOV.U32 R0, RZ, RZ, R14 ;  /* 0x000000ffff007224 */ /* 0x000fce00078e000e */
[----:B------:R-:W-:Y:S05]  /*339a0*/  WARPSYNC.COLLECTIVE R15, `(.L_x_2726) ;  /* 0x000000000f087348 */ /* 0x000fea0003c00000 */
[----:B------:R0:W1:Y:S02]  /*339b0*/  SHFL.IDX P6, R14, R13, R12, R11 ;  /* 0x0000000c0d0e7389 */ /* 0x00006400000c000b */
[----:B01----:R-:W-:Y:S01]  /*339c0*/  ENDCOLLECTIVE ;  /* 0x000000000000791b */ /* 0x003fe20003800000 */
.L_x_2726:
[----:B------:R-:W-:Y:S05]  /*339d0*/  BRA `(.L_x_2727) ;  /* 0xffffff5000d47947 */ /* 0x000fea000383ffff */
.L_x_2484:
        /* <DEDUP_REMOVED lines=11> */
.L_x_2729:
[----:B------:R-:W-:Y:S05]  /*33a90*/  BSYNC B1 ;  /* 0x0000000000017941 */ /* 0x000fea0003800000 */
.L_x_2728:
[----:B------:R-:W-:Y:S05]  /*33aa0*/  BRA `(.L_x_2730) ;  /* 0xffffff7000987947 */ /* 0x000fea000383ffff */
.L_x_2486:
[----:B------:R-:W-:Y:S01]  /*33ab0*/  BSSY B1, `(.L_x_2731) ;  /* 0x0000006000017945 */ /* 0x000fe20003800000 */
[----:B------:R-:W-:-:S07]  /*33ac0*/  IMAD.MOV.U32 R15, RZ, RZ, -0x1 ;  /* 0xffffffffff0f7424 */ /* 0x000fce00078e00ff */
[----:B0-----:R-:W-:Y:S05]  /*33ad0*/  WARPSYNC.COLLECTIVE R15, `(.L_x_2732) ;  /* 0x000000000f0c7348 */ /* 0x001fea0003c00000 */
[----:B------:R-:W-:Y:S02]  /*33ae0*/  ELECT P6, UR62, PT ;  /* 0x00000000003e782f */ /* 0x000fe400038c0000 */
[----:B------:R-:W-:Y:S01]  /*33af0*/  MOV R14, UR62 ;  /* 0x0000003e000e7c02 */ /* 0x000fe20008000f00 */
[----:B0-----:R-:W-:Y:S10]  /*33b00*/  ENDCOLLECTIVE ;  /* 0x000000000000791b */ /* 0x001ff40003800000 */
.L_x_2732:
[----:B------:R-:W-:Y:S05]  /*33b10*/  BSYNC B1 ;  /* 0x0000000000017941 */ /* 0x000fea0003800000 */
.L_x_2731:
[----:B------:R-:W-:Y:S05]  /*33b20*/  BRA `(.L_x_2485) ;  /* 0xffffff7000907947 */ /* 0x000fea000383ffff */
.L_x_2488:
[----:B0-----:R0:W1:Y:S02]  /*33b30*/  SYNCS.PHASECHK.TRANS64.TRYWAIT P0, [R18+URZ+0x29820], R4 ;  /* 0x02982004120075a7 */ /* 0x001064000800017f */
[----:B-1----:R-:W-:Y:S05]  /*33b40*/  @!P0 NANOSLEEP.SYNCS 0x989680 ;  /* 0x009896800000895d */ /* 0x002fea0003900000 */
[----:B------:R-:W1:Y:S02]  /*33b50*/  @!P0 SYNCS.PHASECHK.TRANS64 P0, [R18+URZ+0x29820], R4 ;  /* 0x02982004120085a7 */ /* 0x000e64000800007f */
[----:B-1----:R-:W-:Y:S05]  /*33b60*/  @!P0 BRA `(.L_x_2488) ;  /* 0xfffffffc00f08947 */ /* 0x002fea000383ffff */
[----:B------:R-:W-:Y:S05]  /*33b70*/  BRA `(.L_x_2733) ;  /* 0xffffff7000a07947 */ /* 0x000fea000383ffff */
.L_x_2492:
[----:B-1----:R1:W2:Y:S02]  /*33b80*/  SYNCS.PHASECHK.TRANS64.TRYWAIT P0, [R7+URZ+0x298a0], R10 ;  /* 0x0298a00a070075a7 */ /* 0x0022a4000800017f */
[----:B--2---:R-:W-:Y:S05]  /*33b90*/  @!P0 NANOSLEEP.SYNCS 0x989680 ;  /* 0x009896800000895d */ /* 0x004fea0003900000 */
[----:B------:R-:W2:Y:S02]  /*33ba0*/  @!P0 SYNCS.PHASECHK.TRANS64 P0, [R7+URZ+0x298a0], R10 ;  /* 0x0298a00a070085a7 */ /* 0x000ea4000800007f */
[----:B--2---:R-:W-:Y:S05]  /*33bb0*/  @!P0 BRA `(.L_x_2492) ;  /* 0xfffffffc00f08947 */ /* 0x004fea000383ffff */
[----:B------:R-:W-:Y:S05]  /*33bc0*/  BRA `(.L_x_2734) ;  /* 0xffffff7000c07947 */ /* 0x000fea000383ffff */
.L_x_2499:
[----:B0-----:R0:W2:Y:S02]  /*33bd0*/  SYNCS.PHASECHK.TRANS64.TRYWAIT P0, [R7+URZ+0x298c0], R10 ;  /* 0x0298c00a070075a7 */ /* 0x0010a4000800017f */
[----:B--2---:R-:W-:Y:S05]  /*33be0*/  @!P0 NANOSLEEP.SYNCS 0x989680 ;  /* 0x009896800000895d */ /* 0x004fea0003900000 */
[----:B------:R-:W2:Y:S02]  /*33bf0*/  @!P0 SYNCS.PHASECHK.TRANS64 P0, [R7+URZ+0x298c0], R10 ;  /* 0x0298c00a070085a7 */ /* 0x000ea4000800007f */
[----:B--2---:R-:W-:Y:S05]  /*33c00*/  @!P0 BRA `(.L_x_2499) ;  /* 0xfffffffc00f08947 */ /* 0x004fea000383ffff */
[----:B------:R-:W-:Y:S05]  /*33c10*/  BRA `(.L_x_2735) ;  /* 0xffffff7400b87947 */ /* 0x000fea000383ffff */
.L_x_2506:
[----:B0-----:R0:W1:Y:S02]  /*33c20*/  SYNCS.PHASECHK.TRANS64.TRYWAIT P1, [R8+URZ+0x298a0], R7 ;  /* 0x0298a007080075a7 */ /* 0x001064000802017f */
[----:B-1----:R-:W-:Y:S05]  /*33c30*/  @!P1 NANOSLEEP.SYNCS 0x989680 ;  /* 0x009896800000995d */ /* 0x002fea0003900000 */
[----:B------:R-:W1:Y:S02]  /*33c40*/  @!P1 SYNCS.PHASECHK.TRANS64 P1, [R8+URZ+0x298a0], R7 ;  /* 0x0298a007080095a7 */ /* 0x000e64000802007f */
[----:B-1----:R-:W-:Y:S05]  /*33c50*/  @!P1 BRA `(.L_x_2506) ;  /* 0xfffffffc00f09947 */ /* 0x002fea000383ffff */
[----:B------:R-:W-:Y:S05]  /*33c60*/  BRA `(.L_x_2736) ;  /* 0xffffff7800947947 */ /* 0x000fea000383ffff */
.L_x_2513:
[----:B-1----:R1:W2:Y:S02]  /*33c70*/  SYNCS.PHASECHK.TRANS64.TRYWAIT P1, [R8+URZ+0x298c0], R7 ;  /* 0x0298c007080075a7 */ /* 0x0022a4000802017f */
[----:B--2---:R-:W-:Y:S05]  /*33c80*/  @!P1 NANOSLEEP.SYNCS 0x989680 ;  /* 0x009896800000995d */ /* 0x004fea0003900000 */
[----:B------:R-:W2:Y:S02]  /*33c90*/  @!P1 SYNCS.PHASECHK.TRANS64 P1, [R8+URZ+0x298c0], R7 ;  /* 0x0298c007080095a7 */ /* 0x000ea4000802007f */
[----:B--2---:R-:W-:Y:S05]  /*33ca0*/  @!P1 BRA `(.L_x_2513) ;  /* 0xfffffffc00f09947 */ /* 0x004fea000383ffff */
[----:B------:R-:W-:Y:S05]  /*33cb0*/  BRA `(.L_x_2737) ;  /* 0xffffff7c00887947 */ /* 0x000fea000383ffff */
.L_x_2530:
        /* <DEDUP_REMOVED lines=8> */
[----:B-1----:R-:W-:Y:S05]  /*33d40*/  WARPSYNC.COLLECTIVE R15, `(.L_x_2739) ;  /* 0x000000000f087348 */ /* 0x002fea0003c00000 */
[----:B------:R0:W2:Y:S02]  /*33d50*/  SHFL.IDX P6, R14, R13, R12, R11 ;  /* 0x0000000c0d0e7389 */ /* 0x0000a400000c000b */
[----:B012---:R-:W-:Y:S01]  /*33d60*/  ENDCOLLECTIVE ;  /* 0x000000000000791b */ /* 0x007fe20003800000 */
.L_x_2739:
[----:B------:R-:W-:Y:S05]  /*33d70*/  BSYNC B0 ;  /* 0x0000000000007941 */ /* 0x000fea0003800000 */
.L_x_2738:
[----:B------:R-:W-:Y:S05]  /*33d80*/  BRA `(.L_x_2740) ;  /* 0xffffff8800ec7947 */ /* 0x000fea000383ffff */
.L_x_2532:
[----:B------:R-:W-:Y:S01]  /*33d90*/  BSSY B0, `(.L_x_2741) ;  /* 0x0000006000007945 */ /* 0x000fe20003800000 */
[----:B------:R-:W-:-:S07]  /*33da0*/  IMAD.MOV.U32 R15, RZ, RZ, -0x1 ;  /* 0xffffffffff0f7424 */ /* 0x000fce00078e00ff */
[----:B01----:R-:W-:Y:S05]  /*33db0*/  WARPSYNC.COLLECTIVE R15, `(.L_x_2742) ;  /* 0x000000000f0c7348 */ /* 0x003fea0003c00000 */
[----:B------:R-:W-:Y:S02]  /*33dc0*/  ELECT P6, UR62, PT ;  /* 0x00000000003e782f */ /* 0x000fe400038c0000 */
[----:B------:R-:W-:Y:S01]  /*33dd0*/  MOV R14, UR62 ;  /* 0x0000003e000e7c02 */ /* 0x000fe20008000f00 */
[----:B01----:R-:W-:Y:S10]  /*33de0*/  ENDCOLLECTIVE ;  /* 0x000000000000791b */ /* 0x003ff40003800000 */
.L_x_2742:
[----:B------:R-:W-:Y:S05]  /*33df0*/  BSYNC B0 ;  /* 0x0000000000007941 */ /* 0x000fea0003800000 */
.L_x_2741:
[----:B------:R-:W-:Y:S05]  /*33e00*/  BRA `(.L_x_2743) ;  /* 0xffffff8800f47947 */ /* 0x000fea000383ffff */
.L_x_2534:
[----:B0-----:R0:W1:Y:S02]  /*33e10*/  SYNCS.PHASECHK.TRANS64.TRYWAIT P0, [R2+URZ+0x29880], R3 ;  /* 0x02988003020075a7 */ /* 0x001064000800017f */
[----:B-1----:R-:W-:Y:S05]  /*33e20*/  @!P0 NANOSLEEP.SYNCS 0x989680 ;  /* 0x009896800000895d */ /* 0x002fea0003900000 */
[----:B------:R-:W1:Y:S02]  /*33e30*/  @!P0 SYNCS.PHASECHK.TRANS64 P0, [R2+URZ+0x29880], R3 ;  /* 0x02988003020085a7 */ /* 0x000e64000800007f */
[----:B-1----:R-:W-:Y:S05]  /*33e40*/  @!P0 BRA `(.L_x_2534) ;  /* 0xfffffffc00f08947 */ /* 0x002fea000383ffff */
[----:B------:R-:W-:Y:S05]  /*33e50*/  BRA `(.L_x_2744) ;  /* 0xffffff8c005c7947 */ /* 0x000fea000383ffff */
.L_x_2536:
[----:B-1----:R1:W2:Y:S02]  /*33e60*/  SYNCS.PHASECHK.TRANS64.TRYWAIT P0, [R2+URZ+0x29840], R3 ;  /* 0x02984003020075a7 */ /* 0x0022a4000800017f */
[----:B--2---:R-:W-:Y:S05]  /*33e70*/  @!P0 NANOSLEEP.SYNCS 0x989680 ;  /* 0x009896800000895d */ /* 0x004fea0003900000 */
[----:B------:R-:W2:Y:S02]  /*33e80*/  @!P0 SYNCS.PHASECHK.TRANS64 P0, [R2+URZ+0x29840], R3 ;  /* 0x02984003020085a7 */ /* 0x000ea4000800007f */
[----:B--2---:R-:W-:Y:S05]  /*33e90*/  @!P0 BRA `(.L_x_2536) ;  /* 0xfffffffc00f08947 */ /* 0x004fea000383ffff */
[----:B------:R-:W-:Y:S05]  /*33ea0*/  BRA `(.L_x_2745) ;  /* 0xffffff8c00b07947 */ /* 0x000fea000383ffff */
.L_x_2540:
[----:B------:R-:W2:Y:S01]  /*33eb0*/  LDL.LU R11, [R1+0x44] ;  /* 0x00004400010b7983 */ /* 0x000ea20000300800 */
[----:B------:R-:W-:Y:S01]  /*33ec0*/  IMAD.MOV.U32 R13, RZ, RZ, R3 ;  /* 0x000000ffff0d7224 */ /* 0x000fe200078e0003 */
[----:B------:R-:W-:Y:S01]  /*33ed0*/  MOV R12, RZ ;  /* 0x000000ff000c7202 */ /* 0x000fe20000000f00 */
[----:B------:R-:W-:Y:S01]  /*33ee0*/  IMAD.MOV.U32 R15, RZ, RZ, -0x1 ;  /* 0xffffffffff0f7424 */ /* 0x000fe200078e00ff */
[----:B------:R-:W-:-:S04]  /*33ef0*/  LOP3.LUT R5, R5, 0x7f, RZ, 0xc0, !PT ;  /* 0x0000007f05057812 */ /* 0x000fc800078ec0ff */
[----:B------:R-:W-:-:S05]  /*33f00*/  SHF.R.U32.HI R5, RZ, 0x2, R5 ;  /* 0x00000002ff057819 */ /* 0x000fca0000011605 */
[----:B------:R-:W-:-:S04]  /*33f10*/  IMAD R0, R10, 0x80, R5 ;  /* 0x000000800a007824 */ /* 0x000fc800078e0205 */
[----:B------:R-:W-:Y:S02]  /*33f20*/  VIADD R5, R0, 0x20 ;  /* 0x0000002000057836 */ /* 0x000fe40000000000 */
[----:B--2---:R-:W-:Y:S02]  /*33f30*/  IMAD R2, R11, R7, RZ ;  /* 0x000000070b027224 */ /* 0x004fe400078e02ff */
[----:B------:R-:W-:-:S03]  /*33f40*/  IMAD.MOV.U32 R11, RZ, RZ, 0x1c1f ;  /* 0x00001c1fff0b7424 */ /* 0x000fc600078e00ff */
[----:B------:R-:W-:-:S13]  /*33f50*/  ISETP.GE.AND P4, PT, R0, R2, PT ;  /* 0x000000020000720c */ /* 0x000fda0003f86270 */
[----:B-----5:R-:W-:Y:S05]  /*33f60*/  WARPSYNC.COLLECTIVE R15, `(.L_x_2746) ;  /* 0x000000000f087348 */ /* 0x020fea0003c00000 */
[----:B------:R0:W1:Y:S02]  /*33f70*/  SHFL.IDX P6, R14, R13, R12, R11 ;  /* 0x0000000c0d0e7389 */ /* 0x00006400000c000b */
[----:B01---5:R-:W-:Y:S01]  /*33f80*/  ENDCOLLECTIVE ;  /* 0x000000000000791b */ /* 0x023fe20003800000 */
.L_x_2746:
[----:B------:R-:W-:Y:S02]  /*33f90*/  IMAD.MOV.U32 R13, RZ, RZ, R4 ;  /* 0x000000ffff0d7224 */ /* 0x000fe400078e0004 */
[----:B------:R-:W-:-:S07]  /*33fa0*/  IMAD.MOV.U32 R6, RZ, RZ, R14 ;  /* 0x000000ffff067224 */ /* 0x000fce00078e000e */
[----:B------:R-:W-:Y:S05]  /*33fb0*/  WARPSYNC.COLLECTIVE R15, `(.L_x_2747) ;  /* 0x000000000f087348 */ /* 0x000fea0003c00000 */
[----:B------:R0:W1:Y:S02]  /*33fc0*/  SHFL.IDX P6, R14, R13, R12, R11 ;  /* 0x0000000c0d0e7389 */ /* 0x00006400000c000b */
[----:B01----:R-:W-:Y:S01]  /*33fd0*/  ENDCOLLECTIVE ;  /* 0x000000000000791b */ /* 0x003fe20003800000 */
.L_x_2747:
[----:B------:R-:W-:Y:S01]  /*33fe0*/  IMAD.MOV.U32 R13, RZ, RZ, R3 ;  /* 0x000000ffff0d7224 */ /* 0x000fe200078e0003 */
[----:B------:R-:W-:Y:S02]  /*33ff0*/  MOV R12, 0x1 ;  /* 0x00000001000c7802 */ /* 0x000fe40000000f00 */
[----:B------:R-:W-:-:S07]  /*34000*/  MOV R7, R14 ;  /* 0x0000000e00077202 */ /* 0x000fce0000000f00 */
[----:B------:R-:W-:Y:S05]  /*34010*/  WARPSYNC.COLLECTIVE R15, `(.L_x_2748) ;  /* 0x000000000f087348 */ /* 0x000fea0003c00000 */
[----:B------:R0:W1:Y:S02]  /*34020*/  SHFL.IDX P6, R14, R13, R12, R11 ;  /* 0x0000000c0d0e7389 */ /* 0x00006400000c000b */
[----:B01----:R-:W-:Y:S01]  /*34030*/  ENDCOLLECTIVE ;  /* 0x000000000000791b */ /* 0x003fe20003800000 */
.L_x_2748:
        /* <DEDUP_REMOVED lines=17> */
.L_x_2749:
[----:B------:R-:W-:Y:S02]  /*34150*/  IMAD.MOV.U32 R13, RZ, RZ, R3 ;  /* 0x000000ffff0d7224 */ /* 0x000fe400078e0003 */
[----:B------:R-:W-:Y:S02]  /*34160*/  IMAD.MOV.U32 R12, RZ, RZ, 0x2 ;  /* 0x00000002ff0c7424 */ /* 0x000fe400078e00ff */
[----:B------:R-:W-:-:S07]  /*34170*/  IMAD.MOV.U32 R5, RZ, RZ, R14 ;  /* 0x000000ffff057224 */ /* 0x000fce00078e000e */
[----:B------:R-:W-:Y:S05]  /*34180*/  WARPSYNC.COLLECTIVE R15, `(.L_x_2750) ;  /* 0x000000000f087348 */ /* 0x000fea0003c00000 */
[----:B------:R0:W1:Y:S02]  /*34190*/  SHFL.IDX P6, R14, R13, R12, R11 ;  /* 0x0000000c0d0e7389 */ /* 0x00006400000c000b */
[----:B01----:R-:W-:Y:S01]  /*341a0*/  ENDCOLLECTIVE ;  /* 0x000000000000791b */ /* 0x003fe20003800000 */
.L_x_2750:
[----:B------:R-:W-:-:S05]  /*341b0*/  @!P3 IADD3 R5, P4, R9, R5, RZ ;  /* 0x000000050905b210 */ /* 0x000fca0007f9e0ff */
[----:B------:R-:W-:-:S05]  /*341c0*/  @!P3 IMAD.X R6, RZ, RZ, R6, P4 ;  /* 0x000000ffff06b224 */ /* 0x000fca00020e0606 */
[----:B------:R-:W-:Y:S01]  /*341d0*/  @!P3 MOV R7, R6 ;  /* 0x000000060007b202 */ /* 0x000fe20000000f00 */
        /* <DEDUP_REMOVED lines=9> */
[----:B------:R-:W-:-:S02]  /*34270*/  ISETP.GE.AND P3, PT, R5, R2, PT ;  /* 0x000000020500720c */ /* 0x000fc40003f66270 */
[----:B0-----:R-:W-:-:S11]  /*34280*/  MOV R6, R14 ;  /* 0x0000000e00067202 */ /* 0x001fd60000000f00 */
[----:B------:R-:W-:Y:S05]  /*34290*/  WARPSYNC.COLLECTIVE R15, `(.L_x_2751) ;  /* 0x000000000f087348 */ /* 0x000fea0003c00000 */
[----:B------:R0:W1:Y:S02]  /*342a0*/  SHFL.IDX P6, R14, R13, R12, R11 ;  /* 0x0000000c0d0e7389 */ /* 0x00006400000c000b */
[----:B01----:R-:W-:Y:S01]  /*342b0*/  ENDCOLLECTIVE ;  /* 0x000000000000791b */ /* 0x003fe20003800000 */
.L_x_2751:
[----:B------:R-:W-:Y:S02]  /*342c0*/  IMAD.MOV.U32 R13, RZ, RZ, R3 ;  /* 0x000000ffff0d7224 */ /* 0x000fe400078e0003 */
[----:B------:R-:W-:Y:S02]  /*342d0*/  IMAD.MOV.U32 R12, RZ, RZ, 0x3 ;  /* 0x00000003ff0c7424 */ /* 0x000fe400078e00ff */
[----:B------:R-:W-:-:S07]  /*342e0*/  IMAD.MOV.U32 R5, RZ, RZ, R14 ;  /* 0x000000ffff057224 */ /* 0x000fce00078e000e */
[----:B------:R-:W-:Y:S05]  /*342f0*/  WARPSYNC.COLLECTIVE R15, `(.L_x_2752) ;  /* 0x000000000f087348 */ /* 0x000fea0003c00000 */
[----:B------:R0:W1:Y:S02]  /*34300*/  SHFL.IDX P6, R14, R13, R12, R11 ;  /* 0x0000000c0d0e7389 */ /* 0x00006400000c000b */
[----:B01----:R-:W-:Y:S01]  /*34310*/  ENDCOLLECTIVE ;  /* 0x000000000000791b */ /* 0x003fe20003800000 */
.L_x_2752:
[----:B------:R-:W-:-:S05]  /*34320*/  @!P3 IADD3 R5, P4, R9, R5, RZ ;  /* 0x000000050905b210 */ /* 0x000fca0007f9e0ff */
[----:B------:R-:W-:-:S04]  /*34330*/  @!P3 IMAD.X R6, RZ, RZ, R6, P4 ;  /* 0x000000ffff06b224 */ /* 0x000fc800020e0606 */
[----:B------:R-:W-:Y:S01]  /*34340*/  @!P3 IMAD.MOV.U32 R7, RZ, RZ, R6 ;  /* 0x000000ffff07b224 */ /* 0x000fe200078e0006 */
[----:B------:R-:W-:Y:S01]  /*34350*/  @!P3 MOV R6, R5 ;  /* 0x000000050006b202 */ /* 0x000fe20000000f00 */
[----:B------:R-:W-:-:S04]  /*34360*/  IMAD.MOV.U32 R13, RZ, RZ, R4 ;  /* 0x000000ffff0d7224 */ /* 0x000fc800078e0004 */
        /* <DEDUP_REMOVED lines=9> */
.L_x_2753:
[----:B------:R-:W-:Y:S01]  /*34400*/  @!PT LDS RZ, [RZ] ;  /* 0x00000000fffff984 */ /* 0x000fe20000000800 */
[----:B------:R-:W-:Y:S01]  /*34410*/  @!PT LDS RZ, [RZ] ;  /* 0x00000000fffff984 */ /* 0x000fe20000000800 */
[----:B------:R-:W-:Y:S01]  /*34420*/  @!PT LDS RZ, [RZ] ;  /* 0x00000000fffff984 */ /* 0x000fe20000000800 */
[----:B------:R0:W-:Y:S01]  /*34430*/  @!P3 LDGSTS.E.BYPASS.LTC128B.128 [R8+0x19400], desc[UR56][R6.64+0x80], !P2 ;  /* 0x194000800608bfae */ /* 0x0001e2000d101d78 */
[----:B------:R-:W-:Y:S01]  /*34440*/  MOV R3, R14 ;  /* 0x0000000e00037202 */ /* 0x000fe20000000f00 */
[----:B------:R-:W-:Y:S06]  /*34450*/  BRA `(.L_x_2754) ;  /* 0xffffff9400147947 */ /* 0x000fec000383ffff */
.L_x_2545:
[----:B----4-:R4:W0:Y:S02]  /*34460*/  SYNCS.PHASECHK.TRANS64.TRYWAIT P0, [R18+URZ+0x29820], R0 ;  /* 0x02982000120075a7 */ /* 0x010824000800017f */
[----:B0-----:R-:W-:Y:S05]  /*34470*/  @!P0 NANOSLEEP.SYNCS 0x989680 ;  /* 0x009896800000895d */ /* 0x001fea0003900000 */
[----:B------:R-:W0:Y:S02]  /*34480*/  @!P0 SYNCS.PHASECHK.TRANS64 P0, [R18+URZ+0x29820], R0 ;  /* 0x02982000120085a7 */ /* 0x000e24000800007f */
[----:B0-----:R-:W-:Y:S05]  /*34490*/  @!P0 BRA `(.L_x_2545) ;  /* 0xfffffffc00f08947 */ /* 0x001fea000383ffff */
[----:B------:R-:W-:Y:S05]  /*344a0*/  BRA `(.L_x_2755) ;  /* 0xffffff9400847947 */ /* 0x000fea000383ffff */
.L_x_2551:
[----:B0-----:R0:W2:Y:S02]  /*344b0*/  SYNCS.PHASECHK.TRANS64.TRYWAIT P0, [R5+URZ+0x29880], R4 ;  /* 0x02988004050075a7 */ /* 0x0010a4000800017f */
[----:B--2---:R-:W-:Y:S05]  /*344c0*/  @!P0 NANOSLEEP.SYNCS 0x989680 ;  /* 0x009896800000895d */ /* 0x004fea0003900000 */
[----:B------:R-:W2:Y:S02]  /*344d0*/  @!P0 SYNCS.PHASECHK.TRANS64 P0, [R5+URZ+0x29880], R4 ;  /* 0x02988004050085a7 */ /* 0x000ea4000800007f */
[----:B--2---:R-:W-:Y:S05]  /*344e0*/  @!P0 BRA `(.L_x_2551) ;  /* 0xfffffffc00f08947 */ /* 0x004fea000383ffff */
[----:B------:R-:W-:Y:S05]  /*344f0*/  BRA `(.L_x_2756) ;  /* 0xffffff98003c7947 */ /* 0x000fea000383ffff */
.L_x_2556:
[----:B--2---:R2:W4:Y:S02]  /*34500*/  SYNCS.PHASECHK.TRANS64.TRYWAIT P0, [R5+URZ+0x29840], R4 ;  /* 0x02984004050075a7 */ /* 0x004524000800017f */
[----:B----4-:R-:W-:Y:S05]  /*34510*/  @!P0 NANOSLEEP.SYNCS 0x989680 ;  /* 0x009896800000895d */ /* 0x010fea0003900000 */
[----:B------:R-:W4:Y:S02]  /*34520*/  @!P0 SYNCS.PHASECHK.TRANS64 P0, [R5+URZ+0x29840], R4 ;  /* 0x02984004050085a7 */ /* 0x000f24000800007f */
[----:B----4-:R-:W-:Y:S05]  /*34530*/  @!P0 BRA `(.L_x_2556) ;  /* 0xfffffffc00f08947 */ /* 0x010fea000383ffff */
[----:B------:R-:W-:Y:S05]  /*34540*/  BRA `(.L_x_2757) ;  /* 0xffffff9800b87947 */ /* 0x000fea000383ffff */
.L_x_2564:
[----:B----4-:R4:W0:Y:S02]  /*34550*/  SYNCS.PHASECHK.TRANS64.TRYWAIT P0, [R20+URZ+0x29870], R4 ;  /* 0x02987004140075a7 */ /* 0x010824000800017f */
[----:B0-----:R-:W-:Y:S05]  /*34560*/  @!P0 NANOSLEEP.SYNCS 0x989680 ;  /* 0x009896800000895d */ /* 0x001fea0003900000 */
[----:B------:R-:W0:Y:S02]  /*34570*/  @!P0 SYNCS.PHASECHK.TRANS64 P0, [R20+URZ+0x29870], R4 ;  /* 0x02987004140085a7 */ /* 0x000e24000800007f */
[----:B0-----:R-:W-:Y:S05]  /*34580*/  @!P0 BRA `(.L_x_2564) ;  /* 0xfffffffc00f08947 */ /* 0x001fea000383ffff */
[----:B------:R-:W-:Y:S05]  /*34590*/  BRA `(.L_x_2758) ;  /* 0xffffff9c00d07947 */ /* 0x000fea000383ffff */
.L_x_2566:
[----:B------:R0:W0:Y:S02]  /*345a0*/  SYNCS.PHASECHK.TRANS64.TRYWAIT P0, [R20+URZ+0x29860], R3 ;  /* 0x02986003140075a7 */ /* 0x000024000800017f */
[----:B0-----:R-:W-:Y:S05]  /*345b0*/  @!P0 NANOSLEEP.SYNCS 0x989680 ;  /* 0x009896800000895d */ /* 0x001fea0003900000 */
[----:B------:R-:W0:Y:S02]  /*345c0*/  @!P0 SYNCS.PHASECHK.TRANS64 P0, [R20+URZ+0x29860], R3 ;  /* 0x02986003140085a7 */ /* 0x000e24000800007f */
[----:B0-----:R-:W-:Y:S05]  /*345d0*/  @!P0 BRA `(.L_x_2566) ;  /* 0xfffffffc00f08947 */ /* 0x001fea000383ffff */
[----:B------:R-:W-:Y:S05]  /*345e0*/  BRA `(.L_x_2759) ;  /* 0xffffff9c00d87947 */ /* 0x000fea000383ffff */
.L_x_2573:
[----:B--2---:R2:W3:Y:S02]  /*345f0*/  SYNCS.PHASECHK.TRANS64.TRYWAIT P1, [R16+URZ+0x29870], R0 ;  /* 0x02987000100075a7 */ /* 0x0044e4000802017f */
[----:B---3--:R-:W-:Y:S05]  /*34600*/  @!P1 NANOSLEEP.SYNCS 0x989680 ;  /* 0x009896800000995d */ /* 0x008fea0003900000 */
[----:B------:R-:W3:Y:S02]  /*34610*/  @!P1 SYNCS.PHASECHK.TRANS64 P1, [R16+URZ+0x29870], R0 ;  /* 0x02987000100095a7 */ /* 0x000ee4000802007f */
[----:B---3--:R-:W-:Y:S05]  /*34620*/  @!P1 BRA `(.L_x_2573) ;  /* 0xfffffffc00f09947 */ /* 0x008fea000383ffff */
[----:B------:R-:W-:Y:S05]  /*34630*/  BRA `(.L_x_2760) ;  /* 0xffffffa400bc7947 */ /* 0x000fea000383ffff */
.L_x_2575:
[----:B--2---:R2:W3:Y:S02]  /*34640*/  SYNCS.PHASECHK.TRANS64.TRYWAIT P1, [R16+URZ+0x29860], R0 ;  /* 0x02986000100075a7 */ /* 0x0044e4000802017f */
[----:B---3--:R-:W-:Y:S05]  /*34650*/  @!P1 NANOSLEEP.SYNCS 0x989680 ;  /* 0x009896800000995d */ /* 0x008fea0003900000 */
[----:B------:R-:W3:Y:S02]  /*34660*/  @!P1 SYNCS.PHASECHK.TRANS64 P1, [R16+URZ+0x29860], R0 ;  /* 0x02986000100095a7 */ /* 0x000ee4000802007f */
[----:B---3--:R-:W-:Y:S05]  /*34670*/  @!P1 BRA `(.L_x_2575) ;  /* 0xfffffffc00f09947 */ /* 0x008fea000383ffff */
[----:B------:R-:W-:Y:S05]  /*34680*/  BRA `(.L_x_2761) ;  /* 0xffffffa400c47947 */ /* 0x000fea000383ffff */
.L_x_2579:
[----:B------:R-:W2:Y:S01]  /*34690*/  LDL R0, [R1] ;  /* 0x0000000001007983 */ /* 0x000ea20000100800 */
[----:B------:R-:W-:Y:S01]  /*346a0*/  BSSY B0, `(.L_x_2762) ;  /* 0x0000008000007945 */ /* 0x000fe20003800000 */
[----:B------:R-:W-:Y:S02]  /*346b0*/  IMAD.MOV.U32 R12, RZ, RZ, RZ ;  /* 0x000000ffff0c7224 */ /* 0x000fe400078e00ff */
[----:B------:R-:W-:Y:S02]  /*346c0*/  IMAD.MOV.U32 R11, RZ, RZ, 0x1f ;  /* 0x0000001fff0b7424 */ /* 0x000fe400078e00ff */
[----:B------:R-:W-:Y:S02]  /*346d0*/  IMAD.MOV.U32 R15, RZ, RZ, -0x1 ;  /* 0xffffffffff0f7424 */ /* 0x000fe400078e00ff */
[----:B--2---:R-:W-:-:S07]  /*346e0*/  IMAD.MOV.U32 R13, RZ, RZ, R0 ;  /* 0x000000ffff0d7224 */ /* 0x004fce00078e0000 */
[----:B-1----:R-:W-:Y:S05]  /*346f0*/  WARPSYNC.COLLECTIVE R15, `(.L_x_2763) ;  /* 0x000000000f087348 */ /* 0x002fea0003c00000 */
[----:B------:R0:W2:Y:S02]  /*34700*/  SHFL.IDX P6, R14, R13, R12, R11 ;  /* 0x0000000c0d0e7389 */ /* 0x0000a400000c000b */
[----:B012---:R-:W-:Y:S01]  /*34710*/  ENDCOLLECTIVE ;  /* 0x000000000000791b */ /* 0x007fe20003800000 */
.L_x_2763:
[----:B------:R-:W-:Y:S05]  /*34720*/  BSYNC B0 ;  /* 0x0000000000007941 */ /* 0x000fea0003800000 */
.L_x_2762:
        /* <DEDUP_REMOVED lines=9> */
.L_x_2764:
[----:B------:R-:W-:Y:S01]  /*347c0*/  ULDC UR4, c[0x0][0xc3c] ;  /* 0x00030f0000047ab9 */ /* 0x000fe20000000800 */
[----:B------:R-:W-:Y:S01]  /*347d0*/  IMAD.IADD R4, R2, 0x1, R16 ;  /* 0x0000000102047824 */ /* 0x000fe200078e0210 */
[----:B------:R-:W-:-:S04]  /*347e0*/  MOV R0, R14 ;  /* 0x0000000e00007202 */ /* 0x000fc80000000f00 */
        /* <DEDUP_REMOVED lines=11> */
[----:B------:R-:W-:Y:S01]  /*348a0*/  IMAD.MOV.U32 R11, RZ, RZ, RZ ;  /* 0x000000ffff0b7224 */ /* 0x000fe200078e00ff */
[C---:B------:R-:W-:Y:S02]  /*348b0*/  ISETP.GE.U32.AND P4, PT, R16.reuse, 0x8, PT ;  /* 0x000000081000780c */ /* 0x040fe40003f86070 */
[----:B------:R-:W-:Y:S01]  /*348c0*/  ISETP.GE.U32.AND P5, PT, R16, 0x10, PT ;  /* 0x000000101000780c */ /* 0x000fe20003fa6070 */
[----:B--2---:R-:W-:Y:S01]  /*348d0*/  @!P1 IMAD.MOV.U32 R4, RZ, RZ, R8 ;  /* 0x000000ffff049224 */ /* 0x004fe200078e0008 */
[----:B------:R-:W-:-:S02]  /*348e0*/  MOV R8, RZ ;  /* 0x000000ff00087202 */ /* 0x000fc40000000f00 */
[----:B---3--:R-:W-:Y:S02]  /*348f0*/  @!P1 MOV R6, R2 ;  /* 0x0000000200069202 */ /* 0x008fe40000000f00 */
[----:B------:R-:W-:-:S03]  /*34900*/  ISETP.NE.AND P1, PT, R16, RZ, PT ;  /* 0x000000ff1000720c */ /* 0x000fc60003f25270 */
[----:B------:R-:W-:-:S04]  /*34910*/  IMAD R2, R6, R4, RZ ;  /* 0x0000000406027224 */ /* 0x000fc800078e02ff */
[----:B------:R-:W-:-:S07]  /*34920*/  IMAD.MOV.U32 R13, RZ, RZ, R2 ;  /* 0x000000ffff0d7224 */ /* 0x000fce00078e0002 */
[----:B------:R-:W-:Y:S05]  /*34930*/  WARPSYNC.COLLECTIVE R15, `(.L_x_2765) ;  /* 0x000000000f087348 */ /* 0x000fea0003c00000 */
[----:B------:R0:W1:Y:S02]  /*34940*/  SHFL.UP P6, R14, R13, R12, R11 ;  /* 0x0400000c0d0e7389 */ /* 0x00006400000c000b */
[----:B01----:R-:W-:Y:S01]  /*34950*/  ENDCOLLECTIVE ;  /* 0x000000000000791b */ /* 0x003fe20003800000 */
.L_x_2765:
        /* <DEDUP_REMOVED lines=8> */
.L_x_2766:
[----:B------:R-:W-:Y:S01]  /*349e0*/  MOV R12, 0x4 ;  /* 0x00000004000c7802 */ /* 0x000fe20000000f00 */
[----:B------:R-:W-:-:S05]  /*349f0*/  IMAD.MOV.U32 R3, RZ, RZ, R14 ;  /* 0x000000ffff037224 */ /* 0x000fca00078e000e */
[----:B------:R-:W-:-:S05]  /*34a00*/  SEL R3, R3, RZ, P2 ;  /* 0x000000ff03037207 */ /* 0x000fca0001000000 */
[----:B------:R-:W-:-:S04]  /*34a10*/  IMAD.IADD R2, R2, 0x1, R3 ;  /* 0x0000000102027824 */ /* 0x000fc800078e0203 */
[----:B------:R-:W-:-:S07]  /*34a20*/  IMAD.MOV.U32 R13, RZ, RZ, R2 ;  /* 0x000000ffff0d7224 */ /* 0x000fce00078e0002 */
[----:B------:R-:W-:Y:S05]  /*34a30*/  WARPSYNC.COLLECTIVE R15, `(.L_x_2767) ;  /* 0x000000000f087348 */ /* 0x000fea0003c00000 */
[----:B------:R0:W1:Y:S02]  /*34a40*/  SHFL.UP P6, R14, R13, R12, R11 ;  /* 0x0400000c0d0e7389 */ /* 0x00006400000c000b */
[----:B01----:R-:W-:Y:S01]  /*34a50*/  ENDCOLLECTIVE ;  /* 0x000000000000791b */ /* 0x003fe20003800000 */
.L_x_2767:
        /* <DEDUP_REMOVED lines=8> */
.L_x_2768:
[----:B------:R-:W-:Y:S01]  /*34ae0*/  IMAD.MOV.U32 R12, RZ, RZ, 0x10 ;  /* 0x00000010ff0c7424 */ /* 0x000fe200078e00ff */
[----:B------:R-:W-:-:S04]  /*34af0*/  MOV R3, R14 ;  /* 0x0000000e00037202 */ /* 0x000fc80000000f00 */
[----:B------:R-:W-:-:S05]  /*34b00*/  SEL R3, R3, RZ, P4 ;  /* 0x000000ff03037207 */ /* 0x000fca0002000000 */
[----:B------:R-:W-:-:S04]  /*34b10*/  IMAD.IADD R2, R2, 0x1, R3 ;  /* 0x0000000102027824 */ /* 0x000fc800078e0203 */
[----:B------:R-:W-:-:S07]  /*34b20*/  IMAD.MOV.U32 R13, RZ, RZ, R2 ;  /* 0x000000ffff0d7224 */ /* 0x000fce00078e0002 */
[----:B------:R-:W-:Y:S05]  /*34b30*/  WARPSYNC.COLLECTIVE R15, `(.L_x_2769) ;  /* 0x000000000f087348 */ /* 0x000fea0003c00000 */
[----:B------:R0:W1:Y:S02]  /*34b40*/  SHFL.UP P6, R14, R13, R12, R11 ;  /* 0x0400000c0d0e7389 */ /* 0x00006400000c000b */
[----:B01----:R-:W-:Y:S01]  /*34b50*/  ENDCOLLECTIVE ;  /* 0x000000000000791b */ /* 0x003fe20003800000 */
.L_x_2769:
        /* <DEDUP_REMOVED lines=9> */
.L_x_2770:
[----:B------:R-:W-:Y:S01]  /*34bf0*/  IMAD.MOV.U32 R9, RZ, RZ, R14 ;  /* 0x000000ffff097224 */ /* 0x000fe200078e000e */
[----:B------:R-:W-:Y:S06]  /*34c00*/  BRA `(.L_x_2771) ;  /* 0xffffffa800c87947 */ /* 0x000fec000383ffff */
.L_x_2582:
[----:B------:R-:W-:Y:S01]  /*34c10*/  BSSY B0, `(.L_x_2772) ;  /* 0x0000008000007945 */ /* 0x000fe20003800000 */
[----:B------:R-:W-:Y:S02]  /*34c20*/  IMAD.MOV.U32 R13, RZ, RZ, R2 ;  /* 0x000000ffff0d7224 */ /* 0x000fe400078e0002 */
[----:B------:R-:W-:Y:S02]  /*34c30*/  IMAD.MOV.U32 R12, RZ, RZ, 0x1 ;  /* 0x00000001ff0c7424 */ /* 0x000fe400078e00ff */
[----:B------:R-:W-:Y:S02]  /*34c40*/  IMAD.MOV.U32 R11, RZ, RZ, RZ ;  /* 0x000000ffff0b7224 */ /* 0x000fe400078e00ff */
[----:B------:R-:W-:-:S07]  /*34c50*/  IMAD.MOV.U32 R15, RZ, RZ, -0x1 ;  /* 0xffffffffff0f7424 */ /* 0x000fce00078e00ff */
[----:B-1----:R-:W-:Y:S05]  /*34c60*/  WARPSYNC.COLLECTIVE R15, `(.L_x_2773) ;  /* 0x000000000f087348 */ /* 0x002fea0003c00000 */
[----:B------:R0:W2:Y:S02]  /*34c70*/  SHFL.UP P6, R14, R13, R12, R11 ;  /* 0x0400000c0d0e7389 */ /* 0x0000a400000c000b */
[----:B012---:R-:W-:Y:S01]  /*34c80*/  ENDCOLLECTIVE ;  /* 0x000000000000791b */ /* 0x007fe20003800000 */
.L_x_2773:
[----:B------:R-:W-:Y:S05]  /*34c90*/  BSYNC B0 ;  /* 0x0000000000007941 */ /* 0x000fea0003800000 */
.L_x_2772:
[----:B------:R-:W-:Y:S01]  /*34ca0*/  MOV R3, R14 ;  /* 0x0000000e00037202 */ /* 0x000fe20000000f00 */
[----:B------:R-:W-:Y:S01]  /*34cb0*/  IMAD.MOV.U32 R12, RZ, RZ, 0x2 ;  /* 0x00000002ff0c7424 */ /* 0x000fe200078e00ff */
[----:B------:R-:W-:Y:S01]  /*34cc0*/  MOV R15, 0xffffffff ;  /* 0xffffffff000f7802 */ /* 0x000fe20000000f00 */
[----:B------:R-:W-:Y:S01]  /*34cd0*/  IMAD.MOV.U32 R11, RZ, RZ, RZ ;  /* 0x000000ffff0b7224 */ /* 0x000fe200078e00ff */
[----:B------:R-:W-:-:S05]  /*34ce0*/  SEL R3, R3, RZ, P1 ;  /* 0x000000ff03037207 */ /* 0x000fca0000800000 */
[----:B------:R-:W-:-:S04]  /*34cf0*/  IMAD.IADD R2, R2, 0x1, R3 ;  /* 0x0000000102027824 */ /* 0x000fc800078e0203 */
[----:B------:R-:W-:-:S07]  /*34d00*/  IMAD.MOV.U32 R13, RZ, RZ, R2 ;  /* 0x000000ffff0d7224 */ /* 0x000fce00078e0002 */
[----:B------:R-:W-:Y:S05]  /*34d10*/  WARPSYNC.COLLECTIVE R15, `(.L_x_2774) ;  /* 0x000000000f087348 */ /* 0x000fea0003c00000 */
[----:B------:R0:W1:Y:S02]  /*34d20*/  SHFL.UP P6, R14, R13, R12, R11 ;  /* 0x0400000c0d0e7389 */ /* 0x00006400000c000b */
[----:B01----:R-:W-:Y:S01]  /*34d30*/  ENDCOLLECTIVE ;  /* 0x000000000000791b */ /* 0x003fe20003800000 */
.L_x_2774:
        /* <DEDUP_REMOVED lines=8> */
.L_x_2775:
        /* <DEDUP_REMOVED lines=8> */
.L_x_2776:
        /* <DEDUP_REMOVED lines=8> */
.L_x_2777:
        /* <DEDUP_REMOVED lines=9> */
.L_x_2778:
[----:B------:R-:W-:Y:S01]  /*34f50*/  IMAD.MOV.U32 R9, RZ, RZ, R14 ;  /* 0x000000ffff097224 */ /* 0x000fe200078e000e */
[----:B------:R-:W-:Y:S06]  /*34f60*/  BRA `(.L_x_2779) ;  /* 0xffffffa800a07947 */ /* 0x000fec000383ffff */
.L_x_2584:
[----:B------:R-:W-:Y:S01]  /*34f70*/  BSSY B0, `(.L_x_2780) ;  /* 0x0000006000007945 */ /* 0x000fe20003800000 */
[----:B------:R-:W-:Y:S01]  /*34f80*/  PLOP3.LUT P6, PT, P6, PT, PT, 0x8, 0x0 ;  /* 0x000000000000781c */ /* 0x000fe200037ce170 */
[----:B------:R-:W-:-:S12]  /*34f90*/  IMAD.MOV.U32 R15, RZ, RZ, -0x1 ;  /* 0xffffffffff0f7424 */ /* 0x000fd800078e00ff */
[----:B01----:R-:W-:Y:S05]  /*34fa0*/  WARPSYNC.COLLECTIVE R15, `(.L_x_2781) ;  /* 0x000000000f087348 */ /* 0x003fea0003c00000 */
[----:B------:R-:W-:Y:S01]  /*34fb0*/  VOTE.ANY R14, PT, P6 ;  /* 0x00000000000e7806 */ /* 0x000fe200030e0100 */
[----:B01----:R-:W-:Y:S06]  /*34fc0*/  ENDCOLLECTIVE ;  /* 0x000000000000791b */ /* 0x003fec0003800000 */
.L_x_2781:
[----:B------:R-:W-:Y:S05]  /*34fd0*/  BSYNC B0 ;  /* 0x0000000000007941 */ /* 0x000fea0003800000 */
.L_x_2780:
[----:B------:R0:W5:Y:S01]  /*34fe0*/  LDL.LU R10, [R1+0xc] ;  /* 0x00000c00010a7983 */ /* 0x0001620000300800 */
[----:B------:R-:W-:Y:S01]  /*34ff0*/  MOV R3, R14 ;  /* 0x0000000e00037202 */ /* 0x000fe20000000f00 */
[----:B------:R-:W-:Y:S02]  /*35000*/  IMAD.MOV.U32 R13, RZ, RZ, R4 ;  /* 0x000000ffff0d7224 */ /* 0x000fe400078e0004 */
[----:B------:R-:W-:Y:S01]  /*35010*/  IMAD.MOV.U32 R11, RZ, RZ, 0x1f ;  /* 0x0000001fff0b7424 */ /* 0x000fe200078e00ff */
[----:B------:R-:W1:Y:S01]  /*35020*/  POPC R0, R3 ;  /* 0x0000000300007309 */ /* 0x000e620000000000 */
[----:B------:R-:W-:Y:S02]  /*35030*/  IMAD.MOV.U32 R15, RZ, RZ, -0x1 ;  /* 0xffffffffff0f7424 */ /* 0x000fe400078e00ff */
[----:B01----:R-:W-:-:S07]  /*35040*/  IMAD.MOV.U32 R12, RZ, RZ, R0 ;  /* 0x000000ffff0c7224 */ /* 0x003fce00078e0000 */
[----:B-----5:R-:W-:Y:S05]  /*35050*/  WARPSYNC.COLLECTIVE R15, `(.L_x_2782) ;  /* 0x000000000f087348 */ /* 0x020fea0003c00000 */
[----:B------:R0:W1:Y:S02]  /*35060*/  SHFL.IDX P6, R14, R13, R12, R11 ;  /* 0x0000000c0d0e7389 */ /* 0x00006400000c000b */
[----:B01---5:R-:W-:Y:S01]  /*35070*/  ENDCOLLECTIVE ;  /* 0x000000000000791b */ /* 0x023fe20003800000 */
.L_x_2782:
[----:B------:R-:W-:Y:S01]  /*35080*/  IMAD.MOV.U32 R13, RZ, RZ, R6 ;  /* 0x000000ffff0d7224 */ /* 0x000fe200078e0006 */
[----:B------:R-:W-:-:S07]  /*35090*/  MOV R4, R14 ;  /* 0x0000000e00047202 */ /* 0x000fce0000000f00 */
[----:B------:R-:W-:Y:S05]  /*350a0*/  WARPSYNC.COLLECTIVE R15, `(.L_x_2783) ;  /* 0x000000000f087348 */ /* 0x000fea0003c00000 */
[----:B------:R0:W1:Y:S02]  /*350b0*/  SHFL.IDX P6, R14, R13, R12, R11 ;  /* 0x0000000c0d0e7389 */ /* 0x00006400000c000b */
[----:B01----:R-:W-:Y:S01]  /*350c0*/  ENDCOLLECTIVE ;  /* 0x000000000000791b */ /* 0x003fe20003800000 */
.L_x_2783:
[----:B------:R-:W-:Y:S02]  /*350d0*/  IMAD.MOV.U32 R6, RZ, RZ, R14 ;  /* 0x000000ffff067224 */ /* 0x000fe400078e000e */
[----:B------:R-:W-:-:S05]  /*350e0*/  IMAD.IADD R10, R0, 0x1, R10 ;  /* 0x00000001000a7824 */ /* 0x000fca00078e020a */
[----:B------:R0:W-:Y:S01]  /*350f0*/  STL [R1+0xc], R10 ;  /* 0x00000c0a01007387 */ /* 0x0001e20000100800 */
[----:B------:R-:W-:Y:S05]  /*35100*/  BRA `(.L_x_2784) ;  /* 0xffffffa800807947 */ /* 0x000fea000383ffff */
.L_x_2586:
[----:B------:R-:W-:Y:S01]  /*35110*/  BSSY B0, `(.L_x_2785) ;  /* 0x0000008000007945 */ /* 0x000fe20003800000 */
[----:B------:R-:W-:Y:S01]  /*35120*/  IMAD.MOV.U32 R13, RZ, RZ, R7 ;  /* 0x000000ffff0d7224 */ /* 0x000fe200078e0007 */
[----:B------:R-:W-:Y:S01]  /*35130*/  MOV R12, R0 ;  /* 0x00000000000c7202 */ /* 0x000fe20000000f00 */
[----:B------:R-:W-:Y:S02]  /*35140*/  IMAD.MOV.U32 R11, RZ, RZ, 0x1f ;  /* 0x0000001fff0b7424 */ /* 0x000fe400078e00ff */
[----:B------:R-:W-:-:S07]  /*35150*/  IMAD.MOV.U32 R15, RZ, RZ, -0x1 ;  /* 0xffffffffff0f7424 */ /* 0x000fce00078e00ff */
[----:B01----:R-:W-:Y:S05]  /*35160*/  WARPSYNC.COLLECTIVE R15, `(.L_x_2786) ;  /* 0x000000000f087348 */ /* 0x003fea0003c00000 */
[----:B------:R2:W3:Y:S02]  /*35170*/  SHFL.IDX P6, R14, R13, R12, R11 ;  /* 0x0000000c0d0e7389 */ /* 0x0004e400000c000b */
[----:B0123--:R-:W-:Y:S01]  /*35180*/  ENDCOLLECTIVE ;  /* 0x000000000000791b */ /* 0x00ffe20003800000 */
.L_x_2786:
[----:B------:R-:W-:Y:S05]  /*35190*/  BSYNC B0 ;  /* 0x0000000000007941 */ /* 0x000fea0003800000 */
.L_x_2785:
[----:B------:R-:W-:Y:S01]  /*351a0*/  IMAD.MOV.U32 R0, RZ, RZ, R14 ;  /* 0x000000ffff007224 */ /* 0x000fe200078e000e */
[----:B------:R-:W-:Y:S06]  /*351b0*/  BRA `(.L_x_2787) ;  /* 0xffffffa8006c7947 */ /* 0x000fec000383ffff */
.L_x_2592:
[----:B0-----:R0:W1:Y:S02]  /*351c0*/  SYNCS.PHASECHK.TRANS64.TRYWAIT P0, [R0+URZ+0x29820], R3 ;  /* 0x02982003000075a7 */ /* 0x001064000800017f */
[----:B-1----:R-:W-:Y:S05]  /*351d0*/  @!P0 NANOSLEEP.SYNCS 0x989680 ;  /* 0x009896800000895d */ /* 0x002fea0003900000 */
[----:B------:R-:W1:Y:S02]  /*351e0*/  @!P0 SYNCS.PHASECHK.TRANS64 P0, [R0+URZ+0x29820], R3 ;  /* 0x02982003000085a7 */ /* 0x000e64000800007f */
[----:B-1----:R-:W-:Y:S05]  /*351f0*/  @!P0 BRA `(.L_x_2592) ;  /* 0xfffffffc00f08947 */ /* 0x002fea000383ffff */
[----:B------:R-:W-:Y:S05]  /*35200*/  BRA `(.L_x_2788) ;  /* 0xffffffb400107947 */ /* 0x000fea000383ffff */
.L_x_2593:
[----:B------:R-:W1:Y:S01]  /*35210*/  S2R R2, SR_TID.X ;  /* 0x0000000000027919 */ /* 0x000e620000002100 */
[----:B------:R-:W-:Y:S01]  /*35220*/  BSSY B0, `(.L_x_2789) ;  /* 0x000000a000007945 */ /* 0x000fe20003800000 */
[----:B------:R-:W-:Y:S01]  /*35230*/  MOV R12, RZ ;  /* 0x000000ff000c7202 */ /* 0x000fe20000000f00 */
        /* <DEDUP_REMOVED lines=8> */
.L_x_2790:
[----:B------:R-:W-:Y:S05]  /*352c0*/  BSYNC B0 ;  /* 0x0000000000007941 */ /* 0x000fea0003800000 */
.L_x_2789:
[----:B------:R-:W-:Y:S05]  /*352d0*/  BRA `(.L_x_2791) ;  /* 0xffffffb000f87947 */ /* 0x000fea000383ffff */
.L_x_2594:
[----:B------:R-:W-:Y:S01]  /*352e0*/  BSSY B0, `(.L_x_2792) ;  /* 0x0000006000007945 */ /* 0x000fe20003800000 */
[----:B------:R-:W-:-:S07]  /*352f0*/  IMAD.MOV.U32 R15, RZ, RZ, -0x1 ;  /* 0xffffffffff0f7424 */ /* 0x000fce00078e00ff */
[----:B01----:R-:W-:Y:S05]  /*35300*/  WARPSYNC.COLLECTIVE R15, `(.L_x_2793) ;  /* 0x000000000f0c7348 */ /* 0x003fea0003c00000 */
[----:B------:R-:W-:Y:S02]  /*35310*/  ELECT P6, UR62, PT ;  /* 0x00000000003e782f */ /* 0x000fe400038c0000 */
[----:B------:R-:W-:Y:S01]  /*35320*/  MOV R14, UR62 ;  /* 0x0000003e000e7c02 */ /* 0x000fe20008000f00 */
[----:B01----:R-:W-:Y:S10]  /*35330*/  ENDCOLLECTIVE ;  /* 0x000000000000791b */ /* 0x003ff40003800000 */
.L_x_2793:
[----:B------:R-:W-:Y:S05]  /*35340*/  BSYNC B0 ;  /* 0x0000000000007941 */ /* 0x000fea0003800000 */
.L_x_2792:
[----:B------:R-:W-:Y:S05]  /*35350*/  BRA `(.L_x_2794) ;  /* 0xffffffb000ec7947 */ /* 0x000fea000383ffff */
.L_x_2596:
[----:B0-----:R0:W1:Y:S02]  /*35360*/  SYNCS.PHASECHK.TRANS64.TRYWAIT P1, [R6+URZ], R5 ;  /* 0x00000005060075a7 */ /* 0x001064000802017f */
[----:B-1----:R-:W-:Y:S05]  /*35370*/  @!P1 NANOSLEEP.SYNCS 0x989680 ;  /* 0x009896800000995d */ /* 0x002fea0003900000 */
[----:B------:R-:W1:Y:S02]  /*35380*/  @!P1 SYNCS.PHASECHK.TRANS64 P1, [R6+URZ], R5 ;  /* 0x00000005060095a7 */ /* 0x000e64000802007f */
[----:B-1----:R-:W-:Y:S05]  /*35390*/  @!P1 BRA `(.L_x_2596) ;  /* 0xfffffffc00f09947 */ /* 0x002fea000383ffff */
[----:B------:R-:W-:Y:S05]  /*353a0*/  BRA `(.L_x_2795) ;  /* 0xffffffb400247947 */ /* 0x000fea000383ffff */
.L_x_2597:
[----:B-1----:R1:W2:Y:S02]  /*353b0*/  SYNCS.PHASECHK.TRANS64.TRYWAIT P1, [R7+URZ], R2 ;  /* 0x00000002070075a7 */ /* 0x0022a4000802017f */
[----:B--2---:R-:W-:Y:S05]  /*353c0*/  @!P1 NANOSLEEP.SYNCS 0x989680 ;  /* 0x009896800000995d */ /* 0x004fea0003900000 */
[----:B------:R-:W2:Y:S02]  /*353d0*/  @!P1 SYNCS.PHASECHK.TRANS64 P1, [R7+URZ], R2 ;  /* 0x00000002070095a7 */ /* 0x000ea4000802007f */
[----:B--2---:R-:W-:Y:S05]  /*353e0*/  @!P1 BRA `(.L_x_2597) ;  /* 0xfffffffc00f09947 */ /* 0x004fea000383ffff */
[----:B------:R-:W-:Y:S05]  /*353f0*/  BRA `(.L_x_2796) ;  /* 0xffffffb400187947 */ /* 0x000fea000383ffff */
.L_x_2599:
[----:B--2---:R2:W3:Y:S02]  /*35400*/  SYNCS.PHASECHK.TRANS64.TRYWAIT P1, [R4+URZ+0x29860], R5 ;  /* 0x02986005040075a7 */ /* 0x0044e4000802017f */
[----:B---3--:R-:W-:Y:S05]  /*35410*/  @!P1 NANOSLEEP.SYNCS 0x989680 ;  /* 0x009896800000995d */ /* 0x008fea0003900000 */
[----:B------:R-:W3:Y:S02]  /*35420*/  @!P1 SYNCS.PHASECHK.TRANS64 P1, [R4+URZ+0x29860], R5 ;  /* 0x02986005040095a7 */ /* 0x000ee4000802007f */
[----:B---3--:R-:W-:Y:S05]  /*35430*/  @!P1 BRA `(.L_x_2599) ;  /* 0xfffffffc00f09947 */ /* 0x008fea000383ffff */
[----:B------:R-:W-:Y:S05]  /*35440*/  BRA `(.L_x_2797) ;  /* 0xffffffb400187947 */ /* 0x000fea000383ffff */
.L_x_2601:
[----:B---3--:R3:W4:Y:S02]  /*35450*/  SYNCS.PHASECHK.TRANS64.TRYWAIT P1, [R3+URZ+0x29860], R2 ;  /* 0x02986002030075a7 */ /* 0x008724000802017f */
[----:B----4-:R-:W-:Y:S05]  /*35460*/  @!P1 NANOSLEEP.SYNCS 0x989680 ;  /* 0x009896800000995d */ /* 0x010fea0003900000 */
[----:B------:R-:W4:Y:S02]  /*35470*/  @!P1 SYNCS.PHASECHK.TRANS64 P1, [R3+URZ+0x29860], R2 ;  /* 0x02986002030095a7 */ /* 0x000f24000802007f */
[----:B----4-:R-:W-:Y:S05]  /*35480*/  @!P1 BRA `(.L_x_2601) ;  /* 0xfffffffc00f09947 */ /* 0x010fea000383ffff */
[----:B------:R-:W-:Y:S05]  /*35490*/  BRA `(.L_x_2798) ;  /* 0xffffffb400187947 */ /* 0x000fea000383ffff */
.L_x_2603:
[----:B----4-:R4:W0:Y:S02]  /*354a0*/  SYNCS.PHASECHK.TRANS64.TRYWAIT P0, [R4+URZ+0x29880], R5 ;  /* 0x02988005040075a7 */ /* 0x010824000800017f */
[----:B0-----:R-:W-:Y:S05]  /*354b0*/  @!P0 NANOSLEEP.SYNCS 0x989680 ;  /* 0x009896800000895d */ /* 0x001fea0003900000 */
[----:B------:R-:W0:Y:S02]  /*354c0*/  @!P0 SYNCS.PHASECHK.TRANS64 P0, [R4+URZ+0x29880], R5 ;  /* 0x02988005040085a7 */ /* 0x000e24000800007f */
[----:B0-----:R-:W-:Y:S05]  /*354d0*/  @!P0 BRA `(.L_x_2603) ;  /* 0xfffffffc00f08947 */ /* 0x001fea000383ffff */
[----:B------:R-:W-:Y:S05]  /*354e0*/  BRA `(.L_x_2604) ;  /* 0xffffffb400147947 */ /* 0x000fea000383ffff */
.L_x_2799:
        /* <DEDUP_REMOVED lines=9> */
.L_x_2808:


//--------------------- .nv.global.init           --------------------------
	.section	.nv.global.init,"aw",@progbits
	.align	4
.nv.global.init:
	.type		_ZZN5flash28permute_output_fp8_VcolmajorIN4cute6TensorINS1_11ArrayEngineIfLm64EEENS1_6LayoutINS1_5tupleIJNS6_IJNS1_1CILi2EEES8_NS7_ILi16EEEEEENS7_ILi1EEESB_EEENS6_IJNS6_IJSB_S8_NS7_ILi4EEEEEENS7_ILi0EEESF_EEEEEEEEEvRT_E9upper_map,@object
	.size		_ZZN5flash28permute_output_fp8_VcolmajorIN4cute6TensorINS1_11ArrayEngineIfLm64EEENS1_6LayoutINS1_5tupleIJNS6_IJNS1_1CILi2EEES8_NS7_ILi16EEEEEENS7_ILi1EEESB_EEENS6_IJNS6_IJSB_S8_NS7_ILi4EEEEEENS7_ILi0EEESF_EEEEEEEEEvRT_E9upper_map,($str$23 - _ZZN5flash28permute_output_fp8_VcolmajorIN4cute6TensorINS1_11ArrayEngineIfLm64EEENS1_6LayoutINS1_5tupleIJNS6_IJNS1_1CILi2EEES8_NS7_ILi16EEEEEENS7_ILi1EEESB_EEENS6_IJNS6_IJSB_S8_NS7_ILi4EEEEEENS7_ILi0EEESF_EEEEEEEEEvRT_E9upper_map)
_ZZN5flash28permute_output_fp8_VcolmajorIN4cute6TensorINS1_11ArrayEngineIfLm64EEENS1_6LayoutINS1_5tupleIJNS6_IJNS1_1CILi2EEES8_NS7_ILi16EEEEEENS7_ILi1EEESB_EEENS6_IJNS6_IJSB_S8_NS7_ILi4EEEEEENS7_ILi0EEESF_EEEEEEEEEvRT_E9upper_map:
        /*0000*/ 	.byte	0x00, 0x00, 0x00, 0x00, 0x02, 0x00, 0x00, 0x00, 0x03, 0x00, 0x00, 0x00, 0x01, 0x00, 0x00, 0x00
	.type		$str$23,@object
	.size		$str$23,($str$24 - $str$23)
$str$23:
        /*0010*/ 	.byte	0x28, 0x61, 0x64, 0x64, 0x72, 0x65, 0x73, 0x73, 0x20, 0x26, 0x20, 0x6d, 0x61, 0x73, 0x6b, 0x29
        /*0020*/ 	.byte	0x20, 0x3d, 0x3d, 0x20, 0x30, 0x00
	.type		$str$24,@object
	.size		$str$24,(__unnamed_7 - $str$24)
$str$24:
        /*0026*/ 	.byte	0x2f, 0x74, 0x6d, 0x70, 0x2f, 0x6f, 0x73, 0x73, 0x5f, 0x6b, 0x65, 0x72, 0x6e, 0x65, 0x6c, 0x73
        /*0036*/ 	.byte	0x5f, 0x73, 0x72, 0x63, 0x2f, 0x66, 0x6c, 0x61, 0x73, 0x68, 0x5f, 0x61, 0x74, 0x74, 0x65, 0x6e
        /*0046*/ 	.byte	0x74, 0x69, 0x6f, 0x6e, 0x2f, 0x63, 0x73, 0x72, 0x63, 0x2f, 0x63, 0x75, 0x74, 0x6c, 0x61, 0x73
        /*0056*/ 	.byte	0x73, 0x2f, 0x69, 0x6e, 0x63, 0x6c, 0x75, 0x64, 0x65, 0x2f, 0x63, 0x75, 0x74, 0x65, 0x2f, 0x70
        /*0066*/ 	.byte	0x6f, 0x69, 0x6e, 0x74, 0x65, 0x72, 0x5f, 0x66, 0x6c, 0x61, 0x67, 0x67, 0x65, 0x64, 0x2e, 0x68
        /*0076*/ 	.byte	0x70, 0x70, 0x00
	.type		__unnamed_7,@object
	.size		__unnamed_7,(__unnamed_12 - __unnamed_7)
__unnamed_7:
        /* <DEDUP_REMOVED lines=24> */
        /*01f9*/ 	.byte	0x3e, 0x3e, 0x20, 0x26, 0x5d, 0x00
	.type		__unnamed_12,@object
	.size		__unnamed_12,(__unnamed_5 - __unnamed_12)
__unnamed_12:
        /* <DEDUP_REMOVED lines=25> */
	.type		__unnamed_5,@object
	.size		__unnamed_5,(__unnamed_10 - __unnamed_5)
__unnamed_5:
        /* <DEDUP_REMOVED lines=25> */
	.type		__unnamed_10,@object
	.size		__unnamed_10,(__unnamed_3 - __unnamed_10)
__unnamed_10:
        /* <DEDUP_REMOVED lines=29> */
        /*06db*/ 	.byte	0x5d, 0x00
	.type		__unnamed_3,@object
	.size		__unnamed_3,(__unnamed_9 - __unnamed_3)
__unnamed_3:
        /* <DEDUP_REMOVED lines=30> */
	.type		__unnamed_9,@object
	.size		__unnamed_9,(__unnamed_2 - __unnamed_9)
__unnamed_9:
        /* <DEDUP_REMOVED lines=30> */
	.type		__unnamed_2,@object
	.size		__unnamed_2,(__unnamed_11 - __unnamed_2)
__unnamed_2:
        /* <DEDUP_REMOVED lines=30> */
	.type		__unnamed_11,@object
	.size		__unnamed_11,(__unnamed_4 - __unnamed_11)
__unnamed_11:
        /* <DEDUP_REMOVED lines=30> */
	.type		__unnamed_4,@object
	.size		__unnamed_4,(__unnamed_6 - __unnamed_4)
__unnamed_4:
        /* <DEDUP_REMOVED lines=30> */
	.type		__unnamed_6,@object
	.size		__unnamed_6,(__unnamed_8 - __unnamed_6)
__unnamed_6:
        /* <DEDUP_REMOVED lines=29> */
        /*11c7*/ 	.byte	0x3e, 0x5d, 0x00
	.type		__unnamed_8,@object
	.size		__unnamed_8,(__unnamed_1 - __unnamed_8)
__unnamed_8:
        /* <DEDUP_REMOVED lines=30> */
	.type		__unnamed_1,@object
	.size		__unnamed_1,(.L_0 - __unnamed_1)
__unnamed_1:
        /* <DEDUP_REMOVED lines=29> */
        /*156e*/ 	.byte	0x3e, 0x20, 0x26, 0x5d, 0x00
.L_0:


//--------------------- .nv.shared._ZN7cutlass13device_kernelIN5flash11enable_sm90INS1_16FlashAttnFwdSm90INS1_25CollectiveMainloopFwdSm90ILi2EN4cute5tupleIJNS5_1CILi1EEES8_S8_EEENS6_IJNS7_ILi128EEENS7_ILi160EEENS7_ILi192EEEEEELi128ENS_12float_e4m3_tEfNS_4arch4Sm90ELb0ELb0ELb1ELb0ELb0ELb0ELb0ELb1ELb1ELb1ELb1ELb0EEENS1_21CollectiveEpilogueFwdINS6_IJSA_SA_SB_EEES9_NS_10bfloat16_tESG_Li256ELb0ELb1ELb1ELb1EEENS1_19SingleTileSchedulerILb0ELb1ELb1ELi128EEEEEEEEEvNT_6ParamsE --------------------------
	.section	.nv.shared._ZN7cutlass13device_kernelIN5flash11enable_sm90INS1_16FlashAttnFwdSm90INS1_25CollectiveMainloopFwdSm90ILi2EN4cute5tupleIJNS5_1CILi1EEES8_S8_EEENS6_IJNS7_ILi128EEENS7_ILi160EEENS7_ILi192EEEEEELi128ENS_12float_e4m3_tEfNS_4arch4Sm90ELb0ELb0ELb1ELb0ELb0ELb0ELb0ELb1ELb1ELb1ELb1ELb0EEENS1_21CollectiveEpilogueFwdINS6_IJSA_SA_SB_EEES9_NS_10bfloat16_tESG_Li256ELb0ELb1ELb1ELb1EEENS1_19SingleTileSchedulerILb0ELb1ELb1ELi128EEEEEEEEEvNT_6ParamsE,"aw",@nobits
	.sectionflags	@""
	.align	16
	.zero		1024


//--------------------- .nv.shared.reserved.0     --------------------------
	.section	.nv.shared.reserved.0,"aw",@nobits
	.weak		__nv_reservedSMEM_offset_0_alias
	.size		__nv_reservedSMEM_offset_0_alias, 0, 0
	.other		__nv_reservedSMEM_offset_0_alias,@"STO_CUDA_RESERVED_SHARED STV_DEFAULT"
__nv_reservedSMEM_offset_0_alias:
	.zero		0


//--------------------- .nv.global                --------------------------
	.section	.nv.global,"aw",@nobits
.nv.global:
	.type		_ZN81_INTERNAL_e085a948_45_flash_fwd_hdimdiff_e4m3_split_softcap_sm90_cu_0985e13a_51244cute1_E,@object
	.size		_ZN81_INTERNAL_e085a948_45_flash_fwd_hdimdiff_e4m3_split_softcap_sm90_cu_0985e13a_51244cute1_E,(_ZN81_INTERNAL_e085a948_45_flash_fwd_hdimdiff_e4m3_split_softcap_sm90_cu_0985e13a_51244cuda3std3__45__cpo6cbeginE - _ZN81_INTERNAL_e085a948_45_flash_fwd_hdimdiff_e4m3_split_softcap_sm90_cu_0985e13a_51244cute1_E)
_ZN81_INTERNAL_e085a948_45_flash_fwd_hdimdiff_e4m3_split_softcap_sm90_cu_0985e13a_51244cute1_E:
	.zero		1
	.type		_ZN81_INTERNAL_e085a948_45_flash_fwd_hdimdiff_e4m3_split_softcap_sm90_cu_0985e13a_51244cuda3std3__45__cpo6cbeginE,@object
	.size		_ZN81_INTERNAL_e085a948_45_flash_fwd_hdimdiff_e4m3_split_softcap_sm90_cu_0985e13a_51244cuda3std3__45__cpo6cbeginE,(_ZN81_INTERNAL_e085a948_45_flash_fwd_hdimdiff_e4m3_split_softcap_sm90_cu_0985e13a_51244cuda3std3__48in_placeE - _ZN81_INTERNAL_e085a948_45_flash_fwd_hdimdiff_e4m3_split_softcap_sm90_cu_0985e13a_51244cuda3std3__45__cpo6cbeginE)
_ZN81_INTERNAL_e085a948_45_flash_fwd_hdimdiff_e4m3_split_softcap_sm90_cu_0985e13a_51244cuda3std3__45__cpo6cbeginE:
	.zero		1
	.type		_ZN81_INTERNAL_e085a948_45_flash_fwd_hdimdiff_e4m3_split_softcap_sm90_cu_0985e13a_51244cuda3std3__48in_placeE,@object
	.size		_ZN81_INTERNAL_e085a948_45_flash_fwd_hdimdiff_e4m3_split_softcap_sm90_cu_0985e13a_51244cuda3std3__48in_placeE,(_ZN81_INTERNAL_e085a948_45_flash_fwd_hdimdiff_e4m3_split_softcap_sm90_cu_0985e13a_51244cuda3std6ranges3__45__cpo9iter_moveE - _ZN81_INTERNAL_e085a948_45_flash_fwd_hdimdiff_e4m3_split_softcap_sm90_cu_0985e13a_51244cuda3std3__48in_placeE)
_ZN81_INTERNAL_e085a948_45_flash_fwd_hdimdiff_e4m3_split_softcap_sm90_cu_0985e13a_51244cuda3std3__48in_placeE:
	.zero		1
	.type		_ZN81_INTERNAL_e085a948_45_flash_fwd_hdimdiff_e4m3_split_softcap_sm90_cu_0985e13a_51244cuda3std6ranges3__45__cpo9iter_moveE,@object
	.size		_ZN81_INTERNAL_e085a948_45_flash_fwd_hdimdiff_e4m3_split_softcap_sm90_cu_0985e13a_51244cuda3std6ranges3__45__cpo9iter_moveE,(_ZN81_INTERNAL_e085a948_45_flash_fwd_hdimdiff_e4m3_split_softcap_sm90_cu_0985e13a_51244cuda3std3__45__cpo5beginE - _ZN81_INTERNAL_e085a948_45_flash_fwd_hdimdiff_e4m3_split_softcap_sm90_cu_0985e13a_51244cuda3std6ranges3__45__cpo9iter_moveE)
_ZN81_INTERNAL_e085a948_45_flash_fwd_hdimdiff_e4m3_split_softcap_sm90_cu_0985e13a_51244cuda3std6ranges3__45__cpo9iter_moveE:
	.zero		1
	.type		_ZN81_INTERNAL_e085a948_45_flash_fwd_hdimdiff_e4m3_split_softcap_sm90_cu_0985e13a_51244cuda3std3__45__cpo5beginE,@object
	.size		_ZN81_INTERNAL_e085a948_45_flash_fwd_hdimdiff_e4m3_split_softcap_sm90_cu_0985e13a_51244cuda3std3__45__cpo5beginE,(_ZN81_INTERNAL_e085a948_45_flash_fwd_hdimdiff_e4m3_split_softcap_sm90_cu_0985e13a_51244cuda3std3__483_GLOBAL__N__e085a948_45_flash_fwd_hdimdiff_e4m3_split_softcap_sm90_cu_0985e13a_51246ignoreE - _ZN81_INTERNAL_e085a948_45_flash_fwd_hdimdiff_e4m3_split_softcap_sm90_cu_0985e13a_51244cuda3std3__45__cpo5beginE)
_ZN81_INTERNAL_e085a948_45_flash_fwd_hdimdiff_e4m3_split_softcap_sm90_cu_0985e13a_51244cuda3std3__45__cpo5beginE:
	.zero		1
	.type		_ZN81_INTERNAL_e085a948_45_flash_fwd_hdimdiff_e4m3_split_softcap_sm90_cu_0985e13a_51244cuda3std3__483_GLOBAL__N__e085a948_45_flash_fwd_hdimdiff_e4m3_split_softcap_sm90_cu_0985e13a_51246ignoreE,@object
	.size		_ZN81_INTERNAL_e085a948_45_flash_fwd_hdimdiff_e4m3_split_softcap_sm90_cu_0985e13a_51244cuda3std3__483_GLOBAL__N__e085a948_45_flash_fwd_hdimdiff_e4m3_split_softcap_sm90_cu_0985e13a_51246ignoreE,(_ZN81_INTERNAL_e085a948_45_flash_fwd_hdimdiff_e4m3_split_softcap_sm90_cu_0985e13a_51244cute7productE - _ZN81_INTERNAL_e085a948_45_flash_fwd_hdimdiff_e4m3_split_softcap_sm90_cu_0985e13a_51244cuda3std3__483_GLOBAL__N__e085a948_45_flash_fwd_hdimdiff_e4m3_split_softcap_sm90_cu_0985e13a_51246ignoreE)
_ZN81_INTERNAL_e085a948_45_flash_fwd_hdimdiff_e4m3_split_softcap_sm90_cu_0985e13a_51244cuda3std3__483_GLOBAL__N__e085a948_45_flash_fwd_hdimdiff_e4m3_split_softcap_sm90_cu_0985e13a_51246ignoreE:
	.zero		1
	.type		_ZN81_INTERNAL_e085a948_45_flash_fwd_hdimdiff_e4m3_split_softcap_sm90_cu_0985e13a_51244cute7productE,@object
	.size		_ZN81_INTERNAL_e085a948_45_flash_fwd_hdimdiff_e4m3_split_softcap_sm90_cu_0985e13a_51244cute7productE,(_ZN81_INTERNAL_e085a948_45_flash_fwd_hdimdiff_e4m3_split_softcap_sm90_cu_0985e13a_51244cuda3std3__45__cpo3endE - _ZN81_INTERNAL_e085a948_45_flash_fwd_hdimdiff_e4m3_split_softcap_sm90_cu_0985e13a_51244cute7productE)
_ZN81_INTERNAL_e085a948_45_flash_fwd_hdimdiff_e4m3_split_softcap_sm90_cu_0985e13a_51244cute7productE:
	.zero		1
	.type		_ZN81_INTERNAL_e085a948_45_flash_fwd_hdimdiff_e4m3_split_softcap_sm90_cu_0985e13a_51244cuda3std3__45__cpo3endE,@object
	.size		_ZN81_INTERNAL_e085a948_45_flash_fwd_hdimdiff_e4m3_split_softcap_sm90_cu_0985e13a_51244cuda3std3__45__cpo3endE,(_ZN81_INTERNAL_e085a948_45_flash_fwd_hdimdiff_e4m3_split_softcap_sm90_cu_0985e13a_51244cuda3std3__419piecewise_constructE - _ZN81_INTERNAL_e085a948_45_flash_fwd_hdimdiff_e4m3_split_softcap_sm90_cu_0985e13a_51244cuda3std3__45__cpo3endE)
_ZN81_INTERNAL_e085a948_45_flash_fwd_hdimdiff_e4m3_split_softcap_sm90_cu_0985e13a_51244cuda3std3__45__cpo3endE:
	.zero		1
	.type		_ZN81_INTERNAL_e085a948_45_flash_fwd_hdimdiff_e4m3_split_softcap_sm90_cu_0985e13a_51244cuda3std3__419piecewise_constructE,@object
	.size		_ZN81_INTERNAL_e085a948_45_flash_fwd_hdimdiff_e4m3_split_softcap_sm90_cu_0985e13a_51244cuda3std3__419piecewise_constructE,(_ZN81_INTERNAL_e085a948_45_flash_fwd_hdimdiff_e4m3_split_softcap_sm90_cu_0985e13a_51244cuda3std3__45__cpo4cendE - _ZN81_INTERNAL_e085a948_45_flash_fwd_hdimdiff_e4m3_split_softcap_sm90_cu_0985e13a_51244cuda3std3__419piecewise_constructE)
_ZN81_INTERNAL_e085a948_45_flash_fwd_hdimdiff_e4m3_split_softcap_sm90_cu_0985e13a_51244cuda3std3__419piecewise_constructE:
	.zero		1
	.type		_ZN81_INTERNAL_e085a948_45_flash_fwd_hdimdiff_e4m3_split_softcap_sm90_cu_0985e13a_51244cuda3std3__45__cpo4cendE,@object
	.size		_ZN81_INTERNAL_e085a948_45_flash_fwd_hdimdiff_e4m3_split_softcap_sm90_cu_0985e13a_51244cuda3std3__45__cpo4cendE,(_ZN81_INTERNAL_e085a948_45_flash_fwd_hdimdiff_e4m3_split_softcap_sm90_cu_0985e13a_51244cuda3std6ranges3__45__cpo4swapE - _ZN81_INTERNAL_e085a948_45_flash_fwd_hdimdiff_e4m3_split_softcap_sm90_cu_0985e13a_51244cuda3std3__45__cpo4cendE)
_ZN81_INTERNAL_e085a948_45_flash_fwd_hdimdiff_e4m3_split_softcap_sm90_cu_0985e13a_51244cuda3std3__45__cpo4cendE:
	.zero		1
	.type		_ZN81_INTERNAL_e085a948_45_flash_fwd_hdimdiff_e4m3_split_softcap_sm90_cu_0985e13a_51244cuda3std6ranges3__45__cpo4swapE,@object
	.size		_ZN81_INTERNAL_e085a948_45_flash_fwd_hdimdiff_e4m3_split_softcap_sm90_cu_0985e13a_51244cuda3std6ranges3__45__cpo4swapE,(.L_20 - _ZN81_INTERNAL_e085a948_45_flash_fwd_hdimdiff_e4m3_split_softcap_sm90_cu_0985e13a_51244cuda3std6ranges3__45__cpo4swapE)
_ZN81_INTERNAL_e085a948_45_flash_fwd_hdimdiff_e4m3_split_softcap_sm90_cu_0985e13a_51244cuda3std6ranges3__45__cpo4swapE:
	.zero		1
.L_20:


//--------------------- .nv.shared._ZN7cutlass13device_kernelIN5flash11enable_sm90INS1_16FlashAttnFwdSm90INS1_25CollectiveMainloopFwdSm90ILi2EN4cute5tupleIJNS5_1CILi1EEES8_S8_EEENS6_IJNS7_ILi128EEENS7_ILi160EEENS7_ILi192EEEEEELi128ENS_12float_e4m3_tEfNS_4arch4Sm90ELb0ELb0ELb1ELb1ELb0ELb0ELb0ELb1ELb1ELb1ELb1ELb0EEENS1_21CollectiveEpilogueFwdINS6_IJSA_SA_SB_EEES9_NS_10bfloat16_tESG_Li256ELb1ELb1ELb1ELb1EEENS1_36VarlenDynamicPersistentTileSchedulerILi128ELi160ELi256ELi128ELb1ELb1ELb1ELb0ELb1ELb1EEEEEEEEEvNT_6ParamsE --------------------------
	.section	.nv.shared._ZN7cutlass13device_kernelIN5flash11enable_sm90INS1_16FlashAttnFwdSm90INS1_25CollectiveMainloopFwdSm90ILi2EN4cute5tupleIJNS5_1CILi1EEES8_S8_EEENS6_IJNS7_ILi128EEENS7_ILi160EEENS7_ILi192EEEEEELi128ENS_12float_e4m3_tEfNS_4arch4Sm90ELb0ELb0ELb1ELb1ELb0ELb0ELb0ELb1ELb1ELb1ELb1ELb0EEENS1_21CollectiveEpilogueFwdINS6_IJSA_SA_SB_EEES9_NS_10bfloat16_tESG_Li256ELb1ELb1ELb1ELb1EEENS1_36VarlenDynamicPersistentTileSchedulerILi128ELi160ELi256ELi128ELb1ELb1ELb1ELb0ELb1ELb1EEEEEEEEEvNT_6ParamsE,"aw",@nobits
	.sectionflags	@""
	.align	16
	.zero		1024


//--------------------- .nv.shared._ZN7cutlass13device_kernelIN5flash11enable_sm90INS1_16FlashAttnFwdSm90INS1_25CollectiveMainloopFwdSm90ILi2EN4cute5tupleIJNS5_1CILi1EEES8_S8_EEENS6_IJNS7_ILi128EEENS7_ILi160EEENS7_ILi192EEEEEELi128ENS_12float_e4m3_tEfNS_4arch4Sm90ELb0ELb0ELb1ELb1ELb0ELb1ELb0ELb1ELb1ELb1ELb1ELb0EEENS1_21CollectiveEpilogueFwdINS6_IJSA_SA_SB_EEES9_NS_10bfloat16_tESG_Li256ELb1ELb1ELb1ELb1EEENS1_36VarlenDynamicPersistentTileSchedulerILi128ELi160ELi256ELi128ELb1ELb1ELb1ELb0ELb1ELb1EEEEEEEEEvNT_6ParamsE --------------------------
	.section	.nv.shared._ZN7cutlass13device_kernelIN5flash11enable_sm90INS1_16FlashAttnFwdSm90INS1_25CollectiveMainloopFwdSm90ILi2EN4cute5tupleIJNS5_1CILi1EEES8_S8_EEENS6_IJNS7_ILi128EEENS7_ILi160EEENS7_ILi192EEEEEELi128ENS_12float_e4m3_tEfNS_4arch4Sm90ELb0ELb0ELb1ELb1ELb0ELb1ELb0ELb1ELb1ELb1ELb1ELb0EEENS1_21CollectiveEpilogueFwdINS6_IJSA_SA_SB_EEES9_NS_10bfloat16_tESG_Li256ELb1ELb1ELb1ELb1EEENS1_36VarlenDynamicPersistentTileSchedulerILi128ELi160ELi256ELi128ELb1ELb1ELb1ELb0ELb1ELb1EEEEEEEEEvNT_6ParamsE,"aw",@nobits
	.sectionflags	@""
	.align	16
	.zero		1024


//--------------------- .nv.shared._ZN7cutlass13device_kernelIN5flash11enable_sm90INS1_16FlashAttnFwdSm90INS1_25CollectiveMainloopFwdSm90ILi2EN4cute5tupleIJNS5_1CILi1EEES8_S8_EEENS6_IJNS7_ILi128EEESA_NS7_ILi192EEEEEELi128ENS_12float_e4m3_tEfNS_4arch4Sm90ELb0ELb1ELb1ELb0ELb0ELb0ELb0ELb1ELb1ELb1ELb1ELb0EEENS1_21CollectiveEpilogueFwdINS6_IJSA_SA_SA_EEES9_NS_10bfloat16_tESF_Li256ELb0ELb1ELb1ELb1EEENS1_19SingleTileSchedulerILb0ELb1ELb1ELi128EEEEEEEEEvNT_6ParamsE --------------------------
	.section	.nv.shared._ZN7cutlass13device_kernelIN5flash11enable_sm90INS1_16FlashAttnFwdSm90INS1_25CollectiveMainloopFwdSm90ILi2EN4cute5tupleIJNS5_1CILi1EEES8_S8_EEENS6_IJNS7_ILi128EEESA_NS7_ILi192EEEEEELi128ENS_12float_e4m3_tEfNS_4arch4Sm90ELb0ELb1ELb1ELb0ELb0ELb0ELb0ELb1ELb1ELb1ELb1ELb0EEENS1_21CollectiveEpilogueFwdINS6_IJSA_SA_SA_EEES9_NS_10bfloat16_tESF_Li256ELb0ELb1ELb1ELb1EEENS1_19SingleTileSchedulerILb0ELb1ELb1ELi128EEEEEEEEEvNT_6ParamsE,"aw",@nobits
	.sectionflags	@""
	.align	16
	.zero		1024


//--------------------- .nv.shared._ZN7cutlass13device_kernelIN5flash11enable_sm90INS1_16FlashAttnFwdSm90INS1_25CollectiveMainloopFwdSm90ILi2EN4cute5tupleIJNS5_1CILi1EEES8_S8_EEENS6_IJNS7_ILi128EEESA_NS7_ILi192EEEEEELi128ENS_12float_e4m3_tEfNS_4arch4Sm90ELb0ELb1ELb1ELb1ELb0ELb0ELb0ELb1ELb1ELb1ELb1ELb0EEENS1_21CollectiveEpilogueFwdINS6_IJSA_SA_SA_EEES9_NS_10bfloat16_tESF_Li256ELb1ELb1ELb1ELb1EEENS1_36VarlenDynamicPersistentTileSchedulerILi128ELi128ELi256ELi128ELb1ELb1ELb1ELb1ELb0ELb1EEEEEEEEEvNT_6ParamsE --------------------------
	.section	.nv.shared._ZN7cutlass13device_kernelIN5flash11enable_sm90INS1_16FlashAttnFwdSm90INS1_25CollectiveMainloopFwdSm90ILi2EN4cute5tupleIJNS5_1CILi1EEES8_S8_EEENS6_IJNS7_ILi128EEESA_NS7_ILi192EEEEEELi128ENS_12float_e4m3_tEfNS_4arch4Sm90ELb0ELb1ELb1ELb1ELb0ELb0ELb0ELb1ELb1ELb1ELb1ELb0EEENS1_21CollectiveEpilogueFwdINS6_IJSA_SA_SA_EEES9_NS_10bfloat16_tESF_Li256ELb1ELb1ELb1ELb1EEENS1_36VarlenDynamicPersistentTileSchedulerILi128ELi128ELi256ELi128ELb1ELb1ELb1ELb1ELb0ELb1EEEEEEEEEvNT_6ParamsE,"aw",@nobits
	.sectionflags	@""
	.align	16
	.zero		1024


//--------------------- .nv.shared._ZN7cutlass13device_kernelIN5flash11enable_sm90INS1_16FlashAttnFwdSm90INS1_25CollectiveMainloopFwdSm90ILi2EN4cute5tupleIJNS5_1CILi1EEES8_S8_EEENS6_IJNS7_ILi128EEESA_NS7_ILi192EEEEEELi128ENS_12float_e4m3_tEfNS_4arch4Sm90ELb0ELb1ELb1ELb1ELb0ELb1ELb0ELb1ELb1ELb1ELb1ELb0EEENS1_21CollectiveEpilogueFwdINS6_IJSA_SA_SA_EEES9_NS_10bfloat16_tESF_Li256ELb1ELb1ELb1ELb1EEENS1_36VarlenDynamicPersistentTileSchedulerILi128ELi128ELi256ELi128ELb1ELb1ELb1ELb1ELb0ELb1EEEEEEEEEvNT_6ParamsE --------------------------
	.section	.nv.shared._ZN7cutlass13device_kernelIN5flash11enable_sm90INS1_16FlashAttnFwdSm90INS1_25CollectiveMainloopFwdSm90ILi2EN4cute5tupleIJNS5_1CILi1EEES8_S8_EEENS6_IJNS7_ILi128EEESA_NS7_ILi192EEEEEELi128ENS_12float_e4m3_tEfNS_4arch4Sm90ELb0ELb1ELb1ELb1ELb0ELb1ELb0ELb1ELb1ELb1ELb1ELb0EEENS1_21CollectiveEpilogueFwdINS6_IJSA_SA_SA_EEES9_NS_10bfloat16_tESF_Li256ELb1ELb1ELb1ELb1EEENS1_36VarlenDynamicPersistentTileSchedulerILi128ELi128ELi256ELi128ELb1ELb1ELb1ELb1ELb0ELb1EEEEEEEEEvNT_6ParamsE,"aw",@nobits
	.sectionflags	@""
	.align	16
	.zero		1024


//--------------------- .nv.shared._ZN7cutlass13device_kernelIN5flash11enable_sm90INS1_16FlashAttnFwdSm90INS1_25CollectiveMainloopFwdSm90ILi2EN4cute5tupleIJNS5_1CILi1EEES8_S8_EEENS6_IJNS7_ILi128EEENS7_ILi160EEENS7_ILi192EEEEEELi128ENS_12float_e4m3_tEfNS_4arch4Sm90ELb1ELb0ELb1ELb0ELb0ELb0ELb0ELb1ELb1ELb1ELb1ELb0EEENS1_21CollectiveEpilogueFwdINS6_IJSA_SA_SB_EEES9_NS_10bfloat16_tESG_Li256ELb0ELb1ELb1ELb1EEENS1_19SingleTileSchedulerILb0ELb1ELb1ELi128EEEEEEEEEvNT_6ParamsE --------------------------
	.section	.nv.shared._ZN7cutlass13device_kernelIN5flash11enable_sm90INS1_16FlashAttnFwdSm90INS1_25CollectiveMainloopFwdSm90ILi2EN4cute5tupleIJNS5_1CILi1EEES8_S8_EEENS6_IJNS7_ILi128EEENS7_ILi160EEENS7_ILi192EEEEEELi128ENS_12float_e4m3_tEfNS_4arch4Sm90ELb1ELb0ELb1ELb0ELb0ELb0ELb0ELb1ELb1ELb1ELb1ELb0EEENS1_21CollectiveEpilogueFwdINS6_IJSA_SA_SB_EEES9_NS_10bfloat16_tESG_Li256ELb0ELb1ELb1ELb1EEENS1_19SingleTileSchedulerILb0ELb1ELb1ELi128EEEEEEEEEvNT_6ParamsE,"aw",@nobits
	.sectionflags	@""
	.align	16
	.zero		1024


//--------------------- .nv.shared._ZN7cutlass13device_kernelIN5flash11enable_sm90INS1_16FlashAttnFwdSm90INS1_25CollectiveMainloopFwdSm90ILi2EN4cute5tupleIJNS5_1CILi1EEES8_S8_EEENS6_IJNS7_ILi128EEENS7_ILi160EEENS7_ILi192EEEEEELi128ENS_12float_e4m3_tEfNS_4arch4Sm90ELb1ELb0ELb1ELb1ELb0ELb0ELb0ELb1ELb1ELb1ELb1ELb0EEENS1_21CollectiveEpilogueFwdINS6_IJSA_SA_SB_EEES9_NS_10bfloat16_tESG_Li256ELb1ELb1ELb1ELb1EEENS1_36VarlenDynamicPersistentTileSchedulerILi128ELi160ELi256ELi128ELb1ELb1ELb1ELb1ELb1ELb1EEEEEEEEEvNT_6ParamsE --------------------------
	.section	.nv.shared._ZN7cutlass13device_kernelIN5flash11enable_sm90INS1_16FlashAttnFwdSm90INS1_25CollectiveMainloopFwdSm90ILi2EN4cute5tupleIJNS5_1CILi1EEES8_S8_EEENS6_IJNS7_ILi128EEENS7_ILi160EEENS7_ILi192EEEEEELi128ENS_12float_e4m3_tEfNS_4arch4Sm90ELb1ELb0ELb1ELb1ELb0ELb0ELb0ELb1ELb1ELb1ELb1ELb0EEENS1_21CollectiveEpilogueFwdINS6_IJSA_SA_SB_EEES9_NS_10bfloat16_tESG_Li256ELb1ELb1ELb1ELb1EEENS1_36VarlenDynamicPersistentTileSchedulerILi128ELi160ELi256ELi128ELb1ELb1ELb1ELb1ELb1ELb1EEEEEEEEEvNT_6ParamsE,"aw",@nobits
	.sectionflags	@""
	.align	16
	.zero		1024


//--------------------- .nv.shared._ZN7cutlass13device_kernelIN5flash11enable_sm90INS1_16FlashAttnFwdSm90INS1_25CollectiveMainloopFwdSm90ILi2EN4cute5tupleIJNS5_1CILi1EEES8_S8_EEENS6_IJNS7_ILi128EEENS7_ILi160EEENS7_ILi192EEEEEELi128ENS_12float_e4m3_tEfNS_4arch4Sm90ELb1ELb0ELb1ELb1ELb0ELb1ELb0ELb1ELb1ELb1ELb1ELb0EEENS1_21CollectiveEpilogueFwdINS6_IJSA_SA_SB_EEES9_NS_10bfloat16_tESG_Li256ELb1ELb1ELb1ELb1EEENS1_36VarlenDynamicPersistentTileSchedulerILi128ELi160ELi256ELi128ELb1ELb1ELb1ELb1ELb1ELb1EEEEEEEEEvNT_6ParamsE --------------------------
	.section	.nv.shared._ZN7cutlass13device_kernelIN5flash11enable_sm90INS1_16FlashAttnFwdSm90INS1_25CollectiveMainloopFwdSm90ILi2EN4cute5tupleIJNS5_1CILi1EEES8_S8_EEENS6_IJNS7_ILi128EEENS7_ILi160EEENS7_ILi192EEEEEELi128ENS_12float_e4m3_tEfNS_4arch4Sm90ELb1ELb0ELb1ELb1ELb0ELb1ELb0ELb1ELb1ELb1ELb1ELb0EEENS1_21CollectiveEpilogueFwdINS6_IJSA_SA_SB_EEES9_NS_10bfloat16_tESG_Li256ELb1ELb1ELb1ELb1EEENS1_36VarlenDynamicPersistentTileSchedulerILi128ELi160ELi256ELi128ELb1ELb1ELb1ELb1ELb1ELb1EEEEEEEEEvNT_6ParamsE,"aw",@nobits
	.sectionflags	@""
	.align	16
	.zero		1024


//--------------------- .nv.constant0._ZN7cutlass13device_kernelIN5flash11enable_sm90INS1_16FlashAttnFwdSm90INS1_25CollectiveMainloopFwdSm90ILi2EN4cute5tupleIJNS5_1CILi1EEES8_S8_EEENS6_IJNS7_ILi128EEENS7_ILi160EEENS7_ILi192EEEEEELi128ENS_12float_e4m3_tEfNS_4arch4Sm90ELb0ELb0ELb1ELb0ELb0ELb0ELb0ELb1ELb1ELb1ELb1ELb0EEENS1_21CollectiveEpilogueFwdINS6_IJSA_SA_SB_EEES9_NS_10bfloat16_tESG_Li256ELb0ELb1ELb1ELb1EEENS1_19SingleTileSchedulerILb0ELb1ELb1ELi128EEEEEEEEEvNT_6ParamsE --------------------------
	.section	.nv.constant0._ZN7cutlass13device_kernelIN5flash11enable_sm90INS1_16FlashAttnFwdSm90INS1_25CollectiveMainloopFwdSm90ILi2EN4cute5tupleIJNS5_1CILi1EEES8_S8_EEENS6_IJNS7_ILi128EEENS7_ILi160EEENS7_ILi192EEEEEELi128ENS_12float_e4m3_tEfNS_4arch4Sm90ELb0ELb0ELb1ELb0ELb0ELb0ELb0ELb1ELb1ELb1ELb1ELb0EEENS1_21CollectiveEpilogueFwdINS6_IJSA_SA_SB_EEES9_NS_10bfloat16_tESG_Li256ELb0ELb1ELb1ELb1EEENS1_19SingleTileSchedulerILb0ELb1ELb1ELi128EEEEEEEEEvNT_6ParamsE,"a",@progbits
	.sectionflags	@""
	.align	4
.nv.constant0._ZN7cutlass13device_kernelIN5flash11enable_sm90INS1_16FlashAttnFwdSm90INS1_25CollectiveMainloopFwdSm90ILi2EN4cute5tupleIJNS5_1CILi1EEES8_S8_EEENS6_IJNS7_ILi128EEENS7_ILi160EEENS7_ILi192EEEEEELi128ENS_12float_e4m3_tEfNS_4arch4Sm90ELb0ELb0ELb1ELb0ELb0ELb0ELb0ELb1ELb1ELb1ELb1ELb0EEENS1_21CollectiveEpilogueFwdINS6_IJSA_SA_SB_EEES9_NS_10bfloat16_tESG_Li256ELb0ELb1ELb1ELb1EEENS1_19SingleTileSchedulerILb0ELb1ELb1ELi128EEEEEEEEEvNT_6ParamsE:
	.zero		3200


//--------------------- .nv.constant0._ZN7cutlass13device_kernelIN5flash11enable_sm90INS1_16FlashAttnFwdSm90INS1_25CollectiveMainloopFwdSm90ILi2EN4cute5tupleIJNS5_1CILi1EEES8_S8_EEENS6_IJNS7_ILi128EEENS7_ILi160EEENS7_ILi192EEEEEELi128ENS_12float_e4m3_tEfNS_4arch4Sm90ELb0ELb0ELb1ELb1ELb0ELb0ELb0ELb1ELb1ELb1ELb1ELb0EEENS1_21CollectiveEpilogueFwdINS6_IJSA_SA_SB_EEES9_NS_10bfloat16_tESG_Li256ELb1ELb1ELb1ELb1EEENS1_36VarlenDynamicPersistentTileSchedulerILi128ELi160ELi256ELi128ELb1ELb1ELb1ELb0ELb1ELb1EEEEEEEEEvNT_6ParamsE --------------------------
	.section	.nv.constant0._ZN7cutlass13device_kernelIN5flash11enable_sm90INS1_16FlashAttnFwdSm90INS1_25CollectiveMainloopFwdSm90ILi2EN4cute5tupleIJNS5_1CILi1EEES8_S8_EEENS6_IJNS7_ILi128EEENS7_ILi160EEENS7_ILi192EEEEEELi128ENS_12float_e4m3_tEfNS_4arch4Sm90ELb0ELb0ELb1ELb1ELb0ELb0ELb0ELb1ELb1ELb1ELb1ELb0EEENS1_21CollectiveEpilogueFwdINS6_IJSA_SA_SB_EEES9_NS_10bfloat16_tESG_Li256ELb1ELb1ELb1ELb1EEENS1_36VarlenDynamicPersistentTileSchedulerILi128ELi160ELi256ELi128ELb1ELb1ELb1ELb0ELb1ELb1EEEEEEEEEvNT_6ParamsE,"a",@progbits
	.sectionflags	@""
	.align	4
.nv.constant0._ZN7cutlass13device_kernelIN5flash11enable_sm90INS1_16FlashAttnFwdSm90INS1_25CollectiveMainloopFwdSm90ILi2EN4cute5tupleIJNS5_1CILi1EEES8_S8_EEENS6_IJNS7_ILi128EEENS7_ILi160EEENS7_ILi192EEEEEELi128ENS_12float_e4m3_tEfNS_4arch4Sm90ELb0ELb0ELb1ELb1ELb0ELb0ELb0ELb1ELb1ELb1ELb1ELb0EEENS1_21CollectiveEpilogueFwdINS6_IJSA_SA_SB_EEES9_NS_10bfloat16_tESG_Li256ELb1ELb1ELb1ELb1EEENS1_36VarlenDynamicPersistentTileSchedulerILi128ELi160ELi256ELi128ELb1ELb1ELb1ELb0ELb1ELb1EEEEEEEEEvNT_6ParamsE:
	.zero		3328


//--------------------- .nv.constant0._ZN7cutlass13device_kernelIN5flash11enable_sm90INS1_16FlashAttnFwdSm90INS1_25CollectiveMainloopFwdSm90ILi2EN4cute5tupleIJNS5_1CILi1EEES8_S8_EEENS6_IJNS7_ILi128EEENS7_ILi160EEENS7_ILi192EEEEEELi128ENS_12float_e4m3_tEfNS_4arch4Sm90ELb0ELb0ELb1ELb1ELb0ELb1ELb0ELb1ELb1ELb1ELb1ELb0EEENS1_21CollectiveEpilogueFwdINS6_IJSA_SA_SB_EEES9_NS_10bfloat16_tESG_Li256ELb1ELb1ELb1ELb1EEENS1_36VarlenDynamicPersistentTileSchedulerILi128ELi160ELi256ELi128ELb1ELb1ELb1ELb0ELb1ELb1EEEEEEEEEvNT_6ParamsE --------------------------
	.section	.nv.constant0._ZN7cutlass13device_kernelIN5flash11enable_sm90INS1_16FlashAttnFwdSm90INS1_25CollectiveMainloopFwdSm90ILi2EN4cute5tupleIJNS5_1CILi1EEES8_S8_EEENS6_IJNS7_ILi128EEENS7_ILi160EEENS7_ILi192EEEEEELi128ENS_12float_e4m3_tEfNS_4arch4Sm90ELb0ELb0ELb1ELb1ELb0ELb1ELb0ELb1ELb1ELb1ELb1ELb0EEENS1_21CollectiveEpilogueFwdINS6_IJSA_SA_SB_EEES9_NS_10bfloat16_tESG_Li256ELb1ELb1ELb1ELb1EEENS1_36VarlenDynamicPersistentTileSchedulerILi128ELi160ELi256ELi128ELb1ELb1ELb1ELb0ELb1ELb1EEEEEEEEEvNT_6ParamsE,"a",@progbits
	.sectionflags	@""
	.align	4
.nv.constant0._ZN7cutlass13device_kernelIN5flash11enable_sm90INS1_16FlashAttnFwdSm90INS1_25CollectiveMainloopFwdSm90ILi2EN4cute5tupleIJNS5_1CILi1EEES8_S8_EEENS6_IJNS7_ILi128EEENS7_ILi160EEENS7_ILi192EEEEEELi128ENS_12float_e4m3_tEfNS_4arch4Sm90ELb0ELb0ELb1ELb1ELb0ELb1ELb0ELb1ELb1ELb1ELb1ELb0EEENS1_21CollectiveEpilogueFwdINS6_IJSA_SA_SB_EEES9_NS_10bfloat16_tESG_Li256ELb1ELb1ELb1ELb1EEENS1_36VarlenDynamicPersistentTileSchedulerILi128ELi160ELi256ELi128ELb1ELb1ELb1ELb0ELb1ELb1EEEEEEEEEvNT_6ParamsE:
	.zero		3328


//--------------------- .nv.constant0._ZN7cutlass13device_kernelIN5flash11enable_sm90INS1_16FlashAttnFwdSm90INS1_25CollectiveMainloopFwdSm90ILi2EN4cute5tupleIJNS5_1CILi1EEES8_S8_EEENS6_IJNS7_ILi128EEESA_NS7_ILi192EEEEEELi128ENS_12float_e4m3_tEfNS_4arch4Sm90ELb0ELb1ELb1ELb0ELb0ELb0ELb0ELb1ELb1ELb1ELb1ELb0EEENS1_21CollectiveEpilogueFwdINS6_IJSA_SA_SA_EEES9_NS_10bfloat16_tESF_Li256ELb0ELb1ELb1ELb1EEENS1_19SingleTileSchedulerILb0ELb1ELb1ELi128EEEEEEEEEvNT_6ParamsE --------------------------
	.section	.nv.constant0._ZN7cutlass13device_kernelIN5flash11enable_sm90INS1_16FlashAttnFwdSm90INS1_25CollectiveMainloopFwdSm90ILi2EN4cute5tupleIJNS5_1CILi1EEES8_S8_EEENS6_IJNS7_ILi128EEESA_NS7_ILi192EEEEEELi128ENS_12float_e4m3_tEfNS_4arch4Sm90ELb0ELb1ELb1ELb0ELb0ELb0ELb0ELb1ELb1ELb1ELb1ELb0EEENS1_21CollectiveEpilogueFwdINS6_IJSA_SA_SA_EEES9_NS_10bfloat16_tESF_Li256ELb0ELb1ELb1ELb1EEENS1_19SingleTileSchedulerILb0ELb1ELb1ELi128EEEEEEEEEvNT_6ParamsE,"a",@progbits
	.sectionflags	@""
	.align	4
.nv.constant0._ZN7cutlass13device_kernelIN5flash11enable_sm90INS1_16FlashAttnFwdSm90INS1_25CollectiveMainloopFwdSm90ILi2EN4cute5tupleIJNS5_1CILi1EEES8_S8_EEENS6_IJNS7_ILi128EEESA_NS7_ILi192EEEEEELi128ENS_12float_e4m3_tEfNS_4arch4Sm90ELb0ELb1ELb1ELb0ELb0ELb0ELb0ELb1ELb1ELb1ELb1ELb0EEENS1_21CollectiveEpilogueFwdINS6_IJSA_SA_SA_EEES9_NS_10bfloat16_tESF_Li256ELb0ELb1ELb1ELb1EEENS1_19SingleTileSchedulerILb0ELb1ELb1ELi128EEEEEEEEEvNT_6ParamsE:
	.zero		3200


//--------------------- .nv.constant0._ZN7cutlass13device_kernelIN5flash11enable_sm90INS1_16FlashAttnFwdSm90INS1_25CollectiveMainloopFwdSm90ILi2EN4cute5tupleIJNS5_1CILi1EEES8_S8_EEENS6_IJNS7_ILi128EEESA_NS7_ILi192EEEEEELi128ENS_12float_e4m3_tEfNS_4arch4Sm90ELb0ELb1ELb1ELb1ELb0ELb0ELb0ELb1ELb1ELb1ELb1ELb0EEENS1_21CollectiveEpilogueFwdINS6_IJSA_SA_SA_EEES9_NS_10bfloat16_tESF_Li256ELb1ELb1ELb1ELb1EEENS1_36VarlenDynamicPersistentTileSchedulerILi128ELi128ELi256ELi128ELb1ELb1ELb1ELb1ELb0ELb1EEEEEEEEEvNT_6ParamsE --------------------------
	.section	.nv.constant0._ZN7cutlass13device_kernelIN5flash11enable_sm90INS1_16FlashAttnFwdSm90INS1_25CollectiveMainloopFwdSm90ILi2EN4cute5tupleIJNS5_1CILi1EEES8_S8_EEENS6_IJNS7_ILi128EEESA_NS7_ILi192EEEEEELi128ENS_12float_e4m3_tEfNS_4arch4Sm90ELb0ELb1ELb1ELb1ELb0ELb0ELb0ELb1ELb1ELb1ELb1ELb0EEENS1_21CollectiveEpilogueFwdINS6_IJSA_SA_SA_EEES9_NS_10bfloat16_tESF_Li256ELb1ELb1ELb1ELb1EEENS1_36VarlenDynamicPersistentTileSchedulerILi128ELi128ELi256ELi128ELb1ELb1ELb1ELb1ELb0ELb1EEEEEEEEEvNT_6ParamsE,"a",@progbits
	.sectionflags	@""
	.align	4
.nv.constant0._ZN7cutlass13device_kernelIN5flash11enable_sm90INS1_16FlashAttnFwdSm90INS1_25CollectiveMainloopFwdSm90ILi2EN4cute5tupleIJNS5_1CILi1EEES8_S8_EEENS6_IJNS7_ILi128EEESA_NS7_ILi192EEEEEELi128ENS_12float_e4m3_tEfNS_4arch4Sm90ELb0ELb1ELb1ELb1ELb0ELb0ELb0ELb1ELb1ELb1ELb1ELb0EEENS1_21CollectiveEpilogueFwdINS6_IJSA_SA_SA_EEES9_NS_10bfloat16_tESF_Li256ELb1ELb1ELb1ELb1EEENS1_36VarlenDynamicPersistentTileSchedulerILi128ELi128ELi256ELi128ELb1ELb1ELb1ELb1ELb0ELb1EEEEEEEEEvNT_6ParamsE:
	.zero		3328


//--------------------- .nv.constant0._ZN7cutlass13device_kernelIN5flash11enable_sm90INS1_16FlashAttnFwdSm90INS1_25CollectiveMainloopFwdSm90ILi2EN4cute5tupleIJNS5_1CILi1EEES8_S8_EEENS6_IJNS7_ILi128EEESA_NS7_ILi192EEEEEELi128ENS_12float_e4m3_tEfNS_4arch4Sm90ELb0ELb1ELb1ELb1ELb0ELb1ELb0ELb1ELb1ELb1ELb1ELb0EEENS1_21CollectiveEpilogueFwdINS6_IJSA_SA_SA_EEES9_NS_10bfloat16_tESF_Li256ELb1ELb1ELb1ELb1EEENS1_36VarlenDynamicPersistentTileSchedulerILi128ELi128ELi256ELi128ELb1ELb1ELb1ELb1ELb0ELb1EEEEEEEEEvNT_6ParamsE --------------------------
	.section	.nv.constant0._ZN7cutlass13device_kernelIN5flash11enable_sm90INS1_16FlashAttnFwdSm90INS1_25CollectiveMainloopFwdSm90ILi2EN4cute5tupleIJNS5_1CILi1EEES8_S8_EEENS6_IJNS7_ILi128EEESA_NS7_ILi192EEEEEELi128ENS_12float_e4m3_tEfNS_4arch4Sm90ELb0ELb1ELb1ELb1ELb0ELb1ELb0ELb1ELb1ELb1ELb1ELb0EEENS1_21CollectiveEpilogueFwdINS6_IJSA_SA_SA_EEES9_NS_10bfloat16_tESF_Li256ELb1ELb1ELb1ELb1EEENS1_36VarlenDynamicPersistentTileSchedulerILi128ELi128ELi256ELi128ELb1ELb1ELb1ELb1ELb0ELb1EEEEEEEEEvNT_6ParamsE,"a",@progbits
	.sectionflags	@""
	.align	4
.nv.constant0._ZN7cutlass13device_kernelIN5flash11enable_sm90INS1_16FlashAttnFwdSm90INS1_25CollectiveMainloopFwdSm90ILi2EN4cute5tupleIJNS5_1CILi1EEES8_S8_EEENS6_IJNS7_ILi128EEESA_NS7_ILi192EEEEEELi128ENS_12float_e4m3_tEfNS_4arch4Sm90ELb0ELb1ELb1ELb1ELb0ELb1ELb0ELb1ELb1ELb1ELb1ELb0EEENS1_21CollectiveEpilogueFwdINS6_IJSA_SA_SA_EEES9_NS_10bfloat16_tESF_Li256ELb1ELb1ELb1ELb1EEENS1_36VarlenDynamicPersistentTileSchedulerILi128ELi128ELi256ELi128ELb1ELb1ELb1ELb1ELb0ELb1EEEEEEEEEvNT_6ParamsE:
	.zero		3328


//--------------------- .nv.constant0._ZN7cutlass13device_kernelIN5flash11enable_sm90INS1_16FlashAttnFwdSm90INS1_25CollectiveMainloopFwdSm90ILi2EN4cute5tupleIJNS5_1CILi1EEES8_S8_EEENS6_IJNS7_ILi128EEENS7_ILi160EEENS7_ILi192EEEEEELi128ENS_12float_e4m3_tEfNS_4arch4Sm90ELb1ELb0ELb1ELb0ELb0ELb0ELb0ELb1ELb1ELb1ELb1ELb0EEENS1_21CollectiveEpilogueFwdINS6_IJSA_SA_SB_EEES9_NS_10bfloat16_tESG_Li256ELb0ELb1ELb1ELb1EEENS1_19SingleTileSchedulerILb0ELb1ELb1ELi128EEEEEEEEEvNT_6ParamsE --------------------------
	.section	.nv.constant0._ZN7cutlass13device_kernelIN5flash11enable_sm90INS1_16FlashAttnFwdSm90INS1_25CollectiveMainloopFwdSm90ILi2EN4cute5tupleIJNS5_1CILi1EEES8_S8_EEENS6_IJNS7_ILi128EEENS7_ILi160EEENS7_ILi192EEEEEELi128ENS_12float_e4m3_tEfNS_4arch4Sm90ELb1ELb0ELb1ELb0ELb0ELb0ELb0ELb1ELb1ELb1ELb1ELb0EEENS1_21CollectiveEpilogueFwdINS6_IJSA_SA_SB_EEES9_NS_10bfloat16_tESG_Li256ELb0ELb1ELb1ELb1EEENS1_19SingleTileSchedulerILb0ELb1ELb1ELi128EEEEEEEEEvNT_6ParamsE,"a",@progbits
	.sectionflags	@""
	.align	4
.nv.constant0._ZN7cutlass13device_kernelIN5flash11enable_sm90INS1_16FlashAttnFwdSm90INS1_25CollectiveMainloopFwdSm90ILi2EN4cute5tupleIJNS5_1CILi1EEES8_S8_EEENS6_IJNS7_ILi128EEENS7_ILi160EEENS7_ILi192EEEEEELi128ENS_12float_e4m3_tEfNS_4arch4Sm90ELb1ELb0ELb1ELb0ELb0ELb0ELb0ELb1ELb1ELb1ELb1ELb0EEENS1_21CollectiveEpilogueFwdINS6_IJSA_SA_SB_EEES9_NS_10bfloat16_tESG_Li256ELb0ELb1ELb1ELb1EEENS1_19SingleTileSchedulerILb0ELb1ELb1ELi128EEEEEEEEEvNT_6ParamsE:
	.zero		3200


//--------------------- .nv.constant0._ZN7cutlass13device_kernelIN5flash11enable_sm90INS1_16FlashAttnFwdSm90INS1_25CollectiveMainloopFwdSm90ILi2EN4cute5tupleIJNS5_1CILi1EEES8_S8_EEENS6_IJNS7_ILi128EEENS7_ILi160EEENS7_ILi192EEEEEELi128ENS_12float_e4m3_tEfNS_4arch4Sm90ELb1ELb0ELb1ELb1ELb0ELb0ELb0ELb1ELb1ELb1ELb1ELb0EEENS1_21CollectiveEpilogueFwdINS6_IJSA_SA_SB_EEES9_NS_10bfloat16_tESG_Li256ELb1ELb1ELb1ELb1EEENS1_36VarlenDynamicPersistentTileSchedulerILi128ELi160ELi256ELi128ELb1ELb1ELb1ELb1ELb1ELb1EEEEEEEEEvNT_6ParamsE --------------------------
	.section	.nv.constant0._ZN7cutlass13device_kernelIN5flash11enable_sm90INS1_16FlashAttnFwdSm90INS1_25CollectiveMainloopFwdSm90ILi2EN4cute5tupleIJNS5_1CILi1EEES8_S8_EEENS6_IJNS7_ILi128EEENS7_ILi160EEENS7_ILi192EEEEEELi128ENS_12float_e4m3_tEfNS_4arch4Sm90ELb1ELb0ELb1ELb1ELb0ELb0ELb0ELb1ELb1ELb1ELb1ELb0EEENS1_21CollectiveEpilogueFwdINS6_IJSA_SA_SB_EEES9_NS_10bfloat16_tESG_Li256ELb1ELb1ELb1ELb1EEENS1_36VarlenDynamicPersistentTileSchedulerILi128ELi160ELi256ELi128ELb1ELb1ELb1ELb1ELb1ELb1EEEEEEEEEvNT_6ParamsE,"a",@progbits
	.sectionflags	@""
	.align	4
.nv.constant0._ZN7cutlass13device_kernelIN5flash11enable_sm90INS1_16FlashAttnFwdSm90INS1_25CollectiveMainloopFwdSm90ILi2EN4cute5tupleIJNS5_1CILi1EEES8_S8_EEENS6_IJNS7_ILi128EEENS7_ILi160EEENS7_ILi192EEEEEELi128ENS_12float_e4m3_tEfNS_4arch4Sm90ELb1ELb0ELb1ELb1ELb0ELb0ELb0ELb1ELb1ELb1ELb1ELb0EEENS1_21CollectiveEpilogueFwdINS6_IJSA_SA_SB_EEES9_NS_10bfloat16_tESG_Li256ELb1ELb1ELb1ELb1EEENS1_36VarlenDynamicPersistentTileSchedulerILi128ELi160ELi256ELi128ELb1ELb1ELb1ELb1ELb1ELb1EEEEEEEEEvNT_6ParamsE:
	.zero		3328


//--------------------- .nv.constant0._ZN7cutlass13device_kernelIN5flash11enable_sm90INS1_16FlashAttnFwdSm90INS1_25CollectiveMainloopFwdSm90ILi2EN4cute5tupleIJNS5_1CILi1EEES8_S8_EEENS6_IJNS7_ILi128EEENS7_ILi160EEENS7_ILi192EEEEEELi128ENS_12float_e4m3_tEfNS_4arch4Sm90ELb1ELb0ELb1ELb1ELb0ELb1ELb0ELb1ELb1ELb1ELb1ELb0EEENS1_21CollectiveEpilogueFwdINS6_IJSA_SA_SB_EEES9_NS_10bfloat16_tESG_Li256ELb1ELb1ELb1ELb1EEENS1_36VarlenDynamicPersistentTileSchedulerILi128ELi160ELi256ELi128ELb1ELb1ELb1ELb1ELb1ELb1EEEEEEEEEvNT_6ParamsE --------------------------
	.section	.nv.constant0._ZN7cutlass13device_kernelIN5flash11enable_sm90INS1_16FlashAttnFwdSm90INS1_25CollectiveMainloopFwdSm90ILi2EN4cute5tupleIJNS5_1CILi1EEES8_S8_EEENS6_IJNS7_ILi128EEENS7_ILi160EEENS7_ILi192EEEEEELi128ENS_12float_e4m3_tEfNS_4arch4Sm90ELb1ELb0ELb1ELb1ELb0ELb1ELb0ELb1ELb1ELb1ELb1ELb0EEENS1_21CollectiveEpilogueFwdINS6_IJSA_SA_SB_EEES9_NS_10bfloat16_tESG_Li256ELb1ELb1ELb1ELb1EEENS1_36VarlenDynamicPersistentTileSchedulerILi128ELi160ELi256ELi128ELb1ELb1ELb1ELb1ELb1ELb1EEEEEEEEEvNT_6ParamsE,"a",@progbits
	.sectionflags	@""
	.align	4
.nv.constant0._ZN7cutlass13device_kernelIN5flash11enable_sm90INS1_16FlashAttnFwdSm90INS1_25CollectiveMainloopFwdSm90ILi2EN4cute5tupleIJNS5_1CILi1EEES8_S8_EEENS6_IJNS7_ILi128EEENS7_ILi160EEENS7_ILi192EEEEEELi128ENS_12float_e4m3_tEfNS_4arch4Sm90ELb1ELb0ELb1ELb1ELb0ELb1ELb0ELb1ELb1ELb1ELb1ELb0EEENS1_21CollectiveEpilogueFwdINS6_IJSA_SA_SB_EEES9_NS_10bfloat16_tESG_Li256ELb1ELb1ELb1ELb1EEENS1_36VarlenDynamicPersistentTileSchedulerILi128ELi160ELi256ELi128ELb1ELb1ELb1ELb1ELb1ELb1EEEEEEEEEvNT_6ParamsE:
	.zero		3328


//--------------------- SYMBOLS --------------------------

	.type		.nv.reservedSmem.offset0,@object
	.size		.nv.reservedSmem.offset0,0x4
	.type		__assertfail,@function
